	.target	sm_90a

	.elftype	@"ET_EXEC"


//--------------------- .note.nv.tkinfo           --------------------------
	.section	.note.nv.tkinfo,"",@"SHT_NOTE"
	.sectionflags	@"SHF_NOTE_NV_TKINFO"
	.tkinfo
        /*0018*/ 	.word	0x00000002
        /*0030*/ 	.string	""
        /*0030*/ 	.string	"ptxas"
        /*0030*/ 	.string	"Cuda compilation tools, release 13.0, V13.0.88"
        /*0030*/ 	.string	"Build cuda_13.0.r13.0/compiler.36424714_0"
        /*0030*/ 	.string	"-arch sm_90a -m 64 "



//--------------------- .note.nv.cuinfo           --------------------------
	.section	.note.nv.cuinfo,"",@"SHT_NOTE"
	.sectionflags	@"SHF_NOTE_NV_CUINFO"
        /*0018*/ 	.short	0x0002
        /*001a*/ 	.short	0x005a
        /*001c*/ 	.short	0x0082
	.zero		2


//--------------------- .nv.info                  --------------------------
	.section	.nv.info,"",@"SHT_CUDA_INFO"
	.align	4


	//----- nvinfo : EIATTR_REGCOUNT
	.align		4
        /*0000*/ 	.byte	0x04, 0x2f
        /*0002*/ 	.short	(.L_21 - .L_20)
	.align		4
.L_20:
        /*0004*/ 	.word	index@(_ZN7cutlass13device_kernelIN5flash11enable_sm90INS1_16FlashAttnFwdSm90INS1_25CollectiveMainloopFwdSm90ILi2EN4cute5tupleIJNS5_1CILi1EEES8_S8_EEENS6_IJNS7_ILi192EEENS7_ILi128EEENS7_ILi96EEEEEELi96ENS_12float_e4m3_tEfNS_4arch4Sm90ELb1ELb0ELb1ELb1ELb1ELb1ELb0ELb1ELb1ELb1ELb1ELb0EEENS1_21CollectiveEpilogueFwdINS6_IJSA_SC_SB_EEES9_NS_10bfloat16_tESG_Li384ELb1ELb1ELb1ELb1EEENS1_36VarlenDynamicPersistentTileSchedulerILi192ELi128ELi384ELi128ELb1ELb1ELb1ELb1ELb1ELb1EEEEEEEEEvNT_6ParamsE)
        /*0008*/ 	.word	0x00000080


	//----- nvinfo : EIATTR_FRAME_SIZE
	.align		4
.L_21:
        /*000c*/ 	.byte	0x04, 0x11
        /*000e*/ 	.short	(.L_23 - .L_22)
	.align		4
.L_22:
        /*0010*/ 	.word	index@(_ZN7cutlass13device_kernelIN5flash11enable_sm90INS1_16FlashAttnFwdSm90INS1_25CollectiveMainloopFwdSm90ILi2EN4cute5tupleIJNS5_1CILi1EEES8_S8_EEENS6_IJNS7_ILi192EEENS7_ILi128EEENS7_ILi96EEEEEELi96ENS_12float_e4m3_tEfNS_4arch4Sm90ELb1ELb0ELb1ELb1ELb1ELb1ELb0ELb1ELb1ELb1ELb1ELb0EEENS1_21CollectiveEpilogueFwdINS6_IJSA_SC_SB_EEES9_NS_10bfloat16_tESG_Li384ELb1ELb1ELb1ELb1EEENS1_36VarlenDynamicPersistentTileSchedulerILi192ELi128ELi384ELi128ELb1ELb1ELb1ELb1ELb1ELb1EEEEEEEEEvNT_6ParamsE)
        /*0014*/ 	.word	0x000000a8


	//----- nvinfo : EIATTR_REGCOUNT
	.align		4
.L_23:
        /*0018*/ 	.byte	0x04, 0x2f
        /*001a*/ 	.short	(.L_25 - .L_24)
	.align		4
.L_24:
        /*001c*/ 	.word	index@(_ZN7cutlass13device_kernelIN5flash11enable_sm90INS1_16FlashAttnFwdSm90INS1_25CollectiveMainloopFwdSm90ILi2EN4cute5tupleIJNS5_1CILi1EEES8_S8_EEENS6_IJNS7_ILi192EEENS7_ILi128EEENS7_ILi96EEEEEELi96ENS_12float_e4m3_tEfNS_4arch4Sm90ELb1ELb0ELb1ELb1ELb1ELb0ELb0ELb1ELb1ELb1ELb1ELb0EEENS1_21CollectiveEpilogueFwdINS6_IJSA_SC_SB_EEES9_NS_10bfloat16_tESG_Li384ELb1ELb1ELb1ELb1EEENS1_36VarlenDynamicPersistentTileSchedulerILi192ELi128ELi384ELi128ELb1ELb1ELb1ELb1ELb1ELb1EEEEEEEEEvNT_6ParamsE)
        /*0020*/ 	.word	0x00000080


	//----- nvinfo : EIATTR_FRAME_SIZE
	.align		4
.L_25:
        /*0024*/ 	.byte	0x04, 0x11
        /*0026*/ 	.short	(.L_27 - .L_26)
	.align		4
.L_26:
        /*0028*/ 	.word	index@(_ZN7cutlass13device_kernelIN5flash11enable_sm90INS1_16FlashAttnFwdSm90INS1_25CollectiveMainloopFwdSm90ILi2EN4cute5tupleIJNS5_1CILi1EEES8_S8_EEENS6_IJNS7_ILi192EEENS7_ILi128EEENS7_ILi96EEEEEELi96ENS_12float_e4m3_tEfNS_4arch4Sm90ELb1ELb0ELb1ELb1ELb1ELb0ELb0ELb1ELb1ELb1ELb1ELb0EEENS1_21CollectiveEpilogueFwdINS6_IJSA_SC_SB_EEES9_NS_10bfloat16_tESG_Li384ELb1ELb1ELb1ELb1EEENS1_36VarlenDynamicPersistentTileSchedulerILi192ELi128ELi384ELi128ELb1ELb1ELb1ELb1ELb1ELb1EEEEEEEEEvNT_6ParamsE)
        /*002c*/ 	.word	0x00000030


	//----- nvinfo : EIATTR_REGCOUNT
	.align		4
.L_27:
        /*0030*/ 	.byte	0x04, 0x2f
        /*0032*/ 	.short	(.L_29 - .L_28)
	.align		4
.L_28:
        /*0034*/ 	.word	index@(_ZN7cutlass13device_kernelIN5flash11enable_sm90INS1_16FlashAttnFwdSm90INS1_25CollectiveMainloopFwdSm90ILi2EN4cute5tupleIJNS5_1CILi1EEES8_S8_EEENS6_IJNS7_ILi192EEENS7_ILi128EEENS7_ILi96EEEEEELi96ENS_12float_e4m3_tEfNS_4arch4Sm90ELb1ELb0ELb1ELb0ELb1ELb0ELb0ELb1ELb1ELb1ELb1ELb0EEENS1_21CollectiveEpilogueFwdINS6_IJSA_SC_SB_EEES9_NS_10bfloat16_tESG_Li384ELb0ELb1ELb1ELb1EEENS1_19SingleTileSchedulerILb0ELb1ELb1ELi192EEEEEEEEEvNT_6ParamsE)
        /*0038*/ 	.word	0x00000080


	//----- nvinfo : EIATTR_FRAME_SIZE
	.align		4
.L_29:
        /*003c*/ 	.byte	0x04, 0x11
        /*003e*/ 	.short	(.L_31 - .L_30)
	.align		4
.L_30:
        /*0040*/ 	.word	index@(_ZN7cutlass13device_kernelIN5flash11enable_sm90INS1_16FlashAttnFwdSm90INS1_25CollectiveMainloopFwdSm90ILi2EN4cute5tupleIJNS5_1CILi1EEES8_S8_EEENS6_IJNS7_ILi192EEENS7_ILi128EEENS7_ILi96EEEEEELi96ENS_12float_e4m3_tEfNS_4arch4Sm90ELb1ELb0ELb1ELb0ELb1ELb0ELb0ELb1ELb1ELb1ELb1ELb0EEENS1_21CollectiveEpilogueFwdINS6_IJSA_SC_SB_EEES9_NS_10bfloat16_tESG_Li384ELb0ELb1ELb1ELb1EEENS1_19SingleTileSchedulerILb0ELb1ELb1ELi192EEEEEEEEEvNT_6ParamsE)
        /*0044*/ 	.word	0x00000008


	//----- nvinfo : EIATTR_REGCOUNT
	.align		4
.L_31:
        /*0048*/ 	.byte	0x04, 0x2f
        /*004a*/ 	.short	(.L_33 - .L_32)
	.align		4
.L_32:
        /*004c*/ 	.word	index@(_ZN7cutlass13device_kernelIN5flash11enable_sm90INS1_16FlashAttnFwdSm90INS1_25CollectiveMainloopFwdSm90ILi2EN4cute5tupleIJNS5_1CILi1EEES8_S8_EEENS6_IJNS7_ILi192EEENS7_ILi128EEENS7_ILi96EEEEEELi96ENS_12float_e4m3_tEfNS_4arch4Sm90ELb0ELb1ELb1ELb1ELb1ELb1ELb0ELb1ELb1ELb1ELb1ELb0EEENS1_21CollectiveEpilogueFwdINS6_IJSA_SC_SB_EEES9_NS_10bfloat16_tESG_Li384ELb1ELb1ELb1ELb1EEENS1_36VarlenDynamicPersistentTileSchedulerILi192ELi128ELi384ELi128ELb1ELb1ELb1ELb1ELb0ELb1EEEEEEEEEvNT_6ParamsE)
        /*0050*/ 	.word	0x00000080


	//----- nvinfo : EIATTR_FRAME_SIZE
	.align		4
.L_33:
        /*0054*/ 	.byte	0x04, 0x11
        /*0056*/ 	.short	(.L_35 - .L_34)
	.align		4
.L_34:
        /*0058*/ 	.word	index@(_ZN7cutlass13device_kernelIN5flash11enable_sm90INS1_16FlashAttnFwdSm90INS1_25CollectiveMainloopFwdSm90ILi2EN4cute5tupleIJNS5_1CILi1EEES8_S8_EEENS6_IJNS7_ILi192EEENS7_ILi128EEENS7_ILi96EEEEEELi96ENS_12float_e4m3_tEfNS_4arch4Sm90ELb0ELb1ELb1ELb1ELb1ELb1ELb0ELb1ELb1ELb1ELb1ELb0EEENS1_21CollectiveEpilogueFwdINS6_IJSA_SC_SB_EEES9_NS_10bfloat16_tESG_Li384ELb1ELb1ELb1ELb1EEENS1_36VarlenDynamicPersistentTileSchedulerILi192ELi128ELi384ELi128ELb1ELb1ELb1ELb1ELb0ELb1EEEEEEEEEvNT_6ParamsE)
        /*005c*/ 	.word	0x00000090


	//----- nvinfo : EIATTR_REGCOUNT
	.align		4
.L_35:
        /*0060*/ 	.byte	0x04, 0x2f
        /*0062*/ 	.short	(.L_37 - .L_36)
	.align		4
.L_36:
        /*0064*/ 	.word	index@(_ZN7cutlass13device_kernelIN5flash11enable_sm90INS1_16FlashAttnFwdSm90INS1_25CollectiveMainloopFwdSm90ILi2EN4cute5tupleIJNS5_1CILi1EEES8_S8_EEENS6_IJNS7_ILi192EEENS7_ILi128EEENS7_ILi96EEEEEELi96ENS_12float_e4m3_tEfNS_4arch4Sm90ELb0ELb1ELb1ELb1ELb1ELb0ELb0ELb1ELb1ELb1ELb1ELb0EEENS1_21CollectiveEpilogueFwdINS6_IJSA_SC_SB_EEES9_NS_10bfloat16_tESG_Li384ELb1ELb1ELb1ELb1EEENS1_36VarlenDynamicPersistentTileSchedulerILi192ELi128ELi384ELi128ELb1ELb1ELb1ELb1ELb0ELb1EEEEEEEEEvNT_6ParamsE)
        /*0068*/ 	.word	0x00000080


	//----- nvinfo : EIATTR_FRAME_SIZE
	.align		4
.L_37:
        /*006c*/ 	.byte	0x04, 0x11
        /*006e*/ 	.short	(.L_39 - .L_38)
	.align		4
.L_38:
        /*0070*/ 	.word	index@(_ZN7cutlass13device_kernelIN5flash11enable_sm90INS1_16FlashAttnFwdSm90INS1_25CollectiveMainloopFwdSm90ILi2EN4cute5tupleIJNS5_1CILi1EEES8_S8_EEENS6_IJNS7_ILi192EEENS7_ILi128EEENS7_ILi96EEEEEELi96ENS_12float_e4m3_tEfNS_4arch4Sm90ELb0ELb1ELb1ELb1ELb1ELb0ELb0ELb1ELb1ELb1ELb1ELb0EEENS1_21CollectiveEpilogueFwdINS6_IJSA_SC_SB_EEES9_NS_10bfloat16_tESG_Li384ELb1ELb1ELb1ELb1EEENS1_36VarlenDynamicPersistentTileSchedulerILi192ELi128ELi384ELi128ELb1ELb1ELb1ELb1ELb0ELb1EEEEEEEEEvNT_6ParamsE)
        /*0074*/ 	.word	0x00000028


	//----- nvinfo : EIATTR_REGCOUNT
	.align		4
.L_39:
        /*0078*/ 	.byte	0x04, 0x2f
        /*007a*/ 	.short	(.L_41 - .L_40)
	.align		4
.L_40:
        /*007c*/ 	.word	index@(_ZN7cutlass13device_kernelIN5flash11enable_sm90INS1_16FlashAttnFwdSm90INS1_25CollectiveMainloopFwdSm90ILi2EN4cute5tupleIJNS5_1CILi1EEES8_S8_EEENS6_IJNS7_ILi192EEENS7_ILi128EEENS7_ILi96EEEEEELi96ENS_12float_e4m3_tEfNS_4arch4Sm90ELb0ELb1ELb1ELb0ELb1ELb0ELb0ELb1ELb1ELb1ELb1ELb0EEENS1_21CollectiveEpilogueFwdINS6_IJSA_SC_SB_EEES9_NS_10bfloat16_tESG_Li384ELb0ELb1ELb1ELb1EEENS1_19SingleTileSchedulerILb0ELb1ELb1ELi192EEEEEEEEEvNT_6ParamsE)
        /*0080*/ 	.word	0x00000080


	//----- nvinfo : EIATTR_FRAME_SIZE
	.align		4
.L_41:
        /*0084*/ 	.byte	0x04, 0x11
        /*0086*/ 	.short	(.L_43 - .L_42)
	.align		4
.L_42:
        /*0088*/ 	.word	index@(_ZN7cutlass13device_kernelIN5flash11enable_sm90INS1_16FlashAttnFwdSm90INS1_25CollectiveMainloopFwdSm90ILi2EN4cute5tupleIJNS5_1CILi1EEES8_S8_EEENS6_IJNS7_ILi192EEENS7_ILi128EEENS7_ILi96EEEEEELi96ENS_12float_e4m3_tEfNS_4arch4Sm90ELb0ELb1ELb1ELb0ELb1ELb0ELb0ELb1ELb1ELb1ELb1ELb0EEENS1_21CollectiveEpilogueFwdINS6_IJSA_SC_SB_EEES9_NS_10bfloat16_tESG_Li384ELb0ELb1ELb1ELb1EEENS1_19SingleTileSchedulerILb0ELb1ELb1ELi192EEEEEEEEEvNT_6ParamsE)
        /*008c*/ 	.word	0x00000008


	//----- nvinfo : EIATTR_REGCOUNT
	.align		4
.L_43:
        /*0090*/ 	.byte	0x04, 0x2f
        /*0092*/ 	.short	(.L_45 - .L_44)
	.align		4
.L_44:
        /*0094*/ 	.word	index@(_ZN7cutlass13device_kernelIN5flash11enable_sm90INS1_16FlashAttnFwdSm90INS1_25CollectiveMainloopFwdSm90ILi2EN4cute5tupleIJNS5_1CILi1EEES8_S8_EEENS6_IJNS7_ILi192EEENS7_ILi128EEENS7_ILi96EEEEEELi96ENS_12float_e4m3_tEfNS_4arch4Sm90ELb0ELb0ELb1ELb1ELb1ELb1ELb0ELb1ELb1ELb1ELb1ELb0EEENS1_21CollectiveEpilogueFwdINS6_IJSA_SC_SB_EEES9_NS_10bfloat16_tESG_Li384ELb1ELb1ELb1ELb1EEENS1_36VarlenDynamicPersistentTileSchedulerILi192ELi128ELi384ELi128ELb1ELb1ELb1ELb0ELb1ELb1EEEEEEEEEvNT_6ParamsE)
        /*0098*/ 	.word	0x00000080


	//----- nvinfo : EIATTR_FRAME_SIZE
	.align		4
.L_45:
        /*009c*/ 	.byte	0x04, 0x11
        /*009e*/ 	.short	(.L_47 - .L_46)
	.align		4
.L_46:
        /*00a0*/ 	.word	index@(_ZN7cutlass13device_kernelIN5flash11enable_sm90INS1_16FlashAttnFwdSm90INS1_25CollectiveMainloopFwdSm90ILi2EN4cute5tupleIJNS5_1CILi1EEES8_S8_EEENS6_IJNS7_ILi192EEENS7_ILi128EEENS7_ILi96EEEEEELi96ENS_12float_e4m3_tEfNS_4arch4Sm90ELb0ELb0ELb1ELb1ELb1ELb1ELb0ELb1ELb1ELb1ELb1ELb0EEENS1_21CollectiveEpilogueFwdINS6_IJSA_SC_SB_EEES9_NS_10bfloat16_tESG_Li384ELb1ELb1ELb1ELb1EEENS1_36VarlenDynamicPersistentTileSchedulerILi192ELi128ELi384ELi128ELb1ELb1ELb1ELb0ELb1ELb1EEEEEEEEEvNT_6ParamsE)
        /*00a4*/ 	.word	0x000000b0


	//----- nvinfo : EIATTR_REGCOUNT
	.align		4
.L_47:
        /*00a8*/ 	.byte	0x04, 0x2f
        /*00aa*/ 	.short	(.L_49 - .L_48)
	.align		4
.L_48:
        /*00ac*/ 	.word	index@(_ZN7cutlass13device_kernelIN5flash11enable_sm90INS1_16FlashAttnFwdSm90INS1_25CollectiveMainloopFwdSm90ILi2EN4cute5tupleIJNS5_1CILi1EEES8_S8_EEENS6_IJNS7_ILi192EEENS7_ILi128EEENS7_ILi96EEEEEELi96ENS_12float_e4m3_tEfNS_4arch4Sm90ELb0ELb0ELb1ELb1ELb1ELb0ELb0ELb1ELb1ELb1ELb1ELb0EEENS1_21CollectiveEpilogueFwdINS6_IJSA_SC_SB_EEES9_NS_10bfloat16_tESG_Li384ELb1ELb1ELb1ELb1EEENS1_36VarlenDynamicPersistentTileSchedulerILi192ELi128ELi384ELi128ELb1ELb1ELb1ELb0ELb1ELb1EEEEEEEEEvNT_6ParamsE)
        /*00b0*/ 	.word	0x00000080


	//----- nvinfo : EIATTR_FRAME_SIZE
	.align		4
.L_49:
        /*00b4*/ 	.byte	0x04, 0x11
        /*00b6*/ 	.short	(.L_51 - .L_50)
	.align		4
.L_50:
        /*00b8*/ 	.word	index@(_ZN7cutlass13device_kernelIN5flash11enable_sm90INS1_16FlashAttnFwdSm90INS1_25CollectiveMainloopFwdSm90ILi2EN4cute5tupleIJNS5_1CILi1EEES8_S8_EEENS6_IJNS7_ILi192EEENS7_ILi128EEENS7_ILi96EEEEEELi96ENS_12float_e4m3_tEfNS_4arch4Sm90ELb0ELb0ELb1ELb1ELb1ELb0ELb0ELb1ELb1ELb1ELb1ELb0EEENS1_21CollectiveEpilogueFwdINS6_IJSA_SC_SB_EEES9_NS_10bfloat16_tESG_Li384ELb1ELb1ELb1ELb1EEENS1_36VarlenDynamicPersistentTileSchedulerILi192ELi128ELi384ELi128ELb1ELb1ELb1ELb0ELb1ELb1EEEEEEEEEvNT_6ParamsE)
        /*00bc*/ 	.word	0x00000038


	//----- nvinfo : EIATTR_REGCOUNT
	.align		4
.L_51:
        /*00c0*/ 	.byte	0x04, 0x2f
        /*00c2*/ 	.short	(.L_53 - .L_52)
	.align		4
.L_52:
        /*00c4*/ 	.word	index@(_ZN7cutlass13device_kernelIN5flash11enable_sm90INS1_16FlashAttnFwdSm90INS1_25CollectiveMainloopFwdSm90ILi2EN4cute5tupleIJNS5_1CILi1EEES8_S8_EEENS6_IJNS7_ILi192EEENS7_ILi128EEENS7_ILi96EEEEEELi96ENS_12float_e4m3_tEfNS_4arch4Sm90ELb0ELb0ELb1ELb0ELb1ELb0ELb0ELb1ELb1ELb1ELb1ELb0EEENS1_21CollectiveEpilogueFwdINS6_IJSA_SC_SB_EEES9_NS_10bfloat16_tESG_Li384ELb0ELb1ELb1ELb1EEENS1_19SingleTileSchedulerILb0ELb1ELb1ELi192EEEEEEEEEvNT_6ParamsE)
        /*00c8*/ 	.word	0x00000080


	//----- nvinfo : EIATTR_FRAME_SIZE
	.align		4
.L_53:
        /*00cc*/ 	.byte	0x04, 0x11
        /*00ce*/ 	.short	(.L_55 - .L_54)
	.align		4
.L_54:
        /*00d0*/ 	.word	index@(_ZN7cutlass13device_kernelIN5flash11enable_sm90INS1_16FlashAttnFwdSm90INS1_25CollectiveMainloopFwdSm90ILi2EN4cute5tupleIJNS5_1CILi1EEES8_S8_EEENS6_IJNS7_ILi192EEENS7_ILi128EEENS7_ILi96EEEEEELi96ENS_12float_e4m3_tEfNS_4arch4Sm90ELb0ELb0ELb1ELb0ELb1ELb0ELb0ELb1ELb1ELb1ELb1ELb0EEENS1_21CollectiveEpilogueFwdINS6_IJSA_SC_SB_EEES9_NS_10bfloat16_tESG_Li384ELb0ELb1ELb1ELb1EEENS1_19SingleTileSchedulerILb0ELb1ELb1ELi192EEEEEEEEEvNT_6ParamsE)
        /*00d4*/ 	.word	0x00000008


	//----- nvinfo : EIATTR_MIN_STACK_SIZE
	.align		4
.L_55:
        /*00d8*/ 	.byte	0x04, 0x12
        /*00da*/ 	.short	(.L_57 - .L_56)
	.align		4
.L_56:
        /*00dc*/ 	.word	index@(_ZN7cutlass13device_kernelIN5flash11enable_sm90INS1_16FlashAttnFwdSm90INS1_25CollectiveMainloopFwdSm90ILi2EN4cute5tupleIJNS5_1CILi1EEES8_S8_EEENS6_IJNS7_ILi192EEENS7_ILi128EEENS7_ILi96EEEEEELi96ENS_12float_e4m3_tEfNS_4arch4Sm90ELb0ELb0ELb1ELb0ELb1ELb0ELb0ELb1ELb1ELb1ELb1ELb0EEENS1_21CollectiveEpilogueFwdINS6_IJSA_SC_SB_EEES9_NS_10bfloat16_tESG_Li384ELb0ELb1ELb1ELb1EEENS1_19SingleTileSchedulerILb0ELb1ELb1ELi192EEEEEEEEEvNT_6ParamsE)
        /*00e0*/ 	.word	0x00000008


	//----- nvinfo : EIATTR_MIN_STACK_SIZE
	.align		4
.L_57:
        /*00e4*/ 	.byte	0x04, 0x12
        /*00e6*/ 	.short	(.L_59 - .L_58)
	.align		4
.L_58:
        /*00e8*/ 	.word	index@(_ZN7cutlass13device_kernelIN5flash11enable_sm90INS1_16FlashAttnFwdSm90INS1_25CollectiveMainloopFwdSm90ILi2EN4cute5tupleIJNS5_1CILi1EEES8_S8_EEENS6_IJNS7_ILi192EEENS7_ILi128EEENS7_ILi96EEEEEELi96ENS_12float_e4m3_tEfNS_4arch4Sm90ELb0ELb0ELb1ELb1ELb1ELb0ELb0ELb1ELb1ELb1ELb1ELb0EEENS1_21CollectiveEpilogueFwdINS6_IJSA_SC_SB_EEES9_NS_10bfloat16_tESG_Li384ELb1ELb1ELb1ELb1EEENS1_36VarlenDynamicPersistentTileSchedulerILi192ELi128ELi384ELi128ELb1ELb1ELb1ELb0ELb1ELb1EEEEEEEEEvNT_6ParamsE)
        /*00ec*/ 	.word	0x00000038


	//----- nvinfo : EIATTR_MIN_STACK_SIZE
	.align		4
.L_59:
        /*00f0*/ 	.byte	0x04, 0x12
        /*00f2*/ 	.short	(.L_61 - .L_60)
	.align		4
.L_60:
        /*00f4*/ 	.word	index@(_ZN7cutlass13device_kernelIN5flash11enable_sm90INS1_16FlashAttnFwdSm90INS1_25CollectiveMainloopFwdSm90ILi2EN4cute5tupleIJNS5_1CILi1EEES8_S8_EEENS6_IJNS7_ILi192EEENS7_ILi128EEENS7_ILi96EEEEEELi96ENS_12float_e4m3_tEfNS_4arch4Sm90ELb0ELb0ELb1ELb1ELb1ELb1ELb0ELb1ELb1ELb1ELb1ELb0EEENS1_21CollectiveEpilogueFwdINS6_IJSA_SC_SB_EEES9_NS_10bfloat16_tESG_Li384ELb1ELb1ELb1ELb1EEENS1_36VarlenDynamicPersistentTileSchedulerILi192ELi128ELi384ELi128ELb1ELb1ELb1ELb0ELb1ELb1EEEEEEEEEvNT_6ParamsE)
        /*00f8*/ 	.word	0x000000b0


	//----- nvinfo : EIATTR_MIN_STACK_SIZE
	.align		4
.L_61:
        /*00fc*/ 	.byte	0x04, 0x12
        /*00fe*/ 	.short	(.L_63 - .L_62)
	.align		4
.L_62:
        /*0100*/ 	.word	index@(_ZN7cutlass13device_kernelIN5flash11enable_sm90INS1_16FlashAttnFwdSm90INS1_25CollectiveMainloopFwdSm90ILi2EN4cute5tupleIJNS5_1CILi1EEES8_S8_EEENS6_IJNS7_ILi192EEENS7_ILi128EEENS7_ILi96EEEEEELi96ENS_12float_e4m3_tEfNS_4arch4Sm90ELb0ELb1ELb1ELb0ELb1ELb0ELb0ELb1ELb1ELb1ELb1ELb0EEENS1_21CollectiveEpilogueFwdINS6_IJSA_SC_SB_EEES9_NS_10bfloat16_tESG_Li384ELb0ELb1ELb1ELb1EEENS1_19SingleTileSchedulerILb0ELb1ELb1ELi192EEEEEEEEEvNT_6ParamsE)
        /*0104*/ 	.word	0x00000008


	//----- nvinfo : EIATTR_MIN_STACK_SIZE
	.align		4
.L_63:
        /*0108*/ 	.byte	0x04, 0x12
        /*010a*/ 	.short	(.L_65 - .L_64)
	.align		4
.L_64:
        /*010c*/ 	.word	index@(_ZN7cutlass13device_kernelIN5flash11enable_sm90INS1_16FlashAttnFwdSm90INS1_25CollectiveMainloopFwdSm90ILi2EN4cute5tupleIJNS5_1CILi1EEES8_S8_EEENS6_IJNS7_ILi192EEENS7_ILi128EEENS7_ILi96EEEEEELi96ENS_12float_e4m3_tEfNS_4arch4Sm90ELb0ELb1ELb1ELb1ELb1ELb0ELb0ELb1ELb1ELb1ELb1ELb0EEENS1_21CollectiveEpilogueFwdINS6_IJSA_SC_SB_EEES9_NS_10bfloat16_tESG_Li384ELb1ELb1ELb1ELb1EEENS1_36VarlenDynamicPersistentTileSchedulerILi192ELi128ELi384ELi128ELb1ELb1ELb1ELb1ELb0ELb1EEEEEEEEEvNT_6ParamsE)
        /*0110*/ 	.word	0x00000028


	//----- nvinfo : EIATTR_MIN_STACK_SIZE
	.align		4
.L_65:
        /*0114*/ 	.byte	0x04, 0x12
        /*0116*/ 	.short	(.L_67 - .L_66)
	.align		4
.L_66:
        /*0118*/ 	.word	index@(_ZN7cutlass13device_kernelIN5flash11enable_sm90INS1_16FlashAttnFwdSm90INS1_25CollectiveMainloopFwdSm90ILi2EN4cute5tupleIJNS5_1CILi1EEES8_S8_EEENS6_IJNS7_ILi192EEENS7_ILi128EEENS7_ILi96EEEEEELi96ENS_12float_e4m3_tEfNS_4arch4Sm90ELb0ELb1ELb1ELb1ELb1ELb1ELb0ELb1ELb1ELb1ELb1ELb0EEENS1_21CollectiveEpilogueFwdINS6_IJSA_SC_SB_EEES9_NS_10bfloat16_tESG_Li384ELb1ELb1ELb1ELb1EEENS1_36VarlenDynamicPersistentTileSchedulerILi192ELi128ELi384ELi128ELb1ELb1ELb1ELb1ELb0ELb1EEEEEEEEEvNT_6ParamsE)
        /*011c*/ 	.word	0x00000090


	//----- nvinfo : EIATTR_MIN_STACK_SIZE
	.align		4
.L_67:
        /*0120*/ 	.byte	0x04, 0x12
        /*0122*/ 	.short	(.L_69 - .L_68)
	.align		4
.L_68:
        /*0124*/ 	.word	index@(_ZN7cutlass13device_kernelIN5flash11enable_sm90INS1_16FlashAttnFwdSm90INS1_25CollectiveMainloopFwdSm90ILi2EN4cute5tupleIJNS5_1CILi1EEES8_S8_EEENS6_IJNS7_ILi192EEENS7_ILi128EEENS7_ILi96EEEEEELi96ENS_12float_e4m3_tEfNS_4arch4Sm90ELb1ELb0ELb1ELb0ELb1ELb0ELb0ELb1ELb1ELb1ELb1ELb0EEENS1_21CollectiveEpilogueFwdINS6_IJSA_SC_SB_EEES9_NS_10bfloat16_tESG_Li384ELb0ELb1ELb1ELb1EEENS1_19SingleTileSchedulerILb0ELb1ELb1ELi192EEEEEEEEEvNT_6ParamsE)
        /*0128*/ 	.word	0x00000008


	//----- nvinfo : EIATTR_MIN_STACK_SIZE
	.align		4
.L_69:
        /*012c*/ 	.byte	0x04, 0x12
        /*012e*/ 	.short	(.L_71 - .L_70)
	.align		4
.L_70:
        /*0130*/ 	.word	index@(_ZN7cutlass13device_kernelIN5flash11enable_sm90INS1_16FlashAttnFwdSm90INS1_25CollectiveMainloopFwdSm90ILi2EN4cute5tupleIJNS5_1CILi1EEES8_S8_EEENS6_IJNS7_ILi192EEENS7_ILi128EEENS7_ILi96EEEEEELi96ENS_12float_e4m3_tEfNS_4arch4Sm90ELb1ELb0ELb1ELb1ELb1ELb0ELb0ELb1ELb1ELb1ELb1ELb0EEENS1_21CollectiveEpilogueFwdINS6_IJSA_SC_SB_EEES9_NS_10bfloat16_tESG_Li384ELb1ELb1ELb1ELb1EEENS1_36VarlenDynamicPersistentTileSchedulerILi192ELi128ELi384ELi128ELb1ELb1ELb1ELb1ELb1ELb1EEEEEEEEEvNT_6ParamsE)
        /*0134*/ 	.word	0x00000030


	//----- nvinfo : EIATTR_MIN_STACK_SIZE
	.align		4
.L_71:
        /*0138*/ 	.byte	0x04, 0x12
        /*013a*/ 	.short	(.L_73 - .L_72)
	.align		4
.L_72:
        /*013c*/ 	.word	index@(_ZN7cutlass13device_kernelIN5flash11enable_sm90INS1_16FlashAttnFwdSm90INS1_25CollectiveMainloopFwdSm90ILi2EN4cute5tupleIJNS5_1CILi1EEES8_S8_EEENS6_IJNS7_ILi192EEENS7_ILi128EEENS7_ILi96EEEEEELi96ENS_12float_e4m3_tEfNS_4arch4Sm90ELb1ELb0ELb1ELb1ELb1ELb1ELb0ELb1ELb1ELb1ELb1ELb0EEENS1_21CollectiveEpilogueFwdINS6_IJSA_SC_SB_EEES9_NS_10bfloat16_tESG_Li384ELb1ELb1ELb1ELb1EEENS1_36VarlenDynamicPersistentTileSchedulerILi192ELi128ELi384ELi128ELb1ELb1ELb1ELb1ELb1ELb1EEEEEEEEEvNT_6ParamsE)
        /*0140*/ 	.word	0x000000a8
.L_73:


//--------------------- .nv.compat                --------------------------
	.section	.nv.compat,"",@"SHT_CUDA_COMPAT_INFO"
	.align	4
        /*0000*/ 	.byte	0x02, 0x09, 0x01, 0x00, 0x02, 0x02, 0x04, 0x00, 0x02, 0x05, 0x05, 0x00, 0x03, 0x07, 0x01, 0x01
        /*0010*/ 	.byte	0x02, 0x03, 0x01, 0x00, 0x02, 0x06, 0x01, 0x00, 0x04, 0x0b, 0x08, 0x00, 0x00, 0x00, 0x00, 0x00
        /*0020*/ 	.byte	0x00, 0x00, 0x00, 0x00


//--------------------- .nv.info._ZN7cutlass13device_kernelIN5flash11enable_sm90INS1_16FlashAttnFwdSm90INS1_25CollectiveMainloopFwdSm90ILi2EN4cute5tupleIJNS5_1CILi1EEES8_S8_EEENS6_IJNS7_ILi192EEENS7_ILi128EEENS7_ILi96EEEEEELi96ENS_12float_e4m3_tEfNS_4arch4Sm90ELb0ELb0ELb1ELb0ELb1ELb0ELb0ELb1ELb1ELb1ELb1ELb0EEENS1_21CollectiveEpilogueFwdINS6_IJSA_SC_SB_EEES9_NS_10bfloat16_tESG_Li384ELb0ELb1ELb1ELb1EEENS1_19SingleTileSchedulerILb0ELb1ELb1ELi192EEEEEEEEEvNT_6ParamsE --------------------------
	.section	.nv.info._ZN7cutlass13device_kernelIN5flash11enable_sm90INS1_16FlashAttnFwdSm90INS1_25CollectiveMainloopFwdSm90ILi2EN4cute5tupleIJNS5_1CILi1EEES8_S8_EEENS6_IJNS7_ILi192EEENS7_ILi128EEENS7_ILi96EEEEEELi96ENS_12float_e4m3_tEfNS_4arch4Sm90ELb0ELb0ELb1ELb0ELb1ELb0ELb0ELb1ELb1ELb1ELb1ELb0EEENS1_21CollectiveEpilogueFwdINS6_IJSA_SC_SB_EEES9_NS_10bfloat16_tESG_Li384ELb0ELb1ELb1ELb1EEENS1_19SingleTileSchedulerILb0ELb1ELb1ELi192EEEEEEEEEvNT_6ParamsE,"",@"SHT_CUDA_INFO"
	.sectionflags	@""
	.align	4


	//----- nvinfo : EIATTR_CUDA_API_VERSION
	.align		4
        /*0000*/ 	.byte	0x04, 0x37
        /*0002*/ 	.short	(.L_75 - .L_74)
.L_74:
        /*0004*/ 	.word	0x00000082


	//----- nvinfo : EIATTR_KPARAM_INFO
	.align		4
.L_75:
        /*0008*/ 	.byte	0x04, 0x17
        /*000a*/ 	.short	(.L_77 - .L_76)
.L_76:
        /*000c*/ 	.word	0x00000000
        /*0010*/ 	.short	0x0000
        /*0012*/ 	.short	0x0070
        /*0014*/ 	.byte	0x00, 0xf0, 0x01, 0x28


	//----- nvinfo : EIATTR_SPARSE_MMA_MASK
	.align		4
.L_77:
        /*0018*/ 	.byte	0x03, 0x50
        /*001a*/ 	.short	0x0000


	//----- nvinfo : EIATTR_MAXREG_COUNT
	.align		4
        /*001c*/ 	.byte	0x03, 0x1b
        /*001e*/ 	.short	0x0080


	//----- nvinfo : EIATTR_NUM_BARRIERS
	.align		4
        /*0020*/ 	.byte	0x02, 0x4c
        /*0022*/ 	.byte	0x09
	.zero		1


	//----- nvinfo : EIATTR_EXTERNS
	.align		4
        /*0024*/ 	.byte	0x04, 0x0f
        /*0026*/ 	.short	(.L_79 - .L_78)


	//   ....[0]....
	.align		4
.L_78:
        /*0028*/ 	.word	index@(__assertfail)


	//----- nvinfo : EIATTR_ANNOTATIONS
	.align		4
.L_79:
        /*002c*/ 	.byte	0x04, 0x55
        /*002e*/ 	.short	(.L_81 - .L_80)


	//   ....[0]....
.L_80:
        /*0030*/ 	.word	0x00000001
        /*0034*/ 	.byte	0x70, 0x9a, 0x00, 0x00, 0x01, 0x00, 0x00, 0x00, 0x20, 0x9b, 0x00, 0x00, 0x01, 0x00, 0x00, 0x00
        /*0044*/ 	.byte	0x00, 0xba, 0x00, 0x00, 0x01, 0x00, 0x00, 0x00, 0x10, 0xba, 0x00, 0x00, 0x01, 0x00, 0x00, 0x00
        /*0054*/ 	.byte	0x50, 0xbf, 0x00, 0x00, 0x01, 0x00, 0x00, 0x00, 0xb0, 0xbf, 0x00, 0x00


	//----- nvinfo : EIATTR_MERCURY_ISA_VERSION
	.align		4
.L_81:
        /*0060*/ 	.byte	0x03, 0x5f
        /*0062*/ 	.short	0x0101


	//----- nvinfo : EIATTR_INT_WARP_WIDE_INSTR_OFFSETS
	.align		4
        /*0064*/ 	.byte	0x04, 0x31
        /*0066*/ 	.short	(.L_83 - .L_82)


	//   ....[0]....
.L_82:
        /*0068*/ 	.word	0x000000c0


	//   ....[1]....
        /*006c*/ 	.word	0x000000d0


	//   ....[2]....
        /*0070*/ 	.word	0x00000170


	//----- nvinfo : EIATTR_COOP_GROUP_MASK_REGIDS
	.align		4
.L_83:
        /*0074*/ 	.byte	0x04, 0x29
        /*0076*/ 	.short	(.L_85 - .L_84)


	//   ....[0]....
.L_84:
        /*0078*/ 	.word	0xffffffff


	//   ....[1]....
        /*007c*/ 	.word	0xffffffff


	//   ....[2]....
        /*0080*/ 	.word	0xffffffff


	//   ....[3]....
        /*0084*/ 	.word	0xffffffff


	//   ....[4]....
        /*0088*/ 	.word	0xffffffff


	//   ....[5]....
        /*008c*/ 	.word	0xffffffff


	//   ....[6]....
        /*0090*/ 	.word	0xffffffff


	//   ....[7]....
        /*0094*/ 	.word	0xffffffff


	//   ....[8]....
        /*0098*/ 	.word	0xffffffff


	//   ....[9]....
        /*009c*/ 	.word	0xffffffff


	//   ....[10]....
        /*00a0*/ 	.word	0xffffffff


	//   ....[11]....
        /*00a4*/ 	.word	0xffffffff


	//   ....[12]....
        /*00a8*/ 	.word	0xffffffff


	//   ....[13]....
        /*00ac*/ 	.word	0xffffffff


	//   ....[14]....
        /*00b0*/ 	.word	0xffffffff


	//   ....[15]....
        /*00b4*/ 	.word	0xffffffff


	//   ....[16]....
        /*00b8*/ 	.word	0xffffffff


	//   ....[17]....
        /*00bc*/ 	.word	0xffffffff


	//   ....[18]....
        /*00c0*/ 	.word	0xffffffff


	//   ....[19]....
        /*00c4*/ 	.word	0xffffffff


	//   ....[20]....
        /*00c8*/ 	.word	0xffffffff


	//   ....[21]....
        /*00cc*/ 	.word	0xffffffff


	//   ....[22]....
        /*00d0*/ 	.word	0xffffffff


	//   ....[23]....
        /*00d4*/ 	.word	0xffffffff


	//   ....[24]....
        /*00d8*/ 	.word	0xffffffff


	//   ....[25]....
        /*00dc*/ 	.word	0xffffffff


	//   ....[26]....
        /*00e0*/ 	.word	0xffffffff


	//   ....[27]....
        /*00e4*/ 	.word	0xffffffff


	//   ....[28]....
        /*00e8*/ 	.word	0xffffffff


	//   ....[29]....
        /*00ec*/ 	.word	0xffffffff


	//   ....[30]....
        /*00f0*/ 	.word	0xffffffff


	//   ....[31]....
        /*00f4*/ 	.word	0xffffffff


	//   ....[32]....
        /*00f8*/ 	.word	0xffffffff


	//   ....[33]....
        /*00fc*/ 	.word	0xffffffff


	//   ....[34]....
        /*0100*/ 	.word	0xffffffff


	//   ....[35]....
        /*0104*/ 	.word	0xffffffff


	//   ....[36]....
        /*0108*/ 	.word	0xffffffff


	//   ....[37]....
        /*010c*/ 	.word	0xffffffff


	//   ....[38]....
        /*0110*/ 	.word	0xffffffff


	//   ....[39]....
        /*0114*/ 	.word	0xffffffff


	//   ....[40]....
        /*0118*/ 	.word	0xffffffff


	//   ....[41]....
        /*011c*/ 	.word	0xffffffff


	//   ....[42]....
        /*0120*/ 	.word	0xffffffff


	//   ....[43]....
        /*0124*/ 	.word	0xffffffff


	//   ....[44]....
        /*0128*/ 	.word	0xffffffff


	//   ....[45]....
        /*012c*/ 	.word	0xffffffff


	//   ....[46]....
        /*0130*/ 	.word	0xffffffff


	//   ....[47]....
        /*0134*/ 	.word	0xffffffff


	//   ....[48]....
        /*0138*/ 	.word	0xffffffff


	//   ....[49]....
        /*013c*/ 	.word	0xffffffff


	//   ....[50]....
        /*0140*/ 	.word	0xffffffff


	//   ....[51]....
        /*0144*/ 	.word	0xffffffff


	//   ....[52]....
        /*0148*/ 	.word	0xffffffff


	//   ....[53]....
        /*014c*/ 	.word	0xffffffff


	//   ....[54]....
        /*0150*/ 	.word	0xffffffff


	//   ....[55]....
        /*0154*/ 	.word	0xffffffff


	//   ....[56]....
        /*0158*/ 	.word	0xffffffff


	//   ....[57]....
        /*015c*/ 	.word	0xffffffff


	//   ....[58]....
        /*0160*/ 	.word	0xffffffff


	//   ....[59]....
        /*0164*/ 	.word	0xffffffff


	//   ....[60]....
        /*0168*/ 	.word	0xffffffff


	//   ....[61]....
        /*016c*/ 	.word	0xffffffff


	//   ....[62]....
        /*0170*/ 	.word	0xffffffff


	//   ....[63]....
        /*0174*/ 	.word	0xffffffff


	//   ....[64]....
        /*0178*/ 	.word	0xffffffff


	//   ....[65]....
        /*017c*/ 	.word	0xffffffff


	//   ....[66]....
        /*0180*/ 	.word	0xffffffff


	//   ....[67]....
        /*0184*/ 	.word	0xffffffff


	//   ....[68]....
        /*0188*/ 	.word	0xffffffff


	//   ....[69]....
        /*018c*/ 	.word	0xffffffff


	//   ....[70]....
        /*0190*/ 	.word	0xffffffff


	//   ....[71]....
        /*0194*/ 	.word	0xffffffff


	//   ....[72]....
        /*0198*/ 	.word	0xffffffff


	//   ....[73]....
        /*019c*/ 	.word	0xffffffff


	//   ....[74]....
        /*01a0*/ 	.word	0xffffffff


	//   ....[75]....
        /*01a4*/ 	.word	0xffffffff


	//   ....[76]....
        /*01a8*/ 	.word	0xffffffff


	//   ....[77]....
        /*01ac*/ 	.word	0xffffffff


	//   ....[78]....
        /*01b0*/ 	.word	0xffffffff


	//   ....[79]....
        /*01b4*/ 	.word	0xffffffff


	//   ....[80]....
        /*01b8*/ 	.word	0xffffffff


	//   ....[81]....
        /*01bc*/ 	.word	0xffffffff


	//   ....[82]....
        /*01c0*/ 	.word	0xffffffff


	//   ....[83]....
        /*01c4*/ 	.word	0xffffffff


	//   ....[84]....
        /*01c8*/ 	.word	0xffffffff


	//   ....[85]....
        /*01cc*/ 	.word	0xffffffff


	//   ....[86]....
        /*01d0*/ 	.word	0xffffffff


	//   ....[87]....
        /*01d4*/ 	.word	0xffffffff


	//   ....[88]....
        /*01d8*/ 	.word	0xffffffff


	//   ....[89]....
        /*01dc*/ 	.word	0xffffffff


	//   ....[90]....
        /*01e0*/ 	.word	0xffffffff


	//   ....[91]....
        /*01e4*/ 	.word	0xffffffff


	//   ....[92]....
        /*01e8*/ 	.word	0xffffffff


	//   ....[93]....
        /*01ec*/ 	.word	0xffffffff


	//   ....[94]....
        /*01f0*/ 	.word	0xffffffff


	//   ....[95]....
        /*01f4*/ 	.word	0xffffffff


	//   ....[96]....
        /*01f8*/ 	.word	0xffffffff


	//   ....[97]....
        /*01fc*/ 	.word	0xffffffff


	//   ....[98]....
        /*0200*/ 	.word	0xffffffff


	//   ....[99]....
        /*0204*/ 	.word	0x0500000f


	//   ....[100]....
        /*0208*/ 	.word	0x0500000f


	//   ....[101]....
        /*020c*/ 	.word	0x0500000f


	//   ....[102]....
        /*0210*/ 	.word	0x0500000f


	//   ....[103]....
        /*0214*/ 	.word	0x0500000f


	//   ....[104]....
        /*0218*/ 	.word	0x0500000f


	//   ....[105]....
        /*021c*/ 	.word	0x0500000f


	//   ....[106]....
        /*0220*/ 	.word	0x0500000f


	//   ....[107]....
        /*0224*/ 	.word	0x0500000f


	//   ....[108]....
        /*0228*/ 	.word	0x0500000f


	//   ....[109]....
        /*022c*/ 	.word	0x0500000f


	//   ....[110]....
        /*0230*/ 	.word	0x0500000f


	//   ....[111]....
        /*0234*/ 	.word	0x0500000f


	//   ....[112]....
        /*0238*/ 	.word	0x0500000f


	//   ....[113]....
        /*023c*/ 	.word	0x0500000f


	//   ....[114]....
        /*0240*/ 	.word	0x0500000f


	//   ....[115]....
        /*0244*/ 	.word	0x0500000f


	//   ....[116]....
        /*0248*/ 	.word	0x0500000f


	//   ....[117]....
        /*024c*/ 	.word	0x0500000f


	//   ....[118]....
        /*0250*/ 	.word	0x0500000f


	//   ....[119]....
        /*0254*/ 	.word	0x0500000f


	//   ....[120]....
        /*0258*/ 	.word	0x0500000f


	//   ....[121]....
        /*025c*/ 	.word	0x0500000f


	//----- nvinfo : EIATTR_COOP_GROUP_INSTR_OFFSETS
	.align		4
.L_85:
        /*0260*/ 	.byte	0x04, 0x28
        /*0262*/ 	.short	(.L_87 - .L_86)


	//   ....[0]....
.L_86:
        /*0264*/ 	.word	0x00000070


	//   ....[1]....
        /*0268*/ 	.word	0x000000b0


	//   ....[2]....
        /*026c*/ 	.word	0x000002d0


	//   ....[3]....
        /*0270*/ 	.word	0x00000430


	//   ....[4]....
        /*0274*/ 	.word	0x00000550


	//   ....[5]....
        /*0278*/ 	.word	0x000006b0


	//   ....[6]....
        /*027c*/ 	.word	0x00000fe0


	//   ....[7]....
        /*0280*/ 	.word	0x00002ca0


	//   ....[8]....
        /*0284*/ 	.word	0x00002d00


	//   ....[9]....
        /*0288*/ 	.word	0x00002ff0


	//   ....[10]....
        /*028c*/ 	.word	0x00003090


	//   ....[11]....
        /*0290*/ 	.word	0x00004f00


	//   ....[12]....
        /*0294*/ 	.word	0x00004f80


	//   ....[13]....
        /*0298*/ 	.word	0x00004f90


	//   ....[14]....
        /*029c*/ 	.word	0x00004fd0


	//   ....[15]....
        /*02a0*/ 	.word	0x000065a0


	//   ....[16]....
        /*02a4*/ 	.word	0x000065c0


	//   ....[17]....
        /*02a8*/ 	.word	0x00006640


	//   ....[18]....
        /*02ac*/ 	.word	0x00006650


	//   ....[19]....
        /*02b0*/ 	.word	0x00007320


	//   ....[20]....
        /*02b4*/ 	.word	0x00007330


	//   ....[21]....
        /*02b8*/ 	.word	0x00007340


	//   ....[22]....
        /*02bc*/ 	.word	0x00007350


	//   ....[23]....
        /*02c0*/ 	.word	0x00007360


	//   ....[24]....
        /*02c4*/ 	.word	0x00007380


	//   ....[25]....
        /*02c8*/ 	.word	0x00007390


	//   ....[26]....
        /*02cc*/ 	.word	0x000073a0


	//   ....[27]....
        /*02d0*/ 	.word	0x000073c0


	//   ....[28]....
        /*02d4*/ 	.word	0x000073d0


	//   ....[29]....
        /*02d8*/ 	.word	0x000073e0


	//   ....[30]....
        /*02dc*/ 	.word	0x000073f0


	//   ....[31]....
        /*02e0*/ 	.word	0x00007410


	//   ....[32]....
        /*02e4*/ 	.word	0x00007430


	//   ....[33]....
        /*02e8*/ 	.word	0x00007450


	//   ....[34]....
        /*02ec*/ 	.word	0x00007460


	//   ....[35]....
        /*02f0*/ 	.word	0x00007480


	//   ....[36]....
        /*02f4*/ 	.word	0x000074a0


	//   ....[37]....
        /*02f8*/ 	.word	0x000074b0


	//   ....[38]....
        /*02fc*/ 	.word	0x000074e0


	//   ....[39]....
        /*0300*/ 	.word	0x000074f0


	//   ....[40]....
        /*0304*/ 	.word	0x00007500


	//   ....[41]....
        /*0308*/ 	.word	0x00007510


	//   ....[42]....
        /*030c*/ 	.word	0x00007520


	//   ....[43]....
        /*0310*/ 	.word	0x00007550


	//   ....[44]....
        /*0314*/ 	.word	0x00007560


	//   ....[45]....
        /*0318*/ 	.word	0x00007570


	//   ....[46]....
        /*031c*/ 	.word	0x00007580


	//   ....[47]....
        /*0320*/ 	.word	0x000075a0


	//   ....[48]....
        /*0324*/ 	.word	0x000075b0


	//   ....[49]....
        /*0328*/ 	.word	0x000075c0


	//   ....[50]....
        /*032c*/ 	.word	0x000075d0


	//   ....[51]....
        /*0330*/ 	.word	0x000075e0


	//   ....[52]....
        /*0334*/ 	.word	0x000075f0


	//   ....[53]....
        /*0338*/ 	.word	0x00007600


	//   ....[54]....
        /*033c*/ 	.word	0x00007610


	//   ....[55]....
        /*0340*/ 	.word	0x00007620


	//   ....[56]....
        /*0344*/ 	.word	0x00007630


	//   ....[57]....
        /*0348*/ 	.word	0x00007640


	//   ....[58]....
        /*034c*/ 	.word	0x00007650


	//   ....[59]....
        /*0350*/ 	.word	0x00007670


	//   ....[60]....
        /*0354*/ 	.word	0x00007690


	//   ....[61]....
        /*0358*/ 	.word	0x000076b0


	//   ....[62]....
        /*035c*/ 	.word	0x000076c0


	//   ....[63]....
        /*0360*/ 	.word	0x000076d0


	//   ....[64]....
        /*0364*/ 	.word	0x000076e0


	//   ....[65]....
        /*0368*/ 	.word	0x000076f0


	//   ....[66]....
        /*036c*/ 	.word	0x00007700


	//   ....[67]....
        /*0370*/ 	.word	0x00007ad0


	//   ....[68]....
        /*0374*/ 	.word	0x00007b20


	//   ....[69]....
        /*0378*/ 	.word	0x00007b60


	//   ....[70]....
        /*037c*/ 	.word	0x00007ba0


	//   ....[71]....
        /*0380*/ 	.word	0x00007be0


	//   ....[72]....
        /*0384*/ 	.word	0x00007c20


	//   ....[73]....
        /*0388*/ 	.word	0x00008150


	//   ....[74]....
        /*038c*/ 	.word	0x00008180


	//   ....[75]....
        /*0390*/ 	.word	0x00008b50


	//   ....[76]....
        /*0394*/ 	.word	0x00009e60


	//   ....[77]....
        /*0398*/ 	.word	0x00009e90


	//   ....[78]....
        /*039c*/ 	.word	0x00009ea0


	//   ....[79]....
        /*03a0*/ 	.word	0x00009f70


	//   ....[80]....
        /*03a4*/ 	.word	0x0000a2e0


	//   ....[81]....
        /*03a8*/ 	.word	0x0000a2f0


	//   ....[82]....
        /*03ac*/ 	.word	0x0000a300


	//   ....[83]....
        /*03b0*/ 	.word	0x0000a340


	//   ....[84]....
        /*03b4*/ 	.word	0x0000aa80


	//   ....[85]....
        /*03b8*/ 	.word	0x0000aab0


	//   ....[86]....
        /*03bc*/ 	.word	0x0000aae0


	//   ....[87]....
        /*03c0*/ 	.word	0x0000ab00


	//   ....[88]....
        /*03c4*/ 	.word	0x0000ab40


	//   ....[89]....
        /*03c8*/ 	.word	0x0000abc0


	//   ....[90]....
        /*03cc*/ 	.word	0x0000b2d0


	//   ....[91]....
        /*03d0*/ 	.word	0x0000b2e0


	//   ....[92]....
        /*03d4*/ 	.word	0x0000b2f0


	//   ....[93]....
        /*03d8*/ 	.word	0x0000b370


	//   ....[94]....
        /*03dc*/ 	.word	0x0000b6f0


	//   ....[95]....
        /*03e0*/ 	.word	0x0000b710


	//   ....[96]....
        /*03e4*/ 	.word	0x0000b730


	//   ....[97]....
        /*03e8*/ 	.word	0x0000b750


	//   ....[98]....
        /*03ec*/ 	.word	0x0000c460


	//   ....[99]....
        /*03f0*/ 	.word	0x0000c960


	//   ....[100]....
        /*03f4*/ 	.word	0x0000ca50


	//   ....[101]....
        /*03f8*/ 	.word	0x0000cb00


	//   ....[102]....
        /*03fc*/ 	.word	0x0000cb80


	//   ....[103]....
        /*0400*/ 	.word	0x0000cc50


	//   ....[104]....
        /*0404*/ 	.word	0x0000cdd0


	//   ....[105]....
        /*0408*/ 	.word	0x0000ce60


	//   ....[106]....
        /*040c*/ 	.word	0x0000cee0


	//   ....[107]....
        /*0410*/ 	.word	0x0000cf90


	//   ....[108]....
        /*0414*/ 	.word	0x0000d020


	//   ....[109]....
        /*0418*/ 	.word	0x0000d070


	//   ....[110]....
        /*041c*/ 	.word	0x0000d120


	//   ....[111]....
        /*0420*/ 	.word	0x0000d1d0


	//   ....[112]....
        /*0424*/ 	.word	0x0000d270


	//   ....[113]....
        /*0428*/ 	.word	0x0000d330


	//   ....[114]....
        /*042c*/ 	.word	0x0000d470


	//   ....[115]....
        /*0430*/ 	.word	0x0000d500


	//   ....[116]....
        /*0434*/ 	.word	0x0000d560


	//   ....[117]....
        /*0438*/ 	.word	0x0000d640


	//   ....[118]....
        /*043c*/ 	.word	0x0000d730


	//   ....[119]....
        /*0440*/ 	.word	0x0000d7d0


	//   ....[120]....
        /*0444*/ 	.word	0x0000d840


	//   ....[121]....
        /*0448*/ 	.word	0x0000d900


	//----- nvinfo : EIATTR_REG_RECONFIG
	.align		4
.L_87:
        /*044c*/ 	.byte	0x01, 0x54
	.zero		2


	//----- nvinfo : EIATTR_SYSCALL_OFFSETS
	.align		4
        /*0450*/ 	.byte	0x04, 0x46
        /*0452*/ 	.short	(.L_89 - .L_88)


	//   ....[0]....
.L_88:
        /*0454*/ 	.word	0x000011a0


	//   ....[1]....
        /*0458*/ 	.word	0x00009290


	//   ....[2]....
        /*045c*/ 	.word	0x000093d0


	//   ....[3]....
        /*0460*/ 	.word	0x00009510


	//   ....[4]....
        /*0464*/ 	.word	0x00009630


	//   ....[5]....
        /*0468*/ 	.word	0x0000a650


	//----- nvinfo : EIATTR_MBARRIER_INSTR_OFFSETS
	.align		4
.L_89:
        /*046c*/ 	.byte	0x04, 0x39
        /*046e*/ 	.short	(.L_91 - .L_90)


	//   ....[0]....
.L_90:
        /*0470*/ 	.word	0x00000180
        /*0474*/ 	.word	0x000000ff
        /*0478*/ 	.word	0x00017000
        /*047c*/ 	.short	0x0100
        /*047e*/ 	.byte	0x08
	.zero		1


	//   ....[1]....
        /*0480*/ 	.word	0x00000190
        /*0484*/ 	.word	0x000000ff
        /*0488*/ 	.word	0x00017020
        /*048c*/ 	.short	0x0100
        /*048e*/ 	.byte	0x08
	.zero		1


	//   ....[2]....
        /*0490*/ 	.word	0x00000280
        /*0494*/ 	.word	0x000000ff
        /*0498*/ 	.word	0x00017030
        /*049c*/ 	.short	0x0100
        /*049e*/ 	.byte	0x08
	.zero		1


	//   ....[3]....
        /*04a0*/ 	.word	0x00000290
        /*04a4*/ 	.word	0x000000ff
        /*04a8*/ 	.word	0x00017040
        /*04ac*/ 	.short	0x0100
        /*04ae*/ 	.byte	0x08
	.zero		1


	//   ....[4]....
        /*04b0*/ 	.word	0x000002a0
        /*04b4*/ 	.word	0x000000ff
        /*04b8*/ 	.word	0x00017038
        /*04bc*/ 	.short	0x0100
        /*04be*/ 	.byte	0x08
	.zero		1


	//   ....[5]....
        /*04c0*/ 	.word	0x000002b0
        /*04c4*/ 	.word	0x000000ff
        /*04c8*/ 	.word	0x00017048
        /*04cc*/ 	.short	0x0100
        /*04ce*/ 	.byte	0x08
	.zero		1


	//   ....[6]....
        /*04d0*/ 	.word	0x000003e0
        /*04d4*/ 	.word	0x000000ff
        /*04d8*/ 	.word	0x00017050
        /*04dc*/ 	.short	0x0100
        /*04de*/ 	.byte	0x08
	.zero		1


	//   ....[7]....
        /*04e0*/ 	.word	0x000003f0
        /*04e4*/ 	.word	0x000000ff
        /*04e8*/ 	.word	0x00017060
        /*04ec*/ 	.short	0x0100
        /*04ee*/ 	.byte	0x08
	.zero		1


	//   ....[8]....
        /*04f0*/ 	.word	0x00000400
        /*04f4*/ 	.word	0x000000ff
        /*04f8*/ 	.word	0x00017058
        /*04fc*/ 	.short	0x0100
        /*04fe*/ 	.byte	0x08
	.zero		1


	//   ....[9]....
        /*0500*/ 	.word	0x00000410
        /*0504*/ 	.word	0x000000ff
        /*0508*/ 	.word	0x00017068
        /*050c*/ 	.short	0x0100
        /*050e*/ 	.byte	0x08
	.zero		1


	//   ....[10]....
        /*0510*/ 	.word	0x00000500
        /*0514*/ 	.word	0x000000ff
        /*0518*/ 	.word	0x00017070
        /*051c*/ 	.short	0x0100
        /*051e*/ 	.byte	0x06
	.zero		1


	//   ....[11]....
        /*0520*/ 	.word	0x00000510
        /*0524*/ 	.word	0x000000ff
        /*0528*/ 	.word	0x00017080
        /*052c*/ 	.short	0x0100
        /*052e*/ 	.byte	0x06
	.zero		1


	//   ....[12]....
        /*0530*/ 	.word	0x00000520
        /*0534*/ 	.word	0x000000ff
        /*0538*/ 	.word	0x00017078
        /*053c*/ 	.short	0x0100
        /*053e*/ 	.byte	0x06
	.zero		1


	//   ....[13]....
        /*0540*/ 	.word	0x00000530
        /*0544*/ 	.word	0x000000ff
        /*0548*/ 	.word	0x00017088
        /*054c*/ 	.short	0x0100
        /*054e*/ 	.byte	0x06
	.zero		1


	//   ....[14]....
        /*0550*/ 	.word	0x00000660
        /*0554*/ 	.word	0x000000ff
        /*0558*/ 	.word	0x00017090
        /*055c*/ 	.short	0x0100
        /*055e*/ 	.byte	0x08
	.zero		1


	//   ....[15]....
        /*0560*/ 	.word	0x00000670
        /*0564*/ 	.word	0x000000ff
        /*0568*/ 	.word	0x000170a0
        /*056c*/ 	.short	0x0100
        /*056e*/ 	.byte	0x08
	.zero		1


	//   ....[16]....
        /*0570*/ 	.word	0x00000680
        /*0574*/ 	.word	0x000000ff
        /*0578*/ 	.word	0x00017098
        /*057c*/ 	.short	0x0100
        /*057e*/ 	.byte	0x08
	.zero		1


	//   ....[17]....
        /*0580*/ 	.word	0x00000690
        /*0584*/ 	.word	0x000000ff
        /*0588*/ 	.word	0x000170a8
        /*058c*/ 	.short	0x0100
        /*058e*/ 	.byte	0x08
	.zero		1


	//   ....[18]....
        /*0590*/ 	.word	0x000007d0
        /*0594*/ 	.word	0x000000ff
        /*0598*/ 	.word	0x000170b0
        /*059c*/ 	.short	0x0100
        /*059e*/ 	.byte	0x08
	.zero		1


	//   ....[19]....
        /*05a0*/ 	.word	0x000007e0
        /*05a4*/ 	.word	0x000000ff
        /*05a8*/ 	.word	0x000170c0
        /*05ac*/ 	.short	0x0100
        /*05ae*/ 	.byte	0x08
	.zero		1


	//   ....[20]....
        /*05b0*/ 	.word	0x000007f0
        /*05b4*/ 	.word	0x000000ff
        /*05b8*/ 	.word	0x000170b8
        /*05bc*/ 	.short	0x0100
        /*05be*/ 	.byte	0x08
	.zero		1


	//   ....[21]....
        /*05c0*/ 	.word	0x00000800
        /*05c4*/ 	.word	0x000000ff
        /*05c8*/ 	.word	0x000170c8
        /*05cc*/ 	.short	0x0100
        /*05ce*/ 	.byte	0x08
	.zero		1


	//   ....[22]....
        /*05d0*/ 	.word	0x00001470
        /*05d4*/ 	.word	0x000000ff
        /*05d8*/ 	.word	0x00017000
        /*05dc*/ 	.short	0x010a
        /*05de*/ 	.byte	0x28
	.zero		1


	//   ....[23]....
        /*05e0*/ 	.word	0x00001500
        /*05e4*/ 	.word	0x000000ff
        /*05e8*/ 	.word	0x00017030
        /*05ec*/ 	.short	0x010a
        /*05ee*/ 	.byte	0x28
	.zero		1


	//   ....[24]....
        /*05f0*/ 	.word	0x00001560
        /*05f4*/ 	.word	0x000000ff
        /*05f8*/ 	.word	0x00017030
        /*05fc*/ 	.short	0x010a
        /*05fe*/ 	.byte	0x28
	.zero		1


	//   ....[25]....
        /*0600*/ 	.word	0x00002070
        /*0604*/ 	.word	0x000000ff
        /*0608*/ 	.word	0x00000000
        /*060c*/ 	.short	0x0101
        /*060e*/ 	.byte	0x04
	.zero		1


	//   ....[26]....
        /*0610*/ 	.word	0x00003f30
        /*0614*/ 	.word	0x000000ff
        /*0618*/ 	.word	0x00017030
        /*061c*/ 	.short	0x010a
        /*061e*/ 	.byte	0x11
	.zero		1


	//   ....[27]....
        /*0620*/ 	.word	0x00003f70
        /*0624*/ 	.word	0x000000ff
        /*0628*/ 	.word	0x00017030
        /*062c*/ 	.short	0x010a
        /*062e*/ 	.byte	0x11
	.zero		1


	//   ....[28]....
        /*0630*/ 	.word	0x00004100
        /*0634*/ 	.word	0x000000ff
        /*0638*/ 	.word	0x00017050
        /*063c*/ 	.short	0x010a
        /*063e*/ 	.byte	0x0e
	.zero		1


	//   ....[29]....
        /*0640*/ 	.word	0x00004140
        /*0644*/ 	.word	0x000000ff
        /*0648*/ 	.word	0x00017050
        /*064c*/ 	.short	0x010a
        /*064e*/ 	.byte	0x0e
	.zero		1


	//   ....[30]....
        /*0650*/ 	.word	0x00004840
        /*0654*/ 	.word	0x000000ff
        /*0658*/ 	.word	0x00000000
        /*065c*/ 	.short	0x0101
        /*065e*/ 	.byte	0x05
	.zero		1


	//   ....[31]....
        /*0660*/ 	.word	0x00005da0
        /*0664*/ 	.word	0x000000ff
        /*0668*/ 	.word	0x00000000
        /*066c*/ 	.short	0x0101
        /*066e*/ 	.byte	0x05
	.zero		1


	//   ....[32]....
        /*0670*/ 	.word	0x000062c0
        /*0674*/ 	.word	0x000000ff
        /*0678*/ 	.word	0x00017050
        /*067c*/ 	.short	0x010a
        /*067e*/ 	.byte	0x0b
	.zero		1


	//   ....[33]....
        /*0680*/ 	.word	0x00006300
        /*0684*/ 	.word	0x000000ff
        /*0688*/ 	.word	0x00017050
        /*068c*/ 	.short	0x010a
        /*068e*/ 	.byte	0x0b
	.zero		1


	//   ....[34]....
        /*0690*/ 	.word	0x00006930
        /*0694*/ 	.word	0x000000ff
        /*0698*/ 	.word	0x00000000
        /*069c*/ 	.short	0x0101
        /*069e*/ 	.byte	0x04
	.zero		1


	//   ....[35]....
        /*06a0*/ 	.word	0x00007c00
        /*06a4*/ 	.word	0x000000ff
        /*06a8*/ 	.word	0x00000000
        /*06ac*/ 	.short	0x0101
        /*06ae*/ 	.byte	0x04
	.zero		1


	//   ....[36]....
        /*06b0*/ 	.word	0x00009c60
        /*06b4*/ 	.word	0x000000ff
        /*06b8*/ 	.word	0x00017080
        /*06bc*/ 	.short	0x010a
        /*06be*/ 	.byte	0x2c
	.zero		1


	//   ....[37]....
        /*06c0*/ 	.word	0x0000a030
        /*06c4*/ 	.word	0x000000ff
        /*06c8*/ 	.word	0x00017070
        /*06cc*/ 	.short	0x0107
        /*06ce*/ 	.byte	0x2c
	.zero		1


	//   ....[38]....
        /*06d0*/ 	.word	0x0000a0c0
        /*06d4*/ 	.word	0x000000ff
        /*06d8*/ 	.word	0x00017070
        /*06dc*/ 	.short	0x0101
        /*06de*/ 	.byte	0x2c
	.zero		1


	//   ....[39]....
        /*06e0*/ 	.word	0x0000a0f0
        /*06e4*/ 	.word	0x000000ff
        /*06e8*/ 	.word	0x00017040
        /*06ec*/ 	.short	0x010a
        /*06ee*/ 	.byte	0x2c
	.zero		1


	//   ....[40]....
        /*06f0*/ 	.word	0x0000a400
        /*06f4*/ 	.word	0x000000ff
        /*06f8*/ 	.word	0x00017030
        /*06fc*/ 	.short	0x0107
        /*06fe*/ 	.byte	0x2c
	.zero		1


	//   ....[41]....
        /*0700*/ 	.word	0x0000a490
        /*0704*/ 	.word	0x000000ff
        /*0708*/ 	.word	0x00017030
        /*070c*/ 	.short	0x0101
        /*070e*/ 	.byte	0x2c
	.zero		1


	//   ....[42]....
        /*0710*/ 	.word	0x0000ace0
        /*0714*/ 	.word	0x000000ff
        /*0718*/ 	.word	0x00017000
        /*071c*/ 	.short	0x0107
        /*071e*/ 	.byte	0x2c
	.zero		1


	//   ....[43]....
        /*0720*/ 	.word	0x0000ad40
        /*0724*/ 	.word	0x000000ff
        /*0728*/ 	.word	0x00017000
        /*072c*/ 	.short	0x0101
        /*072e*/ 	.byte	0x2c
	.zero		1


	//   ....[44]....
        /*0730*/ 	.word	0x0000ad50
        /*0734*/ 	.word	0x000000ff
        /*0738*/ 	.word	0x00017020
        /*073c*/ 	.short	0x010a
        /*073e*/ 	.byte	0x2c
	.zero		1


	//   ....[45]....
        /*0740*/ 	.word	0x0000b080
        /*0744*/ 	.word	0x00000006
        /*0748*/ 	.word	0x00017080
        /*074c*/ 	.short	0x010a
        /*074e*/ 	.byte	0x3f
	.zero		1


	//   ....[46]....
        /*0750*/ 	.word	0x0000b440
        /*0754*/ 	.word	0x00000006
        /*0758*/ 	.word	0x00017070
        /*075c*/ 	.short	0x0107
        /*075e*/ 	.byte	0x3f
	.zero		1


	//   ....[47]....
        /*0760*/ 	.word	0x0000b4d0
        /*0764*/ 	.word	0x00000006
        /*0768*/ 	.word	0x00017070
        /*076c*/ 	.short	0x0101
        /*076e*/ 	.byte	0x3f
	.zero		1


	//   ....[48]....
        /*0770*/ 	.word	0x0000b500
        /*0774*/ 	.word	0x00000006
        /*0778*/ 	.word	0x00017040
        /*077c*/ 	.short	0x010a
        /*077e*/ 	.byte	0x3f
	.zero		1


	//   ....[49]....
        /*0780*/ 	.word	0x0000b830
        /*0784*/ 	.word	0x00000006
        /*0788*/ 	.word	0x00017030
        /*078c*/ 	.short	0x0107
        /*078e*/ 	.byte	0x3f
	.zero		1


	//   ....[50]....
        /*0790*/ 	.word	0x0000b8d0
        /*0794*/ 	.word	0x00000006
        /*0798*/ 	.word	0x00017030
        /*079c*/ 	.short	0x0101
        /*079e*/ 	.byte	0x3f
	.zero		1


	//   ....[51]....
        /*07a0*/ 	.word	0x0000b950
        /*07a4*/ 	.word	0x00000002
        /*07a8*/ 	.word	0x00017070
        /*07ac*/ 	.short	0x010a
        /*07ae*/ 	.byte	0x3f
	.zero		1


	//   ....[52]....
        /*07b0*/ 	.word	0x0000b9e0
        /*07b4*/ 	.word	0x00000002
        /*07b8*/ 	.word	0x00017060
        /*07bc*/ 	.short	0x010a
        /*07be*/ 	.byte	0x3f
	.zero		1


	//   ....[53]....
        /*07c0*/ 	.word	0x0000bd60
        /*07c4*/ 	.word	0x00000002
        /*07c8*/ 	.word	0x00017050
        /*07cc*/ 	.short	0x0101
        /*07ce*/ 	.byte	0x3f
	.zero		1


	//   ....[54]....
        /*07d0*/ 	.word	0x0000be00
        /*07d4*/ 	.word	0x00000002
        /*07d8*/ 	.word	0x00000000
        /*07dc*/ 	.short	0x0101
        /*07de*/ 	.byte	0x3f
	.zero		1


	//   ....[55]....
        /*07e0*/ 	.word	0x0000bed0
        /*07e4*/ 	.word	0x00000002
        /*07e8*/ 	.word	0x00017070
        /*07ec*/ 	.short	0x010a
        /*07ee*/ 	.byte	0x3f
	.zero		1


	//   ....[56]....
        /*07f0*/ 	.word	0x0000bf80
        /*07f4*/ 	.word	0x00000002
        /*07f8*/ 	.word	0x00017060
        /*07fc*/ 	.short	0x010a
        /*07fe*/ 	.byte	0x3f
	.zero		1


	//   ....[57]....
        /*0800*/ 	.word	0x0000c2f0
        /*0804*/ 	.word	0x00000002
        /*0808*/ 	.word	0x00017050
        /*080c*/ 	.short	0x0101
        /*080e*/ 	.byte	0x3f
	.zero		1


	//   ....[58]....
        /*0810*/ 	.word	0x0000c370
        /*0814*/ 	.word	0x00000002
        /*0818*/ 	.word	0x00000000
        /*081c*/ 	.short	0x0101
        /*081e*/ 	.byte	0x3f
	.zero		1


	//   ....[59]....
        /*0820*/ 	.word	0x0000c410
        /*0824*/ 	.word	0x00000007
        /*0828*/ 	.word	0x00017020
        /*082c*/ 	.short	0x010a
        /*082e*/ 	.byte	0x3f
	.zero		1


	//   ....[60]....
        /*0830*/ 	.word	0x0000c530
        /*0834*/ 	.word	0x00000005
        /*0838*/ 	.word	0x00017040
        /*083c*/ 	.short	0x010a
        /*083e*/ 	.byte	0x3f
	.zero		1


	//   ....[61]....
        /*0840*/ 	.word	0x0000c5d0
        /*0844*/ 	.word	0x00000007
        /*0848*/ 	.word	0x00017040
        /*084c*/ 	.short	0x010a
        /*084e*/ 	.byte	0x3f
	.zero		1


	//   ....[62]....
        /*0850*/ 	.word	0x0000c610
        /*0854*/ 	.word	0x00000005
        /*0858*/ 	.word	0x00017060
        /*085c*/ 	.short	0x010a
        /*085e*/ 	.byte	0x3f
	.zero		1


	//   ....[63]....
        /*0860*/ 	.word	0x0000c650
        /*0864*/ 	.word	0x00000007
        /*0868*/ 	.word	0x00017060
        /*086c*/ 	.short	0x010a
        /*086e*/ 	.byte	0x3f
	.zero		1


	//   ....[64]....
        /*0870*/ 	.word	0x0000c690
        /*0874*/ 	.word	0x00000005
        /*0878*/ 	.word	0x00017080
        /*087c*/ 	.short	0x010a
        /*087e*/ 	.byte	0x3f
	.zero		1


	//   ....[65]....
        /*0880*/ 	.word	0x0000c6d0
        /*0884*/ 	.word	0x00000007
        /*0888*/ 	.word	0x00017080
        /*088c*/ 	.short	0x010a
        /*088e*/ 	.byte	0x3f
	.zero		1


	//   ....[66]....
        /*0890*/ 	.word	0x0000c740
        /*0894*/ 	.word	0x00000003
        /*0898*/ 	.word	0x00017000
        /*089c*/ 	.short	0x010a
        /*089e*/ 	.byte	0x3f
	.zero		1


	//   ....[67]....
        /*08a0*/ 	.word	0x0000c7a0
        /*08a4*/ 	.word	0x00000003
        /*08a8*/ 	.word	0x00017030
        /*08ac*/ 	.short	0x010a
        /*08ae*/ 	.byte	0x3f
	.zero		1


	//   ....[68]....
        /*08b0*/ 	.word	0x0000c800
        /*08b4*/ 	.word	0x0000000a
        /*08b8*/ 	.word	0x00017030
        /*08bc*/ 	.short	0x010a
        /*08be*/ 	.byte	0x3f
	.zero		1


	//   ....[69]....
        /*08c0*/ 	.word	0x0000c860
        /*08c4*/ 	.word	0x0000000a
        /*08c8*/ 	.word	0x00017050
        /*08cc*/ 	.short	0x010a
        /*08ce*/ 	.byte	0x3f
	.zero		1


	//   ....[70]....
        /*08d0*/ 	.word	0x0000c8c0
        /*08d4*/ 	.word	0x00000003
        /*08d8*/ 	.word	0x00017050
        /*08dc*/ 	.short	0x010a
        /*08de*/ 	.byte	0x3f
	.zero		1


	//   ....[71]....
        /*08e0*/ 	.word	0x0000c9a0
        /*08e4*/ 	.word	0x00000003
        /*08e8*/ 	.word	0x00017080
        /*08ec*/ 	.short	0x010a
        /*08ee*/ 	.byte	0x3f
	.zero		1


	//   ....[72]....
        /*08f0*/ 	.word	0x0000cd20
        /*08f4*/ 	.word	0x00000003
        /*08f8*/ 	.word	0x00017040
        /*08fc*/ 	.short	0x010a
        /*08fe*/ 	.byte	0x3f
	.zero		1


	//   ....[73]....
        /*0900*/ 	.word	0x0000d370
        /*0904*/ 	.word	0x00000003
        /*0908*/ 	.word	0x00017020
        /*090c*/ 	.short	0x010a
        /*090e*/ 	.byte	0x3f
	.zero		1


	//   ....[74]....
        /*0910*/ 	.word	0x0000d3c0
        /*0914*/ 	.word	0x00000006
        /*0918*/ 	.word	0x00017080
        /*091c*/ 	.short	0x010a
        /*091e*/ 	.byte	0x3f
	.zero		1


	//   ....[75]....
        /*0920*/ 	.word	0x0000d680
        /*0924*/ 	.word	0x00000006
        /*0928*/ 	.word	0x00017040
        /*092c*/ 	.short	0x010a
        /*092e*/ 	.byte	0x3f
	.zero		1


	//   ....[76]....
        /*0930*/ 	.word	0x0000d930
        /*0934*/ 	.word	0x00000002
        /*0938*/ 	.word	0x00017070
        /*093c*/ 	.short	0x010a
        /*093e*/ 	.byte	0x3f
	.zero		1


	//   ....[77]....
        /*0940*/ 	.word	0x0000d980
        /*0944*/ 	.word	0x00000002
        /*0948*/ 	.word	0x00017060
        /*094c*/ 	.short	0x010a
        /*094e*/ 	.byte	0x3f
	.zero		1


	//   ....[78]....
        /*0950*/ 	.word	0x0000d9d0
        /*0954*/ 	.word	0x00000002
        /*0958*/ 	.word	0x00017070
        /*095c*/ 	.short	0x010a
        /*095e*/ 	.byte	0x3f
	.zero		1


	//   ....[79]....
        /*0960*/ 	.word	0x0000da20
        /*0964*/ 	.word	0x00000002
        /*0968*/ 	.word	0x00017060
        /*096c*/ 	.short	0x010a
        /*096e*/ 	.byte	0x3f
	.zero		1


	//   ....[80]....
        /*0970*/ 	.word	0x0000da70
        /*0974*/ 	.word	0x00000007
        /*0978*/ 	.word	0x00017020
        /*097c*/ 	.short	0x010a
        /*097e*/ 	.byte	0x3f
	.zero		1


	//   ....[81]....
        /*0980*/ 	.word	0x0000dac0
        /*0984*/ 	.word	0x00000005
        /*0988*/ 	.word	0x00017040
        /*098c*/ 	.short	0x010a
        /*098e*/ 	.byte	0x3f
	.zero		1


	//   ....[82]....
        /*0990*/ 	.word	0x0000db10
        /*0994*/ 	.word	0x00000007
        /*0998*/ 	.word	0x00017040
        /*099c*/ 	.short	0x010a
        /*099e*/ 	.byte	0x3f
	.zero		1


	//   ....[83]....
        /*09a0*/ 	.word	0x0000db60
        /*09a4*/ 	.word	0x00000005
        /*09a8*/ 	.word	0x00017060
        /*09ac*/ 	.short	0x010a
        /*09ae*/ 	.byte	0x3f
	.zero		1


	//   ....[84]....
        /*09b0*/ 	.word	0x0000dbb0
        /*09b4*/ 	.word	0x00000007
        /*09b8*/ 	.word	0x00017060
        /*09bc*/ 	.short	0x010a
        /*09be*/ 	.byte	0x3f
	.zero		1


	//   ....[85]....
        /*09c0*/ 	.word	0x0000dc00
        /*09c4*/ 	.word	0x00000005
        /*09c8*/ 	.word	0x00017080
        /*09cc*/ 	.short	0x010a
        /*09ce*/ 	.byte	0x3f
	.zero		1


	//----- nvinfo : EIATTR_NUM_MBARRIERS
	.align		4
.L_91:
        /*09d0*/ 	.byte	0x03, 0x38
        /*09d2*/ 	.short	0x0016


	//----- nvinfo : EIATTR_EXIT_INSTR_OFFSETS
	.align		4
        /*09d4*/ 	.byte	0x04, 0x1c
        /*09d6*/ 	.short	(.L_93 - .L_92)


	//   ....[0]....
.L_92:
        /*09d8*/ 	.word	0x0000c720


	//----- nvinfo : EIATTR_MAX_THREADS
	.align		4
.L_93:
        /*09dc*/ 	.byte	0x04, 0x05
        /*09de*/ 	.short	(.L_95 - .L_94)
.L_94:
        /*09e0*/ 	.word	0x00000200
        /*09e4*/ 	.word	0x00000001
        /*09e8*/ 	.word	0x00000001


	//----- nvinfo : EIATTR_CRS_STACK_SIZE
	.align		4
.L_95:
        /*09ec*/ 	.byte	0x04, 0x1e
        /*09ee*/ 	.short	(.L_97 - .L_96)
.L_96:
        /*09f0*/ 	.word	0x00000000


	//----- nvinfo : EIATTR_CBANK_PARAM_SIZE
	.align		4
.L_97:
        /*09f4*/ 	.byte	0x03, 0x19
        /*09f6*/ 	.short	0x0a70


	//----- nvinfo : EIATTR_PARAM_CBANK
	.align		4
        /*09f8*/ 	.byte	0x04, 0x0a
        /*09fa*/ 	.short	(.L_99 - .L_98)
	.align		4
.L_98:
        /*09fc*/ 	.word	index@(.nv.constant0._ZN7cutlass13device_kernelIN5flash11enable_sm90INS1_16FlashAttnFwdSm90INS1_25CollectiveMainloopFwdSm90ILi2EN4cute5tupleIJNS5_1CILi1EEES8_S8_EEENS6_IJNS7_ILi192EEENS7_ILi128EEENS7_ILi96EEEEEELi96ENS_12float_e4m3_tEfNS_4arch4Sm90ELb0ELb0ELb1ELb0ELb1ELb0ELb0ELb1ELb1ELb1ELb1ELb0EEENS1_21CollectiveEpilogueFwdINS6_IJSA_SC_SB_EEES9_NS_10bfloat16_tESG_Li384ELb0ELb1ELb1ELb1EEENS1_19SingleTileSchedulerILb0ELb1ELb1ELi192EEEEEEEEEvNT_6ParamsE)
        /*0a00*/ 	.short	0x0210
        /*0a02*/ 	.short	0x0a70


	//----- nvinfo : EIATTR_SW_WAR
	.align		4
.L_99:
        /*0a04*/ 	.byte	0x04, 0x36
        /*0a06*/ 	.short	(.L_101 - .L_100)
.L_100:
        /*0a08*/ 	.word	0x00000008
.L_101:


//--------------------- .nv.info._ZN7cutlass13device_kernelIN5flash11enable_sm90INS1_16FlashAttnFwdSm90INS1_25CollectiveMainloopFwdSm90ILi2EN4cute5tupleIJNS5_1CILi1EEES8_S8_EEENS6_IJNS7_ILi192EEENS7_ILi128EEENS7_ILi96EEEEEELi96ENS_12float_e4m3_tEfNS_4arch4Sm90ELb0ELb0ELb1ELb1ELb1ELb0ELb0ELb1ELb1ELb1ELb1ELb0EEENS1_21CollectiveEpilogueFwdINS6_IJSA_SC_SB_EEES9_NS_10bfloat16_tESG_Li384ELb1ELb1ELb1ELb1EEENS1_36VarlenDynamicPersistentTileSchedulerILi192ELi128ELi384ELi128ELb1ELb1ELb1ELb0ELb1ELb1EEEEEEEEEvNT_6ParamsE --------------------------
	.section	.nv.info._ZN7cutlass13device_kernelIN5flash11enable_sm90INS1_16FlashAttnFwdSm90INS1_25CollectiveMainloopFwdSm90ILi2EN4cute5tupleIJNS5_1CILi1EEES8_S8_EEENS6_IJNS7_ILi192EEENS7_ILi128EEENS7_ILi96EEEEEELi96ENS_12float_e4m3_tEfNS_4arch4Sm90ELb0ELb0ELb1ELb1ELb1ELb0ELb0ELb1ELb1ELb1ELb1ELb0EEENS1_21CollectiveEpilogueFwdINS6_IJSA_SC_SB_EEES9_NS_10bfloat16_tESG_Li384ELb1ELb1ELb1ELb1EEENS1_36VarlenDynamicPersistentTileSchedulerILi192ELi128ELi384ELi128ELb1ELb1ELb1ELb0ELb1ELb1EEEEEEEEEvNT_6ParamsE,"",@"SHT_CUDA_INFO"
	.sectionflags	@""
	.align	4


	//----- nvinfo : EIATTR_CUDA_API_VERSION
	.align		4
        /*0000*/ 	.byte	0x04, 0x37
        /*0002*/ 	.short	(.L_103 - .L_102)
.L_102:
        /*0004*/ 	.word	0x00000082


	//----- nvinfo : EIATTR_KPARAM_INFO
	.align		4
.L_103:
        /*0008*/ 	.byte	0x04, 0x17
        /*000a*/ 	.short	(.L_105 - .L_104)
.L_104:
        /*000c*/ 	.word	0x00000000
        /*0010*/ 	.short	0x0000
        /*0012*/ 	.short	0x0070
        /*0014*/ 	.byte	0x00, 0xf0, 0x01, 0x2a


	//----- nvinfo : EIATTR_SPARSE_MMA_MASK
	.align		4
.L_105:
        /*0018*/ 	.byte	0x03, 0x50
        /*001a*/ 	.short	0x0000


	//----- nvinfo : EIATTR_MAXREG_COUNT
	.align		4
        /*001c*/ 	.byte	0x03, 0x1b
        /*001e*/ 	.short	0x0080


	//----- nvinfo : EIATTR_NUM_BARRIERS
	.align		4
        /*0020*/ 	.byte	0x02, 0x4c
        /*0022*/ 	.byte	0x09
	.zero		1


	//----- nvinfo : EIATTR_EXTERNS
	.align		4
        /*0024*/ 	.byte	0x04, 0x0f
        /*0026*/ 	.short	(.L_107 - .L_106)


	//   ....[0]....
	.align		4
.L_106:
        /*0028*/ 	.word	index@(__assertfail)


	//----- nvinfo : EIATTR_ANNOTATIONS
	.align		4
.L_107:
        /*002c*/ 	.byte	0x04, 0x55
        /*002e*/ 	.short	(.L_109 - .L_108)


	//   ....[0]....
.L_108:
        /*0030*/ 	.word	0x00000001
        /*0034*/ 	.byte	0x10, 0x0c, 0x00, 0x00, 0x01, 0x00, 0x00, 0x00, 0xc0, 0x0c, 0x00, 0x00, 0x01, 0x00, 0x00, 0x00
        /* <DEDUP_REMOVED lines=21> */
        /*0194*/ 	.byte	0xc0, 0xfd, 0x00, 0x00


	//----- nvinfo : EIATTR_MERCURY_ISA_VERSION
	.align		4
.L_109:
        /*0198*/ 	.byte	0x03, 0x5f
        /*019a*/ 	.short	0x0101


	//----- nvinfo : EIATTR_UNUSED_LOAD_BYTE_OFFSET
	.align		4
        /*019c*/ 	.byte	0x04, 0x44
        /*019e*/ 	.short	(.L_111 - .L_110)


	//   ....[0]....
.L_110:
        /*01a0*/ 	.word	0x00000940
        /*01a4*/ 	.word	0x0000fff0


	//   ....[1]....
        /*01a8*/ 	.word	0x000072d0
        /*01ac*/ 	.word	0x0000fff0


	//----- nvinfo : EIATTR_INT_WARP_WIDE_INSTR_OFFSETS
	.align		4
.L_111:
        /*01b0*/ 	.byte	0x04, 0x31
        /*01b2*/ 	.short	(.L_113 - .L_112)


	//   ....[0]....
.L_112:
        /*01b4*/ 	.word	0x000000c0


	//   ....[1]....
        /*01b8*/ 	.word	0x000000d0


	//   ....[2]....
        /*01bc*/ 	.word	0x00000170


	//   ....[3]....
        /*01c0*/ 	.word	0x0000be00


	//   ....[4]....
        /*01c4*/ 	.word	0x0000be90


	//   ....[5]....
        /*01c8*/ 	.word	0x0000ebf0


	//   ....[6]....
        /*01cc*/ 	.word	0x0000ec80


	//----- nvinfo : EIATTR_COOP_GROUP_MASK_REGIDS
	.align		4
.L_113:
        /*01d0*/ 	.byte	0x04, 0x29
        /*01d2*/ 	.short	(.L_115 - .L_114)


	//   ....[0]....
.L_114:
        /*01d4*/ 	.word	0xffffffff


	//   ....[1]....
        /*01d8*/ 	.word	0xffffffff


	//   ....[2]....
        /*01dc*/ 	.word	0xffffffff


	//   ....[3]....
        /*01e0*/ 	.word	0xffffffff


	//   ....[4]....
        /*01e4*/ 	.word	0xffffffff


	//   ....[5]....
        /*01e8*/ 	.word	0xffffffff


	//   ....[6]....
        /*01ec*/ 	.word	0xffffffff


	//   ....[7]....
        /*01f0*/ 	.word	0xffffffff


	//   ....[8]....
        /*01f4*/ 	.word	0xffffffff


	//   ....[9]....
        /*01f8*/ 	.word	0xffffffff


	//   ....[10]....
        /*01fc*/ 	.word	0xffffffff


	//   ....[11]....
        /*0200*/ 	.word	0xffffffff


	//   ....[12]....
        /*0204*/ 	.word	0xffffffff


	//   ....[13]....
        /*0208*/ 	.word	0xffffffff


	//   ....[14]....
        /*020c*/ 	.word	0xffffffff


	//   ....[15]....
        /*0210*/ 	.word	0xffffffff


	//   ....[16]....
        /*0214*/ 	.word	0xffffffff


	//   ....[17]....
        /*0218*/ 	.word	0xffffffff


	//   ....[18]....
        /*021c*/ 	.word	0xffffffff


	//   ....[19]....
        /*0220*/ 	.word	0xffffffff


	//   ....[20]....
        /*0224*/ 	.word	0xffffffff


	//   ....[21]....
        /*0228*/ 	.word	0xffffffff


	//   ....[22]....
        /*022c*/ 	.word	0xffffffff


	//   ....[23]....
        /*0230*/ 	.word	0xffffffff


	//   ....[24]....
        /*0234*/ 	.word	0xffffffff


	//   ....[25]....
        /*0238*/ 	.word	0xffffffff


	//   ....[26]....
        /*023c*/ 	.word	0xffffffff


	//   ....[27]....
        /*0240*/ 	.word	0xffffffff


	//   ....[28]....
        /*0244*/ 	.word	0xffffffff


	//   ....[29]....
        /*0248*/ 	.word	0xffffffff


	//   ....[30]....
        /*024c*/ 	.word	0xffffffff


	//   ....[31]....
        /*0250*/ 	.word	0xffffffff


	//   ....[32]....
        /*0254*/ 	.word	0xffffffff


	//   ....[33]....
        /*0258*/ 	.word	0xffffffff


	//   ....[34]....
        /*025c*/ 	.word	0xffffffff


	//   ....[35]....
        /*0260*/ 	.word	0xffffffff


	//   ....[36]....
        /*0264*/ 	.word	0xffffffff


	//   ....[37]....
        /*0268*/ 	.word	0xffffffff


	//   ....[38]....
        /*026c*/ 	.word	0xffffffff


	//   ....[39]....
        /*0270*/ 	.word	0xffffffff


	//   ....[40]....
        /*0274*/ 	.word	0xffffffff


	//   ....[41]....
        /*0278*/ 	.word	0xffffffff


	//   ....[42]....
        /*027c*/ 	.word	0xffffffff


	//   ....[43]....
        /*0280*/ 	.word	0xffffffff


	//   ....[44]....
        /*0284*/ 	.word	0xffffffff


	//   ....[45]....
        /*0288*/ 	.word	0xffffffff


	//   ....[46]....
        /*028c*/ 	.word	0xffffffff


	//   ....[47]....
        /*0290*/ 	.word	0xffffffff


	//   ....[48]....
        /*0294*/ 	.word	0xffffffff


	//   ....[49]....
        /*0298*/ 	.word	0xffffffff


	//   ....[50]....
        /*029c*/ 	.word	0xffffffff


	//   ....[51]....
        /*02a0*/ 	.word	0xffffffff


	//   ....[52]....
        /*02a4*/ 	.word	0xffffffff


	//   ....[53]....
        /*02a8*/ 	.word	0xffffffff


	//   ....[54]....
        /*02ac*/ 	.word	0xffffffff


	//   ....[55]....
        /*02b0*/ 	.word	0xffffffff


	//   ....[56]....
        /*02b4*/ 	.word	0xffffffff


	//   ....[57]....
        /*02b8*/ 	.word	0xffffffff


	//   ....[58]....
        /*02bc*/ 	.word	0xffffffff


	//   ....[59]....
        /*02c0*/ 	.word	0xffffffff


	//   ....[60]....
        /*02c4*/ 	.word	0xffffffff


	//   ....[61]....
        /*02c8*/ 	.word	0xffffffff


	//   ....[62]....
        /*02cc*/ 	.word	0xffffffff


	//   ....[63]....
        /*02d0*/ 	.word	0xffffffff


	//   ....[64]....
        /*02d4*/ 	.word	0xffffffff


	//   ....[65]....
        /*02d8*/ 	.word	0xffffffff


	//   ....[66]....
        /*02dc*/ 	.word	0xffffffff


	//   ....[67]....
        /*02e0*/ 	.word	0xffffffff


	//   ....[68]....
        /*02e4*/ 	.word	0xffffffff


	//   ....[69]....
        /*02e8*/ 	.word	0xffffffff


	//   ....[70]....
        /*02ec*/ 	.word	0xffffffff


	//   ....[71]....
        /*02f0*/ 	.word	0xffffffff


	//   ....[72]....
        /*02f4*/ 	.word	0xffffffff


	//   ....[73]....
        /*02f8*/ 	.word	0xffffffff


	//   ....[74]....
        /*02fc*/ 	.word	0xffffffff


	//   ....[75]....
        /*0300*/ 	.word	0xffffffff


	//   ....[76]....
        /*0304*/ 	.word	0xffffffff


	//   ....[77]....
        /*0308*/ 	.word	0xffffffff


	//   ....[78]....
        /*030c*/ 	.word	0xffffffff


	//   ....[79]....
        /*0310*/ 	.word	0xffffffff


	//   ....[80]....
        /*0314*/ 	.word	0xffffffff


	//   ....[81]....
        /*0318*/ 	.word	0xffffffff


	//   ....[82]....
        /*031c*/ 	.word	0xffffffff


	//   ....[83]....
        /*0320*/ 	.word	0xffffffff


	//   ....[84]....
        /*0324*/ 	.word	0xffffffff


	//   ....[85]....
        /*0328*/ 	.word	0xffffffff


	//   ....[86]....
        /*032c*/ 	.word	0xffffffff


	//   ....[87]....
        /*0330*/ 	.word	0xffffffff


	//   ....[88]....
        /*0334*/ 	.word	0xffffffff


	//   ....[89]....
        /*0338*/ 	.word	0xffffffff


	//   ....[90]....
        /*033c*/ 	.word	0xffffffff


	//   ....[91]....
        /*0340*/ 	.word	0xffffffff


	//   ....[92]....
        /*0344*/ 	.word	0xffffffff


	//   ....[93]....
        /*0348*/ 	.word	0xffffffff


	//   ....[94]....
        /*034c*/ 	.word	0xffffffff


	//   ....[95]....
        /*0350*/ 	.word	0xffffffff


	//   ....[96]....
        /*0354*/ 	.word	0xffffffff


	//   ....[97]....
        /*0358*/ 	.word	0xffffffff


	//   ....[98]....
        /*035c*/ 	.word	0xffffffff


	//   ....[99]....
        /*0360*/ 	.word	0xffffffff


	//   ....[100]....
        /*0364*/ 	.word	0xffffffff


	//   ....[101]....
        /*0368*/ 	.word	0xffffffff


	//   ....[102]....
        /*036c*/ 	.word	0xffffffff


	//   ....[103]....
        /*0370*/ 	.word	0xffffffff


	//   ....[104]....
        /*0374*/ 	.word	0xffffffff


	//   ....[105]....
        /*0378*/ 	.word	0xffffffff


	//   ....[106]....
        /*037c*/ 	.word	0xffffffff


	//   ....[107]....
        /*0380*/ 	.word	0xffffffff


	//   ....[108]....
        /*0384*/ 	.word	0xffffffff


	//   ....[109]....
        /*0388*/ 	.word	0xffffffff


	//   ....[110]....
        /*038c*/ 	.word	0xffffffff


	//   ....[111]....
        /*0390*/ 	.word	0xffffffff


	//   ....[112]....
        /*0394*/ 	.word	0xffffffff


	//   ....[113]....
        /*0398*/ 	.word	0xffffffff


	//   ....[114]....
        /*039c*/ 	.word	0xffffffff


	//   ....[115]....
        /*03a0*/ 	.word	0xffffffff


	//   ....[116]....
        /*03a4*/ 	.word	0xffffffff


	//   ....[117]....
        /*03a8*/ 	.word	0xffffffff


	//   ....[118]....
        /*03ac*/ 	.word	0xffffffff


	//   ....[119]....
        /*03b0*/ 	.word	0xffffffff


	//   ....[120]....
        /*03b4*/ 	.word	0xffffffff


	//   ....[121]....
        /*03b8*/ 	.word	0xffffffff


	//   ....[122]....
        /*03bc*/ 	.word	0xffffffff


	//   ....[123]....
        /*03c0*/ 	.word	0xffffffff


	//   ....[124]....
        /*03c4*/ 	.word	0xffffffff


	//   ....[125]....
        /*03c8*/ 	.word	0xffffffff


	//   ....[126]....
        /*03cc*/ 	.word	0xffffffff


	//   ....[127]....
        /*03d0*/ 	.word	0xffffffff


	//   ....[128]....
        /*03d4*/ 	.word	0xffffffff


	//   ....[129]....
        /*03d8*/ 	.word	0xffffffff


	//   ....[130]....
        /*03dc*/ 	.word	0xffffffff


	//   ....[131]....
        /*03e0*/ 	.word	0xffffffff


	//   ....[132]....
        /*03e4*/ 	.word	0xffffffff


	//   ....[133]....
        /*03e8*/ 	.word	0xffffffff


	//   ....[134]....
        /*03ec*/ 	.word	0xffffffff


	//   ....[135]....
        /*03f0*/ 	.word	0xffffffff


	//   ....[136]....
        /*03f4*/ 	.word	0xffffffff


	//   ....[137]....
        /*03f8*/ 	.word	0xffffffff


	//   ....[138]....
        /*03fc*/ 	.word	0xffffffff


	//   ....[139]....
        /*0400*/ 	.word	0xffffffff


	//   ....[140]....
        /*0404*/ 	.word	0xffffffff


	//   ....[141]....
        /*0408*/ 	.word	0x0500000f


	//   ....[142]....
        /*040c*/ 	.word	0x0500000f


	//   ....[143]....
        /*0410*/ 	.word	0x0500000f


	//   ....[144]....
        /*0414*/ 	.word	0x0500000f


	//   ....[145]....
        /*0418*/ 	.word	0x0500000f


	//   ....[146]....
        /*041c*/ 	.word	0x0500000f


	//   ....[147]....
        /*0420*/ 	.word	0x0500000f


	//   ....[148]....
        /*0424*/ 	.word	0x0500000f


	//   ....[149]....
        /*0428*/ 	.word	0x0500000f


	//   ....[150]....
        /*042c*/ 	.word	0x0500000f


	//   ....[151]....
        /*0430*/ 	.word	0x0500000f


	//   ....[152]....
        /*0434*/ 	.word	0x0500000f


	//   ....[153]....
        /*0438*/ 	.word	0x0500000f


	//   ....[154]....
        /*043c*/ 	.word	0x0500000f


	//   ....[155]....
        /*0440*/ 	.word	0x0500000f


	//   ....[156]....
        /*0444*/ 	.word	0x0500000f


	//   ....[157]....
        /*0448*/ 	.word	0x0500000f


	//   ....[158]....
        /*044c*/ 	.word	0x0500000f


	//   ....[159]....
        /*0450*/ 	.word	0x0500000f


	//   ....[160]....
        /*0454*/ 	.word	0x0500000f


	//   ....[161]....
        /*0458*/ 	.word	0x0500000f


	//   ....[162]....
        /*045c*/ 	.word	0x0500000f


	//   ....[163]....
        /*0460*/ 	.word	0x0500000f


	//   ....[164]....
        /*0464*/ 	.word	0x0500000f


	//----- nvinfo : EIATTR_COOP_GROUP_INSTR_OFFSETS
	.align		4
.L_115:
        /*0468*/ 	.byte	0x04, 0x28
        /*046a*/ 	.short	(.L_117 - .L_116)


	//   ....[0]....
.L_116:
        /*046c*/ 	.word	0x00000070


	//   ....[1]....
        /*0470*/ 	.word	0x000000b0


	//   ....[2]....
        /*0474*/ 	.word	0x000002d0


	//   ....[3]....
        /*0478*/ 	.word	0x00000430


	//   ....[4]....
        /*047c*/ 	.word	0x00000550


	//   ....[5]....
        /*0480*/ 	.word	0x000006b0


	//   ....[6]....
        /*0484*/ 	.word	0x00001800


	//   ....[7]....
        /*0488*/ 	.word	0x00003210


	//   ....[8]....
        /*048c*/ 	.word	0x00003260


	//   ....[9]....
        /*0490*/ 	.word	0x00003840


	//   ....[10]....
        /*0494*/ 	.word	0x000038c0


	//   ....[11]....
        /*0498*/ 	.word	0x000051d0


	//   ....[12]....
        /*049c*/ 	.word	0x00005230


	//   ....[13]....
        /*04a0*/ 	.word	0x000058e0


	//   ....[14]....
        /*04a4*/ 	.word	0x00005940


	//   ....[15]....
        /*04a8*/ 	.word	0x00006c00


	//   ....[16]....
        /*04ac*/ 	.word	0x00006c20


	//   ....[17]....
        /*04b0*/ 	.word	0x00006ca0


	//   ....[18]....
        /*04b4*/ 	.word	0x00006cb0


	//   ....[19]....
        /*04b8*/ 	.word	0x00007960


	//   ....[20]....
        /*04bc*/ 	.word	0x00007980


	//   ....[21]....
        /*04c0*/ 	.word	0x000079a0


	//   ....[22]....
        /*04c4*/ 	.word	0x000079c0


	//   ....[23]....
        /*04c8*/ 	.word	0x000079e0


	//   ....[24]....
        /*04cc*/ 	.word	0x00007a00


	//   ....[25]....
        /*04d0*/ 	.word	0x00007a10


	//   ....[26]....
        /*04d4*/ 	.word	0x00007a20


	//   ....[27]....
        /*04d8*/ 	.word	0x00007a30


	//   ....[28]....
        /*04dc*/ 	.word	0x00007a40


	//   ....[29]....
        /*04e0*/ 	.word	0x00007a50


	//   ....[30]....
        /*04e4*/ 	.word	0x00007a60


	//   ....[31]....
        /*04e8*/ 	.word	0x00007a70


	//   ....[32]....
        /*04ec*/ 	.word	0x00007a80


	//   ....[33]....
        /*04f0*/ 	.word	0x00007a90


	//   ....[34]....
        /*04f4*/ 	.word	0x00007aa0


	//   ....[35]....
        /*04f8*/ 	.word	0x00007ab0


	//   ....[36]....
        /*04fc*/ 	.word	0x00007ac0


	//   ....[37]....
        /*0500*/ 	.word	0x00007ad0


	//   ....[38]....
        /*0504*/ 	.word	0x00007ae0


	//   ....[39]....
        /*0508*/ 	.word	0x00007af0


	//   ....[40]....
        /*050c*/ 	.word	0x00007b00


	//   ....[41]....
        /*0510*/ 	.word	0x00007b10


	//   ....[42]....
        /*0514*/ 	.word	0x00007b20


	//   ....[43]....
        /*0518*/ 	.word	0x00007b30


	//   ....[44]....
        /*051c*/ 	.word	0x00007b40


	//   ....[45]....
        /*0520*/ 	.word	0x00007b50


	//   ....[46]....
        /*0524*/ 	.word	0x00007b60


	//   ....[47]....
        /*0528*/ 	.word	0x00007b70


	//   ....[48]....
        /*052c*/ 	.word	0x00007b80


	//   ....[49]....
        /*0530*/ 	.word	0x00007b90


	//   ....[50]....
        /*0534*/ 	.word	0x00007ba0


	//   ....[51]....
        /*0538*/ 	.word	0x00007bb0


	//   ....[52]....
        /*053c*/ 	.word	0x00007bc0


	//   ....[53]....
        /*0540*/ 	.word	0x00007bd0


	//   ....[54]....
        /*0544*/ 	.word	0x00007be0


	//   ....[55]....
        /*0548*/ 	.word	0x00007bf0


	//   ....[56]....
        /*054c*/ 	.word	0x00007c00


	//   ....[57]....
        /*0550*/ 	.word	0x00007c10


	//   ....[58]....
        /*0554*/ 	.word	0x00007c20


	//   ....[59]....
        /*0558*/ 	.word	0x00007c30


	//   ....[60]....
        /*055c*/ 	.word	0x00007c40


	//   ....[61]....
        /*0560*/ 	.word	0x00007c50


	//   ....[62]....
        /*0564*/ 	.word	0x00007c60


	//   ....[63]....
        /*0568*/ 	.word	0x00007c70


	//   ....[64]....
        /*056c*/ 	.word	0x00007c80


	//   ....[65]....
        /*0570*/ 	.word	0x00007c90


	//   ....[66]....
        /*0574*/ 	.word	0x00007ca0


	//   ....[67]....
        /*0578*/ 	.word	0x00008670


	//   ....[68]....
        /*057c*/ 	.word	0x00008680


	//   ....[69]....
        /*0580*/ 	.word	0x00008690


	//   ....[70]....
        /*0584*/ 	.word	0x000086e0


	//   ....[71]....
        /*0588*/ 	.word	0x00008de0


	//   ....[72]....
        /*058c*/ 	.word	0x00008e10


	//   ....[73]....
        /*0590*/ 	.word	0x00008f30


	//   ....[74]....
        /*0594*/ 	.word	0x00008f50


	//   ....[75]....
        /*0598*/ 	.word	0x00009410


	//   ....[76]....
        /*059c*/ 	.word	0x00009420


	//   ....[77]....
        /*05a0*/ 	.word	0x00009750


	//   ....[78]....
        /*05a4*/ 	.word	0x00009760


	//   ....[79]....
        /*05a8*/ 	.word	0x0000a3f0


	//   ....[80]....
        /*05ac*/ 	.word	0x0000a400


	//   ....[81]....
        /*05b0*/ 	.word	0x0000a500


	//   ....[82]....
        /*05b4*/ 	.word	0x0000a520


	//   ....[83]....
        /*05b8*/ 	.word	0x0000a690


	//   ....[84]....
        /*05bc*/ 	.word	0x0000a880


	//   ....[85]....
        /*05c0*/ 	.word	0x0000a8b0


	//   ....[86]....
        /*05c4*/ 	.word	0x0000a8e0


	//   ....[87]....
        /*05c8*/ 	.word	0x0000a910


	//   ....[88]....
        /*05cc*/ 	.word	0x0000a940


	//   ....[89]....
        /*05d0*/ 	.word	0x0000a980


	//   ....[90]....
        /*05d4*/ 	.word	0x0000ab00


	//   ....[91]....
        /*05d8*/ 	.word	0x0000ab30


	//   ....[92]....
        /*05dc*/ 	.word	0x0000ab60


	//   ....[93]....
        /*05e0*/ 	.word	0x0000ab90


	//   ....[94]....
        /*05e4*/ 	.word	0x0000abc0


	//   ....[95]....
        /*05e8*/ 	.word	0x0000abf0


	//   ....[96]....
        /*05ec*/ 	.word	0x0000ac80


	//   ....[97]....
        /*05f0*/ 	.word	0x0000acd0


	//   ....[98]....
        /*05f4*/ 	.word	0x0000ace0


	//   ....[99]....
        /*05f8*/ 	.word	0x0000ad90


	//   ....[100]....
        /*05fc*/ 	.word	0x0000c9f0


	//   ....[101]....
        /*0600*/ 	.word	0x0000ca30


	//   ....[102]....
        /*0604*/ 	.word	0x0000ca50


	//   ....[103]....
        /*0608*/ 	.word	0x0000cb20


	//   ....[104]....
        /*060c*/ 	.word	0x0000cea0


	//   ....[105]....
        /*0610*/ 	.word	0x0000ceb0


	//   ....[106]....
        /*0614*/ 	.word	0x0000cec0


	//   ....[107]....
        /*0618*/ 	.word	0x0000ced0


	//   ....[108]....
        /*061c*/ 	.word	0x0000d780


	//   ....[109]....
        /*0620*/ 	.word	0x0000d7b0


	//   ....[110]....
        /*0624*/ 	.word	0x0000d7d0


	//   ....[111]....
        /*0628*/ 	.word	0x0000d7e0


	//   ....[112]....
        /*062c*/ 	.word	0x0000d7f0


	//   ....[113]....
        /*0630*/ 	.word	0x0000d900


	//   ....[114]....
        /*0634*/ 	.word	0x0000e050


	//   ....[115]....
        /*0638*/ 	.word	0x0000e070


	//   ....[116]....
        /*063c*/ 	.word	0x0000e080


	//   ....[117]....
        /*0640*/ 	.word	0x0000e0e0


	//   ....[118]....
        /*0644*/ 	.word	0x0000e430


	//   ....[119]....
        /*0648*/ 	.word	0x0000e440


	//   ....[120]....
        /*064c*/ 	.word	0x0000e450


	//   ....[121]....
        /*0650*/ 	.word	0x0000e4b0


	//   ....[122]....
        /*0654*/ 	.word	0x0000f430


	//   ....[123]....
        /*0658*/ 	.word	0x0000f460


	//   ....[124]....
        /*065c*/ 	.word	0x0000f470


	//   ....[125]....
        /*0660*/ 	.word	0x0000f4a0


	//   ....[126]....
        /*0664*/ 	.word	0x0000f4b0


	//   ....[127]....
        /*0668*/ 	.word	0x0000f4f0


	//   ....[128]....
        /*066c*/ 	.word	0x0000f520


	//   ....[129]....
        /*0670*/ 	.word	0x0000f550


	//   ....[130]....
        /*0674*/ 	.word	0x0000f6b0


	//   ....[131]....
        /*0678*/ 	.word	0x0000f6e0


	//   ....[132]....
        /*067c*/ 	.word	0x0000f710


	//   ....[133]....
        /*0680*/ 	.word	0x0000f740


	//   ....[134]....
        /*0684*/ 	.word	0x0000f770


	//   ....[135]....
        /*0688*/ 	.word	0x0000f7b0


	//   ....[136]....
        /*068c*/ 	.word	0x0000f830


	//   ....[137]....
        /*0690*/ 	.word	0x0000f880


	//   ....[138]....
        /*0694*/ 	.word	0x0000f890


	//   ....[139]....
        /*0698*/ 	.word	0x0000f8d0


	//   ....[140]....
        /*069c*/ 	.word	0x0000fee0


	//   ....[141]....
        /*06a0*/ 	.word	0x00010430


	//   ....[142]....
        /*06a4*/ 	.word	0x00010510


	//   ....[143]....
        /*06a8*/ 	.word	0x000105d0


	//   ....[144]....
        /*06ac*/ 	.word	0x00010670


	//   ....[145]....
        /*06b0*/ 	.word	0x00010740


	//   ....[146]....
        /*06b4*/ 	.word	0x000108b0


	//   ....[147]....
        /*06b8*/ 	.word	0x00010940


	//   ....[148]....
        /*06bc*/ 	.word	0x000109a0


	//   ....[149]....
        /*06c0*/ 	.word	0x00010a40


	//   ....[150]....
        /*06c4*/ 	.word	0x00010b50


	//   ....[151]....
        /*06c8*/ 	.word	0x00010bb0


	//   ....[152]....
        /*06cc*/ 	.word	0x00010c10


	//   ....[153]....
        /*06d0*/ 	.word	0x00010cb0


	//   ....[154]....
        /*06d4*/ 	.word	0x00010d70


	//   ....[155]....
        /*06d8*/ 	.word	0x00010df0


	//   ....[156]....
        /*06dc*/ 	.word	0x00010fb0


	//   ....[157]....
        /*06e0*/ 	.word	0x00011050


	//   ....[158]....
        /*06e4*/ 	.word	0x000110b0


	//   ....[159]....
        /*06e8*/ 	.word	0x00011180


	//   ....[160]....
        /*06ec*/ 	.word	0x00011270


	//   ....[161]....
        /*06f0*/ 	.word	0x00011300


	//   ....[162]....
        /*06f4*/ 	.word	0x00011360


	//   ....[163]....
        /*06f8*/ 	.word	0x00011430


	//   ....[164]....
        /*06fc*/ 	.word	0x00011690


	//----- nvinfo : EIATTR_REG_RECONFIG
	.align		4
.L_117:
        /*0700*/ 	.byte	0x01, 0x54
	.zero		2


	//----- nvinfo : EIATTR_SYSCALL_OFFSETS
	.align		4
        /*0704*/ 	.byte	0x04, 0x46
        /*0706*/ 	.short	(.L_119 - .L_118)


	//   ....[0]....
.L_118:
        /*0708*/ 	.word	0x000019b0


	//   ....[1]....
        /*070c*/ 	.word	0x0000bff0


	//   ....[2]....
        /*0710*/ 	.word	0x0000c160


	//   ....[3]....
        /*0714*/ 	.word	0x0000c2b0


	//   ....[4]....
        /*0718*/ 	.word	0x0000c3f0


	//   ....[5]....
        /*071c*/ 	.word	0x0000d2c0


	//----- nvinfo : EIATTR_MBARRIER_INSTR_OFFSETS
	.align		4
.L_119:
        /*0720*/ 	.byte	0x04, 0x39
        /*0722*/ 	.short	(.L_121 - .L_120)


	//   ....[0]....
.L_120:
        /*0724*/ 	.word	0x00000180
        /*0728*/ 	.word	0x000000ff
        /*072c*/ 	.word	0x00019c00
        /*0730*/ 	.short	0x0100
        /*0732*/ 	.byte	0x08
	.zero		1


	//   ....[1]....
        /*0734*/ 	.word	0x00000190
        /*0738*/ 	.word	0x000000ff
        /*073c*/ 	.word	0x00019c20
        /*0740*/ 	.short	0x0100
        /*0742*/ 	.byte	0x08
	.zero		1


	//   ....[2]....
        /*0744*/ 	.word	0x00000280
        /*0748*/ 	.word	0x000000ff
        /*074c*/ 	.word	0x00019c30
        /*0750*/ 	.short	0x0100
        /*0752*/ 	.byte	0x08
	.zero		1


	//   ....[3]....
        /*0754*/ 	.word	0x00000290
        /*0758*/ 	.word	0x000000ff
        /*075c*/ 	.word	0x00019c40
        /*0760*/ 	.short	0x0100
        /*0762*/ 	.byte	0x08
	.zero		1


	//   ....[4]....
        /*0764*/ 	.word	0x000002a0
        /*0768*/ 	.word	0x000000ff
        /*076c*/ 	.word	0x00019c38
        /*0770*/ 	.short	0x0100
        /*0772*/ 	.byte	0x08
	.zero		1


	//   ....[5]....
        /*0774*/ 	.word	0x000002b0
        /*0778*/ 	.word	0x000000ff
        /*077c*/ 	.word	0x00019c48
        /*0780*/ 	.short	0x0100
        /*0782*/ 	.byte	0x08
	.zero		1


	//   ....[6]....
        /*0784*/ 	.word	0x000003e0
        /*0788*/ 	.word	0x000000ff
        /*078c*/ 	.word	0x00019c50
        /*0790*/ 	.short	0x0100
        /*0792*/ 	.byte	0x08
	.zero		1


	//   ....[7]....
        /*0794*/ 	.word	0x000003f0
        /*0798*/ 	.word	0x000000ff
        /*079c*/ 	.word	0x00019c60
        /*07a0*/ 	.short	0x0100
        /*07a2*/ 	.byte	0x08
	.zero		1


	//   ....[8]....
        /*07a4*/ 	.word	0x00000400
        /*07a8*/ 	.word	0x000000ff
        /*07ac*/ 	.word	0x00019c58
        /*07b0*/ 	.short	0x0100
        /*07b2*/ 	.byte	0x08
	.zero		1


	//   ....[9]....
        /*07b4*/ 	.word	0x00000410
        /*07b8*/ 	.word	0x000000ff
        /*07bc*/ 	.word	0x00019c68
        /*07c0*/ 	.short	0x0100
        /*07c2*/ 	.byte	0x08
	.zero		1


	//   ....[10]....
        /*07c4*/ 	.word	0x00000500
        /*07c8*/ 	.word	0x000000ff
        /*07cc*/ 	.word	0x00019c70
        /*07d0*/ 	.short	0x0100
        /*07d2*/ 	.byte	0x06
	.zero		1


	//   ....[11]....
        /*07d4*/ 	.word	0x00000510
        /*07d8*/ 	.word	0x000000ff
        /*07dc*/ 	.word	0x00019c80
        /*07e0*/ 	.short	0x0100
        /*07e2*/ 	.byte	0x06
	.zero		1


	//   ....[12]....
        /*07e4*/ 	.word	0x00000520
        /*07e8*/ 	.word	0x000000ff
        /*07ec*/ 	.word	0x00019c78
        /*07f0*/ 	.short	0x0100
        /*07f2*/ 	.byte	0x06
	.zero		1


	//   ....[13]....
        /*07f4*/ 	.word	0x00000530
        /*07f8*/ 	.word	0x000000ff
        /*07fc*/ 	.word	0x00019c88
        /*0800*/ 	.short	0x0100
        /*0802*/ 	.byte	0x06
	.zero		1


	//   ....[14]....
        /*0804*/ 	.word	0x00000660
        /*0808*/ 	.word	0x000000ff
        /*080c*/ 	.word	0x00019c90
        /*0810*/ 	.short	0x0100
        /*0812*/ 	.byte	0x08
	.zero		1


	//   ....[15]....
        /*0814*/ 	.word	0x00000670
        /*0818*/ 	.word	0x000000ff
        /*081c*/ 	.word	0x00019ca0
        /*0820*/ 	.short	0x0100
        /*0822*/ 	.byte	0x08
	.zero		1


	//   ....[16]....
        /*0824*/ 	.word	0x00000680
        /*0828*/ 	.word	0x000000ff
        /*082c*/ 	.word	0x00019c98
        /*0830*/ 	.short	0x0100
        /*0832*/ 	.byte	0x08
	.zero		1


	//   ....[17]....
        /*0834*/ 	.word	0x00000690
        /*0838*/ 	.word	0x000000ff
        /*083c*/ 	.word	0x00019ca8
        /*0840*/ 	.short	0x0100
        /*0842*/ 	.byte	0x08
	.zero		1


	//   ....[18]....
        /*0844*/ 	.word	0x000007e0
        /*0848*/ 	.word	0x000000ff
        /*084c*/ 	.word	0x00019cb0
        /*0850*/ 	.short	0x0100
        /*0852*/ 	.byte	0x08
	.zero		1


	//   ....[19]....
        /*0854*/ 	.word	0x000007f0
        /*0858*/ 	.word	0x000000ff
        /*085c*/ 	.word	0x00019cc0
        /*0860*/ 	.short	0x0100
        /*0862*/ 	.byte	0x08
	.zero		1


	//   ....[20]....
        /*0864*/ 	.word	0x00000800
        /*0868*/ 	.word	0x000000ff
        /*086c*/ 	.word	0x00019cb8
        /*0870*/ 	.short	0x0100
        /*0872*/ 	.byte	0x08
	.zero		1


	//   ....[21]....
        /*0874*/ 	.word	0x00000810
        /*0878*/ 	.word	0x000000ff
        /*087c*/ 	.word	0x00019cc8
        /*0880*/ 	.short	0x0100
        /*0882*/ 	.byte	0x08
	.zero		1


	//   ....[22]....
        /*0884*/ 	.word	0x00001c00
        /*0888*/ 	.word	0x000000ff
        /*088c*/ 	.word	0x00019c00
        /*0890*/ 	.short	0x010a
        /*0892*/ 	.byte	0x33
	.zero		1


	//   ....[23]....
        /*0894*/ 	.word	0x00001cc0
        /*0898*/ 	.word	0x00000003
        /*089c*/ 	.word	0x00019c30
        /*08a0*/ 	.short	0x010a
        /*08a2*/ 	.byte	0x3f
	.zero		1


	//   ....[24]....
        /*08a4*/ 	.word	0x00001d10
        /*08a8*/ 	.word	0x00000003
        /*08ac*/ 	.word	0x00019c30
        /*08b0*/ 	.short	0x010a
        /*08b2*/ 	.byte	0x3f
	.zero		1


	//   ....[25]....
        /*08b4*/ 	.word	0x000024f0
        /*08b8*/ 	.word	0x000000ff
        /*08bc*/ 	.word	0x00000000
        /*08c0*/ 	.short	0x0101
        /*08c2*/ 	.byte	0x06
	.zero		1


	//   ....[26]....
        /*08c4*/ 	.word	0x00004650
        /*08c8*/ 	.word	0x000000ff
        /*08cc*/ 	.word	0x00019c30
        /*08d0*/ 	.short	0x010a
        /*08d2*/ 	.byte	0x14
	.zero		1


	//   ....[27]....
        /*08d4*/ 	.word	0x00004690
        /*08d8*/ 	.word	0x000000ff
        /*08dc*/ 	.word	0x00019c30
        /*08e0*/ 	.short	0x010a
        /*08e2*/ 	.byte	0x14
	.zero		1


	//   ....[28]....
        /*08e4*/ 	.word	0x000047f0
        /*08e8*/ 	.word	0x000000ff
        /*08ec*/ 	.word	0x00019c50
        /*08f0*/ 	.short	0x010a
        /*08f2*/ 	.byte	0x0b
	.zero		1


	//   ....[29]....
        /*08f4*/ 	.word	0x00004830
        /*08f8*/ 	.word	0x000000ff
        /*08fc*/ 	.word	0x00019c50
        /*0900*/ 	.short	0x010a
        /*0902*/ 	.byte	0x0b
	.zero		1


	//   ....[30]....
        /*0904*/ 	.word	0x00004db0
        /*0908*/ 	.word	0x000000ff
        /*090c*/ 	.word	0x00000000
        /*0910*/ 	.short	0x0101
        /*0912*/ 	.byte	0x14
	.zero		1


	//   ....[31]....
        /*0914*/ 	.word	0x00006470
        /*0918*/ 	.word	0x000000ff
        /*091c*/ 	.word	0x00000000
        /*0920*/ 	.short	0x0101
        /*0922*/ 	.byte	0x06
	.zero		1


	//   ....[32]....
        /*0924*/ 	.word	0x000069b0
        /*0928*/ 	.word	0x000000ff
        /*092c*/ 	.word	0x00019c50
        /*0930*/ 	.short	0x010a
        /*0932*/ 	.byte	0x05
	.zero		1


	//   ....[33]....
        /*0934*/ 	.word	0x000069f0
        /*0938*/ 	.word	0x000000ff
        /*093c*/ 	.word	0x00019c50
        /*0940*/ 	.short	0x010a
        /*0942*/ 	.byte	0x05
	.zero		1


	//   ....[34]....
        /*0944*/ 	.word	0x00006f90
        /*0948*/ 	.word	0x000000ff
        /*094c*/ 	.word	0x00000000
        /*0950*/ 	.short	0x0101
        /*0952*/ 	.byte	0x04
	.zero		1


	//   ....[35]....
        /*0954*/ 	.word	0x00008e00
        /*0958*/ 	.word	0x00000050
        /*095c*/ 	.word	0x00000000
        /*0960*/ 	.short	0x0101
        /*0962*/ 	.byte	0x3f
	.zero		1


	//   ....[36]....
        /*0964*/ 	.word	0x00009180
        /*0968*/ 	.word	0x00000050
        /*096c*/ 	.word	0x00000000
        /*0970*/ 	.short	0x0101
        /*0972*/ 	.byte	0x3f
	.zero		1


	//   ....[37]....
        /*0974*/ 	.word	0x0000c850
        /*0978*/ 	.word	0x00000005
        /*097c*/ 	.word	0x00019c80
        /*0980*/ 	.short	0x010a
        /*0982*/ 	.byte	0x3f
	.zero		1


	//   ....[38]....
        /*0984*/ 	.word	0x0000cbf0
        /*0988*/ 	.word	0x00000005
        /*098c*/ 	.word	0x00019c70
        /*0990*/ 	.short	0x0107
        /*0992*/ 	.byte	0x3f
	.zero		1


	//   ....[39]....
        /*0994*/ 	.word	0x0000ccb0
        /*0998*/ 	.word	0x00000005
        /*099c*/ 	.word	0x00019c70
        /*09a0*/ 	.short	0x0101
        /*09a2*/ 	.byte	0x3f
	.zero		1


	//   ....[40]....
        /*09a4*/ 	.word	0x0000cce0
        /*09a8*/ 	.word	0x00000005
        /*09ac*/ 	.word	0x00019c40
        /*09b0*/ 	.short	0x010a
        /*09b2*/ 	.byte	0x3f
	.zero		1


	//   ....[41]....
        /*09b4*/ 	.word	0x0000d010
        /*09b8*/ 	.word	0x00000005
        /*09bc*/ 	.word	0x00019c30
        /*09c0*/ 	.short	0x0107
        /*09c2*/ 	.byte	0x3f
	.zero		1


	//   ....[42]....
        /*09c4*/ 	.word	0x0000d0d0
        /*09c8*/ 	.word	0x00000005
        /*09cc*/ 	.word	0x00019c30
        /*09d0*/ 	.short	0x0101
        /*09d2*/ 	.byte	0x3f
	.zero		1


	//   ....[43]....
        /*09d4*/ 	.word	0x0000d9e0
        /*09d8*/ 	.word	0x00000010
        /*09dc*/ 	.word	0x00019c00
        /*09e0*/ 	.short	0x0107
        /*09e2*/ 	.byte	0x3f
	.zero		1


	//   ....[44]....
        /*09e4*/ 	.word	0x0000dae0
        /*09e8*/ 	.word	0x00000010
        /*09ec*/ 	.word	0x00019c00
        /*09f0*/ 	.short	0x0101
        /*09f2*/ 	.byte	0x3f
	.zero		1


	//   ....[45]....
        /*09f4*/ 	.word	0x0000db00
        /*09f8*/ 	.word	0x00000010
        /*09fc*/ 	.word	0x00019c20
        /*0a00*/ 	.short	0x010a
        /*0a02*/ 	.byte	0x3f
	.zero		1


	//   ....[46]....
        /*0a04*/ 	.word	0x0000de80
        /*0a08*/ 	.word	0x00000005
        /*0a0c*/ 	.word	0x00019c80
        /*0a10*/ 	.short	0x010a
        /*0a12*/ 	.byte	0x3f
	.zero		1


	//   ....[47]....
        /*0a14*/ 	.word	0x0000e180
        /*0a18*/ 	.word	0x00000005
        /*0a1c*/ 	.word	0x00019c70
        /*0a20*/ 	.short	0x0107
        /*0a22*/ 	.byte	0x3f
	.zero		1


	//   ....[48]....
        /*0a24*/ 	.word	0x0000e240
        /*0a28*/ 	.word	0x00000005
        /*0a2c*/ 	.word	0x00019c70
        /*0a30*/ 	.short	0x0101
        /*0a32*/ 	.byte	0x3f
	.zero		1


	//   ....[49]....
        /*0a34*/ 	.word	0x0000e270
        /*0a38*/ 	.word	0x00000005
        /*0a3c*/ 	.word	0x00019c40
        /*0a40*/ 	.short	0x010a
        /*0a42*/ 	.byte	0x3f
	.zero		1


	//   ....[50]....
        /*0a44*/ 	.word	0x0000e550
        /*0a48*/ 	.word	0x00000005
        /*0a4c*/ 	.word	0x00019c30
        /*0a50*/ 	.short	0x0107
        /*0a52*/ 	.byte	0x3f
	.zero		1


	//   ....[51]....
        /*0a54*/ 	.word	0x0000e620
        /*0a58*/ 	.word	0x00000005
        /*0a5c*/ 	.word	0x00019c30
        /*0a60*/ 	.short	0x0101
        /*0a62*/ 	.byte	0x3f
	.zero		1


	//   ....[52]....
        /*0a64*/ 	.word	0x0000e6a0
        /*0a68*/ 	.word	0x00000002
        /*0a6c*/ 	.word	0x00019c70
        /*0a70*/ 	.short	0x010a
        /*0a72*/ 	.byte	0x3f
	.zero		1


	//   ....[53]....
        /*0a74*/ 	.word	0x0000e730
        /*0a78*/ 	.word	0x00000002
        /*0a7c*/ 	.word	0x00019c60
        /*0a80*/ 	.short	0x010a
        /*0a82*/ 	.byte	0x3f
	.zero		1


	//   ....[54]....
        /*0a84*/ 	.word	0x0000eac0
        /*0a88*/ 	.word	0x00000002
        /*0a8c*/ 	.word	0x00019c50
        /*0a90*/ 	.short	0x0101
        /*0a92*/ 	.byte	0x3f
	.zero		1


	//   ....[55]....
        /*0a94*/ 	.word	0x0000eb50
        /*0a98*/ 	.word	0x00000002
        /*0a9c*/ 	.word	0x00000000
        /*0aa0*/ 	.short	0x0101
        /*0aa2*/ 	.byte	0x3f
	.zero		1


	//   ....[56]....
        /*0aa4*/ 	.word	0x0000ed10
        /*0aa8*/ 	.word	0x00000003
        /*0aac*/ 	.word	0x00019c70
        /*0ab0*/ 	.short	0x010a
        /*0ab2*/ 	.byte	0x3f
	.zero		1


	//   ....[57]....
        /*0ab4*/ 	.word	0x0000ed90
        /*0ab8*/ 	.word	0x00000003
        /*0abc*/ 	.word	0x00019c60
        /*0ac0*/ 	.short	0x010a
        /*0ac2*/ 	.byte	0x3f
	.zero		1


	//   ....[58]....
        /*0ac4*/ 	.word	0x0000f130
        /*0ac8*/ 	.word	0x00000003
        /*0acc*/ 	.word	0x00019c50
        /*0ad0*/ 	.short	0x0101
        /*0ad2*/ 	.byte	0x3f
	.zero		1


	//   ....[59]....
        /*0ad4*/ 	.word	0x0000f1d0
        /*0ad8*/ 	.word	0x00000003
        /*0adc*/ 	.word	0x00000000
        /*0ae0*/ 	.short	0x0101
        /*0ae2*/ 	.byte	0x3f
	.zero		1


	//   ....[60]....
        /*0ae4*/ 	.word	0x0000fe60
        /*0ae8*/ 	.word	0x00000004
        /*0aec*/ 	.word	0x00019c20
        /*0af0*/ 	.short	0x010a
        /*0af2*/ 	.byte	0x3f
	.zero		1


	//   ....[61]....
        /*0af4*/ 	.word	0x0000ffe0
        /*0af8*/ 	.word	0x00000005
        /*0afc*/ 	.word	0x00019c40
        /*0b00*/ 	.short	0x010a
        /*0b02*/ 	.byte	0x3f
	.zero		1


	//   ....[62]....
        /*0b04*/ 	.word	0x00010080
        /*0b08*/ 	.word	0x00000013
        /*0b0c*/ 	.word	0x00019c40
        /*0b10*/ 	.short	0x010a
        /*0b12*/ 	.byte	0x3f
	.zero		1


	//   ....[63]....
        /*0b14*/ 	.word	0x000100c0
        /*0b18*/ 	.word	0x00000005
        /*0b1c*/ 	.word	0x00019c60
        /*0b20*/ 	.short	0x010a
        /*0b22*/ 	.byte	0x3f
	.zero		1


	//   ....[64]....
        /*0b24*/ 	.word	0x00010100
        /*0b28*/ 	.word	0x00000013
        /*0b2c*/ 	.word	0x00019c60
        /*0b30*/ 	.short	0x010a
        /*0b32*/ 	.byte	0x3f
	.zero		1


	//   ....[65]....
        /*0b34*/ 	.word	0x00010140
        /*0b38*/ 	.word	0x00000005
        /*0b3c*/ 	.word	0x00019c80
        /*0b40*/ 	.short	0x010a
        /*0b42*/ 	.byte	0x3f
	.zero		1


	//   ....[66]....
        /*0b44*/ 	.word	0x00010180
        /*0b48*/ 	.word	0x00000013
        /*0b4c*/ 	.word	0x00019c80
        /*0b50*/ 	.short	0x010a
        /*0b52*/ 	.byte	0x3f
	.zero		1


	//   ....[67]....
        /*0b54*/ 	.word	0x000101f0
        /*0b58*/ 	.word	0x00000003
        /*0b5c*/ 	.word	0x00019c00
        /*0b60*/ 	.short	0x010a
        /*0b62*/ 	.byte	0x3f
	.zero		1


	//   ....[68]....
        /*0b64*/ 	.word	0x00010240
        /*0b68*/ 	.word	0x00000003
        /*0b6c*/ 	.word	0x00019c30
        /*0b70*/ 	.short	0x010a
        /*0b72*/ 	.byte	0x3f
	.zero		1


	//   ....[69]....
        /*0b74*/ 	.word	0x000102a0
        /*0b78*/ 	.word	0x00000008
        /*0b7c*/ 	.word	0x00019c30
        /*0b80*/ 	.short	0x010a
        /*0b82*/ 	.byte	0x3f
	.zero		1


	//   ....[70]....
        /*0b84*/ 	.word	0x00010300
        /*0b88*/ 	.word	0x00000008
        /*0b8c*/ 	.word	0x00019c50
        /*0b90*/ 	.short	0x010a
        /*0b92*/ 	.byte	0x3f
	.zero		1


	//   ....[71]....
        /*0b94*/ 	.word	0x00010360
        /*0b98*/ 	.word	0x00000005
        /*0b9c*/ 	.word	0x00019c50
        /*0ba0*/ 	.short	0x010a
        /*0ba2*/ 	.byte	0x3f
	.zero		1


	//   ....[72]....
        /*0ba4*/ 	.word	0x00010460
        /*0ba8*/ 	.word	0x00000005
        /*0bac*/ 	.word	0x00019c80
        /*0bb0*/ 	.short	0x010a
        /*0bb2*/ 	.byte	0x3f
	.zero		1


	//   ....[73]....
        /*0bb4*/ 	.word	0x00010800
        /*0bb8*/ 	.word	0x00000005
        /*0bbc*/ 	.word	0x00019c40
        /*0bc0*/ 	.short	0x010a
        /*0bc2*/ 	.byte	0x3f
	.zero		1


	//   ....[74]....
        /*0bc4*/ 	.word	0x00010eb0
        /*0bc8*/ 	.word	0x00000010
        /*0bcc*/ 	.word	0x00019c20
        /*0bd0*/ 	.short	0x010a
        /*0bd2*/ 	.byte	0x3f
	.zero		1


	//   ....[75]....
        /*0bd4*/ 	.word	0x00010f00
        /*0bd8*/ 	.word	0x00000005
        /*0bdc*/ 	.word	0x00019c80
        /*0be0*/ 	.short	0x010a
        /*0be2*/ 	.byte	0x3f
	.zero		1


	//   ....[76]....
        /*0be4*/ 	.word	0x000111c0
        /*0be8*/ 	.word	0x00000005
        /*0bec*/ 	.word	0x00019c40
        /*0bf0*/ 	.short	0x010a
        /*0bf2*/ 	.byte	0x3f
	.zero		1


	//   ....[77]....
        /*0bf4*/ 	.word	0x00011470
        /*0bf8*/ 	.word	0x00000002
        /*0bfc*/ 	.word	0x00019c70
        /*0c00*/ 	.short	0x010a
        /*0c02*/ 	.byte	0x3f
	.zero		1


	//   ....[78]....
        /*0c04*/ 	.word	0x000114c0
        /*0c08*/ 	.word	0x00000002
        /*0c0c*/ 	.word	0x00019c60
        /*0c10*/ 	.short	0x010a
        /*0c12*/ 	.byte	0x3f
	.zero		1


	//   ....[79]....
        /*0c14*/ 	.word	0x00011510
        /*0c18*/ 	.word	0x00000003
        /*0c1c*/ 	.word	0x00019c70
        /*0c20*/ 	.short	0x010a
        /*0c22*/ 	.byte	0x3f
	.zero		1


	//   ....[80]....
        /*0c24*/ 	.word	0x00011560
        /*0c28*/ 	.word	0x00000003
        /*0c2c*/ 	.word	0x00019c60
        /*0c30*/ 	.short	0x010a
        /*0c32*/ 	.byte	0x3f
	.zero		1


	//   ....[81]....
        /*0c34*/ 	.word	0x000115b0
        /*0c38*/ 	.word	0x00000004
        /*0c3c*/ 	.word	0x00019c20
        /*0c40*/ 	.short	0x010a
        /*0c42*/ 	.byte	0x3f
	.zero		1


	//   ....[82]....
        /*0c44*/ 	.word	0x00011750
        /*0c48*/ 	.word	0x00000005
        /*0c4c*/ 	.word	0x00019c40
        /*0c50*/ 	.short	0x010a
        /*0c52*/ 	.byte	0x3f
	.zero		1


	//   ....[83]....
        /*0c54*/ 	.word	0x000117a0
        /*0c58*/ 	.word	0x00000013
        /*0c5c*/ 	.word	0x00019c40
        /*0c60*/ 	.short	0x010a
        /*0c62*/ 	.byte	0x3f
	.zero		1


	//   ....[84]....
        /*0c64*/ 	.word	0x000117f0
        /*0c68*/ 	.word	0x00000005
        /*0c6c*/ 	.word	0x00019c60
        /*0c70*/ 	.short	0x010a
        /*0c72*/ 	.byte	0x3f
	.zero		1


	//   ....[85]....
        /*0c74*/ 	.word	0x00011840
        /*0c78*/ 	.word	0x00000013
        /*0c7c*/ 	.word	0x00019c60
        /*0c80*/ 	.short	0x010a
        /*0c82*/ 	.byte	0x3f
	.zero		1


	//   ....[86]....
        /*0c84*/ 	.word	0x00011890
        /*0c88*/ 	.word	0x00000005
        /*0c8c*/ 	.word	0x00019c80
        /*0c90*/ 	.short	0x010a
        /*0c92*/ 	.byte	0x3f
	.zero		1


	//----- nvinfo : EIATTR_NUM_MBARRIERS
	.align		4
.L_121:
        /*0c94*/ 	.byte	0x03, 0x38
        /*0c96*/ 	.short	0x0016


	//----- nvinfo : EIATTR_EXIT_INSTR_OFFSETS
	.align		4
        /*0c98*/ 	.byte	0x04, 0x1c
        /*0c9a*/ 	.short	(.L_123 - .L_122)


	//   ....[0]....
.L_122:
        /*0c9c*/ 	.word	0x00000980


	//   ....[1]....
        /*0ca0*/ 	.word	0x0000a640


	//   ....[2]....
        /*0ca4*/ 	.word	0x000101d0


	//----- nvinfo : EIATTR_MAX_THREADS
	.align		4
.L_123:
        /*0ca8*/ 	.byte	0x04, 0x05
        /*0caa*/ 	.short	(.L_125 - .L_124)
.L_124:
        /*0cac*/ 	.word	0x00000200
        /*0cb0*/ 	.word	0x00000001
        /*0cb4*/ 	.word	0x00000001


	//----- nvinfo : EIATTR_CRS_STACK_SIZE
	.align		4
.L_125:
        /*0cb8*/ 	.byte	0x04, 0x1e
        /*0cba*/ 	.short	(.L_127 - .L_126)
.L_126:
        /*0cbc*/ 	.word	0x00000000


	//----- nvinfo : EIATTR_CBANK_PARAM_SIZE
	.align		4
.L_127:
        /*0cc0*/ 	.byte	0x03, 0x19
        /*0cc2*/ 	.short	0x0af0


	//----- nvinfo : EIATTR_PARAM_CBANK
	.align		4
        /*0cc4*/ 	.byte	0x04, 0x0a
        /*0cc6*/ 	.short	(.L_129 - .L_128)
	.align		4
.L_128:
        /*0cc8*/ 	.word	index@(.nv.constant0._ZN7cutlass13device_kernelIN5flash11enable_sm90INS1_16FlashAttnFwdSm90INS1_25CollectiveMainloopFwdSm90ILi2EN4cute5tupleIJNS5_1CILi1EEES8_S8_EEENS6_IJNS7_ILi192EEENS7_ILi128EEENS7_ILi96EEEEEELi96ENS_12float_e4m3_tEfNS_4arch4Sm90ELb0ELb0ELb1ELb1ELb1ELb0ELb0ELb1ELb1ELb1ELb1ELb0EEENS1_21CollectiveEpilogueFwdINS6_IJSA_SC_SB_EEES9_NS_10bfloat16_tESG_Li384ELb1ELb1ELb1ELb1EEENS1_36VarlenDynamicPersistentTileSchedulerILi192ELi128ELi384ELi128ELb1ELb1ELb1ELb0ELb1ELb1EEEEEEEEEvNT_6ParamsE)
        /*0ccc*/ 	.short	0x0210
        /*0cce*/ 	.short	0x0af0


	//----- nvinfo : EIATTR_SW_WAR
	.align		4
.L_129:
        /*0cd0*/ 	.byte	0x04, 0x36
        /*0cd2*/ 	.short	(.L_131 - .L_130)
.L_130:
        /*0cd4*/ 	.word	0x00000008
.L_131:


//--------------------- .nv.info._ZN7cutlass13device_kernelIN5flash11enable_sm90INS1_16FlashAttnFwdSm90INS1_25CollectiveMainloopFwdSm90ILi2EN4cute5tupleIJNS5_1CILi1EEES8_S8_EEENS6_IJNS7_ILi192EEENS7_ILi128EEENS7_ILi96EEEEEELi96ENS_12float_e4m3_tEfNS_4arch4Sm90ELb0ELb0ELb1ELb1ELb1ELb1ELb0ELb1ELb1ELb1ELb1ELb0EEENS1_21CollectiveEpilogueFwdINS6_IJSA_SC_SB_EEES9_NS_10bfloat16_tESG_Li384ELb1ELb1ELb1ELb1EEENS1_36VarlenDynamicPersistentTileSchedulerILi192ELi128ELi384ELi128ELb1ELb1ELb1ELb0ELb1ELb1EEEEEEEEEvNT_6ParamsE --------------------------
	.section	.nv.info._ZN7cutlass13device_kernelIN5flash11enable_sm90INS1_16FlashAttnFwdSm90INS1_25CollectiveMainloopFwdSm90ILi2EN4cute5tupleIJNS5_1CILi1EEES8_S8_EEENS6_IJNS7_ILi192EEENS7_ILi128EEENS7_ILi96EEEEEELi96ENS_12float_e4m3_tEfNS_4arch4Sm90ELb0ELb0ELb1ELb1ELb1ELb1ELb0ELb1ELb1ELb1ELb1ELb0EEENS1_21CollectiveEpilogueFwdINS6_IJSA_SC_SB_EEES9_NS_10bfloat16_tESG_Li384ELb1ELb1ELb1ELb1EEENS1_36VarlenDynamicPersistentTileSchedulerILi192ELi128ELi384ELi128ELb1ELb1ELb1ELb0ELb1ELb1EEEEEEEEEvNT_6ParamsE,"",@"SHT_CUDA_INFO"
	.sectionflags	@""
	.align	4


	//----- nvinfo : EIATTR_CUDA_API_VERSION
	.align		4
        /*0000*/ 	.byte	0x04, 0x37
        /*0002*/ 	.short	(.L_133 - .L_132)
.L_132:
        /*0004*/ 	.word	0x00000082


	//----- nvinfo : EIATTR_KPARAM_INFO
	.align		4
.L_133:
        /*0008*/ 	.byte	0x04, 0x17
        /*000a*/ 	.short	(.L_135 - .L_134)
.L_134:
        /*000c*/ 	.word	0x00000000
        /*0010*/ 	.short	0x0000
        /*0012*/ 	.short	0x0070
        /*0014*/ 	.byte	0x00, 0xf0, 0x01, 0x2a


	//----- nvinfo : EIATTR_SPARSE_MMA_MASK
	.align		4
.L_135:
        /*0018*/ 	.byte	0x03, 0x50
        /*001a*/ 	.short	0x0000


	//----- nvinfo : EIATTR_MAXREG_COUNT
	.align		4
        /*001c*/ 	.byte	0x03, 0x1b
        /*001e*/ 	.short	0x0080


	//----- nvinfo : EIATTR_NUM_BARRIERS
	.align		4
        /*0020*/ 	.byte	0x02, 0x4c
        /*0022*/ 	.byte	0x10
	.zero		1


	//----- nvinfo : EIATTR_EXTERNS
	.align		4
        /*0024*/ 	.byte	0x04, 0x0f
        /*0026*/ 	.short	(.L_137 - .L_136)


	//   ....[0]....
	.align		4
.L_136:
        /*0028*/ 	.word	index@(__assertfail)


	//----- nvinfo : EIATTR_ANNOTATIONS
	.align		4
.L_137:
        /*002c*/ 	.byte	0x04, 0x55
        /*002e*/ 	.short	(.L_139 - .L_138)


	//   ....[0]....
.L_138:
        /* <DEDUP_REMOVED lines=116> */
        /*0764*/ 	.byte	0xf0, 0xc8, 0x01, 0x00, 0x01, 0x00, 0x00, 0x00, 0xb0, 0xcc, 0x01, 0x00


	//----- nvinfo : EIATTR_MERCURY_ISA_VERSION
	.align		4
.L_139:
        /*0770*/ 	.byte	0x03, 0x5f
        /*0772*/ 	.short	0x0101


	//----- nvinfo : EIATTR_UNUSED_LOAD_BYTE_OFFSET
	.align		4
        /*0774*/ 	.byte	0x04, 0x44
        /*0776*/ 	.short	(.L_141 - .L_140)


	//   ....[0]....
.L_140:
        /*0778*/ 	.word	0x00000a40
        /*077c*/ 	.word	0x0000fff0


	//   ....[1]....
        /*0780*/ 	.word	0x000112f0
        /*0784*/ 	.word	0x0000fff0


	//----- nvinfo : EIATTR_INT_WARP_WIDE_INSTR_OFFSETS
	.align		4
.L_141:
        /*0788*/ 	.byte	0x04, 0x31
        /*078a*/ 	.short	(.L_143 - .L_142)


	//   ....[0]....
.L_142:
        /*078c*/ 	.word	0x00000120


	//   ....[1]....
        /*0790*/ 	.word	0x000001c0


	//   ....[2]....
        /*0794*/ 	.word	0x00000230


	//   ....[3]....
        /*0798*/ 	.word	0x000175b0


	//   ....[4]....
        /*079c*/ 	.word	0x00017640


	//   ....[5]....
        /*07a0*/ 	.word	0x0001a480


	//   ....[6]....
        /*07a4*/ 	.word	0x0001a510


	//----- nvinfo : EIATTR_COOP_GROUP_MASK_REGIDS
	.align		4
.L_143:
        /*07a8*/ 	.byte	0x04, 0x29
        /*07aa*/ 	.short	(.L_145 - .L_144)


	//   ....[0]....
.L_144:
        /*07ac*/ 	.word	0xffffffff


	//   ....[1]....
        /*07b0*/ 	.word	0xffffffff


	//   ....[2]....
        /*07b4*/ 	.word	0xffffffff


	//   ....[3]....
        /*07b8*/ 	.word	0xffffffff


	//   ....[4]....
        /*07bc*/ 	.word	0xffffffff


	//   ....[5]....
        /*07c0*/ 	.word	0xffffffff


	//   ....[6]....
        /*07c4*/ 	.word	0xffffffff


	//   ....[7]....
        /*07c8*/ 	.word	0xffffffff


	//   ....[8]....
        /*07cc*/ 	.word	0xffffffff


	//   ....[9]....
        /*07d0*/ 	.word	0xffffffff


	//   ....[10]....
        /*07d4*/ 	.word	0xffffffff


	//   ....[11]....
        /*07d8*/ 	.word	0xffffffff


	//   ....[12]....
        /*07dc*/ 	.word	0xffffffff


	//   ....[13]....
        /*07e0*/ 	.word	0xffffffff


	//   ....[14]....
        /*07e4*/ 	.word	0xffffffff


	//   ....[15]....
        /*07e8*/ 	.word	0xffffffff


	//   ....[16]....
        /*07ec*/ 	.word	0xffffffff


	//   ....[17]....
        /*07f0*/ 	.word	0xffffffff


	//   ....[18]....
        /*07f4*/ 	.word	0xffffffff


	//   ....[19]....
        /*07f8*/ 	.word	0xffffffff


	//   ....[20]....
        /*07fc*/ 	.word	0xffffffff


	//   ....[21]....
        /*0800*/ 	.word	0xffffffff


	//   ....[22]....
        /*0804*/ 	.word	0xffffffff


	//   ....[23]....
        /*0808*/ 	.word	0xffffffff


	//   ....[24]....
        /*080c*/ 	.word	0xffffffff


	//   ....[25]....
        /*0810*/ 	.word	0xffffffff


	//   ....[26]....
        /*0814*/ 	.word	0xffffffff


	//   ....[27]....
        /*0818*/ 	.word	0xffffffff


	//   ....[28]....
        /*081c*/ 	.word	0xffffffff


	//   ....[29]....
        /*0820*/ 	.word	0xffffffff


	//   ....[30]....
        /*0824*/ 	.word	0xffffffff


	//   ....[31]....
        /*0828*/ 	.word	0xffffffff


	//   ....[32]....
        /*082c*/ 	.word	0xffffffff


	//   ....[33]....
        /*0830*/ 	.word	0xffffffff


	//   ....[34]....
        /*0834*/ 	.word	0xffffffff


	//   ....[35]....
        /*0838*/ 	.word	0xffffffff


	//   ....[36]....
        /*083c*/ 	.word	0xffffffff


	//   ....[37]....
        /*0840*/ 	.word	0xffffffff


	//   ....[38]....
        /*0844*/ 	.word	0xffffffff


	//   ....[39]....
        /*0848*/ 	.word	0xffffffff


	//   ....[40]....
        /*084c*/ 	.word	0xffffffff


	//   ....[41]....
        /*0850*/ 	.word	0xffffffff


	//   ....[42]....
        /*0854*/ 	.word	0xffffffff


	//   ....[43]....
        /*0858*/ 	.word	0xffffffff


	//   ....[44]....
        /*085c*/ 	.word	0xffffffff


	//   ....[45]....
        /*0860*/ 	.word	0xffffffff


	//   ....[46]....
        /*0864*/ 	.word	0xffffffff


	//   ....[47]....
        /*0868*/ 	.word	0xffffffff


	//   ....[48]....
        /*086c*/ 	.word	0xffffffff


	//   ....[49]....
        /*0870*/ 	.word	0xffffffff


	//   ....[50]....
        /*0874*/ 	.word	0xffffffff


	//   ....[51]....
        /*0878*/ 	.word	0xffffffff


	//   ....[52]....
        /*087c*/ 	.word	0xffffffff


	//   ....[53]....
        /*0880*/ 	.word	0xffffffff


	//   ....[54]....
        /*0884*/ 	.word	0xffffffff


	//   ....[55]....
        /*0888*/ 	.word	0xffffffff


	//   ....[56]....
        /*088c*/ 	.word	0xffffffff


	//   ....[57]....
        /*0890*/ 	.word	0xffffffff


	//   ....[58]....
        /*0894*/ 	.word	0xffffffff


	//   ....[59]....
        /*0898*/ 	.word	0xffffffff


	//   ....[60]....
        /*089c*/ 	.word	0xffffffff


	//   ....[61]....
        /*08a0*/ 	.word	0xffffffff


	//   ....[62]....
        /*08a4*/ 	.word	0xffffffff


	//   ....[63]....
        /*08a8*/ 	.word	0xffffffff


	//   ....[64]....
        /*08ac*/ 	.word	0xffffffff


	//   ....[65]....
        /*08b0*/ 	.word	0xffffffff


	//   ....[66]....
        /*08b4*/ 	.word	0xffffffff


	//   ....[67]....
        /*08b8*/ 	.word	0xffffffff


	//   ....[68]....
        /*08bc*/ 	.word	0xffffffff


	//   ....[69]....
        /*08c0*/ 	.word	0xffffffff


	//   ....[70]....
        /*08c4*/ 	.word	0xffffffff


	//   ....[71]....
        /*08c8*/ 	.word	0xffffffff


	//   ....[72]....
        /*08cc*/ 	.word	0xffffffff


	//   ....[73]....
        /*08d0*/ 	.word	0xffffffff


	//   ....[74]....
        /*08d4*/ 	.word	0xffffffff


	//   ....[75]....
        /*08d8*/ 	.word	0xffffffff


	//   ....[76]....
        /*08dc*/ 	.word	0xffffffff


	//   ....[77]....
        /*08e0*/ 	.word	0xffffffff


	//   ....[78]....
        /*08e4*/ 	.word	0xffffffff


	//   ....[79]....
        /*08e8*/ 	.word	0xffffffff


	//   ....[80]....
        /*08ec*/ 	.word	0xffffffff


	//   ....[81]....
        /*08f0*/ 	.word	0xffffffff


	//   ....[82]....
        /*08f4*/ 	.word	0xffffffff


	//   ....[83]....
        /*08f8*/ 	.word	0xffffffff


	//   ....[84]....
        /*08fc*/ 	.word	0xffffffff


	//   ....[85]....
        /*0900*/ 	.word	0xffffffff


	//   ....[86]....
        /*0904*/ 	.word	0xffffffff


	//   ....[87]....
        /*0908*/ 	.word	0xffffffff


	//   ....[88]....
        /*090c*/ 	.word	0xffffffff


	//   ....[89]....
        /*0910*/ 	.word	0xffffffff


	//   ....[90]....
        /*0914*/ 	.word	0xffffffff


	//   ....[91]....
        /*0918*/ 	.word	0xffffffff


	//   ....[92]....
        /*091c*/ 	.word	0xffffffff


	//   ....[93]....
        /*0920*/ 	.word	0xffffffff


	//   ....[94]....
        /*0924*/ 	.word	0xffffffff


	//   ....[95]....
        /*0928*/ 	.word	0xffffffff


	//   ....[96]....
        /*092c*/ 	.word	0xffffffff


	//   ....[97]....
        /*0930*/ 	.word	0xffffffff


	//   ....[98]....
        /*0934*/ 	.word	0xffffffff


	//   ....[99]....
        /*0938*/ 	.word	0xffffffff


	//   ....[100]....
        /*093c*/ 	.word	0xffffffff


	//   ....[101]....
        /*0940*/ 	.word	0xffffffff


	//   ....[102]....
        /*0944*/ 	.word	0xffffffff


	//   ....[103]....
        /*0948*/ 	.word	0xffffffff


	//   ....[104]....
        /*094c*/ 	.word	0xffffffff


	//   ....[105]....
        /*0950*/ 	.word	0xffffffff


	//   ....[106]....
        /*0954*/ 	.word	0xffffffff


	//   ....[107]....
        /*0958*/ 	.word	0xffffffff


	//   ....[108]....
        /*095c*/ 	.word	0xffffffff


	//   ....[109]....
        /*0960*/ 	.word	0xffffffff


	//   ....[110]....
        /*0964*/ 	.word	0xffffffff


	//   ....[111]....
        /*0968*/ 	.word	0xffffffff


	//   ....[112]....
        /*096c*/ 	.word	0xffffffff


	//   ....[113]....
        /*0970*/ 	.word	0xffffffff


	//   ....[114]....
        /*0974*/ 	.word	0xffffffff


	//   ....[115]....
        /*0978*/ 	.word	0xffffffff


	//   ....[116]....
        /*097c*/ 	.word	0xffffffff


	//   ....[117]....
        /*0980*/ 	.word	0xffffffff


	//   ....[118]....
        /*0984*/ 	.word	0xffffffff


	//   ....[119]....
        /*0988*/ 	.word	0xffffffff


	//   ....[120]....
        /*098c*/ 	.word	0xffffffff


	//   ....[121]....
        /*0990*/ 	.word	0xffffffff


	//   ....[122]....
        /*0994*/ 	.word	0xffffffff


	//   ....[123]....
        /*0998*/ 	.word	0xffffffff


	//   ....[124]....
        /*099c*/ 	.word	0xffffffff


	//   ....[125]....
        /*09a0*/ 	.word	0xffffffff


	//   ....[126]....
        /*09a4*/ 	.word	0xffffffff


	//   ....[127]....
        /*09a8*/ 	.word	0xffffffff


	//   ....[128]....
        /*09ac*/ 	.word	0xffffffff


	//   ....[129]....
        /*09b0*/ 	.word	0xffffffff


	//   ....[130]....
        /*09b4*/ 	.word	0xffffffff


	//   ....[131]....
        /*09b8*/ 	.word	0xffffffff


	//   ....[132]....
        /*09bc*/ 	.word	0xffffffff


	//   ....[133]....
        /*09c0*/ 	.word	0xffffffff


	//   ....[134]....
        /*09c4*/ 	.word	0xffffffff


	//   ....[135]....
        /*09c8*/ 	.word	0xffffffff


	//   ....[136]....
        /*09cc*/ 	.word	0xffffffff


	//   ....[137]....
        /*09d0*/ 	.word	0xffffffff


	//   ....[138]....
        /*09d4*/ 	.word	0xffffffff


	//   ....[139]....
        /*09d8*/ 	.word	0xffffffff


	//   ....[140]....
        /*09dc*/ 	.word	0xffffffff


	//   ....[141]....
        /*09e0*/ 	.word	0xffffffff


	//   ....[142]....
        /*09e4*/ 	.word	0xffffffff


	//   ....[143]....
        /*09e8*/ 	.word	0xffffffff


	//   ....[144]....
        /*09ec*/ 	.word	0xffffffff


	//   ....[145]....
        /*09f0*/ 	.word	0xffffffff


	//   ....[146]....
        /*09f4*/ 	.word	0xffffffff


	//   ....[147]....
        /*09f8*/ 	.word	0xffffffff


	//   ....[148]....
        /*09fc*/ 	.word	0xffffffff


	//   ....[149]....
        /*0a00*/ 	.word	0xffffffff


	//   ....[150]....
        /*0a04*/ 	.word	0xffffffff


	//   ....[151]....
        /*0a08*/ 	.word	0xffffffff


	//   ....[152]....
        /*0a0c*/ 	.word	0xffffffff


	//   ....[153]....
        /*0a10*/ 	.word	0xffffffff


	//   ....[154]....
        /*0a14*/ 	.word	0xffffffff


	//   ....[155]....
        /*0a18*/ 	.word	0xffffffff


	//   ....[156]....
        /*0a1c*/ 	.word	0xffffffff


	//   ....[157]....
        /*0a20*/ 	.word	0xffffffff


	//   ....[158]....
        /*0a24*/ 	.word	0xffffffff


	//   ....[159]....
        /*0a28*/ 	.word	0x0500000f


	//   ....[160]....
        /*0a2c*/ 	.word	0x0500000f


	//   ....[161]....
        /*0a30*/ 	.word	0x0500000f


	//   ....[162]....
        /*0a34*/ 	.word	0x0500000f


	//   ....[163]....
        /*0a38*/ 	.word	0x0500000f


	//   ....[164]....
        /*0a3c*/ 	.word	0x0500000f


	//   ....[165]....
        /*0a40*/ 	.word	0x0500000f


	//   ....[166]....
        /*0a44*/ 	.word	0x0500000f


	//   ....[167]....
        /*0a48*/ 	.word	0x0500000f


	//   ....[168]....
        /*0a4c*/ 	.word	0x0500000f


	//   ....[169]....
        /*0a50*/ 	.word	0x0500000f


	//   ....[170]....
        /*0a54*/ 	.word	0x0500000f


	//   ....[171]....
        /*0a58*/ 	.word	0x0500000f


	//   ....[172]....
        /*0a5c*/ 	.word	0x0500000f


	//   ....[173]....
        /*0a60*/ 	.word	0x0500000f


	//   ....[174]....
        /*0a64*/ 	.word	0x0500000f


	//   ....[175]....
        /*0a68*/ 	.word	0x0500000f


	//   ....[176]....
        /*0a6c*/ 	.word	0x0500000f


	//   ....[177]....
        /*0a70*/ 	.word	0x0500000f


	//   ....[178]....
        /*0a74*/ 	.word	0x0500000f


	//   ....[179]....
        /*0a78*/ 	.word	0x0500000f


	//   ....[180]....
        /*0a7c*/ 	.word	0x0500000f


	//   ....[181]....
        /*0a80*/ 	.word	0x0500000f


	//   ....[182]....
        /*0a84*/ 	.word	0x0500000f


	//   ....[183]....
        /*0a88*/ 	.word	0x0500000f


	//   ....[184]....
        /*0a8c*/ 	.word	0x0500000f


	//   ....[185]....
        /*0a90*/ 	.word	0x0500000f


	//   ....[186]....
        /*0a94*/ 	.word	0x0500000f


	//   ....[187]....
        /*0a98*/ 	.word	0x0500000f


	//   ....[188]....
        /*0a9c*/ 	.word	0x0500000f


	//   ....[189]....
        /*0aa0*/ 	.word	0x0500000f


	//   ....[190]....
        /*0aa4*/ 	.word	0x0500000f


	//   ....[191]....
        /*0aa8*/ 	.word	0x0500000f


	//   ....[192]....
        /*0aac*/ 	.word	0x0500000f


	//   ....[193]....
        /*0ab0*/ 	.word	0x0500000f


	//   ....[194]....
        /*0ab4*/ 	.word	0x0500000f


	//   ....[195]....
        /*0ab8*/ 	.word	0x0500000f


	//   ....[196]....
        /*0abc*/ 	.word	0x0500000f


	//   ....[197]....
        /*0ac0*/ 	.word	0x0500000f


	//   ....[198]....
        /*0ac4*/ 	.word	0x0500000f


	//   ....[199]....
        /*0ac8*/ 	.word	0x0500000f


	//   ....[200]....
        /*0acc*/ 	.word	0x0500000f


	//   ....[201]....
        /*0ad0*/ 	.word	0x0500000f


	//   ....[202]....
        /*0ad4*/ 	.word	0x0500000f


	//   ....[203]....
        /*0ad8*/ 	.word	0x0500000f


	//   ....[204]....
        /*0adc*/ 	.word	0x0500000f


	//   ....[205]....
        /*0ae0*/ 	.word	0x0500000f


	//   ....[206]....
        /*0ae4*/ 	.word	0x0500000f


	//   ....[207]....
        /*0ae8*/ 	.word	0x0500000f


	//   ....[208]....
        /*0aec*/ 	.word	0x0500000f


	//   ....[209]....
        /*0af0*/ 	.word	0x0500000f


	//   ....[210]....
        /*0af4*/ 	.word	0x0500000f


	//   ....[211]....
        /*0af8*/ 	.word	0x0500000f


	//   ....[212]....
        /*0afc*/ 	.word	0x0500000f


	//   ....[213]....
        /*0b00*/ 	.word	0x0500000f


	//   ....[214]....
        /*0b04*/ 	.word	0x0500000f


	//   ....[215]....
        /*0b08*/ 	.word	0x0500000f


	//----- nvinfo : EIATTR_COOP_GROUP_INSTR_OFFSETS
	.align		4
.L_145:
        /*0b0c*/ 	.byte	0x04, 0x28
        /*0b0e*/ 	.short	(.L_147 - .L_146)


	//   ....[0]....
.L_146:
        /*0b10*/ 	.word	0x00000060


	//   ....[1]....
        /*0b14*/ 	.word	0x00000130


	//   ....[2]....
        /*0b18*/ 	.word	0x000001e0


	//   ....[3]....
        /*0b1c*/ 	.word	0x000003a0


	//   ....[4]....
        /*0b20*/ 	.word	0x00000500


	//   ....[5]....
        /*0b24*/ 	.word	0x00000620


	//   ....[6]....
        /*0b28*/ 	.word	0x00000780


	//   ....[7]....
        /*0b2c*/ 	.word	0x00002c00


	//   ....[8]....
        /*0b30*/ 	.word	0x00002c10


	//   ....[9]....
        /*0b34*/ 	.word	0x00004510


	//   ....[10]....
        /*0b38*/ 	.word	0x00004520


	//   ....[11]....
        /*0b3c*/ 	.word	0x00006620


	//   ....[12]....
        /*0b40*/ 	.word	0x00006630


	//   ....[13]....
        /*0b44*/ 	.word	0x00006a00


	//   ....[14]....
        /*0b48*/ 	.word	0x00006a10


	//   ....[15]....
        /*0b4c*/ 	.word	0x000071a0


	//   ....[16]....
        /*0b50*/ 	.word	0x00007930


	//   ....[17]....
        /*0b54*/ 	.word	0x00007940


	//   ....[18]....
        /*0b58*/ 	.word	0x00007950


	//   ....[19]....
        /*0b5c*/ 	.word	0x00007960


	//   ....[20]....
        /*0b60*/ 	.word	0x00009470


	//   ....[21]....
        /*0b64*/ 	.word	0x00009480


	//   ....[22]....
        /*0b68*/ 	.word	0x00009490


	//   ....[23]....
        /*0b6c*/ 	.word	0x000094a0


	//   ....[24]....
        /*0b70*/ 	.word	0x0000cbe0


	//   ....[25]....
        /*0b74*/ 	.word	0x0000cc70


	//   ....[26]....
        /*0b78*/ 	.word	0x0000cf90


	//   ....[27]....
        /*0b7c*/ 	.word	0x0000cfb0


	//   ....[28]....
        /*0b80*/ 	.word	0x0000f200


	//   ....[29]....
        /*0b84*/ 	.word	0x0000f250


	//   ....[30]....
        /*0b88*/ 	.word	0x0000f4f0


	//   ....[31]....
        /*0b8c*/ 	.word	0x0000f510


	//   ....[32]....
        /*0b90*/ 	.word	0x00010b50


	//   ....[33]....
        /*0b94*/ 	.word	0x00010b60


	//   ....[34]....
        /*0b98*/ 	.word	0x00010c40


	//   ....[35]....
        /*0b9c*/ 	.word	0x00010d30


	//   ....[36]....
        /*0ba0*/ 	.word	0x00011930


	//   ....[37]....
        /*0ba4*/ 	.word	0x000119f0


	//   ....[38]....
        /*0ba8*/ 	.word	0x00011a30


	//   ....[39]....
        /*0bac*/ 	.word	0x00011a50


	//   ....[40]....
        /*0bb0*/ 	.word	0x00011a70


	//   ....[41]....
        /*0bb4*/ 	.word	0x00011a90


	//   ....[42]....
        /*0bb8*/ 	.word	0x00011ab0


	//   ....[43]....
        /*0bbc*/ 	.word	0x00011ad0


	//   ....[44]....
        /*0bc0*/ 	.word	0x00011ae0


	//   ....[45]....
        /*0bc4*/ 	.word	0x00011af0


	//   ....[46]....
        /*0bc8*/ 	.word	0x00011b00


	//   ....[47]....
        /*0bcc*/ 	.word	0x00011b10


	//   ....[48]....
        /*0bd0*/ 	.word	0x00011b20


	//   ....[49]....
        /*0bd4*/ 	.word	0x00011b30


	//   ....[50]....
        /*0bd8*/ 	.word	0x00011b40


	//   ....[51]....
        /*0bdc*/ 	.word	0x00011b50


	//   ....[52]....
        /*0be0*/ 	.word	0x00011b60


	//   ....[53]....
        /*0be4*/ 	.word	0x00011b70


	//   ....[54]....
        /*0be8*/ 	.word	0x00011b80


	//   ....[55]....
        /*0bec*/ 	.word	0x00011b90


	//   ....[56]....
        /*0bf0*/ 	.word	0x00011ba0


	//   ....[57]....
        /*0bf4*/ 	.word	0x00011bb0


	//   ....[58]....
        /*0bf8*/ 	.word	0x00011bc0


	//   ....[59]....
        /*0bfc*/ 	.word	0x00011bd0


	//   ....[60]....
        /*0c00*/ 	.word	0x00011be0


	//   ....[61]....
        /*0c04*/ 	.word	0x00011bf0


	//   ....[62]....
        /*0c08*/ 	.word	0x00011c00


	//   ....[63]....
        /*0c0c*/ 	.word	0x00011c10


	//   ....[64]....
        /*0c10*/ 	.word	0x00011c20


	//   ....[65]....
        /*0c14*/ 	.word	0x00011c30


	//   ....[66]....
        /*0c18*/ 	.word	0x00011c40


	//   ....[67]....
        /*0c1c*/ 	.word	0x00011c50


	//   ....[68]....
        /*0c20*/ 	.word	0x00011c60


	//   ....[69]....
        /*0c24*/ 	.word	0x00011c70


	//   ....[70]....
        /*0c28*/ 	.word	0x00011c80


	//   ....[71]....
        /*0c2c*/ 	.word	0x00011c90


	//   ....[72]....
        /*0c30*/ 	.word	0x00011ca0


	//   ....[73]....
        /*0c34*/ 	.word	0x00011cb0


	//   ....[74]....
        /*0c38*/ 	.word	0x00011cc0


	//   ....[75]....
        /*0c3c*/ 	.word	0x00011cd0


	//   ....[76]....
        /*0c40*/ 	.word	0x00011ce0


	//   ....[77]....
        /*0c44*/ 	.word	0x00011cf0


	//   ....[78]....
        /*0c48*/ 	.word	0x00011d00


	//   ....[79]....
        /*0c4c*/ 	.word	0x00011d10


	//   ....[80]....
        /*0c50*/ 	.word	0x00011d20


	//   ....[81]....
        /*0c54*/ 	.word	0x00011d30


	//   ....[82]....
        /*0c58*/ 	.word	0x00011d40


	//   ....[83]....
        /*0c5c*/ 	.word	0x00011d50


	//   ....[84]....
        /*0c60*/ 	.word	0x00012690


	//   ....[85]....
        /*0c64*/ 	.word	0x000126a0


	//   ....[86]....
        /*0c68*/ 	.word	0x000126b0


	//   ....[87]....
        /*0c6c*/ 	.word	0x000126f0


	//   ....[88]....
        /*0c70*/ 	.word	0x00012de0


	//   ....[89]....
        /*0c74*/ 	.word	0x00012df0


	//   ....[90]....
        /*0c78*/ 	.word	0x00012f00


	//   ....[91]....
        /*0c7c*/ 	.word	0x00012f20


	//   ....[92]....
        /*0c80*/ 	.word	0x000133b0


	//   ....[93]....
        /*0c84*/ 	.word	0x000133c0


	//   ....[94]....
        /*0c88*/ 	.word	0x000137a0


	//   ....[95]....
        /*0c8c*/ 	.word	0x000137b0


	//   ....[96]....
        /*0c90*/ 	.word	0x000143f0


	//   ....[97]....
        /*0c94*/ 	.word	0x00014400


	//   ....[98]....
        /*0c98*/ 	.word	0x00014500


	//   ....[99]....
        /*0c9c*/ 	.word	0x00014520


	//   ....[100]....
        /*0ca0*/ 	.word	0x00014690


	//   ....[101]....
        /*0ca4*/ 	.word	0x000148a0


	//   ....[102]....
        /*0ca8*/ 	.word	0x000148d0


	//   ....[103]....
        /*0cac*/ 	.word	0x00014900


	//   ....[104]....
        /*0cb0*/ 	.word	0x00014930


	//   ....[105]....
        /*0cb4*/ 	.word	0x00014960


	//   ....[106]....
        /*0cb8*/ 	.word	0x00014990


	//   ....[107]....
        /*0cbc*/ 	.word	0x00014b20


	//   ....[108]....
        /*0cc0*/ 	.word	0x00014b50


	//   ....[109]....
        /*0cc4*/ 	.word	0x00014b80


	//   ....[110]....
        /*0cc8*/ 	.word	0x00014bb0


	//   ....[111]....
        /*0ccc*/ 	.word	0x00014be0


	//   ....[112]....
        /*0cd0*/ 	.word	0x00014c10


	//   ....[113]....
        /*0cd4*/ 	.word	0x00014ca0


	//   ....[114]....
        /*0cd8*/ 	.word	0x00014cd0


	//   ....[115]....
        /*0cdc*/ 	.word	0x00014ce0


	//   ....[116]....
        /*0ce0*/ 	.word	0x00014d80


	//   ....[117]....
        /*0ce4*/ 	.word	0x00015f00


	//   ....[118]....
        /*0ce8*/ 	.word	0x000181f0


	//   ....[119]....
        /*0cec*/ 	.word	0x00018220


	//   ....[120]....
        /*0cf0*/ 	.word	0x00018240


	//   ....[121]....
        /*0cf4*/ 	.word	0x00018320


	//   ....[122]....
        /*0cf8*/ 	.word	0x000186c0


	//   ....[123]....
        /*0cfc*/ 	.word	0x000186d0


	//   ....[124]....
        /*0d00*/ 	.word	0x000186e0


	//   ....[125]....
        /*0d04*/ 	.word	0x000186f0


	//   ....[126]....
        /*0d08*/ 	.word	0x00019010


	//   ....[127]....
        /*0d0c*/ 	.word	0x00019040


	//   ....[128]....
        /*0d10*/ 	.word	0x00019060


	//   ....[129]....
        /*0d14*/ 	.word	0x00019070


	//   ....[130]....
        /*0d18*/ 	.word	0x00019170


	//   ....[131]....
        /*0d1c*/ 	.word	0x00019180


	//   ....[132]....
        /*0d20*/ 	.word	0x000198e0


	//   ....[133]....
        /*0d24*/ 	.word	0x00019900


	//   ....[134]....
        /*0d28*/ 	.word	0x00019910


	//   ....[135]....
        /*0d2c*/ 	.word	0x00019970


	//   ....[136]....
        /*0d30*/ 	.word	0x00019cc0


	//   ....[137]....
        /*0d34*/ 	.word	0x00019cd0


	//   ....[138]....
        /*0d38*/ 	.word	0x00019ce0


	//   ....[139]....
        /*0d3c*/ 	.word	0x00019d40


	//   ....[140]....
        /*0d40*/ 	.word	0x0001ac70


	//   ....[141]....
        /*0d44*/ 	.word	0x0001aca0


	//   ....[142]....
        /*0d48*/ 	.word	0x0001ad10


	//   ....[143]....
        /*0d4c*/ 	.word	0x0001ad40


	//   ....[144]....
        /*0d50*/ 	.word	0x0001ad70


	//   ....[145]....
        /*0d54*/ 	.word	0x0001ada0


	//   ....[146]....
        /*0d58*/ 	.word	0x0001add0


	//   ....[147]....
        /*0d5c*/ 	.word	0x0001ae00


	//   ....[148]....
        /*0d60*/ 	.word	0x0001afa0


	//   ....[149]....
        /*0d64*/ 	.word	0x0001afd0


	//   ....[150]....
        /*0d68*/ 	.word	0x0001b000


	//   ....[151]....
        /*0d6c*/ 	.word	0x0001b030


	//   ....[152]....
        /*0d70*/ 	.word	0x0001b060


	//   ....[153]....
        /*0d74*/ 	.word	0x0001b090


	//   ....[154]....
        /*0d78*/ 	.word	0x0001b150


	//   ....[155]....
        /*0d7c*/ 	.word	0x0001b170


	//   ....[156]....
        /*0d80*/ 	.word	0x0001b180


	//   ....[157]....
        /*0d84*/ 	.word	0x0001b1e0


	//   ....[158]....
        /*0d88*/ 	.word	0x0001b830


	//   ....[159]....
        /*0d8c*/ 	.word	0x0001bbd0


	//   ....[160]....
        /*0d90*/ 	.word	0x0001bc60


	//   ....[161]....
        /*0d94*/ 	.word	0x0001bd40


	//   ....[162]....
        /*0d98*/ 	.word	0x0001bdd0


	//   ....[163]....
        /*0d9c*/ 	.word	0x0001beb0


	//   ....[164]....
        /*0da0*/ 	.word	0x0001bf40


	//   ....[165]....
        /*0da4*/ 	.word	0x0001c020


	//   ....[166]....
        /*0da8*/ 	.word	0x0001c0b0


	//   ....[167]....
        /*0dac*/ 	.word	0x0001c100


	//   ....[168]....
        /*0db0*/ 	.word	0x0001c150


	//   ....[169]....
        /*0db4*/ 	.word	0x0001c240


	//   ....[170]....
        /*0db8*/ 	.word	0x0001c2d0


	//   ....[171]....
        /*0dbc*/ 	.word	0x0001c320


	//   ....[172]....
        /*0dc0*/ 	.word	0x0001c370


	//   ....[173]....
        /*0dc4*/ 	.word	0x0001c5d0


	//   ....[174]....
        /*0dc8*/ 	.word	0x0001c8b0


	//   ....[175]....
        /*0dcc*/ 	.word	0x0001c9b0


	//   ....[176]....
        /*0dd0*/ 	.word	0x0001ca40


	//   ....[177]....
        /*0dd4*/ 	.word	0x0001cbd0


	//   ....[178]....
        /*0dd8*/ 	.word	0x0001cc70


	//   ....[179]....
        /*0ddc*/ 	.word	0x0001cd70


	//   ....[180]....
        /*0de0*/ 	.word	0x0001ce00


	//   ....[181]....
        /*0de4*/ 	.word	0x0001ce60


	//   ....[182]....
        /*0de8*/ 	.word	0x0001cf00


	//   ....[183]....
        /*0dec*/ 	.word	0x0001d010


	//   ....[184]....
        /*0df0*/ 	.word	0x0001d070


	//   ....[185]....
        /*0df4*/ 	.word	0x0001d0d0


	//   ....[186]....
        /*0df8*/ 	.word	0x0001d170


	//   ....[187]....
        /*0dfc*/ 	.word	0x0001d240


	//   ....[188]....
        /*0e00*/ 	.word	0x0001d320


	//   ....[189]....
        /*0e04*/ 	.word	0x0001d460


	//   ....[190]....
        /*0e08*/ 	.word	0x0001d500


	//   ....[191]....
        /*0e0c*/ 	.word	0x0001d560


	//   ....[192]....
        /*0e10*/ 	.word	0x0001d630


	//   ....[193]....
        /*0e14*/ 	.word	0x0001d720


	//   ....[194]....
        /*0e18*/ 	.word	0x0001d7b0


	//   ....[195]....
        /*0e1c*/ 	.word	0x0001d810


	//   ....[196]....
        /*0e20*/ 	.word	0x0001d8e0


	//   ....[197]....
        /*0e24*/ 	.word	0x0001dac0


	//   ....[198]....
        /*0e28*/ 	.word	0x0001db60


	//   ....[199]....
        /*0e2c*/ 	.word	0x0001dcf0


	//   ....[200]....
        /*0e30*/ 	.word	0x0001dd70


	//   ....[201]....
        /*0e34*/ 	.word	0x0001ddf0


	//   ....[202]....
        /*0e38*/ 	.word	0x0001de70


	//   ....[203]....
        /*0e3c*/ 	.word	0x0001def0


	//   ....[204]....
        /*0e40*/ 	.word	0x0001df80


	//   ....[205]....
        /*0e44*/ 	.word	0x0001e020


	//   ....[206]....
        /*0e48*/ 	.word	0x0001e0d0


	//   ....[207]....
        /*0e4c*/ 	.word	0x0001e150


	//   ....[208]....
        /*0e50*/ 	.word	0x0001e1d0


	//   ....[209]....
        /*0e54*/ 	.word	0x0001e250


	//   ....[210]....
        /*0e58*/ 	.word	0x0001e2e0


	//   ....[211]....
        /*0e5c*/ 	.word	0x0001e360


	//   ....[212]....
        /*0e60*/ 	.word	0x0001e400


	//   ....[213]....
        /*0e64*/ 	.word	0x0001e450


	//   ....[214]....
        /*0e68*/ 	.word	0x0001e4e0


	//   ....[215]....
        /*0e6c*/ 	.word	0x0001e610


	//----- nvinfo : EIATTR_REG_RECONFIG
	.align		4
.L_147:
        /*0e70*/ 	.byte	0x01, 0x54
	.zero		2


	//----- nvinfo : EIATTR_SYSCALL_OFFSETS
	.align		4
        /*0e74*/ 	.byte	0x04, 0x46
        /*0e76*/ 	.short	(.L_149 - .L_148)


	//   ....[0]....
.L_148:
        /*0e78*/ 	.word	0x00001d40


	//   ....[1]....
        /*0e7c*/ 	.word	0x00001e90


	//   ....[2]....
        /*0e80*/ 	.word	0x00007310


	//   ....[3]....
        /*0e84*/ 	.word	0x00007880


	//   ....[4]....
        /*0e88*/ 	.word	0x000177a0


	//   ....[5]....
        /*0e8c*/ 	.word	0x00017930


	//   ....[6]....
        /*0e90*/ 	.word	0x00017a80


	//   ....[7]....
        /*0e94*/ 	.word	0x00017bd0


	//   ....[8]....
        /*0e98*/ 	.word	0x00018b30


	//----- nvinfo : EIATTR_MBARRIER_INSTR_OFFSETS
	.align		4
.L_149:
        /*0e9c*/ 	.byte	0x04, 0x39
        /*0e9e*/ 	.short	(.L_151 - .L_150)


	//   ....[0]....
.L_150:
        /*0ea0*/ 	.word	0x00000250
        /*0ea4*/ 	.word	0x000000ff
        /*0ea8*/ 	.word	0x00019c00
        /*0eac*/ 	.short	0x0100
        /*0eae*/ 	.byte	0x08
	.zero		1


	//   ....[1]....
        /*0eb0*/ 	.word	0x00000260
        /*0eb4*/ 	.word	0x000000ff
        /*0eb8*/ 	.word	0x00019c20
        /*0ebc*/ 	.short	0x0100
        /*0ebe*/ 	.byte	0x08
	.zero		1


	//   ....[2]....
        /*0ec0*/ 	.word	0x00000350
        /*0ec4*/ 	.word	0x000000ff
        /*0ec8*/ 	.word	0x00019c30
        /*0ecc*/ 	.short	0x0100
        /*0ece*/ 	.byte	0x08
	.zero		1


	//   ....[3]....
        /*0ed0*/ 	.word	0x00000360
        /*0ed4*/ 	.word	0x000000ff
        /*0ed8*/ 	.word	0x00019c40
        /*0edc*/ 	.short	0x0100
        /*0ede*/ 	.byte	0x08
	.zero		1


	//   ....[4]....
        /*0ee0*/ 	.word	0x00000370
        /*0ee4*/ 	.word	0x000000ff
        /*0ee8*/ 	.word	0x00019c38
        /*0eec*/ 	.short	0x0100
        /*0eee*/ 	.byte	0x08
	.zero		1


	//   ....[5]....
        /*0ef0*/ 	.word	0x00000380
        /*0ef4*/ 	.word	0x000000ff
        /*0ef8*/ 	.word	0x00019c48
        /*0efc*/ 	.short	0x0100
        /*0efe*/ 	.byte	0x08
	.zero		1


	//   ....[6]....
        /*0f00*/ 	.word	0x000004b0
        /*0f04*/ 	.word	0x000000ff
        /*0f08*/ 	.word	0x00019c50
        /*0f0c*/ 	.short	0x0100
        /*0f0e*/ 	.byte	0x08
	.zero		1


	//   ....[7]....
        /*0f10*/ 	.word	0x000004c0
        /*0f14*/ 	.word	0x000000ff
        /*0f18*/ 	.word	0x00019c60
        /*0f1c*/ 	.short	0x0100
        /*0f1e*/ 	.byte	0x08
	.zero		1


	//   ....[8]....
        /*0f20*/ 	.word	0x000004d0
        /*0f24*/ 	.word	0x000000ff
        /*0f28*/ 	.word	0x00019c58
        /*0f2c*/ 	.short	0x0100
        /*0f2e*/ 	.byte	0x08
	.zero		1


	//   ....[9]....
        /*0f30*/ 	.word	0x000004e0
        /*0f34*/ 	.word	0x000000ff
        /*0f38*/ 	.word	0x00019c68
        /*0f3c*/ 	.short	0x0100
        /*0f3e*/ 	.byte	0x08
	.zero		1


	//   ....[10]....
        /*0f40*/ 	.word	0x000005d0
        /*0f44*/ 	.word	0x000000ff
        /*0f48*/ 	.word	0x00019c70
        /*0f4c*/ 	.short	0x0100
        /*0f4e*/ 	.byte	0x06
	.zero		1


	//   ....[11]....
        /*0f50*/ 	.word	0x000005e0
        /*0f54*/ 	.word	0x000000ff
        /*0f58*/ 	.word	0x00019c80
        /*0f5c*/ 	.short	0x0100
        /*0f5e*/ 	.byte	0x06
	.zero		1


	//   ....[12]....
        /*0f60*/ 	.word	0x000005f0
        /*0f64*/ 	.word	0x000000ff
        /*0f68*/ 	.word	0x00019c78
        /*0f6c*/ 	.short	0x0100
        /*0f6e*/ 	.byte	0x06
	.zero		1


	//   ....[13]....
        /*0f70*/ 	.word	0x00000600
        /*0f74*/ 	.word	0x000000ff
        /*0f78*/ 	.word	0x00019c88
        /*0f7c*/ 	.short	0x0100
        /*0f7e*/ 	.byte	0x06
	.zero		1


	//   ....[14]....
        /*0f80*/ 	.word	0x00000730
        /*0f84*/ 	.word	0x000000ff
        /*0f88*/ 	.word	0x00019c90
        /*0f8c*/ 	.short	0x0100
        /*0f8e*/ 	.byte	0x08
	.zero		1


	//   ....[15]....
        /*0f90*/ 	.word	0x00000740
        /*0f94*/ 	.word	0x000000ff
        /*0f98*/ 	.word	0x00019ca0
        /*0f9c*/ 	.short	0x0100
        /*0f9e*/ 	.byte	0x08
	.zero		1


	//   ....[16]....
        /*0fa0*/ 	.word	0x00000750
        /*0fa4*/ 	.word	0x000000ff
        /*0fa8*/ 	.word	0x00019c98
        /*0fac*/ 	.short	0x0100
        /*0fae*/ 	.byte	0x08
	.zero		1


	//   ....[17]....
        /*0fb0*/ 	.word	0x00000760
        /*0fb4*/ 	.word	0x000000ff
        /*0fb8*/ 	.word	0x00019ca8
        /*0fbc*/ 	.short	0x0100
        /*0fbe*/ 	.byte	0x08
	.zero		1


	//   ....[18]....
        /*0fc0*/ 	.word	0x000008a0
        /*0fc4*/ 	.word	0x000000ff
        /*0fc8*/ 	.word	0x00019cb0
        /*0fcc*/ 	.short	0x0100
        /*0fce*/ 	.byte	0x08
	.zero		1


	//   ....[19]....
        /*0fd0*/ 	.word	0x000008b0
        /*0fd4*/ 	.word	0x000000ff
        /*0fd8*/ 	.word	0x00019cc0
        /*0fdc*/ 	.short	0x0100
        /*0fde*/ 	.byte	0x08
	.zero		1


	//   ....[20]....
        /*0fe0*/ 	.word	0x000008c0
        /*0fe4*/ 	.word	0x000000ff
        /*0fe8*/ 	.word	0x00019cb8
        /*0fec*/ 	.short	0x0100
        /*0fee*/ 	.byte	0x08
	.zero		1


	//   ....[21]....
        /*0ff0*/ 	.word	0x000008d0
        /*0ff4*/ 	.word	0x000000ff
        /*0ff8*/ 	.word	0x00019cc8
        /*0ffc*/ 	.short	0x0100
        /*0ffe*/ 	.byte	0x08
	.zero		1


	//   ....[22]....
        /*1000*/ 	.word	0x00002bb0
        /*1004*/ 	.word	0x00000046
        /*1008*/ 	.word	0x00019c90
        /*100c*/ 	.short	0x010a
        /*100e*/ 	.byte	0x3f
	.zero		1


	//   ....[23]....
        /*1010*/ 	.word	0x000044c0
        /*1014*/ 	.word	0x00000046
        /*1018*/ 	.word	0x00019c90
        /*101c*/ 	.short	0x010a
        /*101e*/ 	.byte	0x3f
	.zero		1


	//   ....[24]....
        /*1020*/ 	.word	0x00006490
        /*1024*/ 	.word	0x00000046
        /*1028*/ 	.word	0x00019c90
        /*102c*/ 	.short	0x010a
        /*102e*/ 	.byte	0x3f
	.zero		1


	//   ....[25]....
        /*1030*/ 	.word	0x00006860
        /*1034*/ 	.word	0x00000004
        /*1038*/ 	.word	0x00000000
        /*103c*/ 	.short	0x0101
        /*103e*/ 	.byte	0x3f
	.zero		1


	//   ....[26]....
        /*1040*/ 	.word	0x000068a0
        /*1044*/ 	.word	0x00000046
        /*1048*/ 	.word	0x00019cb0
        /*104c*/ 	.short	0x010a
        /*104e*/ 	.byte	0x3f
	.zero		1


	//   ....[27]....
        /*1050*/ 	.word	0x00006c20
        /*1054*/ 	.word	0x00000046
        /*1058*/ 	.word	0x00000000
        /*105c*/ 	.short	0x0101
        /*105e*/ 	.byte	0x3f
	.zero		1


	//   ....[28]....
        /*1060*/ 	.word	0x000075e0
        /*1064*/ 	.word	0x00000012
        /*1068*/ 	.word	0x00019c00
        /*106c*/ 	.short	0x010a
        /*106e*/ 	.byte	0x3f
	.zero		1


	//   ....[29]....
        /*1070*/ 	.word	0x00007630
        /*1074*/ 	.word	0x00000012
        /*1078*/ 	.word	0x00019c00
        /*107c*/ 	.short	0x010a
        /*107e*/ 	.byte	0x3f
	.zero		1


	//   ....[30]....
        /*1080*/ 	.word	0x00007c90
        /*1084*/ 	.word	0x00000012
        /*1088*/ 	.word	0x00019c00
        /*108c*/ 	.short	0x010a
        /*108e*/ 	.byte	0x3f
	.zero		1


	//   ....[31]....
        /*1090*/ 	.word	0x000097a0
        /*1094*/ 	.word	0x00000012
        /*1098*/ 	.word	0x00019c00
        /*109c*/ 	.short	0x010a
        /*109e*/ 	.byte	0x3f
	.zero		1


	//   ....[32]....
        /*10a0*/ 	.word	0x0000b930
        /*10a4*/ 	.word	0x00000000
        /*10a8*/ 	.word	0x00019c30
        /*10ac*/ 	.short	0x010a
        /*10ae*/ 	.byte	0x3f
	.zero		1


	//   ....[33]....
        /*10b0*/ 	.word	0x0000b9d0
        /*10b4*/ 	.word	0x00000000
        /*10b8*/ 	.word	0x00019c30
        /*10bc*/ 	.short	0x010a
        /*10be*/ 	.byte	0x3f
	.zero		1


	//   ....[34]....
        /*10c0*/ 	.word	0x0000d390
        /*10c4*/ 	.word	0x00000025
        /*10c8*/ 	.word	0x00000000
        /*10cc*/ 	.short	0x0101
        /*10ce*/ 	.byte	0x3f
	.zero		1


	//   ....[35]....
        /*10d0*/ 	.word	0x0000e340
        /*10d4*/ 	.word	0x0000000b
        /*10d8*/ 	.word	0x00019c30
        /*10dc*/ 	.short	0x010a
        /*10de*/ 	.byte	0x3f
	.zero		1


	//   ....[36]....
        /*10e0*/ 	.word	0x0000e3b0
        /*10e4*/ 	.word	0x0000000b
        /*10e8*/ 	.word	0x00019c30
        /*10ec*/ 	.short	0x010a
        /*10ee*/ 	.byte	0x3f
	.zero		1


	//   ....[37]....
        /*10f0*/ 	.word	0x0000e5c0
        /*10f4*/ 	.word	0x0000000c
        /*10f8*/ 	.word	0x00019c50
        /*10fc*/ 	.short	0x010a
        /*10fe*/ 	.byte	0x3f
	.zero		1


	//   ....[38]....
        /*1100*/ 	.word	0x0000e610
        /*1104*/ 	.word	0x0000000c
        /*1108*/ 	.word	0x00019c50
        /*110c*/ 	.short	0x010a
        /*110e*/ 	.byte	0x3f
	.zero		1


	//   ....[39]....
        /*1110*/ 	.word	0x0000ef20
        /*1114*/ 	.word	0x00000031
        /*1118*/ 	.word	0x00000000
        /*111c*/ 	.short	0x0101
        /*111e*/ 	.byte	0x3f
	.zero		1


	//   ....[40]....
        /*1120*/ 	.word	0x00010340
        /*1124*/ 	.word	0x0000000c
        /*1128*/ 	.word	0x00000000
        /*112c*/ 	.short	0x0101
        /*112e*/ 	.byte	0x3f
	.zero		1


	//   ....[41]....
        /*1130*/ 	.word	0x000108f0
        /*1134*/ 	.word	0x0000000a
        /*1138*/ 	.word	0x00019c50
        /*113c*/ 	.short	0x010a
        /*113e*/ 	.byte	0x3f
	.zero		1


	//   ....[42]....
        /*1140*/ 	.word	0x00010940
        /*1144*/ 	.word	0x0000000a
        /*1148*/ 	.word	0x00019c50
        /*114c*/ 	.short	0x010a
        /*114e*/ 	.byte	0x3f
	.zero		1


	//   ....[43]....
        /*1150*/ 	.word	0x000111f0
        /*1154*/ 	.word	0x00000005
        /*1158*/ 	.word	0x00000000
        /*115c*/ 	.short	0x0101
        /*115e*/ 	.byte	0x3f
	.zero		1


	//   ....[44]....
        /*1160*/ 	.word	0x00012e00
        /*1164*/ 	.word	0x00000000
        /*1168*/ 	.word	0x00000000
        /*116c*/ 	.short	0x0101
        /*116e*/ 	.byte	0x3f
	.zero		1


	//   ....[45]....
        /*1170*/ 	.word	0x000133a0
        /*1174*/ 	.word	0x00000002
        /*1178*/ 	.word	0x00000000
        /*117c*/ 	.short	0x0101
        /*117e*/ 	.byte	0x3f
	.zero		1


	//   ....[46]....
        /*1180*/ 	.word	0x00015fe0
        /*1184*/ 	.word	0x00000011
        /*1188*/ 	.word	0x00019c20
        /*118c*/ 	.short	0x010a
        /*118e*/ 	.byte	0x3f
	.zero		1


	//   ....[47]....
        /*1190*/ 	.word	0x00016070
        /*1194*/ 	.word	0x00000008
        /*1198*/ 	.word	0x00019ca0
        /*119c*/ 	.short	0x010a
        /*119e*/ 	.byte	0x3f
	.zero		1


	//   ....[48]....
        /*11a0*/ 	.word	0x000164c0
        /*11a4*/ 	.word	0x00000008
        /*11a8*/ 	.word	0x00019cc0
        /*11ac*/ 	.short	0x010a
        /*11ae*/ 	.byte	0x3f
	.zero		1


	//   ....[49]....
        /*11b0*/ 	.word	0x000169e0
        /*11b4*/ 	.word	0x00000009
        /*11b8*/ 	.word	0x00019ca0
        /*11bc*/ 	.short	0x010a
        /*11be*/ 	.byte	0x3f
	.zero		1


	//   ....[50]....
        /*11c0*/ 	.word	0x00016e20
        /*11c4*/ 	.word	0x00000009
        /*11c8*/ 	.word	0x00019cc0
        /*11cc*/ 	.short	0x010a
        /*11ce*/ 	.byte	0x3f
	.zero		1


	//   ....[51]....
        /*11d0*/ 	.word	0x00018030
        /*11d4*/ 	.word	0x00000004
        /*11d8*/ 	.word	0x00019c80
        /*11dc*/ 	.short	0x010a
        /*11de*/ 	.byte	0x3f
	.zero		1


	//   ....[52]....
        /*11e0*/ 	.word	0x000183f0
        /*11e4*/ 	.word	0x00000004
        /*11e8*/ 	.word	0x00019c70
        /*11ec*/ 	.short	0x0107
        /*11ee*/ 	.byte	0x3f
	.zero		1


	//   ....[53]....
        /*11f0*/ 	.word	0x000184b0
        /*11f4*/ 	.word	0x00000004
        /*11f8*/ 	.word	0x00019c70
        /*11fc*/ 	.short	0x0101
        /*11fe*/ 	.byte	0x3f
	.zero		1


	//   ....[54]....
        /*1200*/ 	.word	0x00018500
        /*1204*/ 	.word	0x00000004
        /*1208*/ 	.word	0x00019c40
        /*120c*/ 	.short	0x010a
        /*120e*/ 	.byte	0x3f
	.zero		1


	//   ....[55]....
        /*1210*/ 	.word	0x00018810
        /*1214*/ 	.word	0x00000004
        /*1218*/ 	.word	0x00019c30
        /*121c*/ 	.short	0x0107
        /*121e*/ 	.byte	0x3f
	.zero		1


	//   ....[56]....
        /*1220*/ 	.word	0x000188e0
        /*1224*/ 	.word	0x00000004
        /*1228*/ 	.word	0x00019c30
        /*122c*/ 	.short	0x0101
        /*122e*/ 	.byte	0x3f
	.zero		1


	//   ....[57]....
        /*1230*/ 	.word	0x00019260
        /*1234*/ 	.word	0x00000011
        /*1238*/ 	.word	0x00019c00
        /*123c*/ 	.short	0x0107
        /*123e*/ 	.byte	0x3f
	.zero		1


	//   ....[58]....
        /*1240*/ 	.word	0x00019360
        /*1244*/ 	.word	0x00000011
        /*1248*/ 	.word	0x00019c00
        /*124c*/ 	.short	0x0101
        /*124e*/ 	.byte	0x3f
	.zero		1


	//   ....[59]....
        /*1250*/ 	.word	0x00019380
        /*1254*/ 	.word	0x00000011
        /*1258*/ 	.word	0x00019c20
        /*125c*/ 	.short	0x010a
        /*125e*/ 	.byte	0x3f
	.zero		1


	//   ....[60]....
        /*1260*/ 	.word	0x00019710
        /*1264*/ 	.word	0x00000000
        /*1268*/ 	.word	0x00019c80
        /*126c*/ 	.short	0x010a
        /*126e*/ 	.byte	0x3f
	.zero		1


	//   ....[61]....
        /*1270*/ 	.word	0x00019a10
        /*1274*/ 	.word	0x00000000
        /*1278*/ 	.word	0x00019c70
        /*127c*/ 	.short	0x0107
        /*127e*/ 	.byte	0x3f
	.zero		1


	//   ....[62]....
        /*1280*/ 	.word	0x00019ad0
        /*1284*/ 	.word	0x00000000
        /*1288*/ 	.word	0x00019c70
        /*128c*/ 	.short	0x0101
        /*128e*/ 	.byte	0x3f
	.zero		1


	//   ....[63]....
        /*1290*/ 	.word	0x00019b00
        /*1294*/ 	.word	0x00000000
        /*1298*/ 	.word	0x00019c40
        /*129c*/ 	.short	0x010a
        /*129e*/ 	.byte	0x3f
	.zero		1


	//   ....[64]....
        /*12a0*/ 	.word	0x00019de0
        /*12a4*/ 	.word	0x00000000
        /*12a8*/ 	.word	0x00019c30
        /*12ac*/ 	.short	0x0107
        /*12ae*/ 	.byte	0x3f
	.zero		1


	//   ....[65]....
        /*12b0*/ 	.word	0x00019eb0
        /*12b4*/ 	.word	0x00000000
        /*12b8*/ 	.word	0x00019c30
        /*12bc*/ 	.short	0x0101
        /*12be*/ 	.byte	0x3f
	.zero		1


	//   ....[66]....
        /*12c0*/ 	.word	0x00019f30
        /*12c4*/ 	.word	0x00000002
        /*12c8*/ 	.word	0x00019c70
        /*12cc*/ 	.short	0x010a
        /*12ce*/ 	.byte	0x3f
	.zero		1


	//   ....[67]....
        /*12d0*/ 	.word	0x00019fc0
        /*12d4*/ 	.word	0x00000002
        /*12d8*/ 	.word	0x00019c60
        /*12dc*/ 	.short	0x010a
        /*12de*/ 	.byte	0x3f
	.zero		1


	//   ....[68]....
        /*12e0*/ 	.word	0x0001a350
        /*12e4*/ 	.word	0x00000002
        /*12e8*/ 	.word	0x00019c50
        /*12ec*/ 	.short	0x0101
        /*12ee*/ 	.byte	0x3f
	.zero		1


	//   ....[69]....
        /*12f0*/ 	.word	0x0001a3e0
        /*12f4*/ 	.word	0x00000002
        /*12f8*/ 	.word	0x00000000
        /*12fc*/ 	.short	0x0101
        /*12fe*/ 	.byte	0x3f
	.zero		1


	//   ....[70]....
        /*1300*/ 	.word	0x0001a5a0
        /*1304*/ 	.word	0x00000003
        /*1308*/ 	.word	0x00019c70
        /*130c*/ 	.short	0x010a
        /*130e*/ 	.byte	0x3f
	.zero		1


	//   ....[71]....
        /*1310*/ 	.word	0x0001a620
        /*1314*/ 	.word	0x00000003
        /*1318*/ 	.word	0x00019c60
        /*131c*/ 	.short	0x010a
        /*131e*/ 	.byte	0x3f
	.zero		1


	//   ....[72]....
        /*1320*/ 	.word	0x0001a9c0
        /*1324*/ 	.word	0x00000003
        /*1328*/ 	.word	0x00019c50
        /*132c*/ 	.short	0x0101
        /*132e*/ 	.byte	0x3f
	.zero		1


	//   ....[73]....
        /*1330*/ 	.word	0x0001aa70
        /*1334*/ 	.word	0x00000003
        /*1338*/ 	.word	0x00000000
        /*133c*/ 	.short	0x0101
        /*133e*/ 	.byte	0x3f
	.zero		1


	//   ....[74]....
        /*1340*/ 	.word	0x0001b7b0
        /*1344*/ 	.word	0x00000005
        /*1348*/ 	.word	0x00019c20
        /*134c*/ 	.short	0x010a
        /*134e*/ 	.byte	0x3f
	.zero		1


	//   ....[75]....
        /*1350*/ 	.word	0x0001b920
        /*1354*/ 	.word	0x00000003
        /*1358*/ 	.word	0x00019c40
        /*135c*/ 	.short	0x010a
        /*135e*/ 	.byte	0x3f
	.zero		1


	//   ....[76]....
        /*1360*/ 	.word	0x0001b9c0
        /*1364*/ 	.word	0x00000013
        /*1368*/ 	.word	0x00019c40
        /*136c*/ 	.short	0x010a
        /*136e*/ 	.byte	0x3f
	.zero		1


	//   ....[77]....
        /*1370*/ 	.word	0x0001ba00
        /*1374*/ 	.word	0x00000003
        /*1378*/ 	.word	0x00019c60
        /*137c*/ 	.short	0x010a
        /*137e*/ 	.byte	0x3f
	.zero		1


	//   ....[78]....
        /*1380*/ 	.word	0x0001ba40
        /*1384*/ 	.word	0x00000013
        /*1388*/ 	.word	0x00019c60
        /*138c*/ 	.short	0x010a
        /*138e*/ 	.byte	0x3f
	.zero		1


	//   ....[79]....
        /*1390*/ 	.word	0x0001ba80
        /*1394*/ 	.word	0x00000003
        /*1398*/ 	.word	0x00019c80
        /*139c*/ 	.short	0x010a
        /*139e*/ 	.byte	0x3f
	.zero		1


	//   ....[80]....
        /*13a0*/ 	.word	0x0001bac0
        /*13a4*/ 	.word	0x00000013
        /*13a8*/ 	.word	0x00019c80
        /*13ac*/ 	.short	0x010a
        /*13ae*/ 	.byte	0x3f
	.zero		1


	//   ....[81]....
        /*13b0*/ 	.word	0x0001bb20
        /*13b4*/ 	.word	0x00000046
        /*13b8*/ 	.word	0x00019c90
        /*13bc*/ 	.short	0x010a
        /*13be*/ 	.byte	0x3f
	.zero		1


	//   ....[82]....
        /*13c0*/ 	.word	0x0001bc90
        /*13c4*/ 	.word	0x00000046
        /*13c8*/ 	.word	0x00019c90
        /*13cc*/ 	.short	0x010a
        /*13ce*/ 	.byte	0x3f
	.zero		1


	//   ....[83]....
        /*13d0*/ 	.word	0x0001be10
        /*13d4*/ 	.word	0x00000046
        /*13d8*/ 	.word	0x00019c90
        /*13dc*/ 	.short	0x010a
        /*13de*/ 	.byte	0x3f
	.zero		1


	//   ....[84]....
        /*13e0*/ 	.word	0x0001bf70
        /*13e4*/ 	.word	0x00000046
        /*13e8*/ 	.word	0x00019cb0
        /*13ec*/ 	.short	0x010a
        /*13ee*/ 	.byte	0x3f
	.zero		1


	//   ....[85]....
        /*13f0*/ 	.word	0x0001c190
        /*13f4*/ 	.word	0x00000012
        /*13f8*/ 	.word	0x00019c00
        /*13fc*/ 	.short	0x010a
        /*13fe*/ 	.byte	0x3f
	.zero		1


	//   ....[86]....
        /*1400*/ 	.word	0x0001c3b0
        /*1404*/ 	.word	0x00000012
        /*1408*/ 	.word	0x00019c00
        /*140c*/ 	.short	0x010a
        /*140e*/ 	.byte	0x3f
	.zero		1


	//   ....[87]....
        /*1410*/ 	.word	0x0001c400
        /*1414*/ 	.word	0x00000000
        /*1418*/ 	.word	0x00019c30
        /*141c*/ 	.short	0x010a
        /*141e*/ 	.byte	0x3f
	.zero		1


	//   ....[88]....
        /*1420*/ 	.word	0x0001c450
        /*1424*/ 	.word	0x0000000b
        /*1428*/ 	.word	0x00019c30
        /*142c*/ 	.short	0x010a
        /*142e*/ 	.byte	0x3f
	.zero		1


	//   ....[89]....
        /*1430*/ 	.word	0x0001c4a0
        /*1434*/ 	.word	0x0000000c
        /*1438*/ 	.word	0x00019c50
        /*143c*/ 	.short	0x010a
        /*143e*/ 	.byte	0x3f
	.zero		1


	//   ....[90]....
        /*1440*/ 	.word	0x0001c4f0
        /*1444*/ 	.word	0x0000000a
        /*1448*/ 	.word	0x00019c50
        /*144c*/ 	.short	0x010a
        /*144e*/ 	.byte	0x3f
	.zero		1


	//   ....[91]....
        /*1450*/ 	.word	0x0001c690
        /*1454*/ 	.word	0x00000011
        /*1458*/ 	.word	0x00019c20
        /*145c*/ 	.short	0x010a
        /*145e*/ 	.byte	0x3f
	.zero		1


	//   ....[92]....
        /*1460*/ 	.word	0x0001c6e0
        /*1464*/ 	.word	0x00000008
        /*1468*/ 	.word	0x00019ca0
        /*146c*/ 	.short	0x010a
        /*146e*/ 	.byte	0x3f
	.zero		1


	//   ....[93]....
        /*1470*/ 	.word	0x0001c730
        /*1474*/ 	.word	0x00000008
        /*1478*/ 	.word	0x00019cc0
        /*147c*/ 	.short	0x010a
        /*147e*/ 	.byte	0x3f
	.zero		1


	//   ....[94]....
        /*1480*/ 	.word	0x0001c780
        /*1484*/ 	.word	0x00000009
        /*1488*/ 	.word	0x00019ca0
        /*148c*/ 	.short	0x010a
        /*148e*/ 	.byte	0x3f
	.zero		1


	//   ....[95]....
        /*1490*/ 	.word	0x0001c7d0
        /*1494*/ 	.word	0x00000009
        /*1498*/ 	.word	0x00019cc0
        /*149c*/ 	.short	0x010a
        /*149e*/ 	.byte	0x3f
	.zero		1


	//   ....[96]....
        /*14a0*/ 	.word	0x0001c900
        /*14a4*/ 	.word	0x00000004
        /*14a8*/ 	.word	0x00019c80
        /*14ac*/ 	.short	0x010a
        /*14ae*/ 	.byte	0x3f
	.zero		1


	//   ....[97]....
        /*14b0*/ 	.word	0x0001ccc0
        /*14b4*/ 	.word	0x00000004
        /*14b8*/ 	.word	0x00019c40
        /*14bc*/ 	.short	0x010a
        /*14be*/ 	.byte	0x3f
	.zero		1


	//   ....[98]....
        /*14c0*/ 	.word	0x0001d360
        /*14c4*/ 	.word	0x00000011
        /*14c8*/ 	.word	0x00019c20
        /*14cc*/ 	.short	0x010a
        /*14ce*/ 	.byte	0x3f
	.zero		1


	//   ....[99]....
        /*14d0*/ 	.word	0x0001d3b0
        /*14d4*/ 	.word	0x00000000
        /*14d8*/ 	.word	0x00019c80
        /*14dc*/ 	.short	0x010a
        /*14de*/ 	.byte	0x3f
	.zero		1


	//   ....[100]....
        /*14e0*/ 	.word	0x0001d670
        /*14e4*/ 	.word	0x00000000
        /*14e8*/ 	.word	0x00019c40
        /*14ec*/ 	.short	0x010a
        /*14ee*/ 	.byte	0x3f
	.zero		1


	//   ....[101]....
        /*14f0*/ 	.word	0x0001d920
        /*14f4*/ 	.word	0x00000002
        /*14f8*/ 	.word	0x00019c70
        /*14fc*/ 	.short	0x010a
        /*14fe*/ 	.byte	0x3f
	.zero		1


	//   ....[102]....
        /*1500*/ 	.word	0x0001d970
        /*1504*/ 	.word	0x00000002
        /*1508*/ 	.word	0x00019c60
        /*150c*/ 	.short	0x010a
        /*150e*/ 	.byte	0x3f
	.zero		1


	//   ....[103]....
        /*1510*/ 	.word	0x0001d9c0
        /*1514*/ 	.word	0x00000003
        /*1518*/ 	.word	0x00019c70
        /*151c*/ 	.short	0x010a
        /*151e*/ 	.byte	0x3f
	.zero		1


	//   ....[104]....
        /*1520*/ 	.word	0x0001da10
        /*1524*/ 	.word	0x00000003
        /*1528*/ 	.word	0x00019c60
        /*152c*/ 	.short	0x010a
        /*152e*/ 	.byte	0x3f
	.zero		1


	//   ....[105]....
        /*1530*/ 	.word	0x0001e530
        /*1534*/ 	.word	0x00000005
        /*1538*/ 	.word	0x00019c20
        /*153c*/ 	.short	0x010a
        /*153e*/ 	.byte	0x3f
	.zero		1


	//   ....[106]....
        /*1540*/ 	.word	0x0001e6d0
        /*1544*/ 	.word	0x00000003
        /*1548*/ 	.word	0x00019c40
        /*154c*/ 	.short	0x010a
        /*154e*/ 	.byte	0x3f
	.zero		1


	//   ....[107]....
        /*1550*/ 	.word	0x0001e720
        /*1554*/ 	.word	0x00000013
        /*1558*/ 	.word	0x00019c40
        /*155c*/ 	.short	0x010a
        /*155e*/ 	.byte	0x3f
	.zero		1


	//   ....[108]....
        /*1560*/ 	.word	0x0001e770
        /*1564*/ 	.word	0x00000003
        /*1568*/ 	.word	0x00019c60
        /*156c*/ 	.short	0x010a
        /*156e*/ 	.byte	0x3f
	.zero		1


	//   ....[109]....
        /*1570*/ 	.word	0x0001e7c0
        /*1574*/ 	.word	0x00000013
        /*1578*/ 	.word	0x00019c60
        /*157c*/ 	.short	0x010a
        /*157e*/ 	.byte	0x3f
	.zero		1


	//   ....[110]....
        /*1580*/ 	.word	0x0001e810
        /*1584*/ 	.word	0x00000003
        /*1588*/ 	.word	0x00019c80
        /*158c*/ 	.short	0x010a
        /*158e*/ 	.byte	0x3f
	.zero		1


	//----- nvinfo : EIATTR_NUM_MBARRIERS
	.align		4
.L_151:
        /*1590*/ 	.byte	0x03, 0x38
        /*1592*/ 	.short	0x0016


	//----- nvinfo : EIATTR_EXIT_INSTR_OFFSETS
	.align		4
        /*1594*/ 	.byte	0x04, 0x1c
        /*1596*/ 	.short	(.L_153 - .L_152)


	//   ....[0]....
.L_152:
        /*1598*/ 	.word	0x0001bb10


	//----- nvinfo : EIATTR_MAX_THREADS
	.align		4
.L_153:
        /*159c*/ 	.byte	0x04, 0x05
        /*159e*/ 	.short	(.L_155 - .L_154)
.L_154:
        /*15a0*/ 	.word	0x00000200
        /*15a4*/ 	.word	0x00000001
        /*15a8*/ 	.word	0x00000001


	//----- nvinfo : EIATTR_CRS_STACK_SIZE
	.align		4
.L_155:
        /*15ac*/ 	.byte	0x04, 0x1e
        /*15ae*/ 	.short	(.L_157 - .L_156)
.L_156:
        /*15b0*/ 	.word	0x00000000


	//----- nvinfo : EIATTR_CBANK_PARAM_SIZE
	.align		4
.L_157:
        /*15b4*/ 	.byte	0x03, 0x19
        /*15b6*/ 	.short	0x0af0


	//----- nvinfo : EIATTR_PARAM_CBANK
	.align		4
        /*15b8*/ 	.byte	0x04, 0x0a
        /*15ba*/ 	.short	(.L_159 - .L_158)
	.align		4
.L_158:
        /*15bc*/ 	.word	index@(.nv.constant0._ZN7cutlass13device_kernelIN5flash11enable_sm90INS1_16FlashAttnFwdSm90INS1_25CollectiveMainloopFwdSm90ILi2EN4cute5tupleIJNS5_1CILi1EEES8_S8_EEENS6_IJNS7_ILi192EEENS7_ILi128EEENS7_ILi96EEEEEELi96ENS_12float_e4m3_tEfNS_4arch4Sm90ELb0ELb0ELb1ELb1ELb1ELb1ELb0ELb1ELb1ELb1ELb1ELb0EEENS1_21CollectiveEpilogueFwdINS6_IJSA_SC_SB_EEES9_NS_10bfloat16_tESG_Li384ELb1ELb1ELb1ELb1EEENS1_36VarlenDynamicPersistentTileSchedulerILi192ELi128ELi384ELi128ELb1ELb1ELb1ELb0ELb1ELb1EEEEEEEEEvNT_6ParamsE)
        /*15c0*/ 	.short	0x0210
        /*15c2*/ 	.short	0x0af0


	//----- nvinfo : EIATTR_SW_WAR
	.align		4
.L_159:
        /*15c4*/ 	.byte	0x04, 0x36
        /*15c6*/ 	.short	(.L_161 - .L_160)
.L_160:
        /*15c8*/ 	.word	0x00000008
.L_161:


//--------------------- .nv.info._ZN7cutlass13device_kernelIN5flash11enable_sm90INS1_16FlashAttnFwdSm90INS1_25CollectiveMainloopFwdSm90ILi2EN4cute5tupleIJNS5_1CILi1EEES8_S8_EEENS6_IJNS7_ILi192EEENS7_ILi128EEENS7_ILi96EEEEEELi96ENS_12float_e4m3_tEfNS_4arch4Sm90ELb0ELb1ELb1ELb0ELb1ELb0ELb0ELb1ELb1ELb1ELb1ELb0EEENS1_21CollectiveEpilogueFwdINS6_IJSA_SC_SB_EEES9_NS_10bfloat16_tESG_Li384ELb0ELb1ELb1ELb1EEENS1_19SingleTileSchedulerILb0ELb1ELb1ELi192EEEEEEEEEvNT_6ParamsE --------------------------
	.section	.nv.info._ZN7cutlass13device_kernelIN5flash11enable_sm90INS1_16FlashAttnFwdSm90INS1_25CollectiveMainloopFwdSm90ILi2EN4cute5tupleIJNS5_1CILi1EEES8_S8_EEENS6_IJNS7_ILi192EEENS7_ILi128EEENS7_ILi96EEEEEELi96ENS_12float_e4m3_tEfNS_4arch4Sm90ELb0ELb1ELb1ELb0ELb1ELb0ELb0ELb1ELb1ELb1ELb1ELb0EEENS1_21CollectiveEpilogueFwdINS6_IJSA_SC_SB_EEES9_NS_10bfloat16_tESG_Li384ELb0ELb1ELb1ELb1EEENS1_19SingleTileSchedulerILb0ELb1ELb1ELi192EEEEEEEEEvNT_6ParamsE,"",@"SHT_CUDA_INFO"
	.sectionflags	@""
	.align	4


	//----- nvinfo : EIATTR_CUDA_API_VERSION
	.align		4
        /*0000*/ 	.byte	0x04, 0x37
        /*0002*/ 	.short	(.L_163 - .L_162)
.L_162:
        /*0004*/ 	.word	0x00000082


	//----- nvinfo : EIATTR_KPARAM_INFO
	.align		4
.L_163:
        /*0008*/ 	.byte	0x04, 0x17
        /*000a*/ 	.short	(.L_165 - .L_164)
.L_164:
        /*000c*/ 	.word	0x00000000
        /*0010*/ 	.short	0x0000
        /*0012*/ 	.short	0x0070
        /*0014*/ 	.byte	0x00, 0xf0, 0x01, 0x28


	//----- nvinfo : EIATTR_SPARSE_MMA_MASK
	.align		4
.L_165:
        /*0018*/ 	.byte	0x03, 0x50
        /*001a*/ 	.short	0x0000


	//----- nvinfo : EIATTR_MAXREG_COUNT
	.align		4
        /*001c*/ 	.byte	0x03, 0x1b
        /*001e*/ 	.short	0x0080


	//----- nvinfo : EIATTR_NUM_BARRIERS
	.align		4
        /*0020*/ 	.byte	0x02, 0x4c
        /*0022*/ 	.byte	0x09
	.zero		1


	//----- nvinfo : EIATTR_EXTERNS
	.align		4
        /*0024*/ 	.byte	0x04, 0x0f
        /*0026*/ 	.short	(.L_167 - .L_166)


	//   ....[0]....
	.align		4
.L_166:
        /*0028*/ 	.word	index@(__assertfail)


	//----- nvinfo : EIATTR_ANNOTATIONS
	.align		4
.L_167:
        /*002c*/ 	.byte	0x04, 0x55
        /*002e*/ 	.short	(.L_169 - .L_168)


	//   ....[0]....
.L_168:
        /*0030*/ 	.word	0x00000001
        /*0034*/ 	.byte	0xb0, 0x24, 0x01, 0x00, 0x01, 0x00, 0x00, 0x00, 0xa0, 0x44, 0x01, 0x00, 0x01, 0x00, 0x00, 0x00
        /*0044*/ 	.byte	0x20, 0x4a, 0x01, 0x00


	//----- nvinfo : EIATTR_MERCURY_ISA_VERSION
	.align		4
.L_169:
        /*0048*/ 	.byte	0x03, 0x5f
        /*004a*/ 	.short	0x0101


	//----- nvinfo : EIATTR_INT_WARP_WIDE_INSTR_OFFSETS
	.align		4
        /*004c*/ 	.byte	0x04, 0x31
        /*004e*/ 	.short	(.L_171 - .L_170)


	//   ....[0]....
.L_170:
        /*0050*/ 	.word	0x000000c0


	//   ....[1]....
        /*0054*/ 	.word	0x000000d0


	//   ....[2]....
        /*0058*/ 	.word	0x00000170


	//----- nvinfo : EIATTR_COOP_GROUP_MASK_REGIDS
	.align		4
.L_171:
        /*005c*/ 	.byte	0x04, 0x29
        /*005e*/ 	.short	(.L_173 - .L_172)


	//   ....[0]....
.L_172:
        /*0060*/ 	.word	0xffffffff


	//   ....[1]....
        /*0064*/ 	.word	0xffffffff


	//   ....[2]....
        /*0068*/ 	.word	0xffffffff


	//   ....[3]....
        /*006c*/ 	.word	0xffffffff


	//   ....[4]....
        /*0070*/ 	.word	0xffffffff


	//   ....[5]....
        /*0074*/ 	.word	0xffffffff


	//   ....[6]....
        /*0078*/ 	.word	0xffffffff


	//   ....[7]....
        /*007c*/ 	.word	0xffffffff


	//   ....[8]....
        /*0080*/ 	.word	0xffffffff


	//   ....[9]....
        /*0084*/ 	.word	0xffffffff


	//   ....[10]....
        /*0088*/ 	.word	0xffffffff


	//   ....[11]....
        /*008c*/ 	.word	0xffffffff


	//   ....[12]....
        /*0090*/ 	.word	0xffffffff


	//   ....[13]....
        /*0094*/ 	.word	0xffffffff


	//   ....[14]....
        /*0098*/ 	.word	0xffffffff


	//   ....[15]....
        /*009c*/ 	.word	0xffffffff


	//   ....[16]....
        /*00a0*/ 	.word	0xffffffff


	//   ....[17]....
        /*00a4*/ 	.word	0xffffffff


	//   ....[18]....
        /*00a8*/ 	.word	0xffffffff


	//   ....[19]....
        /*00ac*/ 	.word	0xffffffff


	//   ....[20]....
        /*00b0*/ 	.word	0xffffffff


	//   ....[21]....
        /*00b4*/ 	.word	0xffffffff


	//   ....[22]....
        /*00b8*/ 	.word	0xffffffff


	//   ....[23]....
        /*00bc*/ 	.word	0xffffffff


	//   ....[24]....
        /*00c0*/ 	.word	0xffffffff


	//   ....[25]....
        /*00c4*/ 	.word	0xffffffff


	//   ....[26]....
        /*00c8*/ 	.word	0xffffffff


	//   ....[27]....
        /*00cc*/ 	.word	0xffffffff


	//   ....[28]....
        /*00d0*/ 	.word	0xffffffff


	//   ....[29]....
        /*00d4*/ 	.word	0xffffffff


	//   ....[30]....
        /*00d8*/ 	.word	0xffffffff


	//   ....[31]....
        /*00dc*/ 	.word	0xffffffff


	//   ....[32]....
        /*00e0*/ 	.word	0xffffffff


	//   ....[33]....
        /*00e4*/ 	.word	0xffffffff


	//   ....[34]....
        /*00e8*/ 	.word	0xffffffff


	//   ....[35]....
        /*00ec*/ 	.word	0xffffffff


	//   ....[36]....
        /*00f0*/ 	.word	0xffffffff


	//   ....[37]....
        /*00f4*/ 	.word	0xffffffff


	//   ....[38]....
        /*00f8*/ 	.word	0xffffffff


	//   ....[39]....
        /*00fc*/ 	.word	0xffffffff


	//   ....[40]....
        /*0100*/ 	.word	0xffffffff


	//   ....[41]....
        /*0104*/ 	.word	0xffffffff


	//   ....[42]....
        /*0108*/ 	.word	0xffffffff


	//   ....[43]....
        /*010c*/ 	.word	0xffffffff


	//   ....[44]....
        /*0110*/ 	.word	0xffffffff


	//   ....[45]....
        /*0114*/ 	.word	0xffffffff


	//   ....[46]....
        /*0118*/ 	.word	0xffffffff


	//   ....[47]....
        /*011c*/ 	.word	0xffffffff


	//   ....[48]....
        /*0120*/ 	.word	0xffffffff


	//   ....[49]....
        /*0124*/ 	.word	0xffffffff


	//   ....[50]....
        /*0128*/ 	.word	0xffffffff


	//   ....[51]....
        /*012c*/ 	.word	0xffffffff


	//   ....[52]....
        /*0130*/ 	.word	0xffffffff


	//   ....[53]....
        /*0134*/ 	.word	0xffffffff


	//   ....[54]....
        /*0138*/ 	.word	0xffffffff


	//   ....[55]....
        /*013c*/ 	.word	0xffffffff


	//   ....[56]....
        /*0140*/ 	.word	0xffffffff


	//   ....[57]....
        /*0144*/ 	.word	0xffffffff


	//   ....[58]....
        /*0148*/ 	.word	0xffffffff


	//   ....[59]....
        /*014c*/ 	.word	0xffffffff


	//   ....[60]....
        /*0150*/ 	.word	0xffffffff


	//   ....[61]....
        /*0154*/ 	.word	0xffffffff


	//   ....[62]....
        /*0158*/ 	.word	0xffffffff


	//   ....[63]....
        /*015c*/ 	.word	0xffffffff


	//   ....[64]....
        /*0160*/ 	.word	0xffffffff


	//   ....[65]....
        /*0164*/ 	.word	0xffffffff


	//   ....[66]....
        /*0168*/ 	.word	0xffffffff


	//   ....[67]....
        /*016c*/ 	.word	0xffffffff


	//   ....[68]....
        /*0170*/ 	.word	0xffffffff


	//   ....[69]....
        /*0174*/ 	.word	0xffffffff


	//   ....[70]....
        /*0178*/ 	.word	0xffffffff


	//   ....[71]....
        /*017c*/ 	.word	0xffffffff


	//   ....[72]....
        /*0180*/ 	.word	0xffffffff


	//   ....[73]....
        /*0184*/ 	.word	0xffffffff


	//   ....[74]....
        /*0188*/ 	.word	0xffffffff


	//   ....[75]....
        /*018c*/ 	.word	0xffffffff


	//   ....[76]....
        /*0190*/ 	.word	0xffffffff


	//   ....[77]....
        /*0194*/ 	.word	0xffffffff


	//   ....[78]....
        /*0198*/ 	.word	0xffffffff


	//   ....[79]....
        /*019c*/ 	.word	0xffffffff


	//   ....[80]....
        /*01a0*/ 	.word	0xffffffff


	//   ....[81]....
        /*01a4*/ 	.word	0xffffffff


	//   ....[82]....
        /*01a8*/ 	.word	0xffffffff


	//   ....[83]....
        /*01ac*/ 	.word	0xffffffff


	//   ....[84]....
        /*01b0*/ 	.word	0xffffffff


	//   ....[85]....
        /*01b4*/ 	.word	0xffffffff


	//   ....[86]....
        /*01b8*/ 	.word	0xffffffff


	//   ....[87]....
        /*01bc*/ 	.word	0xffffffff


	//   ....[88]....
        /*01c0*/ 	.word	0xffffffff


	//   ....[89]....
        /*01c4*/ 	.word	0xffffffff


	//   ....[90]....
        /*01c8*/ 	.word	0xffffffff


	//   ....[91]....
        /*01cc*/ 	.word	0xffffffff


	//   ....[92]....
        /*01d0*/ 	.word	0xffffffff


	//   ....[93]....
        /*01d4*/ 	.word	0xffffffff


	//   ....[94]....
        /*01d8*/ 	.word	0xffffffff


	//   ....[95]....
        /*01dc*/ 	.word	0xffffffff


	//   ....[96]....
        /*01e0*/ 	.word	0xffffffff


	//   ....[97]....
        /*01e4*/ 	.word	0xffffffff


	//   ....[98]....
        /*01e8*/ 	.word	0xffffffff


	//   ....[99]....
        /*01ec*/ 	.word	0xffffffff


	//   ....[100]....
        /*01f0*/ 	.word	0xffffffff


	//   ....[101]....
        /*01f4*/ 	.word	0xffffffff


	//   ....[102]....
        /*01f8*/ 	.word	0xffffffff


	//   ....[103]....
        /*01fc*/ 	.word	0xffffffff


	//   ....[104]....
        /*0200*/ 	.word	0xffffffff


	//   ....[105]....
        /*0204*/ 	.word	0xffffffff


	//   ....[106]....
        /*0208*/ 	.word	0xffffffff


	//   ....[107]....
        /*020c*/ 	.word	0xffffffff


	//   ....[108]....
        /*0210*/ 	.word	0xffffffff


	//   ....[109]....
        /*0214*/ 	.word	0xffffffff


	//   ....[110]....
        /*0218*/ 	.word	0xffffffff


	//   ....[111]....
        /*021c*/ 	.word	0xffffffff


	//   ....[112]....
        /*0220*/ 	.word	0xffffffff


	//   ....[113]....
        /*0224*/ 	.word	0x0500000f


	//   ....[114]....
        /*0228*/ 	.word	0x0500000f


	//   ....[115]....
        /*022c*/ 	.word	0x0500000f


	//   ....[116]....
        /*0230*/ 	.word	0x0500000f


	//   ....[117]....
        /*0234*/ 	.word	0x0500000f


	//   ....[118]....
        /*0238*/ 	.word	0x0500000f


	//   ....[119]....
        /*023c*/ 	.word	0x0500000f


	//   ....[120]....
        /*0240*/ 	.word	0x0500000f


	//   ....[121]....
        /*0244*/ 	.word	0x0500000f


	//   ....[122]....
        /*0248*/ 	.word	0x0500000f


	//   ....[123]....
        /*024c*/ 	.word	0x0500000f


	//   ....[124]....
        /*0250*/ 	.word	0x0500000f


	//   ....[125]....
        /*0254*/ 	.word	0x0500000f


	//   ....[126]....
        /*0258*/ 	.word	0x0500000f


	//   ....[127]....
        /*025c*/ 	.word	0x0500000f


	//   ....[128]....
        /*0260*/ 	.word	0x0500000f


	//   ....[129]....
        /*0264*/ 	.word	0x0500000f


	//   ....[130]....
        /*0268*/ 	.word	0x0500000f


	//   ....[131]....
        /*026c*/ 	.word	0x0500000f


	//   ....[132]....
        /*0270*/ 	.word	0x0500000f


	//   ....[133]....
        /*0274*/ 	.word	0x0500000f


	//   ....[134]....
        /*0278*/ 	.word	0x0500000f


	//   ....[135]....
        /*027c*/ 	.word	0x0500000f


	//----- nvinfo : EIATTR_COOP_GROUP_INSTR_OFFSETS
	.align		4
.L_173:
        /*0280*/ 	.byte	0x04, 0x28
        /*0282*/ 	.short	(.L_175 - .L_174)


	//   ....[0]....
.L_174:
        /*0284*/ 	.word	0x00000070


	//   ....[1]....
        /*0288*/ 	.word	0x000000b0


	//   ....[2]....
        /*028c*/ 	.word	0x000002d0


	//   ....[3]....
        /*0290*/ 	.word	0x00000430


	//   ....[4]....
        /*0294*/ 	.word	0x00000550


	//   ....[5]....
        /*0298*/ 	.word	0x000006b0


	//   ....[6]....
        /*029c*/ 	.word	0x000014c0


	//   ....[7]....
        /*02a0*/ 	.word	0x00002020


	//   ....[8]....
        /*02a4*/ 	.word	0x00002ce0


	//   ....[9]....
        /*02a8*/ 	.word	0x00003d00


	//   ....[10]....
        /*02ac*/ 	.word	0x00003e20


	//   ....[11]....
        /*02b0*/ 	.word	0x000046d0


	//   ....[12]....
        /*02b4*/ 	.word	0x00004730


	//   ....[13]....
        /*02b8*/ 	.word	0x00005de0


	//   ....[14]....
        /*02bc*/ 	.word	0x000066f0


	//   ....[15]....
        /*02c0*/ 	.word	0x000072f0


	//   ....[16]....
        /*02c4*/ 	.word	0x000073f0


	//   ....[17]....
        /*02c8*/ 	.word	0x00007c40


	//   ....[18]....
        /*02cc*/ 	.word	0x00007ce0


	//   ....[19]....
        /*02d0*/ 	.word	0x00009fe0


	//   ....[20]....
        /*02d4*/ 	.word	0x0000a000


	//   ....[21]....
        /*02d8*/ 	.word	0x0000a030


	//   ....[22]....
        /*02dc*/ 	.word	0x0000a040


	//   ....[23]....
        /*02e0*/ 	.word	0x0000b9c0


	//   ....[24]....
        /*02e4*/ 	.word	0x0000c2e0


	//   ....[25]....
        /*02e8*/ 	.word	0x0000ced0


	//   ....[26]....
        /*02ec*/ 	.word	0x0000cf50


	//   ....[27]....
        /*02f0*/ 	.word	0x0000d880


	//   ....[28]....
        /*02f4*/ 	.word	0x0000d8f0


	//   ....[29]....
        /*02f8*/ 	.word	0x0000eb40


	//   ....[30]....
        /*02fc*/ 	.word	0x0000eb60


	//   ....[31]....
        /*0300*/ 	.word	0x0000ebe0


	//   ....[32]....
        /*0304*/ 	.word	0x0000ebf0


	//   ....[33]....
        /*0308*/ 	.word	0x0000f8c0


	//   ....[34]....
        /*030c*/ 	.word	0x0000f8d0


	//   ....[35]....
        /*0310*/ 	.word	0x0000f8e0


	//   ....[36]....
        /*0314*/ 	.word	0x0000f8f0


	//   ....[37]....
        /*0318*/ 	.word	0x0000f900


	//   ....[38]....
        /*031c*/ 	.word	0x0000f920


	//   ....[39]....
        /*0320*/ 	.word	0x0000f930


	//   ....[40]....
        /*0324*/ 	.word	0x0000f940


	//   ....[41]....
        /*0328*/ 	.word	0x0000f960


	//   ....[42]....
        /*032c*/ 	.word	0x0000f970


	//   ....[43]....
        /*0330*/ 	.word	0x0000f980


	//   ....[44]....
        /*0334*/ 	.word	0x0000f990


	//   ....[45]....
        /*0338*/ 	.word	0x0000f9b0


	//   ....[46]....
        /*033c*/ 	.word	0x0000f9d0


	//   ....[47]....
        /*0340*/ 	.word	0x0000f9e0


	//   ....[48]....
        /*0344*/ 	.word	0x0000f9f0


	//   ....[49]....
        /*0348*/ 	.word	0x0000fa10


	//   ....[50]....
        /*034c*/ 	.word	0x0000fa30


	//   ....[51]....
        /*0350*/ 	.word	0x0000fa40


	//   ....[52]....
        /*0354*/ 	.word	0x0000fa60


	//   ....[53]....
        /*0358*/ 	.word	0x0000fa80


	//   ....[54]....
        /*035c*/ 	.word	0x0000fa90


	//   ....[55]....
        /*0360*/ 	.word	0x0000faa0


	//   ....[56]....
        /*0364*/ 	.word	0x0000fab0


	//   ....[57]....
        /*0368*/ 	.word	0x0000fac0


	//   ....[58]....
        /*036c*/ 	.word	0x0000fae0


	//   ....[59]....
        /*0370*/ 	.word	0x0000faf0


	//   ....[60]....
        /*0374*/ 	.word	0x0000fb00


	//   ....[61]....
        /*0378*/ 	.word	0x0000fb10


	//   ....[62]....
        /*037c*/ 	.word	0x0000fb20


	//   ....[63]....
        /*0380*/ 	.word	0x0000fb30


	//   ....[64]....
        /*0384*/ 	.word	0x0000fb40


	//   ....[65]....
        /*0388*/ 	.word	0x0000fb50


	//   ....[66]....
        /*038c*/ 	.word	0x0000fb70


	//   ....[67]....
        /*0390*/ 	.word	0x0000fba0


	//   ....[68]....
        /*0394*/ 	.word	0x0000fbd0


	//   ....[69]....
        /*0398*/ 	.word	0x0000fc00


	//   ....[70]....
        /*039c*/ 	.word	0x0000fc40


	//   ....[71]....
        /*03a0*/ 	.word	0x0000fc80


	//   ....[72]....
        /*03a4*/ 	.word	0x0000fcb0


	//   ....[73]....
        /*03a8*/ 	.word	0x0000fcc0


	//   ....[74]....
        /*03ac*/ 	.word	0x0000fcd0


	//   ....[75]....
        /*03b0*/ 	.word	0x0000fce0


	//   ....[76]....
        /*03b4*/ 	.word	0x0000fcf0


	//   ....[77]....
        /*03b8*/ 	.word	0x0000fd00


	//   ....[78]....
        /*03bc*/ 	.word	0x0000fd10


	//   ....[79]....
        /*03c0*/ 	.word	0x0000fd20


	//   ....[80]....
        /*03c4*/ 	.word	0x0000fd30


	//   ....[81]....
        /*03c8*/ 	.word	0x00010080


	//   ....[82]....
        /*03cc*/ 	.word	0x000100e0


	//   ....[83]....
        /*03d0*/ 	.word	0x00010110


	//   ....[84]....
        /*03d4*/ 	.word	0x00010150


	//   ....[85]....
        /*03d8*/ 	.word	0x00010190


	//   ....[86]....
        /*03dc*/ 	.word	0x000101d0


	//   ....[87]....
        /*03e0*/ 	.word	0x000106f0


	//   ....[88]....
        /*03e4*/ 	.word	0x00010720


	//   ....[89]....
        /*03e8*/ 	.word	0x000110f0


	//   ....[90]....
        /*03ec*/ 	.word	0x00012870


	//   ....[91]....
        /*03f0*/ 	.word	0x000128a0


	//   ....[92]....
        /*03f4*/ 	.word	0x000128b0


	//   ....[93]....
        /*03f8*/ 	.word	0x00012980


	//   ....[94]....
        /*03fc*/ 	.word	0x00012cf0


	//   ....[95]....
        /*0400*/ 	.word	0x00012d00


	//   ....[96]....
        /*0404*/ 	.word	0x00012d10


	//   ....[97]....
        /*0408*/ 	.word	0x00012d50


	//   ....[98]....
        /*040c*/ 	.word	0x000134e0


	//   ....[99]....
        /*0410*/ 	.word	0x00013510


	//   ....[100]....
        /*0414*/ 	.word	0x00013530


	//   ....[101]....
        /*0418*/ 	.word	0x00013560


	//   ....[102]....
        /*041c*/ 	.word	0x000135a0


	//   ....[103]....
        /*0420*/ 	.word	0x00013630


	//   ....[104]....
        /*0424*/ 	.word	0x00013d70


	//   ....[105]....
        /*0428*/ 	.word	0x00013d80


	//   ....[106]....
        /*042c*/ 	.word	0x00013d90


	//   ....[107]....
        /*0430*/ 	.word	0x00013e10


	//   ....[108]....
        /*0434*/ 	.word	0x00014190


	//   ....[109]....
        /*0438*/ 	.word	0x000141b0


	//   ....[110]....
        /*043c*/ 	.word	0x000141d0


	//   ....[111]....
        /*0440*/ 	.word	0x000141f0


	//   ....[112]....
        /*0444*/ 	.word	0x00014f60


	//   ....[113]....
        /*0448*/ 	.word	0x000155e0


	//   ....[114]....
        /*044c*/ 	.word	0x000156d0


	//   ....[115]....
        /*0450*/ 	.word	0x00015780


	//   ....[116]....
        /*0454*/ 	.word	0x00015800


	//   ....[117]....
        /*0458*/ 	.word	0x000158d0


	//   ....[118]....
        /*045c*/ 	.word	0x00015a50


	//   ....[119]....
        /*0460*/ 	.word	0x00015ae0


	//   ....[120]....
        /*0464*/ 	.word	0x00015b60


	//   ....[121]....
        /*0468*/ 	.word	0x00015c10


	//   ....[122]....
        /*046c*/ 	.word	0x00015c90


	//   ....[123]....
        /*0470*/ 	.word	0x00015ce0


	//   ....[124]....
        /*0474*/ 	.word	0x00015da0


	//   ....[125]....
        /*0478*/ 	.word	0x00015e70


	//   ....[126]....
        /*047c*/ 	.word	0x00015ee0


	//   ....[127]....
        /*0480*/ 	.word	0x00015fb0


	//   ....[128]....
        /*0484*/ 	.word	0x000160f0


	//   ....[129]....
        /*0488*/ 	.word	0x00016180


	//   ....[130]....
        /*048c*/ 	.word	0x000161e0


	//   ....[131]....
        /*0490*/ 	.word	0x000162c0


	//   ....[132]....
        /*0494*/ 	.word	0x000163b0


	//   ....[133]....
        /*0498*/ 	.word	0x00016450


	//   ....[134]....
        /*049c*/ 	.word	0x000164c0


	//   ....[135]....
        /*04a0*/ 	.word	0x00016580


	//----- nvinfo : EIATTR_REG_RECONFIG
	.align		4
.L_175:
        /*04a4*/ 	.byte	0x01, 0x54
	.zero		2


	//----- nvinfo : EIATTR_SYSCALL_OFFSETS
	.align		4
        /*04a8*/ 	.byte	0x04, 0x46
        /*04aa*/ 	.short	(.L_177 - .L_176)


	//   ....[0]....
.L_176:
        /*04ac*/ 	.word	0x00001680


	//   ....[1]....
        /*04b0*/ 	.word	0x00011cc0


	//   ....[2]....
        /*04b4*/ 	.word	0x00011e00


	//   ....[3]....
        /*04b8*/ 	.word	0x00011f40


	//   ....[4]....
        /*04bc*/ 	.word	0x00012060


	//   ....[5]....
        /*04c0*/ 	.word	0x00013060


	//----- nvinfo : EIATTR_MBARRIER_INSTR_OFFSETS
	.align		4
.L_177:
        /*04c4*/ 	.byte	0x04, 0x39
        /*04c6*/ 	.short	(.L_179 - .L_178)


	//   ....[0]....
.L_178:
        /*04c8*/ 	.word	0x00000180
        /*04cc*/ 	.word	0x000000ff
        /*04d0*/ 	.word	0x00017000
        /*04d4*/ 	.short	0x0100
        /*04d6*/ 	.byte	0x08
	.zero		1


	//   ....[1]....
        /*04d8*/ 	.word	0x00000190
        /*04dc*/ 	.word	0x000000ff
        /*04e0*/ 	.word	0x00017020
        /*04e4*/ 	.short	0x0100
        /*04e6*/ 	.byte	0x08
	.zero		1


	//   ....[2]....
        /*04e8*/ 	.word	0x00000280
        /*04ec*/ 	.word	0x000000ff
        /*04f0*/ 	.word	0x00017030
        /*04f4*/ 	.short	0x0100
        /*04f6*/ 	.byte	0x08
	.zero		1


	//   ....[3]....
        /*04f8*/ 	.word	0x00000290
        /*04fc*/ 	.word	0x000000ff
        /*0500*/ 	.word	0x00017040
        /*0504*/ 	.short	0x0100
        /*0506*/ 	.byte	0x08
	.zero		1


	//   ....[4]....
        /*0508*/ 	.word	0x000002a0
        /*050c*/ 	.word	0x000000ff
        /*0510*/ 	.word	0x00017038
        /*0514*/ 	.short	0x0100
        /*0516*/ 	.byte	0x08
	.zero		1


	//   ....[5]....
        /*0518*/ 	.word	0x000002b0
        /*051c*/ 	.word	0x000000ff
        /*0520*/ 	.word	0x00017048
        /*0524*/ 	.short	0x0100
        /*0526*/ 	.byte	0x08
	.zero		1


	//   ....[6]....
        /*0528*/ 	.word	0x000003e0
        /*052c*/ 	.word	0x000000ff
        /*0530*/ 	.word	0x00017050
        /*0534*/ 	.short	0x0100
        /*0536*/ 	.byte	0x08
	.zero		1


	//   ....[7]....
        /*0538*/ 	.word	0x000003f0
        /*053c*/ 	.word	0x000000ff
        /*0540*/ 	.word	0x00017060
        /*0544*/ 	.short	0x0100
        /*0546*/ 	.byte	0x08
	.zero		1


	//   ....[8]....
        /*0548*/ 	.word	0x00000400
        /*054c*/ 	.word	0x000000ff
        /*0550*/ 	.word	0x00017058
        /*0554*/ 	.short	0x0100
        /*0556*/ 	.byte	0x08
	.zero		1


	//   ....[9]....
        /*0558*/ 	.word	0x00000410
        /*055c*/ 	.word	0x000000ff
        /*0560*/ 	.word	0x00017068
        /*0564*/ 	.short	0x0100
        /*0566*/ 	.byte	0x08
	.zero		1


	//   ....[10]....
        /*0568*/ 	.word	0x00000500
        /*056c*/ 	.word	0x000000ff
        /*0570*/ 	.word	0x00017070
        /*0574*/ 	.short	0x0100
        /*0576*/ 	.byte	0x06
	.zero		1


	//   ....[11]....
        /*0578*/ 	.word	0x00000510
        /*057c*/ 	.word	0x000000ff
        /*0580*/ 	.word	0x00017080
        /*0584*/ 	.short	0x0100
        /*0586*/ 	.byte	0x06
	.zero		1


	//   ....[12]....
        /*0588*/ 	.word	0x00000520
        /*058c*/ 	.word	0x000000ff
        /*0590*/ 	.word	0x00017078
        /*0594*/ 	.short	0x0100
        /*0596*/ 	.byte	0x06
	.zero		1


	//   ....[13]....
        /*0598*/ 	.word	0x00000530
        /*059c*/ 	.word	0x000000ff
        /*05a0*/ 	.word	0x00017088
        /*05a4*/ 	.short	0x0100
        /*05a6*/ 	.byte	0x06
	.zero		1


	//   ....[14]....
        /*05a8*/ 	.word	0x00000660
        /*05ac*/ 	.word	0x000000ff
        /*05b0*/ 	.word	0x00017090
        /*05b4*/ 	.short	0x0100
        /*05b6*/ 	.byte	0x08
	.zero		1


	//   ....[15]....
        /*05b8*/ 	.word	0x00000670
        /*05bc*/ 	.word	0x000000ff
        /*05c0*/ 	.word	0x000170a0
        /*05c4*/ 	.short	0x0100
        /*05c6*/ 	.byte	0x08
	.zero		1


	//   ....[16]....
        /*05c8*/ 	.word	0x00000680
        /*05cc*/ 	.word	0x000000ff
        /*05d0*/ 	.word	0x00017098
        /*05d4*/ 	.short	0x0100
        /*05d6*/ 	.byte	0x08
	.zero		1


	//   ....[17]....
        /*05d8*/ 	.word	0x00000690
        /*05dc*/ 	.word	0x000000ff
        /*05e0*/ 	.word	0x000170a8
        /*05e4*/ 	.short	0x0100
        /*05e6*/ 	.byte	0x08
	.zero		1


	//   ....[18]....
        /*05e8*/ 	.word	0x000007d0
        /*05ec*/ 	.word	0x000000ff
        /*05f0*/ 	.word	0x000170b0
        /*05f4*/ 	.short	0x0100
        /*05f6*/ 	.byte	0x08
	.zero		1


	//   ....[19]....
        /*05f8*/ 	.word	0x000007e0
        /*05fc*/ 	.word	0x000000ff
        /*0600*/ 	.word	0x000170c0
        /*0604*/ 	.short	0x0100
        /*0606*/ 	.byte	0x08
	.zero		1


	//   ....[20]....
        /*0608*/ 	.word	0x000007f0
        /*060c*/ 	.word	0x000000ff
        /*0610*/ 	.word	0x000170b8
        /*0614*/ 	.short	0x0100
        /*0616*/ 	.byte	0x08
	.zero		1


	//   ....[21]....
        /*0618*/ 	.word	0x00000800
        /*061c*/ 	.word	0x000000ff
        /*0620*/ 	.word	0x000170c8
        /*0624*/ 	.short	0x0100
        /*0626*/ 	.byte	0x08
	.zero		1


	//   ....[22]....
        /*0628*/ 	.word	0x00001950
        /*062c*/ 	.word	0x000000ff
        /*0630*/ 	.word	0x00017000
        /*0634*/ 	.short	0x010a
        /*0636*/ 	.byte	0x2c
	.zero		1


	//   ....[23]....
        /*0638*/ 	.word	0x000019e0
        /*063c*/ 	.word	0x000000ff
        /*0640*/ 	.word	0x00017030
        /*0644*/ 	.short	0x010a
        /*0646*/ 	.byte	0x2c
	.zero		1


	//   ....[24]....
        /*0648*/ 	.word	0x00001a40
        /*064c*/ 	.word	0x000000ff
        /*0650*/ 	.word	0x00017030
        /*0654*/ 	.short	0x010a
        /*0656*/ 	.byte	0x2c
	.zero		1


	//   ....[25]....
        /*0658*/ 	.word	0x000022d0
        /*065c*/ 	.word	0x000000ff
        /*0660*/ 	.word	0x00000000
        /*0664*/ 	.short	0x0101
        /*0666*/ 	.byte	0x04
	.zero		1


	//   ....[26]....
        /*0668*/ 	.word	0x00005810
        /*066c*/ 	.word	0x000000ff
        /*0670*/ 	.word	0x00017030
        /*0674*/ 	.short	0x010a
        /*0676*/ 	.byte	0x1c
	.zero		1


	//   ....[27]....
        /*0678*/ 	.word	0x00005850
        /*067c*/ 	.word	0x000000ff
        /*0680*/ 	.word	0x00017030
        /*0684*/ 	.short	0x010a
        /*0686*/ 	.byte	0x1c
	.zero		1


	//   ....[28]....
        /*0688*/ 	.word	0x000059d0
        /*068c*/ 	.word	0x000000ff
        /*0690*/ 	.word	0x00017050
        /*0694*/ 	.short	0x010a
        /*0696*/ 	.byte	0x0f
	.zero		1


	//   ....[29]....
        /*0698*/ 	.word	0x00005a10
        /*069c*/ 	.word	0x000000ff
        /*06a0*/ 	.word	0x00017050
        /*06a4*/ 	.short	0x010a
        /*06a6*/ 	.byte	0x0f
	.zero		1


	//   ....[30]....
        /*06a8*/ 	.word	0x00006140
        /*06ac*/ 	.word	0x000000ff
        /*06b0*/ 	.word	0x00000000
        /*06b4*/ 	.short	0x0101
        /*06b6*/ 	.byte	0x0a
	.zero		1


	//   ....[31]....
        /*06b8*/ 	.word	0x00008750
        /*06bc*/ 	.word	0x000000ff
        /*06c0*/ 	.word	0x00000000
        /*06c4*/ 	.short	0x0101
        /*06c6*/ 	.byte	0x0b
	.zero		1


	//   ....[32]....
        /*06c8*/ 	.word	0x00008fc0
        /*06cc*/ 	.word	0x000000ff
        /*06d0*/ 	.word	0x00017030
        /*06d4*/ 	.short	0x010a
        /*06d6*/ 	.byte	0x0a
	.zero		1


	//   ....[33]....
        /*06d8*/ 	.word	0x00009000
        /*06dc*/ 	.word	0x000000ff
        /*06e0*/ 	.word	0x00017030
        /*06e4*/ 	.short	0x010a
        /*06e6*/ 	.byte	0x0a
	.zero		1


	//   ....[34]....
        /*06e8*/ 	.word	0x00009180
        /*06ec*/ 	.word	0x000000ff
        /*06f0*/ 	.word	0x00017050
        /*06f4*/ 	.short	0x010a
        /*06f6*/ 	.byte	0x0f
	.zero		1


	//   ....[35]....
        /*06f8*/ 	.word	0x000091c0
        /*06fc*/ 	.word	0x000000ff
        /*0700*/ 	.word	0x00017050
        /*0704*/ 	.short	0x010a
        /*0706*/ 	.byte	0x0f
	.zero		1


	//   ....[36]....
        /*0708*/ 	.word	0x00009840
        /*070c*/ 	.word	0x000000ff
        /*0710*/ 	.word	0x00000000
        /*0714*/ 	.short	0x0101
        /*0716*/ 	.byte	0x0b
	.zero		1


	//   ....[37]....
        /*0718*/ 	.word	0x0000ae00
        /*071c*/ 	.word	0x000000ff
        /*0720*/ 	.word	0x00000000
        /*0724*/ 	.short	0x0101
        /*0726*/ 	.byte	0x0b
	.zero		1


	//   ....[38]....
        /*0728*/ 	.word	0x0000b410
        /*072c*/ 	.word	0x000000ff
        /*0730*/ 	.word	0x00017030
        /*0734*/ 	.short	0x010a
        /*0736*/ 	.byte	0x16
	.zero		1


	//   ....[39]....
        /*0738*/ 	.word	0x0000b450
        /*073c*/ 	.word	0x000000ff
        /*0740*/ 	.word	0x00017030
        /*0744*/ 	.short	0x010a
        /*0746*/ 	.byte	0x16
	.zero		1


	//   ....[40]....
        /*0748*/ 	.word	0x0000b5d0
        /*074c*/ 	.word	0x000000ff
        /*0750*/ 	.word	0x00017050
        /*0754*/ 	.short	0x010a
        /*0756*/ 	.byte	0x0f
	.zero		1


	//   ....[41]....
        /*0758*/ 	.word	0x0000b610
        /*075c*/ 	.word	0x000000ff
        /*0760*/ 	.word	0x00017050
        /*0764*/ 	.short	0x010a
        /*0766*/ 	.byte	0x0f
	.zero		1


	//   ....[42]....
        /*0768*/ 	.word	0x0000bd30
        /*076c*/ 	.word	0x000000ff
        /*0770*/ 	.word	0x00000000
        /*0774*/ 	.short	0x0101
        /*0776*/ 	.byte	0x16
	.zero		1


	//   ....[43]....
        /*0778*/ 	.word	0x0000e340
        /*077c*/ 	.word	0x000000ff
        /*0780*/ 	.word	0x00000000
        /*0784*/ 	.short	0x0101
        /*0786*/ 	.byte	0x0b
	.zero		1


	//   ....[44]....
        /*0788*/ 	.word	0x0000e860
        /*078c*/ 	.word	0x000000ff
        /*0790*/ 	.word	0x00017050
        /*0794*/ 	.short	0x010a
        /*0796*/ 	.byte	0x0b
	.zero		1


	//   ....[45]....
        /*0798*/ 	.word	0x0000e8a0
        /*079c*/ 	.word	0x000000ff
        /*07a0*/ 	.word	0x00017050
        /*07a4*/ 	.short	0x010a
        /*07a6*/ 	.byte	0x0b
	.zero		1


	//   ....[46]....
        /*07a8*/ 	.word	0x0000eed0
        /*07ac*/ 	.word	0x000000ff
        /*07b0*/ 	.word	0x00000000
        /*07b4*/ 	.short	0x0101
        /*07b6*/ 	.byte	0x04
	.zero		1


	//   ....[47]....
        /*07b8*/ 	.word	0x000101b0
        /*07bc*/ 	.word	0x000000ff
        /*07c0*/ 	.word	0x00000000
        /*07c4*/ 	.short	0x0101
        /*07c6*/ 	.byte	0x04
	.zero		1


	//   ....[48]....
        /*07c8*/ 	.word	0x00012670
        /*07cc*/ 	.word	0x000000ff
        /*07d0*/ 	.word	0x00017080
        /*07d4*/ 	.short	0x010a
        /*07d6*/ 	.byte	0x30
	.zero		1


	//   ....[49]....
        /*07d8*/ 	.word	0x00012a40
        /*07dc*/ 	.word	0x000000ff
        /*07e0*/ 	.word	0x00017070
        /*07e4*/ 	.short	0x0107
        /*07e6*/ 	.byte	0x30
	.zero		1


	//   ....[50]....
        /*07e8*/ 	.word	0x00012ad0
        /*07ec*/ 	.word	0x000000ff
        /*07f0*/ 	.word	0x00017070
        /*07f4*/ 	.short	0x0101
        /*07f6*/ 	.byte	0x30
	.zero		1


	//   ....[51]....
        /*07f8*/ 	.word	0x00012b00
        /*07fc*/ 	.word	0x000000ff
        /*0800*/ 	.word	0x00017040
        /*0804*/ 	.short	0x010a
        /*0806*/ 	.byte	0x30
	.zero		1


	//   ....[52]....
        /*0808*/ 	.word	0x00012e10
        /*080c*/ 	.word	0x000000ff
        /*0810*/ 	.word	0x00017030
        /*0814*/ 	.short	0x0107
        /*0816*/ 	.byte	0x30
	.zero		1


	//   ....[53]....
        /*0818*/ 	.word	0x00012ea0
        /*081c*/ 	.word	0x000000ff
        /*0820*/ 	.word	0x00017030
        /*0824*/ 	.short	0x0101
        /*0826*/ 	.byte	0x30
	.zero		1


	//   ....[54]....
        /*0828*/ 	.word	0x00013740
        /*082c*/ 	.word	0x000000ff
        /*0830*/ 	.word	0x00017000
        /*0834*/ 	.short	0x0107
        /*0836*/ 	.byte	0x30
	.zero		1


	//   ....[55]....
        /*0838*/ 	.word	0x000137a0
        /*083c*/ 	.word	0x000000ff
        /*0840*/ 	.word	0x00017000
        /*0844*/ 	.short	0x0101
        /*0846*/ 	.byte	0x30
	.zero		1


	//   ....[56]....
        /*0848*/ 	.word	0x000137d0
        /*084c*/ 	.word	0x000000ff
        /*0850*/ 	.word	0x00017020
        /*0854*/ 	.short	0x010a
        /*0856*/ 	.byte	0x30
	.zero		1


	//   ....[57]....
        /*0858*/ 	.word	0x00013b20
        /*085c*/ 	.word	0x00000005
        /*0860*/ 	.word	0x00017080
        /*0864*/ 	.short	0x010a
        /*0866*/ 	.byte	0x3f
	.zero		1


	//   ....[58]....
        /*0868*/ 	.word	0x00013ee0
        /*086c*/ 	.word	0x00000005
        /*0870*/ 	.word	0x00017070
        /*0874*/ 	.short	0x0107
        /*0876*/ 	.byte	0x3f
	.zero		1


	//   ....[59]....
        /*0878*/ 	.word	0x00013f70
        /*087c*/ 	.word	0x00000005
        /*0880*/ 	.word	0x00017070
        /*0884*/ 	.short	0x0101
        /*0886*/ 	.byte	0x3f
	.zero		1


	//   ....[60]....
        /*0888*/ 	.word	0x00013fa0
        /*088c*/ 	.word	0x00000005
        /*0890*/ 	.word	0x00017040
        /*0894*/ 	.short	0x010a
        /*0896*/ 	.byte	0x3f
	.zero		1


	//   ....[61]....
        /*0898*/ 	.word	0x000142d0
        /*089c*/ 	.word	0x00000005
        /*08a0*/ 	.word	0x00017030
        /*08a4*/ 	.short	0x0107
        /*08a6*/ 	.byte	0x3f
	.zero		1


	//   ....[62]....
        /*08a8*/ 	.word	0x00014370
        /*08ac*/ 	.word	0x00000005
        /*08b0*/ 	.word	0x00017030
        /*08b4*/ 	.short	0x0101
        /*08b6*/ 	.byte	0x3f
	.zero		1


	//   ....[63]....
        /*08b8*/ 	.word	0x000143f0
        /*08bc*/ 	.word	0x00000003
        /*08c0*/ 	.word	0x00017070
        /*08c4*/ 	.short	0x010a
        /*08c6*/ 	.byte	0x3f
	.zero		1


	//   ....[64]....
        /*08c8*/ 	.word	0x00014480
        /*08cc*/ 	.word	0x00000003
        /*08d0*/ 	.word	0x00017060
        /*08d4*/ 	.short	0x010a
        /*08d6*/ 	.byte	0x3f
	.zero		1


	//   ....[65]....
        /*08d8*/ 	.word	0x00014830
        /*08dc*/ 	.word	0x00000003
        /*08e0*/ 	.word	0x00017050
        /*08e4*/ 	.short	0x0101
        /*08e6*/ 	.byte	0x3f
	.zero		1


	//   ....[66]....
        /*08e8*/ 	.word	0x000148d0
        /*08ec*/ 	.word	0x00000003
        /*08f0*/ 	.word	0x00000000
        /*08f4*/ 	.short	0x0101
        /*08f6*/ 	.byte	0x3f
	.zero		1


	//   ....[67]....
        /*08f8*/ 	.word	0x000149a0
        /*08fc*/ 	.word	0x00000003
        /*0900*/ 	.word	0x00017070
        /*0904*/ 	.short	0x010a
        /*0906*/ 	.byte	0x3f
	.zero		1


	//   ....[68]....
        /*0908*/ 	.word	0x00014a50
        /*090c*/ 	.word	0x00000003
        /*0910*/ 	.word	0x00017060
        /*0914*/ 	.short	0x010a
        /*0916*/ 	.byte	0x3f
	.zero		1


	//   ....[69]....
        /*0918*/ 	.word	0x00014df0
        /*091c*/ 	.word	0x00000003
        /*0920*/ 	.word	0x00017050
        /*0924*/ 	.short	0x0101
        /*0926*/ 	.byte	0x3f
	.zero		1


	//   ....[70]....
        /*0928*/ 	.word	0x00014ea0
        /*092c*/ 	.word	0x00000003
        /*0930*/ 	.word	0x00000000
        /*0934*/ 	.short	0x0101
        /*0936*/ 	.byte	0x3f
	.zero		1


	//   ....[71]....
        /*0938*/ 	.word	0x00014f10
        /*093c*/ 	.word	0x00000007
        /*0940*/ 	.word	0x00017020
        /*0944*/ 	.short	0x010a
        /*0946*/ 	.byte	0x3f
	.zero		1


	//   ....[72]....
        /*0948*/ 	.word	0x00015030
        /*094c*/ 	.word	0x00000005
        /*0950*/ 	.word	0x00017040
        /*0954*/ 	.short	0x010a
        /*0956*/ 	.byte	0x3f
	.zero		1


	//   ....[73]....
        /*0958*/ 	.word	0x000150d0
        /*095c*/ 	.word	0x00000007
        /*0960*/ 	.word	0x00017040
        /*0964*/ 	.short	0x010a
        /*0966*/ 	.byte	0x3f
	.zero		1


	//   ....[74]....
        /*0968*/ 	.word	0x00015110
        /*096c*/ 	.word	0x00000005
        /*0970*/ 	.word	0x00017060
        /*0974*/ 	.short	0x010a
        /*0976*/ 	.byte	0x3f
	.zero		1


	//   ....[75]....
        /*0978*/ 	.word	0x00015150
        /*097c*/ 	.word	0x00000007
        /*0980*/ 	.word	0x00017060
        /*0984*/ 	.short	0x010a
        /*0986*/ 	.byte	0x3f
	.zero		1


	//   ....[76]....
        /*0988*/ 	.word	0x00015190
        /*098c*/ 	.word	0x00000005
        /*0990*/ 	.word	0x00017080
        /*0994*/ 	.short	0x010a
        /*0996*/ 	.byte	0x3f
	.zero		1


	//   ....[77]....
        /*0998*/ 	.word	0x000151d0
        /*099c*/ 	.word	0x00000007
        /*09a0*/ 	.word	0x00017080
        /*09a4*/ 	.short	0x010a
        /*09a6*/ 	.byte	0x3f
	.zero		1


	//   ....[78]....
        /*09a8*/ 	.word	0x00015240
        /*09ac*/ 	.word	0x00000003
        /*09b0*/ 	.word	0x00017000
        /*09b4*/ 	.short	0x010a
        /*09b6*/ 	.byte	0x3f
	.zero		1


	//   ....[79]....
        /*09b8*/ 	.word	0x000152a0
        /*09bc*/ 	.word	0x00000003
        /*09c0*/ 	.word	0x00017030
        /*09c4*/ 	.short	0x010a
        /*09c6*/ 	.byte	0x3f
	.zero		1


	//   ....[80]....
        /*09c8*/ 	.word	0x00015300
        /*09cc*/ 	.word	0x0000000c
        /*09d0*/ 	.word	0x00017030
        /*09d4*/ 	.short	0x010a
        /*09d6*/ 	.byte	0x3f
	.zero		1


	//   ....[81]....
        /*09d8*/ 	.word	0x00015360
        /*09dc*/ 	.word	0x0000000c
        /*09e0*/ 	.word	0x00017050
        /*09e4*/ 	.short	0x010a
        /*09e6*/ 	.byte	0x3f
	.zero		1


	//   ....[82]....
        /*09e8*/ 	.word	0x000153c0
        /*09ec*/ 	.word	0x0000000c
        /*09f0*/ 	.word	0x00017030
        /*09f4*/ 	.short	0x010a
        /*09f6*/ 	.byte	0x3f
	.zero		1


	//   ....[83]....
        /*09f8*/ 	.word	0x00015420
        /*09fc*/ 	.word	0x0000000c
        /*0a00*/ 	.word	0x00017050
        /*0a04*/ 	.short	0x010a
        /*0a06*/ 	.byte	0x3f
	.zero		1


	//   ....[84]....
        /*0a08*/ 	.word	0x00015480
        /*0a0c*/ 	.word	0x0000000c
        /*0a10*/ 	.word	0x00017030
        /*0a14*/ 	.short	0x010a
        /*0a16*/ 	.byte	0x3f
	.zero		1


	//   ....[85]....
        /*0a18*/ 	.word	0x000154e0
        /*0a1c*/ 	.word	0x0000000c
        /*0a20*/ 	.word	0x00017050
        /*0a24*/ 	.short	0x010a
        /*0a26*/ 	.byte	0x3f
	.zero		1


	//   ....[86]....
        /*0a28*/ 	.word	0x00015540
        /*0a2c*/ 	.word	0x00000005
        /*0a30*/ 	.word	0x00017050
        /*0a34*/ 	.short	0x010a
        /*0a36*/ 	.byte	0x3f
	.zero		1


	//   ....[87]....
        /*0a38*/ 	.word	0x00015620
        /*0a3c*/ 	.word	0x00000003
        /*0a40*/ 	.word	0x00017080
        /*0a44*/ 	.short	0x010a
        /*0a46*/ 	.byte	0x3f
	.zero		1


	//   ....[88]....
        /*0a48*/ 	.word	0x000159a0
        /*0a4c*/ 	.word	0x00000003
        /*0a50*/ 	.word	0x00017040
        /*0a54*/ 	.short	0x010a
        /*0a56*/ 	.byte	0x3f
	.zero		1


	//   ....[89]....
        /*0a58*/ 	.word	0x00015ff0
        /*0a5c*/ 	.word	0x00000003
        /*0a60*/ 	.word	0x00017020
        /*0a64*/ 	.short	0x010a
        /*0a66*/ 	.byte	0x3f
	.zero		1


	//   ....[90]....
        /*0a68*/ 	.word	0x00016040
        /*0a6c*/ 	.word	0x00000005
        /*0a70*/ 	.word	0x00017080
        /*0a74*/ 	.short	0x010a
        /*0a76*/ 	.byte	0x3f
	.zero		1


	//   ....[91]....
        /*0a78*/ 	.word	0x00016300
        /*0a7c*/ 	.word	0x00000005
        /*0a80*/ 	.word	0x00017040
        /*0a84*/ 	.short	0x010a
        /*0a86*/ 	.byte	0x3f
	.zero		1


	//   ....[92]....
        /*0a88*/ 	.word	0x000165b0
        /*0a8c*/ 	.word	0x00000003
        /*0a90*/ 	.word	0x00017070
        /*0a94*/ 	.short	0x010a
        /*0a96*/ 	.byte	0x3f
	.zero		1


	//   ....[93]....
        /*0a98*/ 	.word	0x00016600
        /*0a9c*/ 	.word	0x00000003
        /*0aa0*/ 	.word	0x00017060
        /*0aa4*/ 	.short	0x010a
        /*0aa6*/ 	.byte	0x3f
	.zero		1


	//   ....[94]....
        /*0aa8*/ 	.word	0x00016650
        /*0aac*/ 	.word	0x00000003
        /*0ab0*/ 	.word	0x00017070
        /*0ab4*/ 	.short	0x010a
        /*0ab6*/ 	.byte	0x3f
	.zero		1


	//   ....[95]....
        /*0ab8*/ 	.word	0x000166a0
        /*0abc*/ 	.word	0x00000003
        /*0ac0*/ 	.word	0x00017060
        /*0ac4*/ 	.short	0x010a
        /*0ac6*/ 	.byte	0x3f
	.zero		1


	//   ....[96]....
        /*0ac8*/ 	.word	0x000166f0
        /*0acc*/ 	.word	0x00000007
        /*0ad0*/ 	.word	0x00017020
        /*0ad4*/ 	.short	0x010a
        /*0ad6*/ 	.byte	0x3f
	.zero		1


	//   ....[97]....
        /*0ad8*/ 	.word	0x00016740
        /*0adc*/ 	.word	0x00000005
        /*0ae0*/ 	.word	0x00017040
        /*0ae4*/ 	.short	0x010a
        /*0ae6*/ 	.byte	0x3f
	.zero		1


	//   ....[98]....
        /*0ae8*/ 	.word	0x00016790
        /*0aec*/ 	.word	0x00000007
        /*0af0*/ 	.word	0x00017040
        /*0af4*/ 	.short	0x010a
        /*0af6*/ 	.byte	0x3f
	.zero		1


	//   ....[99]....
        /*0af8*/ 	.word	0x000167e0
        /*0afc*/ 	.word	0x00000005
        /*0b00*/ 	.word	0x00017060
        /*0b04*/ 	.short	0x010a
        /*0b06*/ 	.byte	0x3f
	.zero		1


	//   ....[100]....
        /*0b08*/ 	.word	0x00016830
        /*0b0c*/ 	.word	0x00000007
        /*0b10*/ 	.word	0x00017060
        /*0b14*/ 	.short	0x010a
        /*0b16*/ 	.byte	0x3f
	.zero		1


	//   ....[101]....
        /*0b18*/ 	.word	0x00016880
        /*0b1c*/ 	.word	0x00000005
        /*0b20*/ 	.word	0x00017080
        /*0b24*/ 	.short	0x010a
        /*0b26*/ 	.byte	0x3f
	.zero		1


	//----- nvinfo : EIATTR_NUM_MBARRIERS
	.align		4
.L_179:
        /*0b28*/ 	.byte	0x03, 0x38
        /*0b2a*/ 	.short	0x0016


	//----- nvinfo : EIATTR_EXIT_INSTR_OFFSETS
	.align		4
        /*0b2c*/ 	.byte	0x04, 0x1c
        /*0b2e*/ 	.short	(.L_181 - .L_180)


	//   ....[0]....
.L_180:
        /*0b30*/ 	.word	0x00015220


	//----- nvinfo : EIATTR_MAX_THREADS
	.align		4
.L_181:
        /*0b34*/ 	.byte	0x04, 0x05
        /*0b36*/ 	.short	(.L_183 - .L_182)
.L_182:
        /*0b38*/ 	.word	0x00000200
        /*0b3c*/ 	.word	0x00000001
        /*0b40*/ 	.word	0x00000001


	//----- nvinfo : EIATTR_CRS_STACK_SIZE
	.align		4
.L_183:
        /*0b44*/ 	.byte	0x04, 0x1e
        /*0b46*/ 	.short	(.L_185 - .L_184)
.L_184:
        /*0b48*/ 	.word	0x00000000


	//----- nvinfo : EIATTR_CBANK_PARAM_SIZE
	.align		4
.L_185:
        /*0b4c*/ 	.byte	0x03, 0x19
        /*0b4e*/ 	.short	0x0a70


	//----- nvinfo : EIATTR_PARAM_CBANK
	.align		4
        /*0b50*/ 	.byte	0x04, 0x0a
        /*0b52*/ 	.short	(.L_187 - .L_186)
	.align		4
.L_186:
        /*0b54*/ 	.word	index@(.nv.constant0._ZN7cutlass13device_kernelIN5flash11enable_sm90INS1_16FlashAttnFwdSm90INS1_25CollectiveMainloopFwdSm90ILi2EN4cute5tupleIJNS5_1CILi1EEES8_S8_EEENS6_IJNS7_ILi192EEENS7_ILi128EEENS7_ILi96EEEEEELi96ENS_12float_e4m3_tEfNS_4arch4Sm90ELb0ELb1ELb1ELb0ELb1ELb0ELb0ELb1ELb1ELb1ELb1ELb0EEENS1_21CollectiveEpilogueFwdINS6_IJSA_SC_SB_EEES9_NS_10bfloat16_tESG_Li384ELb0ELb1ELb1ELb1EEENS1_19SingleTileSchedulerILb0ELb1ELb1ELi192EEEEEEEEEvNT_6ParamsE)
        /*0b58*/ 	.short	0x0210
        /*0b5a*/ 	.short	0x0a70


	//----- nvinfo : EIATTR_SW_WAR
	.align		4
.L_187:
        /*0b5c*/ 	.byte	0x04, 0x36
        /*0b5e*/ 	.short	(.L_189 - .L_188)
.L_188:
        /*0b60*/ 	.word	0x00000008
.L_189:


//--------------------- .nv.info._ZN7cutlass13device_kernelIN5flash11enable_sm90INS1_16FlashAttnFwdSm90INS1_25CollectiveMainloopFwdSm90ILi2EN4cute5tupleIJNS5_1CILi1EEES8_S8_EEENS6_IJNS7_ILi192EEENS7_ILi128EEENS7_ILi96EEEEEELi96ENS_12float_e4m3_tEfNS_4arch4Sm90ELb0ELb1ELb1ELb1ELb1ELb0ELb0ELb1ELb1ELb1ELb1ELb0EEENS1_21CollectiveEpilogueFwdINS6_IJSA_SC_SB_EEES9_NS_10bfloat16_tESG_Li384ELb1ELb1ELb1ELb1EEENS1_36VarlenDynamicPersistentTileSchedulerILi192ELi128ELi384ELi128ELb1ELb1ELb1ELb1ELb0ELb1EEEEEEEEEvNT_6ParamsE --------------------------
	.section	.nv.info._ZN7cutlass13device_kernelIN5flash11enable_sm90INS1_16FlashAttnFwdSm90INS1_25CollectiveMainloopFwdSm90ILi2EN4cute5tupleIJNS5_1CILi1EEES8_S8_EEENS6_IJNS7_ILi192EEENS7_ILi128EEENS7_ILi96EEEEEELi96ENS_12float_e4m3_tEfNS_4arch4Sm90ELb0ELb1ELb1ELb1ELb1ELb0ELb0ELb1ELb1ELb1ELb1ELb0EEENS1_21CollectiveEpilogueFwdINS6_IJSA_SC_SB_EEES9_NS_10bfloat16_tESG_Li384ELb1ELb1ELb1ELb1EEENS1_36VarlenDynamicPersistentTileSchedulerILi192ELi128ELi384ELi128ELb1ELb1ELb1ELb1ELb0ELb1EEEEEEEEEvNT_6ParamsE,"",@"SHT_CUDA_INFO"
	.sectionflags	@""
	.align	4


	//----- nvinfo : EIATTR_CUDA_API_VERSION
	.align		4
        /*0000*/ 	.byte	0x04, 0x37
        /*0002*/ 	.short	(.L_191 - .L_190)
.L_190:
        /*0004*/ 	.word	0x00000082


	//----- nvinfo : EIATTR_KPARAM_INFO
	.align		4
.L_191:
        /*0008*/ 	.byte	0x04, 0x17
        /*000a*/ 	.short	(.L_193 - .L_192)
.L_192:
        /*000c*/ 	.word	0x00000000
        /*0010*/ 	.short	0x0000
        /*0012*/ 	.short	0x0070
        /*0014*/ 	.byte	0x00, 0xf0, 0x01, 0x2a


	//----- nvinfo : EIATTR_SPARSE_MMA_MASK
	.align		4
.L_193:
        /*0018*/ 	.byte	0x03, 0x50
        /*001a*/ 	.short	0x0000


	//----- nvinfo : EIATTR_MAXREG_COUNT
	.align		4
        /*001c*/ 	.byte	0x03, 0x1b
        /*001e*/ 	.short	0x0080


	//----- nvinfo : EIATTR_NUM_BARRIERS
	.align		4
        /*0020*/ 	.byte	0x02, 0x4c
        /*0022*/ 	.byte	0x09
	.zero		1


	//----- nvinfo : EIATTR_EXTERNS
	.align		4
        /*0024*/ 	.byte	0x04, 0x0f
        /*0026*/ 	.short	(.L_195 - .L_194)


	//   ....[0]....
	.align		4
.L_194:
        /*0028*/ 	.word	index@(__assertfail)


	//----- nvinfo : EIATTR_ANNOTATIONS
	.align		4
.L_195:
        /*002c*/ 	.byte	0x04, 0x55
        /*002e*/ 	.short	(.L_197 - .L_196)


	//   ....[0]....
.L_196:
        /* <DEDUP_REMOVED lines=26> */


	//----- nvinfo : EIATTR_MERCURY_ISA_VERSION
	.align		4
.L_197:
        /*01b8*/ 	.byte	0x03, 0x5f
        /*01ba*/ 	.short	0x0101


	//----- nvinfo : EIATTR_UNUSED_LOAD_BYTE_OFFSET
	.align		4
        /*01bc*/ 	.byte	0x04, 0x44
        /*01be*/ 	.short	(.L_199 - .L_198)


	//   ....[0]....
.L_198:
        /*01c0*/ 	.word	0x00000940
        /*01c4*/ 	.word	0x0000fff0


	//   ....[1]....
        /*01c8*/ 	.word	0x0000fcc0
        /*01cc*/ 	.word	0x0000fff0


	//----- nvinfo : EIATTR_INT_WARP_WIDE_INSTR_OFFSETS
	.align		4
.L_199:
        /*01d0*/ 	.byte	0x04, 0x31
        /*01d2*/ 	.short	(.L_201 - .L_200)


	//   ....[0]....
.L_200:
        /*01d4*/ 	.word	0x000000c0


	//   ....[1]....
        /*01d8*/ 	.word	0x000000d0


	//   ....[2]....
        /*01dc*/ 	.word	0x00000170


	//   ....[3]....
        /*01e0*/ 	.word	0x000151d0


	//   ....[4]....
        /*01e4*/ 	.word	0x00015260


	//   ....[5]....
        /*01e8*/ 	.word	0x00018040


	//   ....[6]....
        /*01ec*/ 	.word	0x000180d0


	//----- nvinfo : EIATTR_COOP_GROUP_MASK_REGIDS
	.align		4
.L_201:
        /*01f0*/ 	.byte	0x04, 0x29
        /*01f2*/ 	.short	(.L_203 - .L_202)


	//   ....[0]....
.L_202:
        /*01f4*/ 	.word	0xffffffff


	//   ....[1]....
        /*01f8*/ 	.word	0xffffffff


	//   ....[2]....
        /*01fc*/ 	.word	0xffffffff


	//   ....[3]....
        /*0200*/ 	.word	0xffffffff


	//   ....[4]....
        /*0204*/ 	.word	0xffffffff


	//   ....[5]....
        /*0208*/ 	.word	0xffffffff


	//   ....[6]....
        /*020c*/ 	.word	0xffffffff


	//   ....[7]....
        /*0210*/ 	.word	0xffffffff


	//   ....[8]....
        /*0214*/ 	.word	0xffffffff


	//   ....[9]....
        /*0218*/ 	.word	0xffffffff


	//   ....[10]....
        /*021c*/ 	.word	0xffffffff


	//   ....[11]....
        /*0220*/ 	.word	0xffffffff


	//   ....[12]....
        /*0224*/ 	.word	0xffffffff


	//   ....[13]....
        /*0228*/ 	.word	0xffffffff


	//   ....[14]....
        /*022c*/ 	.word	0xffffffff


	//   ....[15]....
        /*0230*/ 	.word	0xffffffff


	//   ....[16]....
        /*0234*/ 	.word	0xffffffff


	//   ....[17]....
        /*0238*/ 	.word	0xffffffff


	//   ....[18]....
        /*023c*/ 	.word	0xffffffff


	//   ....[19]....
        /*0240*/ 	.word	0xffffffff


	//   ....[20]....
        /*0244*/ 	.word	0xffffffff


	//   ....[21]....
        /*0248*/ 	.word	0xffffffff


	//   ....[22]....
        /*024c*/ 	.word	0xffffffff


	//   ....[23]....
        /*0250*/ 	.word	0xffffffff


	//   ....[24]....
        /*0254*/ 	.word	0xffffffff


	//   ....[25]....
        /*0258*/ 	.word	0xffffffff


	//   ....[26]....
        /*025c*/ 	.word	0xffffffff


	//   ....[27]....
        /*0260*/ 	.word	0xffffffff


	//   ....[28]....
        /*0264*/ 	.word	0xffffffff


	//   ....[29]....
        /*0268*/ 	.word	0xffffffff


	//   ....[30]....
        /*026c*/ 	.word	0xffffffff


	//   ....[31]....
        /*0270*/ 	.word	0xffffffff


	//   ....[32]....
        /*0274*/ 	.word	0xffffffff


	//   ....[33]....
        /*0278*/ 	.word	0xffffffff


	//   ....[34]....
        /*027c*/ 	.word	0xffffffff


	//   ....[35]....
        /*0280*/ 	.word	0xffffffff


	//   ....[36]....
        /*0284*/ 	.word	0xffffffff


	//   ....[37]....
        /*0288*/ 	.word	0xffffffff


	//   ....[38]....
        /*028c*/ 	.word	0xffffffff


	//   ....[39]....
        /*0290*/ 	.word	0xffffffff


	//   ....[40]....
        /*0294*/ 	.word	0xffffffff


	//   ....[41]....
        /*0298*/ 	.word	0xffffffff


	//   ....[42]....
        /*029c*/ 	.word	0xffffffff


	//   ....[43]....
        /*02a0*/ 	.word	0xffffffff


	//   ....[44]....
        /*02a4*/ 	.word	0xffffffff


	//   ....[45]....
        /*02a8*/ 	.word	0xffffffff


	//   ....[46]....
        /*02ac*/ 	.word	0xffffffff


	//   ....[47]....
        /*02b0*/ 	.word	0xffffffff


	//   ....[48]....
        /*02b4*/ 	.word	0xffffffff


	//   ....[49]....
        /*02b8*/ 	.word	0xffffffff


	//   ....[50]....
        /*02bc*/ 	.word	0xffffffff


	//   ....[51]....
        /*02c0*/ 	.word	0xffffffff


	//   ....[52]....
        /*02c4*/ 	.word	0xffffffff


	//   ....[53]....
        /*02c8*/ 	.word	0xffffffff


	//   ....[54]....
        /*02cc*/ 	.word	0xffffffff


	//   ....[55]....
        /*02d0*/ 	.word	0xffffffff


	//   ....[56]....
        /*02d4*/ 	.word	0xffffffff


	//   ....[57]....
        /*02d8*/ 	.word	0xffffffff


	//   ....[58]....
        /*02dc*/ 	.word	0xffffffff


	//   ....[59]....
        /*02e0*/ 	.word	0xffffffff


	//   ....[60]....
        /*02e4*/ 	.word	0xffffffff


	//   ....[61]....
        /*02e8*/ 	.word	0xffffffff


	//   ....[62]....
        /*02ec*/ 	.word	0xffffffff


	//   ....[63]....
        /*02f0*/ 	.word	0xffffffff


	//   ....[64]....
        /*02f4*/ 	.word	0xffffffff


	//   ....[65]....
        /*02f8*/ 	.word	0xffffffff


	//   ....[66]....
        /*02fc*/ 	.word	0xffffffff


	//   ....[67]....
        /*0300*/ 	.word	0xffffffff


	//   ....[68]....
        /*0304*/ 	.word	0xffffffff


	//   ....[69]....
        /*0308*/ 	.word	0xffffffff


	//   ....[70]....
        /*030c*/ 	.word	0xffffffff


	//   ....[71]....
        /*0310*/ 	.word	0xffffffff


	//   ....[72]....
        /*0314*/ 	.word	0xffffffff


	//   ....[73]....
        /*0318*/ 	.word	0xffffffff


	//   ....[74]....
        /*031c*/ 	.word	0xffffffff


	//   ....[75]....
        /*0320*/ 	.word	0xffffffff


	//   ....[76]....
        /*0324*/ 	.word	0xffffffff


	//   ....[77]....
        /*0328*/ 	.word	0xffffffff


	//   ....[78]....
        /*032c*/ 	.word	0xffffffff


	//   ....[79]....
        /*0330*/ 	.word	0xffffffff


	//   ....[80]....
        /*0334*/ 	.word	0xffffffff


	//   ....[81]....
        /*0338*/ 	.word	0xffffffff


	//   ....[82]....
        /*033c*/ 	.word	0xffffffff


	//   ....[83]....
        /*0340*/ 	.word	0xffffffff


	//   ....[84]....
        /*0344*/ 	.word	0xffffffff


	//   ....[85]....
        /*0348*/ 	.word	0xffffffff


	//   ....[86]....
        /*034c*/ 	.word	0xffffffff


	//   ....[87]....
        /*0350*/ 	.word	0xffffffff


	//   ....[88]....
        /*0354*/ 	.word	0xffffffff


	//   ....[89]....
        /*0358*/ 	.word	0xffffffff


	//   ....[90]....
        /*035c*/ 	.word	0xffffffff


	//   ....[91]....
        /*0360*/ 	.word	0xffffffff


	//   ....[92]....
        /*0364*/ 	.word	0xffffffff


	//   ....[93]....
        /*0368*/ 	.word	0xffffffff


	//   ....[94]....
        /*036c*/ 	.word	0xffffffff


	//   ....[95]....
        /*0370*/ 	.word	0xffffffff


	//   ....[96]....
        /*0374*/ 	.word	0xffffffff


	//   ....[97]....
        /*0378*/ 	.word	0xffffffff


	//   ....[98]....
        /*037c*/ 	.word	0xffffffff


	//   ....[99]....
        /*0380*/ 	.word	0xffffffff


	//   ....[100]....
        /*0384*/ 	.word	0xffffffff


	//   ....[101]....
        /*0388*/ 	.word	0xffffffff


	//   ....[102]....
        /*038c*/ 	.word	0xffffffff


	//   ....[103]....
        /*0390*/ 	.word	0xffffffff


	//   ....[104]....
        /*0394*/ 	.word	0xffffffff


	//   ....[105]....
        /*0398*/ 	.word	0xffffffff


	//   ....[106]....
        /*039c*/ 	.word	0xffffffff


	//   ....[107]....
        /*03a0*/ 	.word	0xffffffff


	//   ....[108]....
        /*03a4*/ 	.word	0xffffffff


	//   ....[109]....
        /*03a8*/ 	.word	0xffffffff


	//   ....[110]....
        /*03ac*/ 	.word	0xffffffff


	//   ....[111]....
        /*03b0*/ 	.word	0xffffffff


	//   ....[112]....
        /*03b4*/ 	.word	0xffffffff


	//   ....[113]....
        /*03b8*/ 	.word	0xffffffff


	//   ....[114]....
        /*03bc*/ 	.word	0xffffffff


	//   ....[115]....
        /*03c0*/ 	.word	0xffffffff


	//   ....[116]....
        /*03c4*/ 	.word	0xffffffff


	//   ....[117]....
        /*03c8*/ 	.word	0xffffffff


	//   ....[118]....
        /*03cc*/ 	.word	0xffffffff


	//   ....[119]....
        /*03d0*/ 	.word	0xffffffff


	//   ....[120]....
        /*03d4*/ 	.word	0xffffffff


	//   ....[121]....
        /*03d8*/ 	.word	0xffffffff


	//   ....[122]....
        /*03dc*/ 	.word	0xffffffff


	//   ....[123]....
        /*03e0*/ 	.word	0xffffffff


	//   ....[124]....
        /*03e4*/ 	.word	0xffffffff


	//   ....[125]....
        /*03e8*/ 	.word	0xffffffff


	//   ....[126]....
        /*03ec*/ 	.word	0xffffffff


	//   ....[127]....
        /*03f0*/ 	.word	0xffffffff


	//   ....[128]....
        /*03f4*/ 	.word	0xffffffff


	//   ....[129]....
        /*03f8*/ 	.word	0xffffffff


	//   ....[130]....
        /*03fc*/ 	.word	0xffffffff


	//   ....[131]....
        /*0400*/ 	.word	0xffffffff


	//   ....[132]....
        /*0404*/ 	.word	0xffffffff


	//   ....[133]....
        /*0408*/ 	.word	0xffffffff


	//   ....[134]....
        /*040c*/ 	.word	0xffffffff


	//   ....[135]....
        /*0410*/ 	.word	0xffffffff


	//   ....[136]....
        /*0414*/ 	.word	0xffffffff


	//   ....[137]....
        /*0418*/ 	.word	0xffffffff


	//   ....[138]....
        /*041c*/ 	.word	0xffffffff


	//   ....[139]....
        /*0420*/ 	.word	0xffffffff


	//   ....[140]....
        /*0424*/ 	.word	0xffffffff


	//   ....[141]....
        /*0428*/ 	.word	0xffffffff


	//   ....[142]....
        /*042c*/ 	.word	0xffffffff


	//   ....[143]....
        /*0430*/ 	.word	0xffffffff


	//   ....[144]....
        /*0434*/ 	.word	0xffffffff


	//   ....[145]....
        /*0438*/ 	.word	0xffffffff


	//   ....[146]....
        /*043c*/ 	.word	0xffffffff


	//   ....[147]....
        /*0440*/ 	.word	0xffffffff


	//   ....[148]....
        /*0444*/ 	.word	0xffffffff


	//   ....[149]....
        /*0448*/ 	.word	0xffffffff


	//   ....[150]....
        /*044c*/ 	.word	0xffffffff


	//   ....[151]....
        /*0450*/ 	.word	0xffffffff


	//   ....[152]....
        /*0454*/ 	.word	0xffffffff


	//   ....[153]....
        /*0458*/ 	.word	0xffffffff


	//   ....[154]....
        /*045c*/ 	.word	0xffffffff


	//   ....[155]....
        /*0460*/ 	.word	0x0500000f


	//   ....[156]....
        /*0464*/ 	.word	0x0500000f


	//   ....[157]....
        /*0468*/ 	.word	0x0500000f


	//   ....[158]....
        /*046c*/ 	.word	0x0500000f


	//   ....[159]....
        /*0470*/ 	.word	0x0500000f


	//   ....[160]....
        /*0474*/ 	.word	0x0500000f


	//   ....[161]....
        /*0478*/ 	.word	0x0500000f


	//   ....[162]....
        /*047c*/ 	.word	0x0500000f


	//   ....[163]....
        /*0480*/ 	.word	0x0500000f


	//   ....[164]....
        /*0484*/ 	.word	0x0500000f


	//   ....[165]....
        /*0488*/ 	.word	0x0500000f


	//   ....[166]....
        /*048c*/ 	.word	0x0500000f


	//   ....[167]....
        /*0490*/ 	.word	0x0500000f


	//   ....[168]....
        /*0494*/ 	.word	0x0500000f


	//   ....[169]....
        /*0498*/ 	.word	0x0500000f


	//   ....[170]....
        /*049c*/ 	.word	0x0500000f


	//   ....[171]....
        /*04a0*/ 	.word	0x0500000f


	//   ....[172]....
        /*04a4*/ 	.word	0x0500000f


	//   ....[173]....
        /*04a8*/ 	.word	0x0500000f


	//   ....[174]....
        /*04ac*/ 	.word	0x0500000f


	//   ....[175]....
        /*04b0*/ 	.word	0x0500000f


	//   ....[176]....
        /*04b4*/ 	.word	0x0500000f


	//   ....[177]....
        /*04b8*/ 	.word	0x0500000f


	//   ....[178]....
        /*04bc*/ 	.word	0x0500000f


	//----- nvinfo : EIATTR_COOP_GROUP_INSTR_OFFSETS
	.align		4
.L_203:
        /*04c0*/ 	.byte	0x04, 0x28
        /*04c2*/ 	.short	(.L_205 - .L_204)


	//   ....[0]....
.L_204:
        /*04c4*/ 	.word	0x00000070


	//   ....[1]....
        /*04c8*/ 	.word	0x000000b0


	//   ....[2]....
        /*04cc*/ 	.word	0x000002d0


	//   ....[3]....
        /*04d0*/ 	.word	0x00000430


	//   ....[4]....
        /*04d4*/ 	.word	0x00000550


	//   ....[5]....
        /*04d8*/ 	.word	0x000006b0


	//   ....[6]....
        /*04dc*/ 	.word	0x00001dd0


	//   ....[7]....
        /*04e0*/ 	.word	0x00002710


	//   ....[8]....
        /*04e4*/ 	.word	0x000030b0


	//   ....[9]....
        /*04e8*/ 	.word	0x000044c0


	//   ....[10]....
        /*04ec*/ 	.word	0x000045e0


	//   ....[11]....
        /*04f0*/ 	.word	0x00004dd0


	//   ....[12]....
        /*04f4*/ 	.word	0x00004e50


	//   ....[13]....
        /*04f8*/ 	.word	0x00006490


	//   ....[14]....
        /*04fc*/ 	.word	0x00006dc0


	//   ....[15]....
        /*0500*/ 	.word	0x00007e50


	//   ....[16]....
        /*0504*/ 	.word	0x00007f50


	//   ....[17]....
        /*0508*/ 	.word	0x000084a0


	//   ....[18]....
        /*050c*/ 	.word	0x00008520


	//   ....[19]....
        /*0510*/ 	.word	0x0000a4c0


	//   ....[20]....
        /*0514*/ 	.word	0x0000a520


	//   ....[21]....
        /*0518*/ 	.word	0x0000a910


	//   ....[22]....
        /*051c*/ 	.word	0x0000a930


	//   ....[23]....
        /*0520*/ 	.word	0x0000c280


	//   ....[24]....
        /*0524*/ 	.word	0x0000cb90


	//   ....[25]....
        /*0528*/ 	.word	0x0000daf0


	//   ....[26]....
        /*052c*/ 	.word	0x0000dbe0


	//   ....[27]....
        /*0530*/ 	.word	0x0000e300


	//   ....[28]....
        /*0534*/ 	.word	0x0000e380


	//   ....[29]....
        /*0538*/ 	.word	0x0000f5f0


	//   ....[30]....
        /*053c*/ 	.word	0x0000f610


	//   ....[31]....
        /*0540*/ 	.word	0x0000f690


	//   ....[32]....
        /*0544*/ 	.word	0x0000f6a0


	//   ....[33]....
        /*0548*/ 	.word	0x00010130


	//   ....[34]....
        /*054c*/ 	.word	0x00010140


	//   ....[35]....
        /*0550*/ 	.word	0x00010150


	//   ....[36]....
        /*0554*/ 	.word	0x00010170


	//   ....[37]....
        /*0558*/ 	.word	0x00010190


	//   ....[38]....
        /*055c*/ 	.word	0x00010200


	//   ....[39]....
        /*0560*/ 	.word	0x00010240


	//   ....[40]....
        /*0564*/ 	.word	0x00010280


	//   ....[41]....
        /*0568*/ 	.word	0x000102b0


	//   ....[42]....
        /*056c*/ 	.word	0x000102e0


	//   ....[43]....
        /*0570*/ 	.word	0x00010310


	//   ....[44]....
        /*0574*/ 	.word	0x00010340


	//   ....[45]....
        /*0578*/ 	.word	0x00010370


	//   ....[46]....
        /*057c*/ 	.word	0x000103b0


	//   ....[47]....
        /*0580*/ 	.word	0x000103f0


	//   ....[48]....
        /*0584*/ 	.word	0x00010420


	//   ....[49]....
        /*0588*/ 	.word	0x00010450


	//   ....[50]....
        /*058c*/ 	.word	0x00010480


	//   ....[51]....
        /*0590*/ 	.word	0x00010490


	//   ....[52]....
        /*0594*/ 	.word	0x000104a0


	//   ....[53]....
        /*0598*/ 	.word	0x000104c0


	//   ....[54]....
        /*059c*/ 	.word	0x000104d0


	//   ....[55]....
        /*05a0*/ 	.word	0x000104e0


	//   ....[56]....
        /*05a4*/ 	.word	0x000104f0


	//   ....[57]....
        /*05a8*/ 	.word	0x00010500


	//   ....[58]....
        /*05ac*/ 	.word	0x00010520


	//   ....[59]....
        /*05b0*/ 	.word	0x00010530


	//   ....[60]....
        /*05b4*/ 	.word	0x00010560


	//   ....[61]....
        /*05b8*/ 	.word	0x00010580


	//   ....[62]....
        /*05bc*/ 	.word	0x00010590


	//   ....[63]....
        /*05c0*/ 	.word	0x000105c0


	//   ....[64]....
        /*05c4*/ 	.word	0x000105d0


	//   ....[65]....
        /*05c8*/ 	.word	0x000105e0


	//   ....[66]....
        /*05cc*/ 	.word	0x000105f0


	//   ....[67]....
        /*05d0*/ 	.word	0x00010600


	//   ....[68]....
        /*05d4*/ 	.word	0x00010620


	//   ....[69]....
        /*05d8*/ 	.word	0x00010640


	//   ....[70]....
        /*05dc*/ 	.word	0x00010650


	//   ....[71]....
        /*05e0*/ 	.word	0x00010670


	//   ....[72]....
        /*05e4*/ 	.word	0x000106a0


	//   ....[73]....
        /*05e8*/ 	.word	0x000106d0


	//   ....[74]....
        /*05ec*/ 	.word	0x00010700


	//   ....[75]....
        /*05f0*/ 	.word	0x00010730


	//   ....[76]....
        /*05f4*/ 	.word	0x00010760


	//   ....[77]....
        /*05f8*/ 	.word	0x00010790


	//   ....[78]....
        /*05fc*/ 	.word	0x000107c0


	//   ....[79]....
        /*0600*/ 	.word	0x000107f0


	//   ....[80]....
        /*0604*/ 	.word	0x00010820


	//   ....[81]....
        /*0608*/ 	.word	0x00011030


	//   ....[82]....
        /*060c*/ 	.word	0x00011040


	//   ....[83]....
        /*0610*/ 	.word	0x00011050


	//   ....[84]....
        /*0614*/ 	.word	0x000110a0


	//   ....[85]....
        /*0618*/ 	.word	0x000117c0


	//   ....[86]....
        /*061c*/ 	.word	0x000117d0


	//   ....[87]....
        /*0620*/ 	.word	0x000118d0


	//   ....[88]....
        /*0624*/ 	.word	0x000118f0


	//   ....[89]....
        /*0628*/ 	.word	0x00011e10


	//   ....[90]....
        /*062c*/ 	.word	0x00011e40


	//   ....[91]....
        /*0630*/ 	.word	0x00012180


	//   ....[92]....
        /*0634*/ 	.word	0x00012190


	//   ....[93]....
        /*0638*/ 	.word	0x00012e10


	//   ....[94]....
        /*063c*/ 	.word	0x00012e20


	//   ....[95]....
        /*0640*/ 	.word	0x00012f20


	//   ....[96]....
        /*0644*/ 	.word	0x00012f40


	//   ....[97]....
        /*0648*/ 	.word	0x000130c0


	//   ....[98]....
        /*064c*/ 	.word	0x000132d0


	//   ....[99]....
        /*0650*/ 	.word	0x00013300


	//   ....[100]....
        /*0654*/ 	.word	0x00013330


	//   ....[101]....
        /*0658*/ 	.word	0x00013360


	//   ....[102]....
        /*065c*/ 	.word	0x00013390


	//   ....[103]....
        /*0660*/ 	.word	0x000133e0


	//   ....[104]....
        /*0664*/ 	.word	0x00013560


	//   ....[105]....
        /*0668*/ 	.word	0x00013590


	//   ....[106]....
        /*066c*/ 	.word	0x000135c0


	//   ....[107]....
        /*0670*/ 	.word	0x000135f0


	//   ....[108]....
        /*0674*/ 	.word	0x00013620


	//   ....[109]....
        /*0678*/ 	.word	0x00013650


	//   ....[110]....
        /*067c*/ 	.word	0x000136e0


	//   ....[111]....
        /*0680*/ 	.word	0x00013740


	//   ....[112]....
        /*0684*/ 	.word	0x00013750


	//   ....[113]....
        /*0688*/ 	.word	0x000137a0


	//   ....[114]....
        /*068c*/ 	.word	0x00015df0


	//   ....[115]....
        /*0690*/ 	.word	0x00015e30


	//   ....[116]....
        /*0694*/ 	.word	0x00015e50


	//   ....[117]....
        /*0698*/ 	.word	0x00015f20


	//   ....[118]....
        /*069c*/ 	.word	0x000162a0


	//   ....[119]....
        /*06a0*/ 	.word	0x000162b0


	//   ....[120]....
        /*06a4*/ 	.word	0x000162c0


	//   ....[121]....
        /*06a8*/ 	.word	0x000162d0


	//   ....[122]....
        /*06ac*/ 	.word	0x00016c10


	//   ....[123]....
        /*06b0*/ 	.word	0x00016c40


	//   ....[124]....
        /*06b4*/ 	.word	0x00016c60


	//   ....[125]....
        /*06b8*/ 	.word	0x00016c70


	//   ....[126]....
        /*06bc*/ 	.word	0x00016c80


	//   ....[127]....
        /*06c0*/ 	.word	0x00016da0


	//   ....[128]....
        /*06c4*/ 	.word	0x000174b0


	//   ....[129]....
        /*06c8*/ 	.word	0x000174d0


	//   ....[130]....
        /*06cc*/ 	.word	0x000174e0


	//   ....[131]....
        /*06d0*/ 	.word	0x00017540


	//   ....[132]....
        /*06d4*/ 	.word	0x00017890


	//   ....[133]....
        /*06d8*/ 	.word	0x000178a0


	//   ....[134]....
        /*06dc*/ 	.word	0x000178b0


	//   ....[135]....
        /*06e0*/ 	.word	0x00017910


	//   ....[136]....
        /*06e4*/ 	.word	0x000188a0


	//   ....[137]....
        /*06e8*/ 	.word	0x000188c0


	//   ....[138]....
        /*06ec*/ 	.word	0x000188f0


	//   ....[139]....
        /*06f0*/ 	.word	0x00018900


	//   ....[140]....
        /*06f4*/ 	.word	0x00018930


	//   ....[141]....
        /*06f8*/ 	.word	0x00018970


	//   ....[142]....
        /*06fc*/ 	.word	0x000189a0


	//   ....[143]....
        /*0700*/ 	.word	0x000189e0


	//   ....[144]....
        /*0704*/ 	.word	0x00018b40


	//   ....[145]....
        /*0708*/ 	.word	0x00018b70


	//   ....[146]....
        /*070c*/ 	.word	0x00018bb0


	//   ....[147]....
        /*0710*/ 	.word	0x00018be0


	//   ....[148]....
        /*0714*/ 	.word	0x00018c10


	//   ....[149]....
        /*0718*/ 	.word	0x00018c40


	//   ....[150]....
        /*071c*/ 	.word	0x00018cc0


	//   ....[151]....
        /*0720*/ 	.word	0x00018d10


	//   ....[152]....
        /*0724*/ 	.word	0x00018d20


	//   ....[153]....
        /*0728*/ 	.word	0x00018d60


	//   ....[154]....
        /*072c*/ 	.word	0x00019840


	//   ....[155]....
        /*0730*/ 	.word	0x00019f10


	//   ....[156]....
        /*0734*/ 	.word	0x00019ff0


	//   ....[157]....
        /*0738*/ 	.word	0x0001a090


	//   ....[158]....
        /*073c*/ 	.word	0x0001a210


	//   ....[159]....
        /*0740*/ 	.word	0x0001a2b0


	//   ....[160]....
        /*0744*/ 	.word	0x0001a3a0


	//   ....[161]....
        /*0748*/ 	.word	0x0001a430


	//   ....[162]....
        /*074c*/ 	.word	0x0001a490


	//   ....[163]....
        /*0750*/ 	.word	0x0001a530


	//   ....[164]....
        /*0754*/ 	.word	0x0001a640


	//   ....[165]....
        /*0758*/ 	.word	0x0001a6a0


	//   ....[166]....
        /*075c*/ 	.word	0x0001a700


	//   ....[167]....
        /*0760*/ 	.word	0x0001a7a0


	//   ....[168]....
        /*0764*/ 	.word	0x0001a860


	//   ....[169]....
        /*0768*/ 	.word	0x0001a8e0


	//   ....[170]....
        /*076c*/ 	.word	0x0001aab0


	//   ....[171]....
        /*0770*/ 	.word	0x0001ab50


	//   ....[172]....
        /*0774*/ 	.word	0x0001abb0


	//   ....[173]....
        /*0778*/ 	.word	0x0001ac80


	//   ....[174]....
        /*077c*/ 	.word	0x0001ad70


	//   ....[175]....
        /*0780*/ 	.word	0x0001ae00


	//   ....[176]....
        /*0784*/ 	.word	0x0001ae60


	//   ....[177]....
        /*0788*/ 	.word	0x0001af30


	//   ....[178]....
        /*078c*/ 	.word	0x0001b190


	//----- nvinfo : EIATTR_REG_RECONFIG
	.align		4
.L_205:
        /*0790*/ 	.byte	0x01, 0x54
	.zero		2


	//----- nvinfo : EIATTR_SYSCALL_OFFSETS
	.align		4
        /*0794*/ 	.byte	0x04, 0x46
        /*0796*/ 	.short	(.L_207 - .L_206)


	//   ....[0]....
.L_206:
        /*0798*/ 	.word	0x00001f80


	//   ....[1]....
        /*079c*/ 	.word	0x000153d0


	//   ....[2]....
        /*07a0*/ 	.word	0x00015540


	//   ....[3]....
        /*07a4*/ 	.word	0x00015690


	//   ....[4]....
        /*07a8*/ 	.word	0x000157d0


	//   ....[5]....
        /*07ac*/ 	.word	0x00016690


	//----- nvinfo : EIATTR_MBARRIER_INSTR_OFFSETS
	.align		4
.L_207:
        /*07b0*/ 	.byte	0x04, 0x39
        /*07b2*/ 	.short	(.L_209 - .L_208)


	//   ....[0]....
.L_208:
        /*07b4*/ 	.word	0x00000180
        /*07b8*/ 	.word	0x000000ff
        /*07bc*/ 	.word	0x00019c00
        /*07c0*/ 	.short	0x0100
        /*07c2*/ 	.byte	0x08
	.zero		1


	//   ....[1]....
        /*07c4*/ 	.word	0x00000190
        /*07c8*/ 	.word	0x000000ff
        /*07cc*/ 	.word	0x00019c20
        /*07d0*/ 	.short	0x0100
        /*07d2*/ 	.byte	0x08
	.zero		1


	//   ....[2]....
        /*07d4*/ 	.word	0x00000280
        /*07d8*/ 	.word	0x000000ff
        /*07dc*/ 	.word	0x00019c30
        /*07e0*/ 	.short	0x0100
        /*07e2*/ 	.byte	0x08
	.zero		1


	//   ....[3]....
        /*07e4*/ 	.word	0x00000290
        /*07e8*/ 	.word	0x000000ff
        /*07ec*/ 	.word	0x00019c40
        /*07f0*/ 	.short	0x0100
        /*07f2*/ 	.byte	0x08
	.zero		1


	//   ....[4]....
        /*07f4*/ 	.word	0x000002a0
        /*07f8*/ 	.word	0x000000ff
        /*07fc*/ 	.word	0x00019c38
        /*0800*/ 	.short	0x0100
        /*0802*/ 	.byte	0x08
	.zero		1


	//   ....[5]....
        /*0804*/ 	.word	0x000002b0
        /*0808*/ 	.word	0x000000ff
        /*080c*/ 	.word	0x00019c48
        /*0810*/ 	.short	0x0100
        /*0812*/ 	.byte	0x08
	.zero		1


	//   ....[6]....
        /*0814*/ 	.word	0x000003e0
        /*0818*/ 	.word	0x000000ff
        /*081c*/ 	.word	0x00019c50
        /*0820*/ 	.short	0x0100
        /*0822*/ 	.byte	0x08
	.zero		1


	//   ....[7]....
        /*0824*/ 	.word	0x000003f0
        /*0828*/ 	.word	0x000000ff
        /*082c*/ 	.word	0x00019c60
        /*0830*/ 	.short	0x0100
        /*0832*/ 	.byte	0x08
	.zero		1


	//   ....[8]....
        /*0834*/ 	.word	0x00000400
        /*0838*/ 	.word	0x000000ff
        /*083c*/ 	.word	0x00019c58
        /*0840*/ 	.short	0x0100
        /*0842*/ 	.byte	0x08
	.zero		1


	//   ....[9]....
        /*0844*/ 	.word	0x00000410
        /*0848*/ 	.word	0x000000ff
        /*084c*/ 	.word	0x00019c68
        /*0850*/ 	.short	0x0100
        /*0852*/ 	.byte	0x08
	.zero		1


	//   ....[10]....
        /*0854*/ 	.word	0x00000500
        /*0858*/ 	.word	0x000000ff
        /*085c*/ 	.word	0x00019c70
        /*0860*/ 	.short	0x0100
        /*0862*/ 	.byte	0x06
	.zero		1


	//   ....[11]....
        /*0864*/ 	.word	0x00000510
        /*0868*/ 	.word	0x000000ff
        /*086c*/ 	.word	0x00019c80
        /*0870*/ 	.short	0x0100
        /*0872*/ 	.byte	0x06
	.zero		1


	//   ....[12]....
        /*0874*/ 	.word	0x00000520
        /*0878*/ 	.word	0x000000ff
        /*087c*/ 	.word	0x00019c78
        /*0880*/ 	.short	0x0100
        /*0882*/ 	.byte	0x06
	.zero		1


	//   ....[13]....
        /*0884*/ 	.word	0x00000530
        /*0888*/ 	.word	0x000000ff
        /*088c*/ 	.word	0x00019c88
        /*0890*/ 	.short	0x0100
        /*0892*/ 	.byte	0x06
	.zero		1


	//   ....[14]....
        /*0894*/ 	.word	0x00000660
        /*0898*/ 	.word	0x000000ff
        /*089c*/ 	.word	0x00019c90
        /*08a0*/ 	.short	0x0100
        /*08a2*/ 	.byte	0x08
	.zero		1


	//   ....[15]....
        /*08a4*/ 	.word	0x00000670
        /*08a8*/ 	.word	0x000000ff
        /*08ac*/ 	.word	0x00019ca0
        /*08b0*/ 	.short	0x0100
        /*08b2*/ 	.byte	0x08
	.zero		1


	//   ....[16]....
        /*08b4*/ 	.word	0x00000680
        /*08b8*/ 	.word	0x000000ff
        /*08bc*/ 	.word	0x00019c98
        /*08c0*/ 	.short	0x0100
        /*08c2*/ 	.byte	0x08
	.zero		1


	//   ....[17]....
        /*08c4*/ 	.word	0x00000690
        /*08c8*/ 	.word	0x000000ff
        /*08cc*/ 	.word	0x00019ca8
        /*08d0*/ 	.short	0x0100
        /*08d2*/ 	.byte	0x08
	.zero		1


	//   ....[18]....
        /*08d4*/ 	.word	0x000007e0
        /*08d8*/ 	.word	0x000000ff
        /*08dc*/ 	.word	0x00019cb0
        /*08e0*/ 	.short	0x0100
        /*08e2*/ 	.byte	0x08
	.zero		1


	//   ....[19]....
        /*08e4*/ 	.word	0x000007f0
        /*08e8*/ 	.word	0x000000ff
        /*08ec*/ 	.word	0x00019cc0
        /*08f0*/ 	.short	0x0100
        /*08f2*/ 	.byte	0x08
	.zero		1


	//   ....[20]....
        /*08f4*/ 	.word	0x00000800
        /*08f8*/ 	.word	0x000000ff
        /*08fc*/ 	.word	0x00019cb8
        /*0900*/ 	.short	0x0100
        /*0902*/ 	.byte	0x08
	.zero		1


	//   ....[21]....
        /*0904*/ 	.word	0x00000810
        /*0908*/ 	.word	0x000000ff
        /*090c*/ 	.word	0x00019cc8
        /*0910*/ 	.short	0x0100
        /*0912*/ 	.byte	0x08
	.zero		1


	//   ....[22]....
        /*0914*/ 	.word	0x00002270
        /*0918*/ 	.word	0x000000ff
        /*091c*/ 	.word	0x00019c00
        /*0920*/ 	.short	0x010a
        /*0922*/ 	.byte	0x2e
	.zero		1


	//   ....[23]....
        /*0924*/ 	.word	0x00002310
        /*0928*/ 	.word	0x00000002
        /*092c*/ 	.word	0x00019c30
        /*0930*/ 	.short	0x010a
        /*0932*/ 	.byte	0x3f
	.zero		1


	//   ....[24]....
        /*0934*/ 	.word	0x00002350
        /*0938*/ 	.word	0x00000002
        /*093c*/ 	.word	0x00019c30
        /*0940*/ 	.short	0x010a
        /*0942*/ 	.byte	0x3f
	.zero		1


	//   ....[25]....
        /*0944*/ 	.word	0x00002a70
        /*0948*/ 	.word	0x000000ff
        /*094c*/ 	.word	0x00000000
        /*0950*/ 	.short	0x0101
        /*0952*/ 	.byte	0x06
	.zero		1


	//   ....[26]....
        /*0954*/ 	.word	0x00005f00
        /*0958*/ 	.word	0x000000ff
        /*095c*/ 	.word	0x00019c30
        /*0960*/ 	.short	0x010a
        /*0962*/ 	.byte	0x14
	.zero		1


	//   ....[27]....
        /*0964*/ 	.word	0x00005f40
        /*0968*/ 	.word	0x000000ff
        /*096c*/ 	.word	0x00019c30
        /*0970*/ 	.short	0x010a
        /*0972*/ 	.byte	0x14
	.zero		1


	//   ....[28]....
        /*0974*/ 	.word	0x000060a0
        /*0978*/ 	.word	0x000000ff
        /*097c*/ 	.word	0x00019c50
        /*0980*/ 	.short	0x010a
        /*0982*/ 	.byte	0x0a
	.zero		1


	//   ....[29]....
        /*0984*/ 	.word	0x000060e0
        /*0988*/ 	.word	0x000000ff
        /*098c*/ 	.word	0x00019c50
        /*0990*/ 	.short	0x010a
        /*0992*/ 	.byte	0x0a
	.zero		1


	//   ....[30]....
        /*0994*/ 	.word	0x00006810
        /*0998*/ 	.word	0x000000ff
        /*099c*/ 	.word	0x00000000
        /*09a0*/ 	.short	0x0101
        /*09a2*/ 	.byte	0x14
	.zero		1


	//   ....[31]....
        /*09a4*/ 	.word	0x00009060
        /*09a8*/ 	.word	0x000000ff
        /*09ac*/ 	.word	0x00000000
        /*09b0*/ 	.short	0x0101
        /*09b2*/ 	.byte	0x0a
	.zero		1


	//   ....[32]....
        /*09b4*/ 	.word	0x000098a0
        /*09b8*/ 	.word	0x000000ff
        /*09bc*/ 	.word	0x00019c30
        /*09c0*/ 	.short	0x010a
        /*09c2*/ 	.byte	0x06
	.zero		1


	//   ....[33]....
        /*09c4*/ 	.word	0x000098e0
        /*09c8*/ 	.word	0x000000ff
        /*09cc*/ 	.word	0x00019c30
        /*09d0*/ 	.short	0x010a
        /*09d2*/ 	.byte	0x06
	.zero		1


	//   ....[34]....
        /*09d4*/ 	.word	0x00009a40
        /*09d8*/ 	.word	0x000000ff
        /*09dc*/ 	.word	0x00019c50
        /*09e0*/ 	.short	0x010a
        /*09e2*/ 	.byte	0x0b
	.zero		1


	//   ....[35]....
        /*09e4*/ 	.word	0x00009a80
        /*09e8*/ 	.word	0x000000ff
        /*09ec*/ 	.word	0x00019c50
        /*09f0*/ 	.short	0x010a
        /*09f2*/ 	.byte	0x0b
	.zero		1


	//   ....[36]....
        /*09f4*/ 	.word	0x0000a1f0
        /*09f8*/ 	.word	0x000000ff
        /*09fc*/ 	.word	0x00000000
        /*0a00*/ 	.short	0x0101
        /*0a02*/ 	.byte	0x07
	.zero		1


	//   ....[37]....
        /*0a04*/ 	.word	0x0000b6c0
        /*0a08*/ 	.word	0x000000ff
        /*0a0c*/ 	.word	0x00000000
        /*0a10*/ 	.short	0x0101
        /*0a12*/ 	.byte	0x07
	.zero		1


	//   ....[38]....
        /*0a14*/ 	.word	0x0000bcd0
        /*0a18*/ 	.word	0x000000ff
        /*0a1c*/ 	.word	0x00019c30
        /*0a20*/ 	.short	0x010a
        /*0a22*/ 	.byte	0x06
	.zero		1


	//   ....[39]....
        /*0a24*/ 	.word	0x0000bd10
        /*0a28*/ 	.word	0x000000ff
        /*0a2c*/ 	.word	0x00019c30
        /*0a30*/ 	.short	0x010a
        /*0a32*/ 	.byte	0x06
	.zero		1


	//   ....[40]....
        /*0a34*/ 	.word	0x0000be70
        /*0a38*/ 	.word	0x000000ff
        /*0a3c*/ 	.word	0x00019c50
        /*0a40*/ 	.short	0x010a
        /*0a42*/ 	.byte	0x0b
	.zero		1


	//   ....[41]....
        /*0a44*/ 	.word	0x0000beb0
        /*0a48*/ 	.word	0x000000ff
        /*0a4c*/ 	.word	0x00019c50
        /*0a50*/ 	.short	0x010a
        /*0a52*/ 	.byte	0x0b
	.zero		1


	//   ....[42]....
        /*0a54*/ 	.word	0x0000c5a0
        /*0a58*/ 	.word	0x000000ff
        /*0a5c*/ 	.word	0x00000000
        /*0a60*/ 	.short	0x0101
        /*0a62*/ 	.byte	0x06
	.zero		1


	//   ....[43]....
        /*0a64*/ 	.word	0x0000ee30
        /*0a68*/ 	.word	0x000000ff
        /*0a6c*/ 	.word	0x00000000
        /*0a70*/ 	.short	0x0101
        /*0a72*/ 	.byte	0x07
	.zero		1


	//   ....[44]....
        /*0a74*/ 	.word	0x0000f360
        /*0a78*/ 	.word	0x000000ff
        /*0a7c*/ 	.word	0x00019c50
        /*0a80*/ 	.short	0x010a
        /*0a82*/ 	.byte	0x0e
	.zero		1


	//   ....[45]....
        /*0a84*/ 	.word	0x0000f3a0
        /*0a88*/ 	.word	0x000000ff
        /*0a8c*/ 	.word	0x00019c50
        /*0a90*/ 	.short	0x010a
        /*0a92*/ 	.byte	0x0e
	.zero		1


	//   ....[46]....
        /*0a94*/ 	.word	0x0000f980
        /*0a98*/ 	.word	0x000000ff
        /*0a9c*/ 	.word	0x00000000
        /*0aa0*/ 	.short	0x0101
        /*0aa2*/ 	.byte	0x04
	.zero		1


	//   ....[47]....
        /*0aa4*/ 	.word	0x00011710
        /*0aa8*/ 	.word	0x00000003
        /*0aac*/ 	.word	0x00000000
        /*0ab0*/ 	.short	0x0101
        /*0ab2*/ 	.byte	0x3f
	.zero		1


	//   ....[48]....
        /*0ab4*/ 	.word	0x00011e30
        /*0ab8*/ 	.word	0x00000002
        /*0abc*/ 	.word	0x00000000
        /*0ac0*/ 	.short	0x0101
        /*0ac2*/ 	.byte	0x3f
	.zero		1


	//   ....[49]....
        /*0ac4*/ 	.word	0x00015c30
        /*0ac8*/ 	.word	0x00000005
        /*0acc*/ 	.word	0x00019c80
        /*0ad0*/ 	.short	0x010a
        /*0ad2*/ 	.byte	0x3f
	.zero		1


	//   ....[50]....
        /*0ad4*/ 	.word	0x00015ff0
        /*0ad8*/ 	.word	0x00000005
        /*0adc*/ 	.word	0x00019c70
        /*0ae0*/ 	.short	0x0107
        /*0ae2*/ 	.byte	0x3f
	.zero		1


	//   ....[51]....
        /*0ae4*/ 	.word	0x000160b0
        /*0ae8*/ 	.word	0x00000005
        /*0aec*/ 	.word	0x00019c70
        /*0af0*/ 	.short	0x0101
        /*0af2*/ 	.byte	0x3f
	.zero		1


	//   ....[52]....
        /*0af4*/ 	.word	0x000160e0
        /*0af8*/ 	.word	0x00000005
        /*0afc*/ 	.word	0x00019c40
        /*0b00*/ 	.short	0x010a
        /*0b02*/ 	.byte	0x3f
	.zero		1


	//   ....[53]....
        /*0b04*/ 	.word	0x00016410
        /*0b08*/ 	.word	0x00000005
        /*0b0c*/ 	.word	0x00019c30
        /*0b10*/ 	.short	0x0107
        /*0b12*/ 	.byte	0x3f
	.zero		1


	//   ....[54]....
        /*0b14*/ 	.word	0x000164d0
        /*0b18*/ 	.word	0x00000005
        /*0b1c*/ 	.word	0x00019c30
        /*0b20*/ 	.short	0x0101
        /*0b22*/ 	.byte	0x3f
	.zero		1


	//   ....[55]....
        /*0b24*/ 	.word	0x00016e80
        /*0b28*/ 	.word	0x00000011
        /*0b2c*/ 	.word	0x00019c00
        /*0b30*/ 	.short	0x0107
        /*0b32*/ 	.byte	0x3f
	.zero		1


	//   ....[56]....
        /*0b34*/ 	.word	0x00016f80
        /*0b38*/ 	.word	0x00000011
        /*0b3c*/ 	.word	0x00019c00
        /*0b40*/ 	.short	0x0101
        /*0b42*/ 	.byte	0x3f
	.zero		1


	//   ....[57]....
        /*0b44*/ 	.word	0x00016fb0
        /*0b48*/ 	.word	0x00000011
        /*0b4c*/ 	.word	0x00019c20
        /*0b50*/ 	.short	0x010a
        /*0b52*/ 	.byte	0x3f
	.zero		1


	//   ....[58]....
        /*0b54*/ 	.word	0x000172f0
        /*0b58*/ 	.word	0x00000004
        /*0b5c*/ 	.word	0x00019c80
        /*0b60*/ 	.short	0x010a
        /*0b62*/ 	.byte	0x3f
	.zero		1


	//   ....[59]....
        /*0b64*/ 	.word	0x000175e0
        /*0b68*/ 	.word	0x00000004
        /*0b6c*/ 	.word	0x00019c70
        /*0b70*/ 	.short	0x0107
        /*0b72*/ 	.byte	0x3f
	.zero		1


	//   ....[60]....
        /*0b74*/ 	.word	0x000176a0
        /*0b78*/ 	.word	0x00000004
        /*0b7c*/ 	.word	0x00019c70
        /*0b80*/ 	.short	0x0101
        /*0b82*/ 	.byte	0x3f
	.zero		1


	//   ....[61]....
        /*0b84*/ 	.word	0x000176d0
        /*0b88*/ 	.word	0x00000004
        /*0b8c*/ 	.word	0x00019c40
        /*0b90*/ 	.short	0x010a
        /*0b92*/ 	.byte	0x3f
	.zero		1


	//   ....[62]....
        /*0b94*/ 	.word	0x000179b0
        /*0b98*/ 	.word	0x00000004
        /*0b9c*/ 	.word	0x00019c30
        /*0ba0*/ 	.short	0x0107
        /*0ba2*/ 	.byte	0x3f
	.zero		1


	//   ....[63]....
        /*0ba4*/ 	.word	0x00017a80
        /*0ba8*/ 	.word	0x00000004
        /*0bac*/ 	.word	0x00019c30
        /*0bb0*/ 	.short	0x0101
        /*0bb2*/ 	.byte	0x3f
	.zero		1


	//   ....[64]....
        /*0bb4*/ 	.word	0x00017b00
        /*0bb8*/ 	.word	0x00000002
        /*0bbc*/ 	.word	0x00019c70
        /*0bc0*/ 	.short	0x010a
        /*0bc2*/ 	.byte	0x3f
	.zero		1


	//   ....[65]....
        /*0bc4*/ 	.word	0x00017b90
        /*0bc8*/ 	.word	0x00000002
        /*0bcc*/ 	.word	0x00019c60
        /*0bd0*/ 	.short	0x010a
        /*0bd2*/ 	.byte	0x3f
	.zero		1


	//   ....[66]....
        /*0bd4*/ 	.word	0x00017f20
        /*0bd8*/ 	.word	0x00000002
        /*0bdc*/ 	.word	0x00019c50
        /*0be0*/ 	.short	0x0101
        /*0be2*/ 	.byte	0x3f
	.zero		1


	//   ....[67]....
        /*0be4*/ 	.word	0x00017fa0
        /*0be8*/ 	.word	0x00000003
        /*0bec*/ 	.word	0x00000000
        /*0bf0*/ 	.short	0x0101
        /*0bf2*/ 	.byte	0x3f
	.zero		1


	//   ....[68]....
        /*0bf4*/ 	.word	0x00018170
        /*0bf8*/ 	.word	0x00000003
        /*0bfc*/ 	.word	0x00019c70
        /*0c00*/ 	.short	0x010a
        /*0c02*/ 	.byte	0x3f
	.zero		1


	//   ....[69]....
        /*0c04*/ 	.word	0x000181f0
        /*0c08*/ 	.word	0x00000003
        /*0c0c*/ 	.word	0x00019c60
        /*0c10*/ 	.short	0x010a
        /*0c12*/ 	.byte	0x3f
	.zero		1


	//   ....[70]....
        /*0c14*/ 	.word	0x00018590
        /*0c18*/ 	.word	0x00000003
        /*0c1c*/ 	.word	0x00019c50
        /*0c20*/ 	.short	0x0101
        /*0c22*/ 	.byte	0x3f
	.zero		1


	//   ....[71]....
        /*0c24*/ 	.word	0x00018610
        /*0c28*/ 	.word	0x00000003
        /*0c2c*/ 	.word	0x00000000
        /*0c30*/ 	.short	0x0101
        /*0c32*/ 	.byte	0x3f
	.zero		1


	//   ....[72]....
        /*0c34*/ 	.word	0x000197c0
        /*0c38*/ 	.word	0x00000005
        /*0c3c*/ 	.word	0x00019c20
        /*0c40*/ 	.short	0x010a
        /*0c42*/ 	.byte	0x3f
	.zero		1


	//   ....[73]....
        /*0c44*/ 	.word	0x00019940
        /*0c48*/ 	.word	0x00000003
        /*0c4c*/ 	.word	0x00019c40
        /*0c50*/ 	.short	0x010a
        /*0c52*/ 	.byte	0x3f
	.zero		1


	//   ....[74]....
        /*0c54*/ 	.word	0x000199e0
        /*0c58*/ 	.word	0x00000005
        /*0c5c*/ 	.word	0x00019c40
        /*0c60*/ 	.short	0x010a
        /*0c62*/ 	.byte	0x3f
	.zero		1


	//   ....[75]....
        /*0c64*/ 	.word	0x00019a20
        /*0c68*/ 	.word	0x00000003
        /*0c6c*/ 	.word	0x00019c60
        /*0c70*/ 	.short	0x010a
        /*0c72*/ 	.byte	0x3f
	.zero		1


	//   ....[76]....
        /*0c74*/ 	.word	0x00019a60
        /*0c78*/ 	.word	0x00000005
        /*0c7c*/ 	.word	0x00019c60
        /*0c80*/ 	.short	0x010a
        /*0c82*/ 	.byte	0x3f
	.zero		1


	//   ....[77]....
        /*0c84*/ 	.word	0x00019aa0
        /*0c88*/ 	.word	0x00000003
        /*0c8c*/ 	.word	0x00019c80
        /*0c90*/ 	.short	0x010a
        /*0c92*/ 	.byte	0x3f
	.zero		1


	//   ....[78]....
        /*0c94*/ 	.word	0x00019ae0
        /*0c98*/ 	.word	0x00000005
        /*0c9c*/ 	.word	0x00019c80
        /*0ca0*/ 	.short	0x010a
        /*0ca2*/ 	.byte	0x3f
	.zero		1


	//   ....[79]....
        /*0ca4*/ 	.word	0x00019b50
        /*0ca8*/ 	.word	0x00000003
        /*0cac*/ 	.word	0x00019c00
        /*0cb0*/ 	.short	0x010a
        /*0cb2*/ 	.byte	0x3f
	.zero		1


	//   ....[80]....
        /*0cb4*/ 	.word	0x00019ba0
        /*0cb8*/ 	.word	0x00000002
        /*0cbc*/ 	.word	0x00019c30
        /*0cc0*/ 	.short	0x010a
        /*0cc2*/ 	.byte	0x3f
	.zero		1


	//   ....[81]....
        /*0cc4*/ 	.word	0x00019c00
        /*0cc8*/ 	.word	0x00000008
        /*0ccc*/ 	.word	0x00019c30
        /*0cd0*/ 	.short	0x010a
        /*0cd2*/ 	.byte	0x3f
	.zero		1


	//   ....[82]....
        /*0cd4*/ 	.word	0x00019c60
        /*0cd8*/ 	.word	0x00000008
        /*0cdc*/ 	.word	0x00019c50
        /*0ce0*/ 	.short	0x010a
        /*0ce2*/ 	.byte	0x3f
	.zero		1


	//   ....[83]....
        /*0ce4*/ 	.word	0x00019cc0
        /*0ce8*/ 	.word	0x00000008
        /*0cec*/ 	.word	0x00019c30
        /*0cf0*/ 	.short	0x010a
        /*0cf2*/ 	.byte	0x3f
	.zero		1


	//   ....[84]....
        /*0cf4*/ 	.word	0x00019d20
        /*0cf8*/ 	.word	0x00000008
        /*0cfc*/ 	.word	0x00019c50
        /*0d00*/ 	.short	0x010a
        /*0d02*/ 	.byte	0x3f
	.zero		1


	//   ....[85]....
        /*0d04*/ 	.word	0x00019d80
        /*0d08*/ 	.word	0x00000008
        /*0d0c*/ 	.word	0x00019c30
        /*0d10*/ 	.short	0x010a
        /*0d12*/ 	.byte	0x3f
	.zero		1


	//   ....[86]....
        /*0d14*/ 	.word	0x00019de0
        /*0d18*/ 	.word	0x00000008
        /*0d1c*/ 	.word	0x00019c50
        /*0d20*/ 	.short	0x010a
        /*0d22*/ 	.byte	0x3f
	.zero		1


	//   ....[87]....
        /*0d24*/ 	.word	0x00019e40
        /*0d28*/ 	.word	0x00000005
        /*0d2c*/ 	.word	0x00019c50
        /*0d30*/ 	.short	0x010a
        /*0d32*/ 	.byte	0x3f
	.zero		1


	//   ....[88]....
        /*0d34*/ 	.word	0x00019f40
        /*0d38*/ 	.word	0x00000005
        /*0d3c*/ 	.word	0x00019c80
        /*0d40*/ 	.short	0x010a
        /*0d42*/ 	.byte	0x3f
	.zero		1


	//   ....[89]....
        /*0d44*/ 	.word	0x0001a2f0
        /*0d48*/ 	.word	0x00000005
        /*0d4c*/ 	.word	0x00019c40
        /*0d50*/ 	.short	0x010a
        /*0d52*/ 	.byte	0x3f
	.zero		1


	//   ....[90]....
        /*0d54*/ 	.word	0x0001a9b0
        /*0d58*/ 	.word	0x00000011
        /*0d5c*/ 	.word	0x00019c20
        /*0d60*/ 	.short	0x010a
        /*0d62*/ 	.byte	0x3f
	.zero		1


	//   ....[91]....
        /*0d64*/ 	.word	0x0001aa00
        /*0d68*/ 	.word	0x00000004
        /*0d6c*/ 	.word	0x00019c80
        /*0d70*/ 	.short	0x010a
        /*0d72*/ 	.byte	0x3f
	.zero		1


	//   ....[92]....
        /*0d74*/ 	.word	0x0001acc0
        /*0d78*/ 	.word	0x00000004
        /*0d7c*/ 	.word	0x00019c40
        /*0d80*/ 	.short	0x010a
        /*0d82*/ 	.byte	0x3f
	.zero		1


	//   ....[93]....
        /*0d84*/ 	.word	0x0001af70
        /*0d88*/ 	.word	0x00000002
        /*0d8c*/ 	.word	0x00019c70
        /*0d90*/ 	.short	0x010a
        /*0d92*/ 	.byte	0x3f
	.zero		1


	//   ....[94]....
        /*0d94*/ 	.word	0x0001afc0
        /*0d98*/ 	.word	0x00000002
        /*0d9c*/ 	.word	0x00019c60
        /*0da0*/ 	.short	0x010a
        /*0da2*/ 	.byte	0x3f
	.zero		1


	//   ....[95]....
        /*0da4*/ 	.word	0x0001b010
        /*0da8*/ 	.word	0x00000003
        /*0dac*/ 	.word	0x00019c70
        /*0db0*/ 	.short	0x010a
        /*0db2*/ 	.byte	0x3f
	.zero		1


	//   ....[96]....
        /*0db4*/ 	.word	0x0001b060
        /*0db8*/ 	.word	0x00000003
        /*0dbc*/ 	.word	0x00019c60
        /*0dc0*/ 	.short	0x010a
        /*0dc2*/ 	.byte	0x3f
	.zero		1


	//   ....[97]....
        /*0dc4*/ 	.word	0x0001b0b0
        /*0dc8*/ 	.word	0x00000005
        /*0dcc*/ 	.word	0x00019c20
        /*0dd0*/ 	.short	0x010a
        /*0dd2*/ 	.byte	0x3f
	.zero		1


	//   ....[98]....
        /*0dd4*/ 	.word	0x0001b250
        /*0dd8*/ 	.word	0x00000003
        /*0ddc*/ 	.word	0x00019c40
        /*0de0*/ 	.short	0x010a
        /*0de2*/ 	.byte	0x3f
	.zero		1


	//   ....[99]....
        /*0de4*/ 	.word	0x0001b2a0
        /*0de8*/ 	.word	0x00000005
        /*0dec*/ 	.word	0x00019c40
        /*0df0*/ 	.short	0x010a
        /*0df2*/ 	.byte	0x3f
	.zero		1


	//   ....[100]....
        /*0df4*/ 	.word	0x0001b2f0
        /*0df8*/ 	.word	0x00000003
        /*0dfc*/ 	.word	0x00019c60
        /*0e00*/ 	.short	0x010a
        /*0e02*/ 	.byte	0x3f
	.zero		1


	//   ....[101]....
        /*0e04*/ 	.word	0x0001b340
        /*0e08*/ 	.word	0x00000005
        /*0e0c*/ 	.word	0x00019c60
        /*0e10*/ 	.short	0x010a
        /*0e12*/ 	.byte	0x3f
	.zero		1


	//   ....[102]....
        /*0e14*/ 	.word	0x0001b390
        /*0e18*/ 	.word	0x00000003
        /*0e1c*/ 	.word	0x00019c80
        /*0e20*/ 	.short	0x010a
        /*0e22*/ 	.byte	0x3f
	.zero		1


	//----- nvinfo : EIATTR_NUM_MBARRIERS
	.align		4
.L_209:
        /*0e24*/ 	.byte	0x03, 0x38
        /*0e26*/ 	.short	0x0016


	//----- nvinfo : EIATTR_EXIT_INSTR_OFFSETS
	.align		4
        /*0e28*/ 	.byte	0x04, 0x1c
        /*0e2a*/ 	.short	(.L_211 - .L_210)


	//   ....[0]....
.L_210:
        /*0e2c*/ 	.word	0x00000980


	//   ....[1]....
        /*0e30*/ 	.word	0x00013070


	//   ....[2]....
        /*0e34*/ 	.word	0x00019b30


	//----- nvinfo : EIATTR_MAX_THREADS
	.align		4
.L_211:
        /*0e38*/ 	.byte	0x04, 0x05
        /*0e3a*/ 	.short	(.L_213 - .L_212)
.L_212:
        /*0e3c*/ 	.word	0x00000200
        /*0e40*/ 	.word	0x00000001
        /*0e44*/ 	.word	0x00000001


	//----- nvinfo : EIATTR_CRS_STACK_SIZE
	.align		4
.L_213:
        /*0e48*/ 	.byte	0x04, 0x1e
        /*0e4a*/ 	.short	(.L_215 - .L_214)
.L_214:
        /*0e4c*/ 	.word	0x00000000


	//----- nvinfo : EIATTR_CBANK_PARAM_SIZE
	.align		4
.L_215:
        /*0e50*/ 	.byte	0x03, 0x19
        /*0e52*/ 	.short	0x0af0


	//----- nvinfo : EIATTR_PARAM_CBANK
	.align		4
        /*0e54*/ 	.byte	0x04, 0x0a
        /*0e56*/ 	.short	(.L_217 - .L_216)
	.align		4
.L_216:
        /*0e58*/ 	.word	index@(.nv.constant0._ZN7cutlass13device_kernelIN5flash11enable_sm90INS1_16FlashAttnFwdSm90INS1_25CollectiveMainloopFwdSm90ILi2EN4cute5tupleIJNS5_1CILi1EEES8_S8_EEENS6_IJNS7_ILi192EEENS7_ILi128EEENS7_ILi96EEEEEELi96ENS_12float_e4m3_tEfNS_4arch4Sm90ELb0ELb1ELb1ELb1ELb1ELb0ELb0ELb1ELb1ELb1ELb1ELb0EEENS1_21CollectiveEpilogueFwdINS6_IJSA_SC_SB_EEES9_NS_10bfloat16_tESG_Li384ELb1ELb1ELb1ELb1EEENS1_36VarlenDynamicPersistentTileSchedulerILi192ELi128ELi384ELi128ELb1ELb1ELb1ELb1ELb0ELb1EEEEEEEEEvNT_6ParamsE)
        /*0e5c*/ 	.short	0x0210
        /*0e5e*/ 	.short	0x0af0


	//----- nvinfo : EIATTR_SW_WAR
	.align		4
.L_217:
        /*0e60*/ 	.byte	0x04, 0x36
        /*0e62*/ 	.short	(.L_219 - .L_218)
.L_218:
        /*0e64*/ 	.word	0x00000008
.L_219:


//--------------------- .nv.info._ZN7cutlass13device_kernelIN5flash11enable_sm90INS1_16FlashAttnFwdSm90INS1_25CollectiveMainloopFwdSm90ILi2EN4cute5tupleIJNS5_1CILi1EEES8_S8_EEENS6_IJNS7_ILi192EEENS7_ILi128EEENS7_ILi96EEEEEELi96ENS_12float_e4m3_tEfNS_4arch4Sm90ELb0ELb1ELb1ELb1ELb1ELb1ELb0ELb1ELb1ELb1ELb1ELb0EEENS1_21CollectiveEpilogueFwdINS6_IJSA_SC_SB_EEES9_NS_10bfloat16_tESG_Li384ELb1ELb1ELb1ELb1EEENS1_36VarlenDynamicPersistentTileSchedulerILi192ELi128ELi384ELi128ELb1ELb1ELb1ELb1ELb0ELb1EEEEEEEEEvNT_6ParamsE --------------------------
	.section	.nv.info._ZN7cutlass13device_kernelIN5flash11enable_sm90INS1_16FlashAttnFwdSm90INS1_25CollectiveMainloopFwdSm90ILi2EN4cute5tupleIJNS5_1CILi1EEES8_S8_EEENS6_IJNS7_ILi192EEENS7_ILi128EEENS7_ILi96EEEEEELi96ENS_12float_e4m3_tEfNS_4arch4Sm90ELb0ELb1ELb1ELb1ELb1ELb1ELb0ELb1ELb1ELb1ELb1ELb0EEENS1_21CollectiveEpilogueFwdINS6_IJSA_SC_SB_EEES9_NS_10bfloat16_tESG_Li384ELb1ELb1ELb1ELb1EEENS1_36VarlenDynamicPersistentTileSchedulerILi192ELi128ELi384ELi128ELb1ELb1ELb1ELb1ELb0ELb1EEEEEEEEEvNT_6ParamsE,"",@"SHT_CUDA_INFO"
	.sectionflags	@""
	.align	4


	//----- nvinfo : EIATTR_CUDA_API_VERSION
	.align		4
        /*0000*/ 	.byte	0x04, 0x37
        /*0002*/ 	.short	(.L_221 - .L_220)
.L_220:
        /*0004*/ 	.word	0x00000082


	//----- nvinfo : EIATTR_KPARAM_INFO
	.align		4
.L_221:
        /*0008*/ 	.byte	0x04, 0x17
        /*000a*/ 	.short	(.L_223 - .L_222)
.L_222:
        /*000c*/ 	.word	0x00000000
        /*0010*/ 	.short	0x0000
        /*0012*/ 	.short	0x0070
        /*0014*/ 	.byte	0x00, 0xf0, 0x01, 0x2a


	//----- nvinfo : EIATTR_SPARSE_MMA_MASK
	.align		4
.L_223:
        /*0018*/ 	.byte	0x03, 0x50
        /*001a*/ 	.short	0x0000


	//----- nvinfo : EIATTR_MAXREG_COUNT
	.align		4
        /*001c*/ 	.byte	0x03, 0x1b
        /*001e*/ 	.short	0x0080


	//----- nvinfo : EIATTR_NUM_BARRIERS
	.align		4
        /*0020*/ 	.byte	0x02, 0x4c
        /*0022*/ 	.byte	0x10
	.zero		1


	//----- nvinfo : EIATTR_EXTERNS
	.align		4
        /*0024*/ 	.byte	0x04, 0x0f
        /*0026*/ 	.short	(.L_225 - .L_224)


	//   ....[0]....
	.align		4
.L_224:
        /*0028*/ 	.word	index@(__assertfail)


	//----- nvinfo : EIATTR_ANNOTATIONS
	.align		4
.L_225:
        /*002c*/ 	.byte	0x04, 0x55
        /*002e*/ 	.short	(.L_227 - .L_226)


	//   ....[0]....
.L_226:
        /* <DEDUP_REMOVED lines=101> */


	//----- nvinfo : EIATTR_MERCURY_ISA_VERSION
	.align		4
.L_227:
        /*0668*/ 	.byte	0x03, 0x5f
        /*066a*/ 	.short	0x0101


	//----- nvinfo : EIATTR_UNUSED_LOAD_BYTE_OFFSET
	.align		4
        /*066c*/ 	.byte	0x04, 0x44
        /*066e*/ 	.short	(.L_229 - .L_228)


	//   ....[0]....
.L_228:
        /*0670*/ 	.word	0x00000a50
        /*0674*/ 	.word	0x0000fff0


	//   ....[1]....
        /*0678*/ 	.word	0x0001a780
        /*067c*/ 	.word	0x0000fff0


	//----- nvinfo : EIATTR_INT_WARP_WIDE_INSTR_OFFSETS
	.align		4
.L_229:
        /*0680*/ 	.byte	0x04, 0x31
        /*0682*/ 	.short	(.L_231 - .L_230)


	//   ....[0]....
.L_230:
        /*0684*/ 	.word	0x00000130


	//   ....[1]....
        /*0688*/ 	.word	0x00000170


	//   ....[2]....
        /*068c*/ 	.word	0x000001e0


	//   ....[3]....
        /*0690*/ 	.word	0x000215d0


	//   ....[4]....
        /*0694*/ 	.word	0x00021660


	//   ....[5]....
        /*0698*/ 	.word	0x00024630


	//   ....[6]....
        /*069c*/ 	.word	0x000246c0


	//----- nvinfo : EIATTR_COOP_GROUP_MASK_REGIDS
	.align		4
.L_231:
        /*06a0*/ 	.byte	0x04, 0x29
        /*06a2*/ 	.short	(.L_233 - .L_232)


	//   ....[0]....
.L_232:
        /*06a4*/ 	.word	0xffffffff


	//   ....[1]....
        /*06a8*/ 	.word	0xffffffff


	//   ....[2]....
        /*06ac*/ 	.word	0xffffffff


	//   ....[3]....
        /*06b0*/ 	.word	0xffffffff


	//   ....[4]....
        /*06b4*/ 	.word	0xffffffff


	//   ....[5]....
        /*06b8*/ 	.word	0xffffffff


	//   ....[6]....
        /*06bc*/ 	.word	0xffffffff


	//   ....[7]....
        /*06c0*/ 	.word	0xffffffff


	//   ....[8]....
        /*06c4*/ 	.word	0xffffffff


	//   ....[9]....
        /*06c8*/ 	.word	0xffffffff


	//   ....[10]....
        /*06cc*/ 	.word	0xffffffff


	//   ....[11]....
        /*06d0*/ 	.word	0xffffffff


	//   ....[12]....
        /*06d4*/ 	.word	0xffffffff


	//   ....[13]....
        /*06d8*/ 	.word	0xffffffff


	//   ....[14]....
        /*06dc*/ 	.word	0xffffffff


	//   ....[15]....
        /*06e0*/ 	.word	0xffffffff


	//   ....[16]....
        /*06e4*/ 	.word	0xffffffff


	//   ....[17]....
        /*06e8*/ 	.word	0xffffffff


	//   ....[18]....
        /*06ec*/ 	.word	0xffffffff


	//   ....[19]....
        /*06f0*/ 	.word	0xffffffff


	//   ....[20]....
        /*06f4*/ 	.word	0xffffffff


	//   ....[21]....
        /*06f8*/ 	.word	0xffffffff


	//   ....[22]....
        /*06fc*/ 	.word	0xffffffff


	//   ....[23]....
        /*0700*/ 	.word	0xffffffff


	//   ....[24]....
        /*0704*/ 	.word	0xffffffff


	//   ....[25]....
        /*0708*/ 	.word	0xffffffff


	//   ....[26]....
        /*070c*/ 	.word	0xffffffff


	//   ....[27]....
        /*0710*/ 	.word	0xffffffff


	//   ....[28]....
        /*0714*/ 	.word	0xffffffff


	//   ....[29]....
        /*0718*/ 	.word	0xffffffff


	//   ....[30]....
        /*071c*/ 	.word	0xffffffff


	//   ....[31]....
        /*0720*/ 	.word	0xffffffff


	//   ....[32]....
        /*0724*/ 	.word	0xffffffff


	//   ....[33]....
        /*0728*/ 	.word	0xffffffff


	//   ....[34]....
        /*072c*/ 	.word	0xffffffff


	//   ....[35]....
        /*0730*/ 	.word	0xffffffff


	//   ....[36]....
        /*0734*/ 	.word	0xffffffff


	//   ....[37]....
        /*0738*/ 	.word	0xffffffff


	//   ....[38]....
        /*073c*/ 	.word	0xffffffff


	//   ....[39]....
        /*0740*/ 	.word	0xffffffff


	//   ....[40]....
        /*0744*/ 	.word	0xffffffff


	//   ....[41]....
        /*0748*/ 	.word	0xffffffff


	//   ....[42]....
        /*074c*/ 	.word	0xffffffff


	//   ....[43]....
        /*0750*/ 	.word	0xffffffff


	//   ....[44]....
        /*0754*/ 	.word	0xffffffff


	//   ....[45]....
        /*0758*/ 	.word	0xffffffff


	//   ....[46]....
        /*075c*/ 	.word	0xffffffff


	//   ....[47]....
        /*0760*/ 	.word	0xffffffff


	//   ....[48]....
        /*0764*/ 	.word	0xffffffff


	//   ....[49]....
        /*0768*/ 	.word	0xffffffff


	//   ....[50]....
        /*076c*/ 	.word	0xffffffff


	//   ....[51]....
        /*0770*/ 	.word	0xffffffff


	//   ....[52]....
        /*0774*/ 	.word	0xffffffff


	//   ....[53]....
        /*0778*/ 	.word	0xffffffff


	//   ....[54]....
        /*077c*/ 	.word	0xffffffff


	//   ....[55]....
        /*0780*/ 	.word	0xffffffff


	//   ....[56]....
        /*0784*/ 	.word	0xffffffff


	//   ....[57]....
        /*0788*/ 	.word	0xffffffff


	//   ....[58]....
        /*078c*/ 	.word	0xffffffff


	//   ....[59]....
        /*0790*/ 	.word	0xffffffff


	//   ....[60]....
        /*0794*/ 	.word	0xffffffff


	//   ....[61]....
        /*0798*/ 	.word	0xffffffff


	//   ....[62]....
        /*079c*/ 	.word	0xffffffff


	//   ....[63]....
        /*07a0*/ 	.word	0xffffffff


	//   ....[64]....
        /*07a4*/ 	.word	0xffffffff


	//   ....[65]....
        /*07a8*/ 	.word	0xffffffff


	//   ....[66]....
        /*07ac*/ 	.word	0xffffffff


	//   ....[67]....
        /*07b0*/ 	.word	0xffffffff


	//   ....[68]....
        /*07b4*/ 	.word	0xffffffff


	//   ....[69]....
        /*07b8*/ 	.word	0xffffffff


	//   ....[70]....
        /*07bc*/ 	.word	0xffffffff


	//   ....[71]....
        /*07c0*/ 	.word	0xffffffff


	//   ....[72]....
        /*07c4*/ 	.word	0xffffffff


	//   ....[73]....
        /*07c8*/ 	.word	0xffffffff


	//   ....[74]....
        /*07cc*/ 	.word	0xffffffff


	//   ....[75]....
        /*07d0*/ 	.word	0xffffffff


	//   ....[76]....
        /*07d4*/ 	.word	0xffffffff


	//   ....[77]....
        /*07d8*/ 	.word	0xffffffff


	//   ....[78]....
        /*07dc*/ 	.word	0xffffffff


	//   ....[79]....
        /*07e0*/ 	.word	0xffffffff


	//   ....[80]....
        /*07e4*/ 	.word	0xffffffff


	//   ....[81]....
        /*07e8*/ 	.word	0xffffffff


	//   ....[82]....
        /*07ec*/ 	.word	0xffffffff


	//   ....[83]....
        /*07f0*/ 	.word	0xffffffff


	//   ....[84]....
        /*07f4*/ 	.word	0xffffffff


	//   ....[85]....
        /*07f8*/ 	.word	0xffffffff


	//   ....[86]....
        /*07fc*/ 	.word	0xffffffff


	//   ....[87]....
        /*0800*/ 	.word	0xffffffff


	//   ....[88]....
        /*0804*/ 	.word	0xffffffff


	//   ....[89]....
        /*0808*/ 	.word	0xffffffff


	//   ....[90]....
        /*080c*/ 	.word	0xffffffff


	//   ....[91]....
        /*0810*/ 	.word	0xffffffff


	//   ....[92]....
        /*0814*/ 	.word	0xffffffff


	//   ....[93]....
        /*0818*/ 	.word	0xffffffff


	//   ....[94]....
        /*081c*/ 	.word	0xffffffff


	//   ....[95]....
        /*0820*/ 	.word	0xffffffff


	//   ....[96]....
        /*0824*/ 	.word	0xffffffff


	//   ....[97]....
        /*0828*/ 	.word	0xffffffff


	//   ....[98]....
        /*082c*/ 	.word	0xffffffff


	//   ....[99]....
        /*0830*/ 	.word	0xffffffff


	//   ....[100]....
        /*0834*/ 	.word	0xffffffff


	//   ....[101]....
        /*0838*/ 	.word	0xffffffff


	//   ....[102]....
        /*083c*/ 	.word	0xffffffff


	//   ....[103]....
        /*0840*/ 	.word	0xffffffff


	//   ....[104]....
        /*0844*/ 	.word	0xffffffff


	//   ....[105]....
        /*0848*/ 	.word	0xffffffff


	//   ....[106]....
        /*084c*/ 	.word	0xffffffff


	//   ....[107]....
        /*0850*/ 	.word	0xffffffff


	//   ....[108]....
        /*0854*/ 	.word	0xffffffff


	//   ....[109]....
        /*0858*/ 	.word	0xffffffff


	//   ....[110]....
        /*085c*/ 	.word	0xffffffff


	//   ....[111]....
        /*0860*/ 	.word	0xffffffff


	//   ....[112]....
        /*0864*/ 	.word	0xffffffff


	//   ....[113]....
        /*0868*/ 	.word	0xffffffff


	//   ....[114]....
        /*086c*/ 	.word	0xffffffff


	//   ....[115]....
        /*0870*/ 	.word	0xffffffff


	//   ....[116]....
        /*0874*/ 	.word	0xffffffff


	//   ....[117]....
        /*0878*/ 	.word	0xffffffff


	//   ....[118]....
        /*087c*/ 	.word	0xffffffff


	//   ....[119]....
        /*0880*/ 	.word	0xffffffff


	//   ....[120]....
        /*0884*/ 	.word	0xffffffff


	//   ....[121]....
        /*0888*/ 	.word	0xffffffff


	//   ....[122]....
        /*088c*/ 	.word	0xffffffff


	//   ....[123]....
        /*0890*/ 	.word	0xffffffff


	//   ....[124]....
        /*0894*/ 	.word	0xffffffff


	//   ....[125]....
        /*0898*/ 	.word	0xffffffff


	//   ....[126]....
        /*089c*/ 	.word	0xffffffff


	//   ....[127]....
        /*08a0*/ 	.word	0xffffffff


	//   ....[128]....
        /*08a4*/ 	.word	0xffffffff


	//   ....[129]....
        /*08a8*/ 	.word	0xffffffff


	//   ....[130]....
        /*08ac*/ 	.word	0xffffffff


	//   ....[131]....
        /*08b0*/ 	.word	0xffffffff


	//   ....[132]....
        /*08b4*/ 	.word	0xffffffff


	//   ....[133]....
        /*08b8*/ 	.word	0xffffffff


	//   ....[134]....
        /*08bc*/ 	.word	0xffffffff


	//   ....[135]....
        /*08c0*/ 	.word	0xffffffff


	//   ....[136]....
        /*08c4*/ 	.word	0xffffffff


	//   ....[137]....
        /*08c8*/ 	.word	0xffffffff


	//   ....[138]....
        /*08cc*/ 	.word	0xffffffff


	//   ....[139]....
        /*08d0*/ 	.word	0xffffffff


	//   ....[140]....
        /*08d4*/ 	.word	0xffffffff


	//   ....[141]....
        /*08d8*/ 	.word	0xffffffff


	//   ....[142]....
        /*08dc*/ 	.word	0xffffffff


	//   ....[143]....
        /*08e0*/ 	.word	0xffffffff


	//   ....[144]....
        /*08e4*/ 	.word	0xffffffff


	//   ....[145]....
        /*08e8*/ 	.word	0xffffffff


	//   ....[146]....
        /*08ec*/ 	.word	0xffffffff


	//   ....[147]....
        /*08f0*/ 	.word	0xffffffff


	//   ....[148]....
        /*08f4*/ 	.word	0xffffffff


	//   ....[149]....
        /*08f8*/ 	.word	0xffffffff


	//   ....[150]....
        /*08fc*/ 	.word	0xffffffff


	//   ....[151]....
        /*0900*/ 	.word	0xffffffff


	//   ....[152]....
        /*0904*/ 	.word	0xffffffff


	//   ....[153]....
        /*0908*/ 	.word	0xffffffff


	//   ....[154]....
        /*090c*/ 	.word	0xffffffff


	//   ....[155]....
        /*0910*/ 	.word	0xffffffff


	//   ....[156]....
        /*0914*/ 	.word	0xffffffff


	//   ....[157]....
        /*0918*/ 	.word	0xffffffff


	//   ....[158]....
        /*091c*/ 	.word	0xffffffff


	//   ....[159]....
        /*0920*/ 	.word	0xffffffff


	//   ....[160]....
        /*0924*/ 	.word	0xffffffff


	//   ....[161]....
        /*0928*/ 	.word	0xffffffff


	//   ....[162]....
        /*092c*/ 	.word	0xffffffff


	//   ....[163]....
        /*0930*/ 	.word	0xffffffff


	//   ....[164]....
        /*0934*/ 	.word	0xffffffff


	//   ....[165]....
        /*0938*/ 	.word	0xffffffff


	//   ....[166]....
        /*093c*/ 	.word	0xffffffff


	//   ....[167]....
        /*0940*/ 	.word	0xffffffff


	//   ....[168]....
        /*0944*/ 	.word	0xffffffff


	//   ....[169]....
        /*0948*/ 	.word	0xffffffff


	//   ....[170]....
        /*094c*/ 	.word	0xffffffff


	//   ....[171]....
        /*0950*/ 	.word	0xffffffff


	//   ....[172]....
        /*0954*/ 	.word	0xffffffff


	//   ....[173]....
        /*0958*/ 	.word	0x0500000f


	//   ....[174]....
        /*095c*/ 	.word	0x0500000f


	//   ....[175]....
        /*0960*/ 	.word	0x0500000f


	//   ....[176]....
        /*0964*/ 	.word	0x0500000f


	//   ....[177]....
        /*0968*/ 	.word	0x0500000f


	//   ....[178]....
        /*096c*/ 	.word	0x0500000f


	//   ....[179]....
        /*0970*/ 	.word	0x0500000f


	//   ....[180]....
        /*0974*/ 	.word	0x0500000f


	//   ....[181]....
        /*0978*/ 	.word	0x0500000f


	//   ....[182]....
        /*097c*/ 	.word	0x0500000f


	//   ....[183]....
        /*0980*/ 	.word	0x0500000f


	//   ....[184]....
        /*0984*/ 	.word	0x0500000f


	//   ....[185]....
        /*0988*/ 	.word	0x0500000f


	//   ....[186]....
        /*098c*/ 	.word	0x0500000f


	//   ....[187]....
        /*0990*/ 	.word	0x0500000f


	//   ....[188]....
        /*0994*/ 	.word	0x0500000f


	//   ....[189]....
        /*0998*/ 	.word	0x0500000f


	//   ....[190]....
        /*099c*/ 	.word	0x0500000f


	//   ....[191]....
        /*09a0*/ 	.word	0x0500000f


	//   ....[192]....
        /*09a4*/ 	.word	0x0500000f


	//   ....[193]....
        /*09a8*/ 	.word	0x0500000f


	//   ....[194]....
        /*09ac*/ 	.word	0x0500000f


	//   ....[195]....
        /*09b0*/ 	.word	0x0500000f


	//   ....[196]....
        /*09b4*/ 	.word	0x0500000f


	//   ....[197]....
        /*09b8*/ 	.word	0x0500000f


	//   ....[198]....
        /*09bc*/ 	.word	0x0500000f


	//   ....[199]....
        /*09c0*/ 	.word	0x0500000f


	//   ....[200]....
        /*09c4*/ 	.word	0x0500000f


	//   ....[201]....
        /*09c8*/ 	.word	0x0500000f


	//   ....[202]....
        /*09cc*/ 	.word	0x0500000f


	//   ....[203]....
        /*09d0*/ 	.word	0x0500000f


	//   ....[204]....
        /*09d4*/ 	.word	0x0500000f


	//   ....[205]....
        /*09d8*/ 	.word	0x0500000f


	//   ....[206]....
        /*09dc*/ 	.word	0x0500000f


	//   ....[207]....
        /*09e0*/ 	.word	0x0500000f


	//   ....[208]....
        /*09e4*/ 	.word	0x0500000f


	//   ....[209]....
        /*09e8*/ 	.word	0x0500000f


	//   ....[210]....
        /*09ec*/ 	.word	0x0500000f


	//   ....[211]....
        /*09f0*/ 	.word	0x0500000f


	//   ....[212]....
        /*09f4*/ 	.word	0x0500000f


	//   ....[213]....
        /*09f8*/ 	.word	0x0500000f


	//   ....[214]....
        /*09fc*/ 	.word	0x0500000f


	//   ....[215]....
        /*0a00*/ 	.word	0x0500000f


	//   ....[216]....
        /*0a04*/ 	.word	0x0500000f


	//   ....[217]....
        /*0a08*/ 	.word	0x0500000f


	//   ....[218]....
        /*0a0c*/ 	.word	0x0500000f


	//   ....[219]....
        /*0a10*/ 	.word	0x0500000f


	//   ....[220]....
        /*0a14*/ 	.word	0x0500000f


	//   ....[221]....
        /*0a18*/ 	.word	0x0500000f


	//   ....[222]....
        /*0a1c*/ 	.word	0x0500000f


	//   ....[223]....
        /*0a20*/ 	.word	0x0500000f


	//   ....[224]....
        /*0a24*/ 	.word	0x0500000f


	//   ....[225]....
        /*0a28*/ 	.word	0x0500000f


	//   ....[226]....
        /*0a2c*/ 	.word	0x0500000f


	//   ....[227]....
        /*0a30*/ 	.word	0x0500000f


	//   ....[228]....
        /*0a34*/ 	.word	0x0500000f


	//   ....[229]....
        /*0a38*/ 	.word	0x0500000f


	//----- nvinfo : EIATTR_COOP_GROUP_INSTR_OFFSETS
	.align		4
.L_233:
        /*0a3c*/ 	.byte	0x04, 0x28
        /*0a3e*/ 	.short	(.L_235 - .L_234)


	//   ....[0]....
.L_234:
        /*0a40*/ 	.word	0x00000070


	//   ....[1]....
        /*0a44*/ 	.word	0x00000140


	//   ....[2]....
        /*0a48*/ 	.word	0x00000190


	//   ....[3]....
        /*0a4c*/ 	.word	0x000003c0


	//   ....[4]....
        /*0a50*/ 	.word	0x00000520


	//   ....[5]....
        /*0a54*/ 	.word	0x00000640


	//   ....[6]....
        /*0a58*/ 	.word	0x000007a0


	//   ....[7]....
        /*0a5c*/ 	.word	0x00002fb0


	//   ....[8]....
        /*0a60*/ 	.word	0x00002fc0


	//   ....[9]....
        /*0a64*/ 	.word	0x00004910


	//   ....[10]....
        /*0a68*/ 	.word	0x00004920


	//   ....[11]....
        /*0a6c*/ 	.word	0x00006a20


	//   ....[12]....
        /*0a70*/ 	.word	0x00006a30


	//   ....[13]....
        /*0a74*/ 	.word	0x00006e20


	//   ....[14]....
        /*0a78*/ 	.word	0x00006e40


	//   ....[15]....
        /*0a7c*/ 	.word	0x00007ab0


	//   ....[16]....
        /*0a80*/ 	.word	0x00008420


	//   ....[17]....
        /*0a84*/ 	.word	0x00008430


	//   ....[18]....
        /*0a88*/ 	.word	0x00008440


	//   ....[19]....
        /*0a8c*/ 	.word	0x00008450


	//   ....[20]....
        /*0a90*/ 	.word	0x0000a120


	//   ....[21]....
        /*0a94*/ 	.word	0x0000a130


	//   ....[22]....
        /*0a98*/ 	.word	0x0000a140


	//   ....[23]....
        /*0a9c*/ 	.word	0x0000a150


	//   ....[24]....
        /*0aa0*/ 	.word	0x0000cfe0


	//   ....[25]....
        /*0aa4*/ 	.word	0x0000d600


	//   ....[26]....
        /*0aa8*/ 	.word	0x0000e720


	//   ....[27]....
        /*0aac*/ 	.word	0x0000e840


	//   ....[28]....
        /*0ab0*/ 	.word	0x0000ef90


	//   ....[29]....
        /*0ab4*/ 	.word	0x0000f070


	//   ....[30]....
        /*0ab8*/ 	.word	0x00010d60


	//   ....[31]....
        /*0abc*/ 	.word	0x00011320


	//   ....[32]....
        /*0ac0*/ 	.word	0x00012370


	//   ....[33]....
        /*0ac4*/ 	.word	0x00012470


	//   ....[34]....
        /*0ac8*/ 	.word	0x00012980


	//   ....[35]....
        /*0acc*/ 	.word	0x00012a00


	//   ....[36]....
        /*0ad0*/ 	.word	0x00014e30


	//   ....[37]....
        /*0ad4*/ 	.word	0x00014e80


	//   ....[38]....
        /*0ad8*/ 	.word	0x00015110


	//   ....[39]....
        /*0adc*/ 	.word	0x00015130


	//   ....[40]....
        /*0ae0*/ 	.word	0x00017050


	//   ....[41]....
        /*0ae4*/ 	.word	0x00017610


	//   ....[42]....
        /*0ae8*/ 	.word	0x00018340


	//   ....[43]....
        /*0aec*/ 	.word	0x00018560


	//   ....[44]....
        /*0af0*/ 	.word	0x00018c60


	//   ....[45]....
        /*0af4*/ 	.word	0x00018cc0


	//   ....[46]....
        /*0af8*/ 	.word	0x0001a010


	//   ....[47]....
        /*0afc*/ 	.word	0x0001a0b0


	//   ....[48]....
        /*0b00*/ 	.word	0x0001a0f0


	//   ....[49]....
        /*0b04*/ 	.word	0x0001a200


	//   ....[50]....
        /*0b08*/ 	.word	0x0001ae00


	//   ....[51]....
        /*0b0c*/ 	.word	0x0001ae40


	//   ....[52]....
        /*0b10*/ 	.word	0x0001ae70


	//   ....[53]....
        /*0b14*/ 	.word	0x0001aea0


	//   ....[54]....
        /*0b18*/ 	.word	0x0001aec0


	//   ....[55]....
        /*0b1c*/ 	.word	0x0001aee0


	//   ....[56]....
        /*0b20*/ 	.word	0x0001aef0


	//   ....[57]....
        /*0b24*/ 	.word	0x0001af00


	//   ....[58]....
        /*0b28*/ 	.word	0x0001af10


	//   ....[59]....
        /*0b2c*/ 	.word	0x0001af20


	//   ....[60]....
        /*0b30*/ 	.word	0x0001af30


	//   ....[61]....
        /*0b34*/ 	.word	0x0001af40


	//   ....[62]....
        /*0b38*/ 	.word	0x0001af50


	//   ....[63]....
        /*0b3c*/ 	.word	0x0001af60


	//   ....[64]....
        /*0b40*/ 	.word	0x0001af70


	//   ....[65]....
        /*0b44*/ 	.word	0x0001af80


	//   ....[66]....
        /*0b48*/ 	.word	0x0001af90


	//   ....[67]....
        /*0b4c*/ 	.word	0x0001afa0


	//   ....[68]....
        /*0b50*/ 	.word	0x0001afb0


	//   ....[69]....
        /*0b54*/ 	.word	0x0001afc0


	//   ....[70]....
        /*0b58*/ 	.word	0x0001afd0


	//   ....[71]....
        /*0b5c*/ 	.word	0x0001afe0


	//   ....[72]....
        /*0b60*/ 	.word	0x0001aff0


	//   ....[73]....
        /*0b64*/ 	.word	0x0001b000


	//   ....[74]....
        /*0b68*/ 	.word	0x0001b010


	//   ....[75]....
        /*0b6c*/ 	.word	0x0001b020


	//   ....[76]....
        /*0b70*/ 	.word	0x0001b030


	//   ....[77]....
        /*0b74*/ 	.word	0x0001b040


	//   ....[78]....
        /*0b78*/ 	.word	0x0001b050


	//   ....[79]....
        /*0b7c*/ 	.word	0x0001b060


	//   ....[80]....
        /*0b80*/ 	.word	0x0001b070


	//   ....[81]....
        /*0b84*/ 	.word	0x0001b080


	//   ....[82]....
        /*0b88*/ 	.word	0x0001b090


	//   ....[83]....
        /*0b8c*/ 	.word	0x0001b0a0


	//   ....[84]....
        /*0b90*/ 	.word	0x0001b0b0


	//   ....[85]....
        /*0b94*/ 	.word	0x0001b0c0


	//   ....[86]....
        /*0b98*/ 	.word	0x0001b0d0


	//   ....[87]....
        /*0b9c*/ 	.word	0x0001b0e0


	//   ....[88]....
        /*0ba0*/ 	.word	0x0001b0f0


	//   ....[89]....
        /*0ba4*/ 	.word	0x0001b100


	//   ....[90]....
        /*0ba8*/ 	.word	0x0001b110


	//   ....[91]....
        /*0bac*/ 	.word	0x0001b120


	//   ....[92]....
        /*0bb0*/ 	.word	0x0001b130


	//   ....[93]....
        /*0bb4*/ 	.word	0x0001b140


	//   ....[94]....
        /*0bb8*/ 	.word	0x0001b150


	//   ....[95]....
        /*0bbc*/ 	.word	0x0001b160


	//   ....[96]....
        /*0bc0*/ 	.word	0x0001b170


	//   ....[97]....
        /*0bc4*/ 	.word	0x0001b180


	//   ....[98]....
        /*0bc8*/ 	.word	0x0001bac0


	//   ....[99]....
        /*0bcc*/ 	.word	0x0001bad0


	//   ....[100]....
        /*0bd0*/ 	.word	0x0001bae0


	//   ....[101]....
        /*0bd4*/ 	.word	0x0001bb20


	//   ....[102]....
        /*0bd8*/ 	.word	0x0001c210


	//   ....[103]....
        /*0bdc*/ 	.word	0x0001c230


	//   ....[104]....
        /*0be0*/ 	.word	0x0001c330


	//   ....[105]....
        /*0be4*/ 	.word	0x0001c350


	//   ....[106]....
        /*0be8*/ 	.word	0x0001c770


	//   ....[107]....
        /*0bec*/ 	.word	0x0001c7b0


	//   ....[108]....
        /*0bf0*/ 	.word	0x0001cc20


	//   ....[109]....
        /*0bf4*/ 	.word	0x0001cc30


	//   ....[110]....
        /*0bf8*/ 	.word	0x0001d850


	//   ....[111]....
        /*0bfc*/ 	.word	0x0001d860


	//   ....[112]....
        /*0c00*/ 	.word	0x0001d960


	//   ....[113]....
        /*0c04*/ 	.word	0x0001d980


	//   ....[114]....
        /*0c08*/ 	.word	0x0001db00


	//   ....[115]....
        /*0c0c*/ 	.word	0x0001dcf0


	//   ....[116]....
        /*0c10*/ 	.word	0x0001dd20


	//   ....[117]....
        /*0c14*/ 	.word	0x0001dd50


	//   ....[118]....
        /*0c18*/ 	.word	0x0001dd80


	//   ....[119]....
        /*0c1c*/ 	.word	0x0001ddb0


	//   ....[120]....
        /*0c20*/ 	.word	0x0001dde0


	//   ....[121]....
        /*0c24*/ 	.word	0x0001df70


	//   ....[122]....
        /*0c28*/ 	.word	0x0001dfa0


	//   ....[123]....
        /*0c2c*/ 	.word	0x0001dfd0


	//   ....[124]....
        /*0c30*/ 	.word	0x0001e000


	//   ....[125]....
        /*0c34*/ 	.word	0x0001e030


	//   ....[126]....
        /*0c38*/ 	.word	0x0001e060


	//   ....[127]....
        /*0c3c*/ 	.word	0x0001e0f0


	//   ....[128]....
        /*0c40*/ 	.word	0x0001e120


	//   ....[129]....
        /*0c44*/ 	.word	0x0001e130


	//   ....[130]....
        /*0c48*/ 	.word	0x0001e170


	//   ....[131]....
        /*0c4c*/ 	.word	0x0001faf0


	//   ....[132]....
        /*0c50*/ 	.word	0x000221e0


	//   ....[133]....
        /*0c54*/ 	.word	0x000221f0


	//   ....[134]....
        /*0c58*/ 	.word	0x00022200


	//   ....[135]....
        /*0c5c*/ 	.word	0x00022320


	//   ....[136]....
        /*0c60*/ 	.word	0x00022730


	//   ....[137]....
        /*0c64*/ 	.word	0x00022740


	//   ....[138]....
        /*0c68*/ 	.word	0x00022750


	//   ....[139]....
        /*0c6c*/ 	.word	0x00022760


	//   ....[140]....
        /*0c70*/ 	.word	0x000230c0


	//   ....[141]....
        /*0c74*/ 	.word	0x000230f0


	//   ....[142]....
        /*0c78*/ 	.word	0x00023110


	//   ....[143]....
        /*0c7c*/ 	.word	0x00023120


	//   ....[144]....
        /*0c80*/ 	.word	0x00023220


	//   ....[145]....
        /*0c84*/ 	.word	0x00023230


	//   ....[146]....
        /*0c88*/ 	.word	0x00023a00


	//   ....[147]....
        /*0c8c*/ 	.word	0x00023a20


	//   ....[148]....
        /*0c90*/ 	.word	0x00023a40


	//   ....[149]....
        /*0c94*/ 	.word	0x00023aa0


	//   ....[150]....
        /*0c98*/ 	.word	0x00023e70


	//   ....[151]....
        /*0c9c*/ 	.word	0x00023e80


	//   ....[152]....
        /*0ca0*/ 	.word	0x00023e90


	//   ....[153]....
        /*0ca4*/ 	.word	0x00023ef0


	//   ....[154]....
        /*0ca8*/ 	.word	0x00024e20


	//   ....[155]....
        /*0cac*/ 	.word	0x00024e50


	//   ....[156]....
        /*0cb0*/ 	.word	0x00024eb0


	//   ....[157]....
        /*0cb4*/ 	.word	0x00024ee0


	//   ....[158]....
        /*0cb8*/ 	.word	0x00024f10


	//   ....[159]....
        /*0cbc*/ 	.word	0x00024f40


	//   ....[160]....
        /*0cc0*/ 	.word	0x00024f70


	//   ....[161]....
        /*0cc4*/ 	.word	0x00024fa0


	//   ....[162]....
        /*0cc8*/ 	.word	0x00025140


	//   ....[163]....
        /*0ccc*/ 	.word	0x00025170


	//   ....[164]....
        /*0cd0*/ 	.word	0x000251a0


	//   ....[165]....
        /*0cd4*/ 	.word	0x000251d0


	//   ....[166]....
        /*0cd8*/ 	.word	0x00025200


	//   ....[167]....
        /*0cdc*/ 	.word	0x00025230


	//   ....[168]....
        /*0ce0*/ 	.word	0x000252f0


	//   ....[169]....
        /*0ce4*/ 	.word	0x00025310


	//   ....[170]....
        /*0ce8*/ 	.word	0x00025330


	//   ....[171]....
        /*0cec*/ 	.word	0x00025390


	//   ....[172]....
        /*0cf0*/ 	.word	0x00025df0


	//   ....[173]....
        /*0cf4*/ 	.word	0x00026190


	//   ....[174]....
        /*0cf8*/ 	.word	0x00026220


	//   ....[175]....
        /*0cfc*/ 	.word	0x00026300


	//   ....[176]....
        /*0d00*/ 	.word	0x00026390


	//   ....[177]....
        /*0d04*/ 	.word	0x00026470


	//   ....[178]....
        /*0d08*/ 	.word	0x00026500


	//   ....[179]....
        /*0d0c*/ 	.word	0x000265d0


	//   ....[180]....
        /*0d10*/ 	.word	0x00026660


	//   ....[181]....
        /*0d14*/ 	.word	0x000266b0


	//   ....[182]....
        /*0d18*/ 	.word	0x00026700


	//   ....[183]....
        /*0d1c*/ 	.word	0x000267d0


	//   ....[184]....
        /*0d20*/ 	.word	0x00026860


	//   ....[185]....
        /*0d24*/ 	.word	0x000268b0


	//   ....[186]....
        /*0d28*/ 	.word	0x00026900


	//   ....[187]....
        /*0d2c*/ 	.word	0x00026ca0


	//   ....[188]....
        /*0d30*/ 	.word	0x00026f80


	//   ....[189]....
        /*0d34*/ 	.word	0x00027070


	//   ....[190]....
        /*0d38*/ 	.word	0x00027110


	//   ....[191]....
        /*0d3c*/ 	.word	0x000272c0


	//   ....[192]....
        /*0d40*/ 	.word	0x00027360


	//   ....[193]....
        /*0d44*/ 	.word	0x00027450


	//   ....[194]....
        /*0d48*/ 	.word	0x000274e0


	//   ....[195]....
        /*0d4c*/ 	.word	0x00027540


	//   ....[196]....
        /*0d50*/ 	.word	0x000275e0


	//   ....[197]....
        /*0d54*/ 	.word	0x000276f0


	//   ....[198]....
        /*0d58*/ 	.word	0x00027750


	//   ....[199]....
        /*0d5c*/ 	.word	0x000277b0


	//   ....[200]....
        /*0d60*/ 	.word	0x00027850


	//   ....[201]....
        /*0d64*/ 	.word	0x00027920


	//   ....[202]....
        /*0d68*/ 	.word	0x00027a00


	//   ....[203]....
        /*0d6c*/ 	.word	0x00027b40


	//   ....[204]....
        /*0d70*/ 	.word	0x00027bf0


	//   ....[205]....
        /*0d74*/ 	.word	0x00027ca0


	//   ....[206]....
        /*0d78*/ 	.word	0x00027d50


	//   ....[207]....
        /*0d7c*/ 	.word	0x00027e40


	//   ....[208]....
        /*0d80*/ 	.word	0x00027ed0


	//   ....[209]....
        /*0d84*/ 	.word	0x00027f30


	//   ....[210]....
        /*0d88*/ 	.word	0x00028000


	//   ....[211]....
        /*0d8c*/ 	.word	0x000281e0


	//   ....[212]....
        /*0d90*/ 	.word	0x00028280


	//   ....[213]....
        /*0d94*/ 	.word	0x00028400


	//   ....[214]....
        /*0d98*/ 	.word	0x00028480


	//   ....[215]....
        /*0d9c*/ 	.word	0x00028500


	//   ....[216]....
        /*0da0*/ 	.word	0x00028580


	//   ....[217]....
        /*0da4*/ 	.word	0x00028600


	//   ....[218]....
        /*0da8*/ 	.word	0x00028690


	//   ....[219]....
        /*0dac*/ 	.word	0x00028730


	//   ....[220]....
        /*0db0*/ 	.word	0x000287e0


	//   ....[221]....
        /*0db4*/ 	.word	0x00028860


	//   ....[222]....
        /*0db8*/ 	.word	0x000288e0


	//   ....[223]....
        /*0dbc*/ 	.word	0x00028960


	//   ....[224]....
        /*0dc0*/ 	.word	0x000289f0


	//   ....[225]....
        /*0dc4*/ 	.word	0x00028a70


	//   ....[226]....
        /*0dc8*/ 	.word	0x00028b20


	//   ....[227]....
        /*0dcc*/ 	.word	0x00028b70


	//   ....[228]....
        /*0dd0*/ 	.word	0x00028c10


	//   ....[229]....
        /*0dd4*/ 	.word	0x00028d40


	//----- nvinfo : EIATTR_REG_RECONFIG
	.align		4
.L_235:
        /*0dd8*/ 	.byte	0x01, 0x54
	.zero		2


	//----- nvinfo : EIATTR_SYSCALL_OFFSETS
	.align		4
        /*0ddc*/ 	.byte	0x04, 0x46
        /*0dde*/ 	.short	(.L_237 - .L_236)


	//   ....[0]....
.L_236:
        /*0de0*/ 	.word	0x00002060


	//   ....[1]....
        /*0de4*/ 	.word	0x000021b0


	//   ....[2]....
        /*0de8*/ 	.word	0x00007c20


	//   ....[3]....
        /*0dec*/ 	.word	0x00008180


	//   ....[4]....
        /*0df0*/ 	.word	0x000217c0


	//   ....[5]....
        /*0df4*/ 	.word	0x00021930


	//   ....[6]....
        /*0df8*/ 	.word	0x00021a80


	//   ....[7]....
        /*0dfc*/ 	.word	0x00021bc0


	//   ....[8]....
        /*0e00*/ 	.word	0x00022ba0


	//----- nvinfo : EIATTR_MBARRIER_INSTR_OFFSETS
	.align		4
.L_237:
        /*0e04*/ 	.byte	0x04, 0x39
        /*0e06*/ 	.short	(.L_239 - .L_238)


	//   ....[0]....
.L_238:
        /*0e08*/ 	.word	0x00000270
        /*0e0c*/ 	.word	0x000000ff
        /*0e10*/ 	.word	0x00019c00
        /*0e14*/ 	.short	0x0100
        /*0e16*/ 	.byte	0x08
	.zero		1


	//   ....[1]....
        /*0e18*/ 	.word	0x00000280
        /*0e1c*/ 	.word	0x000000ff
        /*0e20*/ 	.word	0x00019c20
        /*0e24*/ 	.short	0x0100
        /*0e26*/ 	.byte	0x08
	.zero		1


	//   ....[2]....
        /*0e28*/ 	.word	0x00000370
        /*0e2c*/ 	.word	0x000000ff
        /*0e30*/ 	.word	0x00019c30
        /*0e34*/ 	.short	0x0100
        /*0e36*/ 	.byte	0x08
	.zero		1


	//   ....[3]....
        /*0e38*/ 	.word	0x00000380
        /*0e3c*/ 	.word	0x000000ff
        /*0e40*/ 	.word	0x00019c40
        /*0e44*/ 	.short	0x0100
        /*0e46*/ 	.byte	0x08
	.zero		1


	//   ....[4]....
        /*0e48*/ 	.word	0x00000390
        /*0e4c*/ 	.word	0x000000ff
        /*0e50*/ 	.word	0x00019c38
        /*0e54*/ 	.short	0x0100
        /*0e56*/ 	.byte	0x08
	.zero		1


	//   ....[5]....
        /*0e58*/ 	.word	0x000003a0
        /*0e5c*/ 	.word	0x000000ff
        /*0e60*/ 	.word	0x00019c48
        /*0e64*/ 	.short	0x0100
        /*0e66*/ 	.byte	0x08
	.zero		1


	//   ....[6]....
        /*0e68*/ 	.word	0x000004d0
        /*0e6c*/ 	.word	0x000000ff
        /*0e70*/ 	.word	0x00019c50
        /*0e74*/ 	.short	0x0100
        /*0e76*/ 	.byte	0x08
	.zero		1


	//   ....[7]....
        /*0e78*/ 	.word	0x000004e0
        /*0e7c*/ 	.word	0x000000ff
        /*0e80*/ 	.word	0x00019c60
        /*0e84*/ 	.short	0x0100
        /*0e86*/ 	.byte	0x08
	.zero		1


	//   ....[8]....
        /*0e88*/ 	.word	0x000004f0
        /*0e8c*/ 	.word	0x000000ff
        /*0e90*/ 	.word	0x00019c58
        /*0e94*/ 	.short	0x0100
        /*0e96*/ 	.byte	0x08
	.zero		1


	//   ....[9]....
        /*0e98*/ 	.word	0x00000500
        /*0e9c*/ 	.word	0x000000ff
        /*0ea0*/ 	.word	0x00019c68
        /*0ea4*/ 	.short	0x0100
        /*0ea6*/ 	.byte	0x08
	.zero		1


	//   ....[10]....
        /*0ea8*/ 	.word	0x000005f0
        /*0eac*/ 	.word	0x000000ff
        /*0eb0*/ 	.word	0x00019c70
        /*0eb4*/ 	.short	0x0100
        /*0eb6*/ 	.byte	0x06
	.zero		1


	//   ....[11]....
        /*0eb8*/ 	.word	0x00000600
        /*0ebc*/ 	.word	0x000000ff
        /*0ec0*/ 	.word	0x00019c80
        /*0ec4*/ 	.short	0x0100
        /*0ec6*/ 	.byte	0x06
	.zero		1


	//   ....[12]....
        /*0ec8*/ 	.word	0x00000610
        /*0ecc*/ 	.word	0x000000ff
        /*0ed0*/ 	.word	0x00019c78
        /*0ed4*/ 	.short	0x0100
        /*0ed6*/ 	.byte	0x06
	.zero		1


	//   ....[13]....
        /*0ed8*/ 	.word	0x00000620
        /*0edc*/ 	.word	0x000000ff
        /*0ee0*/ 	.word	0x00019c88
        /*0ee4*/ 	.short	0x0100
        /*0ee6*/ 	.byte	0x06
	.zero		1


	//   ....[14]....
        /*0ee8*/ 	.word	0x00000750
        /*0eec*/ 	.word	0x000000ff
        /*0ef0*/ 	.word	0x00019c90
        /*0ef4*/ 	.short	0x0100
        /*0ef6*/ 	.byte	0x08
	.zero		1


	//   ....[15]....
        /*0ef8*/ 	.word	0x00000760
        /*0efc*/ 	.word	0x000000ff
        /*0f00*/ 	.word	0x00019ca0
        /*0f04*/ 	.short	0x0100
        /*0f06*/ 	.byte	0x08
	.zero		1


	//   ....[16]....
        /*0f08*/ 	.word	0x00000770
        /*0f0c*/ 	.word	0x000000ff
        /*0f10*/ 	.word	0x00019c98
        /*0f14*/ 	.short	0x0100
        /*0f16*/ 	.byte	0x08
	.zero		1


	//   ....[17]....
        /*0f18*/ 	.word	0x00000780
        /*0f1c*/ 	.word	0x000000ff
        /*0f20*/ 	.word	0x00019ca8
        /*0f24*/ 	.short	0x0100
        /*0f26*/ 	.byte	0x08
	.zero		1


	//   ....[18]....
        /*0f28*/ 	.word	0x000008c0
        /*0f2c*/ 	.word	0x000000ff
        /*0f30*/ 	.word	0x00019cb0
        /*0f34*/ 	.short	0x0100
        /*0f36*/ 	.byte	0x08
	.zero		1


	//   ....[19]....
        /*0f38*/ 	.word	0x000008d0
        /*0f3c*/ 	.word	0x000000ff
        /*0f40*/ 	.word	0x00019cc0
        /*0f44*/ 	.short	0x0100
        /*0f46*/ 	.byte	0x08
	.zero		1


	//   ....[20]....
        /*0f48*/ 	.word	0x000008e0
        /*0f4c*/ 	.word	0x000000ff
        /*0f50*/ 	.word	0x00019cb8
        /*0f54*/ 	.short	0x0100
        /*0f56*/ 	.byte	0x08
	.zero		1


	//   ....[21]....
        /*0f58*/ 	.word	0x000008f0
        /*0f5c*/ 	.word	0x000000ff
        /*0f60*/ 	.word	0x00019cc8
        /*0f64*/ 	.short	0x0100
        /*0f66*/ 	.byte	0x08
	.zero		1


	//   ....[22]....
        /*0f68*/ 	.word	0x00002f60
        /*0f6c*/ 	.word	0x00000043
        /*0f70*/ 	.word	0x00019c90
        /*0f74*/ 	.short	0x010a
        /*0f76*/ 	.byte	0x3f
	.zero		1


	//   ....[23]....
        /*0f78*/ 	.word	0x000048c0
        /*0f7c*/ 	.word	0x00000043
        /*0f80*/ 	.word	0x00019c90
        /*0f84*/ 	.short	0x010a
        /*0f86*/ 	.byte	0x3f
	.zero		1


	//   ....[24]....
        /*0f88*/ 	.word	0x00006850
        /*0f8c*/ 	.word	0x00000043
        /*0f90*/ 	.word	0x00019c90
        /*0f94*/ 	.short	0x010a
        /*0f96*/ 	.byte	0x3f
	.zero		1


	//   ....[25]....
        /*0f98*/ 	.word	0x00006c70
        /*0f9c*/ 	.word	0x00000004
        /*0fa0*/ 	.word	0x00000000
        /*0fa4*/ 	.short	0x0101
        /*0fa6*/ 	.byte	0x3f
	.zero		1


	//   ....[26]....
        /*0fa8*/ 	.word	0x00006cb0
        /*0fac*/ 	.word	0x00000043
        /*0fb0*/ 	.word	0x00019cb0
        /*0fb4*/ 	.short	0x010a
        /*0fb6*/ 	.byte	0x3f
	.zero		1


	//   ....[27]....
        /*0fb8*/ 	.word	0x00007090
        /*0fbc*/ 	.word	0x00000043
        /*0fc0*/ 	.word	0x00000000
        /*0fc4*/ 	.short	0x0101
        /*0fc6*/ 	.byte	0x3f
	.zero		1


	//   ....[28]....
        /*0fc8*/ 	.word	0x00007f00
        /*0fcc*/ 	.word	0x00000010
        /*0fd0*/ 	.word	0x00019c00
        /*0fd4*/ 	.short	0x010a
        /*0fd6*/ 	.byte	0x3f
	.zero		1


	//   ....[29]....
        /*0fd8*/ 	.word	0x00007f50
        /*0fdc*/ 	.word	0x00000010
        /*0fe0*/ 	.word	0x00019c00
        /*0fe4*/ 	.short	0x010a
        /*0fe6*/ 	.byte	0x3f
	.zero		1


	//   ....[30]....
        /*0fe8*/ 	.word	0x00008790
        /*0fec*/ 	.word	0x00000010
        /*0ff0*/ 	.word	0x00019c00
        /*0ff4*/ 	.short	0x010a
        /*0ff6*/ 	.byte	0x3f
	.zero		1


	//   ....[31]....
        /*0ff8*/ 	.word	0x0000a450
        /*0ffc*/ 	.word	0x00000010
        /*1000*/ 	.word	0x00019c00
        /*1004*/ 	.short	0x010a
        /*1006*/ 	.byte	0x3f
	.zero		1


	//   ....[32]....
        /*1008*/ 	.word	0x0000c620
        /*100c*/ 	.word	0x00000000
        /*1010*/ 	.word	0x00019c30
        /*1014*/ 	.short	0x010a
        /*1016*/ 	.byte	0x3f
	.zero		1


	//   ....[33]....
        /*1018*/ 	.word	0x0000c6d0
        /*101c*/ 	.word	0x00000000
        /*1020*/ 	.word	0x00019c30
        /*1024*/ 	.short	0x010a
        /*1026*/ 	.byte	0x3f
	.zero		1


	//   ....[34]....
        /*1028*/ 	.word	0x0000cff0
        /*102c*/ 	.word	0x0000004c
        /*1030*/ 	.word	0x00000000
        /*1034*/ 	.short	0x0101
        /*1036*/ 	.byte	0x3f
	.zero		1


	//   ....[35]....
        /*1038*/ 	.word	0x00010300
        /*103c*/ 	.word	0x0000000f
        /*1040*/ 	.word	0x00019c30
        /*1044*/ 	.short	0x010a
        /*1046*/ 	.byte	0x3f
	.zero		1


	//   ....[36]....
        /*1048*/ 	.word	0x00010380
        /*104c*/ 	.word	0x0000000f
        /*1050*/ 	.word	0x00019c30
        /*1054*/ 	.short	0x010a
        /*1056*/ 	.byte	0x3f
	.zero		1


	//   ....[37]....
        /*1058*/ 	.word	0x00010580
        /*105c*/ 	.word	0x00000098
        /*1060*/ 	.word	0x00019c50
        /*1064*/ 	.short	0x010a
        /*1066*/ 	.byte	0x3f
	.zero		1


	//   ....[38]....
        /*1068*/ 	.word	0x000105d0
        /*106c*/ 	.word	0x00000098
        /*1070*/ 	.word	0x00019c50
        /*1074*/ 	.short	0x010a
        /*1076*/ 	.byte	0x3f
	.zero		1


	//   ....[39]....
        /*1078*/ 	.word	0x00010e40
        /*107c*/ 	.word	0x0000000f
        /*1080*/ 	.word	0x00000000
        /*1084*/ 	.short	0x0101
        /*1086*/ 	.byte	0x3f
	.zero		1


	//   ....[40]....
        /*1088*/ 	.word	0x000135a0
        /*108c*/ 	.word	0x00000098
        /*1090*/ 	.word	0x00000000
        /*1094*/ 	.short	0x0101
        /*1096*/ 	.byte	0x3f
	.zero		1


	//   ....[41]....
        /*1098*/ 	.word	0x00013f50
        /*109c*/ 	.word	0x0000000c
        /*10a0*/ 	.word	0x00019c30
        /*10a4*/ 	.short	0x010a
        /*10a6*/ 	.byte	0x3f
	.zero		1


	//   ....[42]....
        /*10a8*/ 	.word	0x00013fd0
        /*10ac*/ 	.word	0x0000000c
        /*10b0*/ 	.word	0x00019c30
        /*10b4*/ 	.short	0x010a
        /*10b6*/ 	.byte	0x3f
	.zero		1


	//   ....[43]....
        /*10b8*/ 	.word	0x000141d0
        /*10bc*/ 	.word	0x00000015
        /*10c0*/ 	.word	0x00019c50
        /*10c4*/ 	.short	0x010a
        /*10c6*/ 	.byte	0x3f
	.zero		1


	//   ....[44]....
        /*10c8*/ 	.word	0x00014220
        /*10cc*/ 	.word	0x00000015
        /*10d0*/ 	.word	0x00019c50
        /*10d4*/ 	.short	0x010a
        /*10d6*/ 	.byte	0x3f
	.zero		1


	//   ....[45]....
        /*10d8*/ 	.word	0x00014b10
        /*10dc*/ 	.word	0x00000005
        /*10e0*/ 	.word	0x00000000
        /*10e4*/ 	.short	0x0101
        /*10e6*/ 	.byte	0x3f
	.zero		1


	//   ....[46]....
        /*10e8*/ 	.word	0x00015f40
        /*10ec*/ 	.word	0x00000015
        /*10f0*/ 	.word	0x00000000
        /*10f4*/ 	.short	0x0101
        /*10f6*/ 	.byte	0x3f
	.zero		1


	//   ....[47]....
        /*10f8*/ 	.word	0x000165e0
        /*10fc*/ 	.word	0x0000000c
        /*1100*/ 	.word	0x00019c30
        /*1104*/ 	.short	0x010a
        /*1106*/ 	.byte	0x3f
	.zero		1


	//   ....[48]....
        /*1108*/ 	.word	0x00016660
        /*110c*/ 	.word	0x0000000c
        /*1110*/ 	.word	0x00019c30
        /*1114*/ 	.short	0x010a
        /*1116*/ 	.byte	0x3f
	.zero		1


	//   ....[49]....
        /*1118*/ 	.word	0x00016860
        /*111c*/ 	.word	0x00000015
        /*1120*/ 	.word	0x00019c50
        /*1124*/ 	.short	0x010a
        /*1126*/ 	.byte	0x3f
	.zero		1


	//   ....[50]....
        /*1128*/ 	.word	0x000168b0
        /*112c*/ 	.word	0x00000015
        /*1130*/ 	.word	0x00019c50
        /*1134*/ 	.short	0x010a
        /*1136*/ 	.byte	0x3f
	.zero		1


	//   ....[51]....
        /*1138*/ 	.word	0x00017130
        /*113c*/ 	.word	0x00000005
        /*1140*/ 	.word	0x00000000
        /*1144*/ 	.short	0x0101
        /*1146*/ 	.byte	0x3f
	.zero		1


	//   ....[52]....
        /*1148*/ 	.word	0x000197e0
        /*114c*/ 	.word	0x00000015
        /*1150*/ 	.word	0x00000000
        /*1154*/ 	.short	0x0101
        /*1156*/ 	.byte	0x3f
	.zero		1


	//   ....[53]....
        /*1158*/ 	.word	0x00019da0
        /*115c*/ 	.word	0x0000000c
        /*1160*/ 	.word	0x00019c50
        /*1164*/ 	.short	0x010a
        /*1166*/ 	.byte	0x3f
	.zero		1


	//   ....[54]....
        /*1168*/ 	.word	0x00019df0
        /*116c*/ 	.word	0x0000000c
        /*1170*/ 	.word	0x00019c50
        /*1174*/ 	.short	0x010a
        /*1176*/ 	.byte	0x3f
	.zero		1


	//   ....[55]....
        /*1178*/ 	.word	0x0001a6a0
        /*117c*/ 	.word	0x00000004
        /*1180*/ 	.word	0x00000000
        /*1184*/ 	.short	0x0101
        /*1186*/ 	.byte	0x3f
	.zero		1


	//   ....[56]....
        /*1188*/ 	.word	0x0001c220
        /*118c*/ 	.word	0x00000000
        /*1190*/ 	.word	0x00000000
        /*1194*/ 	.short	0x0101
        /*1196*/ 	.byte	0x3f
	.zero		1


	//   ....[57]....
        /*1198*/ 	.word	0x0001c640
        /*119c*/ 	.word	0x00000002
        /*11a0*/ 	.word	0x00000000
        /*11a4*/ 	.short	0x0101
        /*11a6*/ 	.byte	0x3f
	.zero		1


	//   ....[58]....
        /*11a8*/ 	.word	0x0001fbd0
        /*11ac*/ 	.word	0x00000012
        /*11b0*/ 	.word	0x00019c20
        /*11b4*/ 	.short	0x010a
        /*11b6*/ 	.byte	0x3f
	.zero		1


	//   ....[59]....
        /*11b8*/ 	.word	0x0001fc60
        /*11bc*/ 	.word	0x00000009
        /*11c0*/ 	.word	0x00019ca0
        /*11c4*/ 	.short	0x010a
        /*11c6*/ 	.byte	0x3f
	.zero		1


	//   ....[60]....
        /*11c8*/ 	.word	0x000200b0
        /*11cc*/ 	.word	0x00000009
        /*11d0*/ 	.word	0x00019cc0
        /*11d4*/ 	.short	0x010a
        /*11d6*/ 	.byte	0x3f
	.zero		1


	//   ....[61]....
        /*11d8*/ 	.word	0x000205c0
        /*11dc*/ 	.word	0x00000009
        /*11e0*/ 	.word	0x00019ca0
        /*11e4*/ 	.short	0x010a
        /*11e6*/ 	.byte	0x3f
	.zero		1


	//   ....[62]....
        /*11e8*/ 	.word	0x00020a00
        /*11ec*/ 	.word	0x00000009
        /*11f0*/ 	.word	0x00019cc0
        /*11f4*/ 	.short	0x010a
        /*11f6*/ 	.byte	0x3f
	.zero		1


	//   ....[63]....
        /*11f8*/ 	.word	0x00022020
        /*11fc*/ 	.word	0x00000004
        /*1200*/ 	.word	0x00019c80
        /*1204*/ 	.short	0x010a
        /*1206*/ 	.byte	0x3f
	.zero		1


	//   ....[64]....
        /*1208*/ 	.word	0x00022420
        /*120c*/ 	.word	0x00000004
        /*1210*/ 	.word	0x00019c70
        /*1214*/ 	.short	0x0107
        /*1216*/ 	.byte	0x3f
	.zero		1


	//   ....[65]....
        /*1218*/ 	.word	0x000224e0
        /*121c*/ 	.word	0x00000004
        /*1220*/ 	.word	0x00019c70
        /*1224*/ 	.short	0x0101
        /*1226*/ 	.byte	0x3f
	.zero		1


	//   ....[66]....
        /*1228*/ 	.word	0x00022510
        /*122c*/ 	.word	0x00000004
        /*1230*/ 	.word	0x00019c40
        /*1234*/ 	.short	0x010a
        /*1236*/ 	.byte	0x3f
	.zero		1


	//   ....[67]....
        /*1238*/ 	.word	0x00022880
        /*123c*/ 	.word	0x00000004
        /*1240*/ 	.word	0x00019c30
        /*1244*/ 	.short	0x0107
        /*1246*/ 	.byte	0x3f
	.zero		1


	//   ....[68]....
        /*1248*/ 	.word	0x00022950
        /*124c*/ 	.word	0x00000004
        /*1250*/ 	.word	0x00019c30
        /*1254*/ 	.short	0x0101
        /*1256*/ 	.byte	0x3f
	.zero		1


	//   ....[69]....
        /*1258*/ 	.word	0x00023310
        /*125c*/ 	.word	0x00000012
        /*1260*/ 	.word	0x00019c00
        /*1264*/ 	.short	0x0107
        /*1266*/ 	.byte	0x3f
	.zero		1


	//   ....[70]....
        /*1268*/ 	.word	0x00023410
        /*126c*/ 	.word	0x00000012
        /*1270*/ 	.word	0x00019c00
        /*1274*/ 	.short	0x0101
        /*1276*/ 	.byte	0x3f
	.zero		1


	//   ....[71]....
        /*1278*/ 	.word	0x00023430
        /*127c*/ 	.word	0x00000012
        /*1280*/ 	.word	0x00019c20
        /*1284*/ 	.short	0x010a
        /*1286*/ 	.byte	0x3f
	.zero		1


	//   ....[72]....
        /*1288*/ 	.word	0x000237c0
        /*128c*/ 	.word	0x00000000
        /*1290*/ 	.word	0x00019c80
        /*1294*/ 	.short	0x010a
        /*1296*/ 	.byte	0x3f
	.zero		1


	//   ....[73]....
        /*1298*/ 	.word	0x00023b70
        /*129c*/ 	.word	0x00000000
        /*12a0*/ 	.word	0x00019c70
        /*12a4*/ 	.short	0x0107
        /*12a6*/ 	.byte	0x3f
	.zero		1


	//   ....[74]....
        /*12a8*/ 	.word	0x00023c30
        /*12ac*/ 	.word	0x00000000
        /*12b0*/ 	.word	0x00019c70
        /*12b4*/ 	.short	0x0101
        /*12b6*/ 	.byte	0x3f
	.zero		1


	//   ....[75]....
        /*12b8*/ 	.word	0x00023c60
        /*12bc*/ 	.word	0x00000000
        /*12c0*/ 	.word	0x00019c40
        /*12c4*/ 	.short	0x010a
        /*12c6*/ 	.byte	0x3f
	.zero		1


	//   ....[76]....
        /*12c8*/ 	.word	0x00023f90
        /*12cc*/ 	.word	0x00000000
        /*12d0*/ 	.word	0x00019c30
        /*12d4*/ 	.short	0x0107
        /*12d6*/ 	.byte	0x3f
	.zero		1


	//   ....[77]....
        /*12d8*/ 	.word	0x00024050
        /*12dc*/ 	.word	0x00000000
        /*12e0*/ 	.word	0x00019c30
        /*12e4*/ 	.short	0x0101
        /*12e6*/ 	.byte	0x3f
	.zero		1


	//   ....[78]....
        /*12e8*/ 	.word	0x000240e0
        /*12ec*/ 	.word	0x00000002
        /*12f0*/ 	.word	0x00019c70
        /*12f4*/ 	.short	0x010a
        /*12f6*/ 	.byte	0x3f
	.zero		1


	//   ....[79]....
        /*12f8*/ 	.word	0x00024170
        /*12fc*/ 	.word	0x00000002
        /*1300*/ 	.word	0x00019c60
        /*1304*/ 	.short	0x010a
        /*1306*/ 	.byte	0x3f
	.zero		1


	//   ....[80]....
        /*1308*/ 	.word	0x00024500
        /*130c*/ 	.word	0x00000002
        /*1310*/ 	.word	0x00019c50
        /*1314*/ 	.short	0x0101
        /*1316*/ 	.byte	0x3f
	.zero		1


	//   ....[81]....
        /*1318*/ 	.word	0x00024590
        /*131c*/ 	.word	0x00000002
        /*1320*/ 	.word	0x00000000
        /*1324*/ 	.short	0x0101
        /*1326*/ 	.byte	0x3f
	.zero		1


	//   ....[82]....
        /*1328*/ 	.word	0x00024750
        /*132c*/ 	.word	0x00000003
        /*1330*/ 	.word	0x00019c70
        /*1334*/ 	.short	0x010a
        /*1336*/ 	.byte	0x3f
	.zero		1


	//   ....[83]....
        /*1338*/ 	.word	0x000247d0
        /*133c*/ 	.word	0x00000003
        /*1340*/ 	.word	0x00019c60
        /*1344*/ 	.short	0x010a
        /*1346*/ 	.byte	0x3f
	.zero		1


	//   ....[84]....
        /*1348*/ 	.word	0x00024b70
        /*134c*/ 	.word	0x00000003
        /*1350*/ 	.word	0x00019c50
        /*1354*/ 	.short	0x0101
        /*1356*/ 	.byte	0x3f
	.zero		1


	//   ....[85]....
        /*1358*/ 	.word	0x00024c10
        /*135c*/ 	.word	0x00000003
        /*1360*/ 	.word	0x00000000
        /*1364*/ 	.short	0x0101
        /*1366*/ 	.byte	0x3f
	.zero		1


	//   ....[86]....
        /*1368*/ 	.word	0x00025d70
        /*136c*/ 	.word	0x00000007
        /*1370*/ 	.word	0x00019c20
        /*1374*/ 	.short	0x010a
        /*1376*/ 	.byte	0x3f
	.zero		1


	//   ....[87]....
        /*1378*/ 	.word	0x00025ee0
        /*137c*/ 	.word	0x00000005
        /*1380*/ 	.word	0x00019c40
        /*1384*/ 	.short	0x010a
        /*1386*/ 	.byte	0x3f
	.zero		1


	//   ....[88]....
        /*1388*/ 	.word	0x00025f80
        /*138c*/ 	.word	0x00000003
        /*1390*/ 	.word	0x00019c40
        /*1394*/ 	.short	0x010a
        /*1396*/ 	.byte	0x3f
	.zero		1


	//   ....[89]....
        /*1398*/ 	.word	0x00025fc0
        /*139c*/ 	.word	0x00000005
        /*13a0*/ 	.word	0x00019c60
        /*13a4*/ 	.short	0x010a
        /*13a6*/ 	.byte	0x3f
	.zero		1


	//   ....[90]....
        /*13a8*/ 	.word	0x00026000
        /*13ac*/ 	.word	0x00000003
        /*13b0*/ 	.word	0x00019c60
        /*13b4*/ 	.short	0x010a
        /*13b6*/ 	.byte	0x3f
	.zero		1


	//   ....[91]....
        /*13b8*/ 	.word	0x00026040
        /*13bc*/ 	.word	0x00000005
        /*13c0*/ 	.word	0x00019c80
        /*13c4*/ 	.short	0x010a
        /*13c6*/ 	.byte	0x3f
	.zero		1


	//   ....[92]....
        /*13c8*/ 	.word	0x00026080
        /*13cc*/ 	.word	0x00000003
        /*13d0*/ 	.word	0x00019c80
        /*13d4*/ 	.short	0x010a
        /*13d6*/ 	.byte	0x3f
	.zero		1


	//   ....[93]....
        /*13d8*/ 	.word	0x000260e0
        /*13dc*/ 	.word	0x00000043
        /*13e0*/ 	.word	0x00019c90
        /*13e4*/ 	.short	0x010a
        /*13e6*/ 	.byte	0x3f
	.zero		1


	//   ....[94]....
        /*13e8*/ 	.word	0x00026250
        /*13ec*/ 	.word	0x00000043
        /*13f0*/ 	.word	0x00019c90
        /*13f4*/ 	.short	0x010a
        /*13f6*/ 	.byte	0x3f
	.zero		1


	//   ....[95]....
        /*13f8*/ 	.word	0x000263d0
        /*13fc*/ 	.word	0x00000043
        /*1400*/ 	.word	0x00019c90
        /*1404*/ 	.short	0x010a
        /*1406*/ 	.byte	0x3f
	.zero		1


	//   ....[96]....
        /*1408*/ 	.word	0x00026530
        /*140c*/ 	.word	0x00000043
        /*1410*/ 	.word	0x00019cb0
        /*1414*/ 	.short	0x010a
        /*1416*/ 	.byte	0x3f
	.zero		1


	//   ....[97]....
        /*1418*/ 	.word	0x00026730
        /*141c*/ 	.word	0x00000010
        /*1420*/ 	.word	0x00019c00
        /*1424*/ 	.short	0x010a
        /*1426*/ 	.byte	0x3f
	.zero		1


	//   ....[98]....
        /*1428*/ 	.word	0x00026940
        /*142c*/ 	.word	0x00000010
        /*1430*/ 	.word	0x00019c00
        /*1434*/ 	.short	0x010a
        /*1436*/ 	.byte	0x3f
	.zero		1


	//   ....[99]....
        /*1438*/ 	.word	0x00026990
        /*143c*/ 	.word	0x00000000
        /*1440*/ 	.word	0x00019c30
        /*1444*/ 	.short	0x010a
        /*1446*/ 	.byte	0x3f
	.zero		1


	//   ....[100]....
        /*1448*/ 	.word	0x000269e0
        /*144c*/ 	.word	0x0000000f
        /*1450*/ 	.word	0x00019c30
        /*1454*/ 	.short	0x010a
        /*1456*/ 	.byte	0x3f
	.zero		1


	//   ....[101]....
        /*1458*/ 	.word	0x00026a30
        /*145c*/ 	.word	0x00000098
        /*1460*/ 	.word	0x00019c50
        /*1464*/ 	.short	0x010a
        /*1466*/ 	.byte	0x3f
	.zero		1


	//   ....[102]....
        /*1468*/ 	.word	0x00026a80
        /*146c*/ 	.word	0x0000000c
        /*1470*/ 	.word	0x00019c30
        /*1474*/ 	.short	0x010a
        /*1476*/ 	.byte	0x3f
	.zero		1


	//   ....[103]....
        /*1478*/ 	.word	0x00026ad0
        /*147c*/ 	.word	0x00000015
        /*1480*/ 	.word	0x00019c50
        /*1484*/ 	.short	0x010a
        /*1486*/ 	.byte	0x3f
	.zero		1


	//   ....[104]....
        /*1488*/ 	.word	0x00026b20
        /*148c*/ 	.word	0x0000000c
        /*1490*/ 	.word	0x00019c30
        /*1494*/ 	.short	0x010a
        /*1496*/ 	.byte	0x3f
	.zero		1


	//   ....[105]....
        /*1498*/ 	.word	0x00026b70
        /*149c*/ 	.word	0x00000015
        /*14a0*/ 	.word	0x00019c50
        /*14a4*/ 	.short	0x010a
        /*14a6*/ 	.byte	0x3f
	.zero		1


	//   ....[106]....
        /*14a8*/ 	.word	0x00026bc0
        /*14ac*/ 	.word	0x0000000c
        /*14b0*/ 	.word	0x00019c50
        /*14b4*/ 	.short	0x010a
        /*14b6*/ 	.byte	0x3f
	.zero		1


	//   ....[107]....
        /*14b8*/ 	.word	0x00026d60
        /*14bc*/ 	.word	0x00000012
        /*14c0*/ 	.word	0x00019c20
        /*14c4*/ 	.short	0x010a
        /*14c6*/ 	.byte	0x3f
	.zero		1


	//   ....[108]....
        /*14c8*/ 	.word	0x00026db0
        /*14cc*/ 	.word	0x00000009
        /*14d0*/ 	.word	0x00019ca0
        /*14d4*/ 	.short	0x010a
        /*14d6*/ 	.byte	0x3f
	.zero		1


	//   ....[109]....
        /*14d8*/ 	.word	0x00026e00
        /*14dc*/ 	.word	0x00000009
        /*14e0*/ 	.word	0x00019cc0
        /*14e4*/ 	.short	0x010a
        /*14e6*/ 	.byte	0x3f
	.zero		1


	//   ....[110]....
        /*14e8*/ 	.word	0x00026e50
        /*14ec*/ 	.word	0x00000009
        /*14f0*/ 	.word	0x00019ca0
        /*14f4*/ 	.short	0x010a
        /*14f6*/ 	.byte	0x3f
	.zero		1


	//   ....[111]....
        /*14f8*/ 	.word	0x00026ea0
        /*14fc*/ 	.word	0x00000009
        /*1500*/ 	.word	0x00019cc0
        /*1504*/ 	.short	0x010a
        /*1506*/ 	.byte	0x3f
	.zero		1


	//   ....[112]....
        /*1508*/ 	.word	0x00026fc0
        /*150c*/ 	.word	0x00000004
        /*1510*/ 	.word	0x00019c80
        /*1514*/ 	.short	0x010a
        /*1516*/ 	.byte	0x3f
	.zero		1


	//   ....[113]....
        /*1518*/ 	.word	0x000273a0
        /*151c*/ 	.word	0x00000004
        /*1520*/ 	.word	0x00019c40
        /*1524*/ 	.short	0x010a
        /*1526*/ 	.byte	0x3f
	.zero		1


	//   ....[114]....
        /*1528*/ 	.word	0x00027a40
        /*152c*/ 	.word	0x00000012
        /*1530*/ 	.word	0x00019c20
        /*1534*/ 	.short	0x010a
        /*1536*/ 	.byte	0x3f
	.zero		1


	//   ....[115]....
        /*1538*/ 	.word	0x00027a90
        /*153c*/ 	.word	0x00000000
        /*1540*/ 	.word	0x00019c80
        /*1544*/ 	.short	0x010a
        /*1546*/ 	.byte	0x3f
	.zero		1


	//   ....[116]....
        /*1548*/ 	.word	0x00027d90
        /*154c*/ 	.word	0x00000000
        /*1550*/ 	.word	0x00019c40
        /*1554*/ 	.short	0x010a
        /*1556*/ 	.byte	0x3f
	.zero		1


	//   ....[117]....
        /*1558*/ 	.word	0x00028040
        /*155c*/ 	.word	0x00000002
        /*1560*/ 	.word	0x00019c70
        /*1564*/ 	.short	0x010a
        /*1566*/ 	.byte	0x3f
	.zero		1


	//   ....[118]....
        /*1568*/ 	.word	0x00028090
        /*156c*/ 	.word	0x00000002
        /*1570*/ 	.word	0x00019c60
        /*1574*/ 	.short	0x010a
        /*1576*/ 	.byte	0x3f
	.zero		1


	//   ....[119]....
        /*1578*/ 	.word	0x000280e0
        /*157c*/ 	.word	0x00000003
        /*1580*/ 	.word	0x00019c70
        /*1584*/ 	.short	0x010a
        /*1586*/ 	.byte	0x3f
	.zero		1


	//   ....[120]....
        /*1588*/ 	.word	0x00028130
        /*158c*/ 	.word	0x00000003
        /*1590*/ 	.word	0x00019c60
        /*1594*/ 	.short	0x010a
        /*1596*/ 	.byte	0x3f
	.zero		1


	//   ....[121]....
        /*1598*/ 	.word	0x00028c60
        /*159c*/ 	.word	0x00000007
        /*15a0*/ 	.word	0x00019c20
        /*15a4*/ 	.short	0x010a
        /*15a6*/ 	.byte	0x3f
	.zero		1


	//   ....[122]....
        /*15a8*/ 	.word	0x00028e00
        /*15ac*/ 	.word	0x00000005
        /*15b0*/ 	.word	0x00019c40
        /*15b4*/ 	.short	0x010a
        /*15b6*/ 	.byte	0x3f
	.zero		1


	//   ....[123]....
        /*15b8*/ 	.word	0x00028e50
        /*15bc*/ 	.word	0x00000003
        /*15c0*/ 	.word	0x00019c40
        /*15c4*/ 	.short	0x010a
        /*15c6*/ 	.byte	0x3f
	.zero		1


	//   ....[124]....
        /*15c8*/ 	.word	0x00028ea0
        /*15cc*/ 	.word	0x00000005
        /*15d0*/ 	.word	0x00019c60
        /*15d4*/ 	.short	0x010a
        /*15d6*/ 	.byte	0x3f
	.zero		1


	//   ....[125]....
        /*15d8*/ 	.word	0x00028ef0
        /*15dc*/ 	.word	0x00000003
        /*15e0*/ 	.word	0x00019c60
        /*15e4*/ 	.short	0x010a
        /*15e6*/ 	.byte	0x3f
	.zero		1


	//   ....[126]....
        /*15e8*/ 	.word	0x00028f40
        /*15ec*/ 	.word	0x00000005
        /*15f0*/ 	.word	0x00019c80
        /*15f4*/ 	.short	0x010a
        /*15f6*/ 	.byte	0x3f
	.zero		1


	//----- nvinfo : EIATTR_NUM_MBARRIERS
	.align		4
.L_239:
        /*15f8*/ 	.byte	0x03, 0x38
        /*15fa*/ 	.short	0x0016


	//----- nvinfo : EIATTR_EXIT_INSTR_OFFSETS
	.align		4
        /*15fc*/ 	.byte	0x04, 0x1c
        /*15fe*/ 	.short	(.L_241 - .L_240)


	//   ....[0]....
.L_240:
        /*1600*/ 	.word	0x000260d0


	//----- nvinfo : EIATTR_MAX_THREADS
	.align		4
.L_241:
        /*1604*/ 	.byte	0x04, 0x05
        /*1606*/ 	.short	(.L_243 - .L_242)
.L_242:
        /*1608*/ 	.word	0x00000200
        /*160c*/ 	.word	0x00000001
        /*1610*/ 	.word	0x00000001


	//----- nvinfo : EIATTR_CRS_STACK_SIZE
	.align		4
.L_243:
        /*1614*/ 	.byte	0x04, 0x1e
        /*1616*/ 	.short	(.L_245 - .L_244)
.L_244:
        /*1618*/ 	.word	0x00000000


	//----- nvinfo : EIATTR_CBANK_PARAM_SIZE
	.align		4
.L_245:
        /*161c*/ 	.byte	0x03, 0x19
        /*161e*/ 	.short	0x0af0


	//----- nvinfo : EIATTR_PARAM_CBANK
	.align		4
        /*1620*/ 	.byte	0x04, 0x0a
        /*1622*/ 	.short	(.L_247 - .L_246)
	.align		4
.L_246:
        /*1624*/ 	.word	index@(.nv.constant0._ZN7cutlass13device_kernelIN5flash11enable_sm90INS1_16FlashAttnFwdSm90INS1_25CollectiveMainloopFwdSm90ILi2EN4cute5tupleIJNS5_1CILi1EEES8_S8_EEENS6_IJNS7_ILi192EEENS7_ILi128EEENS7_ILi96EEEEEELi96ENS_12float_e4m3_tEfNS_4arch4Sm90ELb0ELb1ELb1ELb1ELb1ELb1ELb0ELb1ELb1ELb1ELb1ELb0EEENS1_21CollectiveEpilogueFwdINS6_IJSA_SC_SB_EEES9_NS_10bfloat16_tESG_Li384ELb1ELb1ELb1ELb1EEENS1_36VarlenDynamicPersistentTileSchedulerILi192ELi128ELi384ELi128ELb1ELb1ELb1ELb1ELb0ELb1EEEEEEEEEvNT_6ParamsE)
        /*1628*/ 	.short	0x0210
        /*162a*/ 	.short	0x0af0


	//----- nvinfo : EIATTR_SW_WAR
	.align		4
.L_247:
        /*162c*/ 	.byte	0x04, 0x36
        /*162e*/ 	.short	(.L_249 - .L_248)
.L_248:
        /*1630*/ 	.word	0x00000008
.L_249:


//--------------------- .nv.info._ZN7cutlass13device_kernelIN5flash11enable_sm90INS1_16FlashAttnFwdSm90INS1_25CollectiveMainloopFwdSm90ILi2EN4cute5tupleIJNS5_1CILi1EEES8_S8_EEENS6_IJNS7_ILi192EEENS7_ILi128EEENS7_ILi96EEEEEELi96ENS_12float_e4m3_tEfNS_4arch4Sm90ELb1ELb0ELb1ELb0ELb1ELb0ELb0ELb1ELb1ELb1ELb1ELb0EEENS1_21CollectiveEpilogueFwdINS6_IJSA_SC_SB_EEES9_NS_10bfloat16_tESG_Li384ELb0ELb1ELb1ELb1EEENS1_19SingleTileSchedulerILb0ELb1ELb1ELi192EEEEEEEEEvNT_6ParamsE --------------------------
	.section	.nv.info._ZN7cutlass13device_kernelIN5flash11enable_sm90INS1_16FlashAttnFwdSm90INS1_25CollectiveMainloopFwdSm90ILi2EN4cute5tupleIJNS5_1CILi1EEES8_S8_EEENS6_IJNS7_ILi192EEENS7_ILi128EEENS7_ILi96EEEEEELi96ENS_12float_e4m3_tEfNS_4arch4Sm90ELb1ELb0ELb1ELb0ELb1ELb0ELb0ELb1ELb1ELb1ELb1ELb0EEENS1_21CollectiveEpilogueFwdINS6_IJSA_SC_SB_EEES9_NS_10bfloat16_tESG_Li384ELb0ELb1ELb1ELb1EEENS1_19SingleTileSchedulerILb0ELb1ELb1ELi192EEEEEEEEEvNT_6ParamsE,"",@"SHT_CUDA_INFO"
	.sectionflags	@""
	.align	4


	//----- nvinfo : EIATTR_CUDA_API_VERSION
	.align		4
        /*0000*/ 	.byte	0x04, 0x37
        /*0002*/ 	.short	(.L_251 - .L_250)
.L_250:
        /*0004*/ 	.word	0x00000082


	//----- nvinfo : EIATTR_KPARAM_INFO
	.align		4
.L_251:
        /*0008*/ 	.byte	0x04, 0x17
        /*000a*/ 	.short	(.L_253 - .L_252)
.L_252:
        /*000c*/ 	.word	0x00000000
        /*0010*/ 	.short	0x0000
        /*0012*/ 	.short	0x0070
        /*0014*/ 	.byte	0x00, 0xf0, 0x01, 0x28


	//----- nvinfo : EIATTR_SPARSE_MMA_MASK
	.align		4
.L_253:
        /*0018*/ 	.byte	0x03, 0x50
        /*001a*/ 	.short	0x0000


	//----- nvinfo : EIATTR_MAXREG_COUNT
	.align		4
        /*001c*/ 	.byte	0x03, 0x1b
        /*001e*/ 	.short	0x0080


	//----- nvinfo : EIATTR_NUM_BARRIERS
	.align		4
        /*0020*/ 	.byte	0x02, 0x4c
        /*0022*/ 	.byte	0x09
	.zero		1


	//----- nvinfo : EIATTR_EXTERNS
	.align		4
        /*0024*/ 	.byte	0x04, 0x0f
        /*0026*/ 	.short	(.L_255 - .L_254)


	//   ....[0]....
	.align		4
.L_254:
        /*0028*/ 	.word	index@(__assertfail)


	//----- nvinfo : EIATTR_ANNOTATIONS
	.align		4
.L_255:
        /*002c*/ 	.byte	0x04, 0x55
        /*002e*/ 	.short	(.L_257 - .L_256)


	//   ....[0]....
.L_256:
        /*0030*/ 	.word	0x00000001
        /*0034*/ 	.byte	0xc0, 0xcd, 0x00, 0x00, 0x01, 0x00, 0x00, 0x00, 0xd0, 0xed, 0x00, 0x00, 0x01, 0x00, 0x00, 0x00
        /*0044*/ 	.byte	0x50, 0xf3, 0x00, 0x00


	//----- nvinfo : EIATTR_MERCURY_ISA_VERSION
	.align		4
.L_257:
        /*0048*/ 	.byte	0x03, 0x5f
        /*004a*/ 	.short	0x0101


	//----- nvinfo : EIATTR_INT_WARP_WIDE_INSTR_OFFSETS
	.align		4
        /*004c*/ 	.byte	0x04, 0x31
        /*004e*/ 	.short	(.L_259 - .L_258)


	//   ....[0]....
.L_258:
        /*0050*/ 	.word	0x000000c0


	//   ....[1]....
        /*0054*/ 	.word	0x000000d0


	//   ....[2]....
        /*0058*/ 	.word	0x00000170


	//----- nvinfo : EIATTR_COOP_GROUP_MASK_REGIDS
	.align		4
.L_259:
        /*005c*/ 	.byte	0x04, 0x29
        /*005e*/ 	.short	(.L_261 - .L_260)


	//   ....[0]....
.L_260:
        /*0060*/ 	.word	0xffffffff


	//   ....[1]....
        /*0064*/ 	.word	0xffffffff


	//   ....[2]....
        /*0068*/ 	.word	0xffffffff


	//   ....[3]....
        /*006c*/ 	.word	0xffffffff


	//   ....[4]....
        /*0070*/ 	.word	0xffffffff


	//   ....[5]....
        /*0074*/ 	.word	0xffffffff


	//   ....[6]....
        /*0078*/ 	.word	0xffffffff


	//   ....[7]....
        /*007c*/ 	.word	0xffffffff


	//   ....[8]....
        /*0080*/ 	.word	0xffffffff


	//   ....[9]....
        /*0084*/ 	.word	0xffffffff


	//   ....[10]....
        /*0088*/ 	.word	0xffffffff


	//   ....[11]....
        /*008c*/ 	.word	0xffffffff


	//   ....[12]....
        /*0090*/ 	.word	0xffffffff


	//   ....[13]....
        /*0094*/ 	.word	0xffffffff


	//   ....[14]....
        /*0098*/ 	.word	0xffffffff


	//   ....[15]....
        /*009c*/ 	.word	0xffffffff


	//   ....[16]....
        /*00a0*/ 	.word	0xffffffff


	//   ....[17]....
        /*00a4*/ 	.word	0xffffffff


	//   ....[18]....
        /*00a8*/ 	.word	0xffffffff


	//   ....[19]....
        /*00ac*/ 	.word	0xffffffff


	//   ....[20]....
        /*00b0*/ 	.word	0xffffffff


	//   ....[21]....
        /*00b4*/ 	.word	0xffffffff


	//   ....[22]....
        /*00b8*/ 	.word	0xffffffff


	//   ....[23]....
        /*00bc*/ 	.word	0xffffffff


	//   ....[24]....
        /*00c0*/ 	.word	0xffffffff


	//   ....[25]....
        /*00c4*/ 	.word	0xffffffff


	//   ....[26]....
        /*00c8*/ 	.word	0xffffffff


	//   ....[27]....
        /*00cc*/ 	.word	0xffffffff


	//   ....[28]....
        /*00d0*/ 	.word	0xffffffff


	//   ....[29]....
        /*00d4*/ 	.word	0xffffffff


	//   ....[30]....
        /*00d8*/ 	.word	0xffffffff


	//   ....[31]....
        /*00dc*/ 	.word	0xffffffff


	//   ....[32]....
        /*00e0*/ 	.word	0xffffffff


	//   ....[33]....
        /*00e4*/ 	.word	0xffffffff


	//   ....[34]....
        /*00e8*/ 	.word	0xffffffff


	//   ....[35]....
        /*00ec*/ 	.word	0xffffffff


	//   ....[36]....
        /*00f0*/ 	.word	0xffffffff


	//   ....[37]....
        /*00f4*/ 	.word	0xffffffff


	//   ....[38]....
        /*00f8*/ 	.word	0xffffffff


	//   ....[39]....
        /*00fc*/ 	.word	0xffffffff


	//   ....[40]....
        /*0100*/ 	.word	0xffffffff


	//   ....[41]....
        /*0104*/ 	.word	0xffffffff


	//   ....[42]....
        /*0108*/ 	.word	0xffffffff


	//   ....[43]....
        /*010c*/ 	.word	0xffffffff


	//   ....[44]....
        /*0110*/ 	.word	0xffffffff


	//   ....[45]....
        /*0114*/ 	.word	0xffffffff


	//   ....[46]....
        /*0118*/ 	.word	0xffffffff


	//   ....[47]....
        /*011c*/ 	.word	0xffffffff


	//   ....[48]....
        /*0120*/ 	.word	0xffffffff


	//   ....[49]....
        /*0124*/ 	.word	0xffffffff


	//   ....[50]....
        /*0128*/ 	.word	0xffffffff


	//   ....[51]....
        /*012c*/ 	.word	0xffffffff


	//   ....[52]....
        /*0130*/ 	.word	0xffffffff


	//   ....[53]....
        /*0134*/ 	.word	0xffffffff


	//   ....[54]....
        /*0138*/ 	.word	0xffffffff


	//   ....[55]....
        /*013c*/ 	.word	0xffffffff


	//   ....[56]....
        /*0140*/ 	.word	0xffffffff


	//   ....[57]....
        /*0144*/ 	.word	0xffffffff


	//   ....[58]....
        /*0148*/ 	.word	0xffffffff


	//   ....[59]....
        /*014c*/ 	.word	0xffffffff


	//   ....[60]....
        /*0150*/ 	.word	0xffffffff


	//   ....[61]....
        /*0154*/ 	.word	0xffffffff


	//   ....[62]....
        /*0158*/ 	.word	0xffffffff


	//   ....[63]....
        /*015c*/ 	.word	0xffffffff


	//   ....[64]....
        /*0160*/ 	.word	0xffffffff


	//   ....[65]....
        /*0164*/ 	.word	0xffffffff


	//   ....[66]....
        /*0168*/ 	.word	0xffffffff


	//   ....[67]....
        /*016c*/ 	.word	0xffffffff


	//   ....[68]....
        /*0170*/ 	.word	0xffffffff


	//   ....[69]....
        /*0174*/ 	.word	0xffffffff


	//   ....[70]....
        /*0178*/ 	.word	0xffffffff


	//   ....[71]....
        /*017c*/ 	.word	0xffffffff


	//   ....[72]....
        /*0180*/ 	.word	0xffffffff


	//   ....[73]....
        /*0184*/ 	.word	0xffffffff


	//   ....[74]....
        /*0188*/ 	.word	0xffffffff


	//   ....[75]....
        /*018c*/ 	.word	0xffffffff


	//   ....[76]....
        /*0190*/ 	.word	0xffffffff


	//   ....[77]....
        /*0194*/ 	.word	0xffffffff


	//   ....[78]....
        /*0198*/ 	.word	0xffffffff


	//   ....[79]....
        /*019c*/ 	.word	0xffffffff


	//   ....[80]....
        /*01a0*/ 	.word	0xffffffff


	//   ....[81]....
        /*01a4*/ 	.word	0xffffffff


	//   ....[82]....
        /*01a8*/ 	.word	0xffffffff


	//   ....[83]....
        /*01ac*/ 	.word	0xffffffff


	//   ....[84]....
        /*01b0*/ 	.word	0xffffffff


	//   ....[85]....
        /*01b4*/ 	.word	0xffffffff


	//   ....[86]....
        /*01b8*/ 	.word	0xffffffff


	//   ....[87]....
        /*01bc*/ 	.word	0xffffffff


	//   ....[88]....
        /*01c0*/ 	.word	0xffffffff


	//   ....[89]....
        /*01c4*/ 	.word	0xffffffff


	//   ....[90]....
        /*01c8*/ 	.word	0xffffffff


	//   ....[91]....
        /*01cc*/ 	.word	0xffffffff


	//   ....[92]....
        /*01d0*/ 	.word	0xffffffff


	//   ....[93]....
        /*01d4*/ 	.word	0xffffffff


	//   ....[94]....
        /*01d8*/ 	.word	0xffffffff


	//   ....[95]....
        /*01dc*/ 	.word	0xffffffff


	//   ....[96]....
        /*01e0*/ 	.word	0xffffffff


	//   ....[97]....
        /*01e4*/ 	.word	0xffffffff


	//   ....[98]....
        /*01e8*/ 	.word	0xffffffff


	//   ....[99]....
        /*01ec*/ 	.word	0xffffffff


	//   ....[100]....
        /*01f0*/ 	.word	0xffffffff


	//   ....[101]....
        /*01f4*/ 	.word	0xffffffff


	//   ....[102]....
        /*01f8*/ 	.word	0xffffffff


	//   ....[103]....
        /*01fc*/ 	.word	0xffffffff


	//   ....[104]....
        /*0200*/ 	.word	0xffffffff


	//   ....[105]....
        /*0204*/ 	.word	0xffffffff


	//   ....[106]....
        /*0208*/ 	.word	0xffffffff


	//   ....[107]....
        /*020c*/ 	.word	0x0500000f


	//   ....[108]....
        /*0210*/ 	.word	0x0500000f


	//   ....[109]....
        /*0214*/ 	.word	0x0500000f


	//   ....[110]....
        /*0218*/ 	.word	0x0500000f


	//   ....[111]....
        /*021c*/ 	.word	0x0500000f


	//   ....[112]....
        /*0220*/ 	.word	0x0500000f


	//   ....[113]....
        /*0224*/ 	.word	0x0500000f


	//   ....[114]....
        /*0228*/ 	.word	0x0500000f


	//   ....[115]....
        /*022c*/ 	.word	0x0500000f


	//   ....[116]....
        /*0230*/ 	.word	0x0500000f


	//   ....[117]....
        /*0234*/ 	.word	0x0500000f


	//   ....[118]....
        /*0238*/ 	.word	0x0500000f


	//   ....[119]....
        /*023c*/ 	.word	0x0500000f


	//   ....[120]....
        /*0240*/ 	.word	0x0500000f


	//   ....[121]....
        /*0244*/ 	.word	0x0500000f


	//   ....[122]....
        /*0248*/ 	.word	0x0500000f


	//   ....[123]....
        /*024c*/ 	.word	0x0500000f


	//   ....[124]....
        /*0250*/ 	.word	0x0500000f


	//   ....[125]....
        /*0254*/ 	.word	0x0500000f


	//   ....[126]....
        /*0258*/ 	.word	0x0500000f


	//   ....[127]....
        /*025c*/ 	.word	0x0500000f


	//   ....[128]....
        /*0260*/ 	.word	0x0500000f


	//   ....[129]....
        /*0264*/ 	.word	0x0500000f


	//----- nvinfo : EIATTR_COOP_GROUP_INSTR_OFFSETS
	.align		4
.L_261:
        /*0268*/ 	.byte	0x04, 0x28
        /*026a*/ 	.short	(.L_263 - .L_262)


	//   ....[0]....
.L_262:
        /*026c*/ 	.word	0x00000070


	//   ....[1]....
        /*0270*/ 	.word	0x000000b0


	//   ....[2]....
        /*0274*/ 	.word	0x000002d0


	//   ....[3]....
        /*0278*/ 	.word	0x00000430


	//   ....[4]....
        /*027c*/ 	.word	0x00000550


	//   ....[5]....
        /*0280*/ 	.word	0x000006b0


	//   ....[6]....
        /*0284*/ 	.word	0x00001130


	//   ....[7]....
        /*0288*/ 	.word	0x00001c80


	//   ....[8]....
        /*028c*/ 	.word	0x00002000


	//   ....[9]....
        /*0290*/ 	.word	0x00002ae0


	//   ....[10]....
        /*0294*/ 	.word	0x00002b50


	//   ....[11]....
        /*0298*/ 	.word	0x00003550


	//   ....[12]....
        /*029c*/ 	.word	0x000035a0


	//   ....[13]....
        /*02a0*/ 	.word	0x000049c0


	//   ....[14]....
        /*02a4*/ 	.word	0x00005390


	//   ....[15]....
        /*02a8*/ 	.word	0x00005590


	//   ....[16]....
        /*02ac*/ 	.word	0x000056a0


	//   ....[17]....
        /*02b0*/ 	.word	0x00005fc0


	//   ....[18]....
        /*02b4*/ 	.word	0x00006080


	//   ....[19]....
        /*02b8*/ 	.word	0x000081b0


	//   ....[20]....
        /*02bc*/ 	.word	0x000081d0


	//   ....[21]....
        /*02c0*/ 	.word	0x00008200


	//   ....[22]....
        /*02c4*/ 	.word	0x00008210


	//   ....[23]....
        /*02c8*/ 	.word	0x000097e0


	//   ....[24]....
        /*02cc*/ 	.word	0x00009800


	//   ....[25]....
        /*02d0*/ 	.word	0x00009880


	//   ....[26]....
        /*02d4*/ 	.word	0x00009890


	//   ....[27]....
        /*02d8*/ 	.word	0x0000a560


	//   ....[28]....
        /*02dc*/ 	.word	0x0000a570


	//   ....[29]....
        /*02e0*/ 	.word	0x0000a580


	//   ....[30]....
        /*02e4*/ 	.word	0x0000a590


	//   ....[31]....
        /*02e8*/ 	.word	0x0000a5a0


	//   ....[32]....
        /*02ec*/ 	.word	0x0000a5c0


	//   ....[33]....
        /*02f0*/ 	.word	0x0000a5d0


	//   ....[34]....
        /*02f4*/ 	.word	0x0000a5e0


	//   ....[35]....
        /*02f8*/ 	.word	0x0000a600


	//   ....[36]....
        /*02fc*/ 	.word	0x0000a610


	//   ....[37]....
        /*0300*/ 	.word	0x0000a620


	//   ....[38]....
        /*0304*/ 	.word	0x0000a630


	//   ....[39]....
        /*0308*/ 	.word	0x0000a650


	//   ....[40]....
        /*030c*/ 	.word	0x0000a670


	//   ....[41]....
        /*0310*/ 	.word	0x0000a680


	//   ....[42]....
        /*0314*/ 	.word	0x0000a690


	//   ....[43]....
        /*0318*/ 	.word	0x0000a6b0


	//   ....[44]....
        /*031c*/ 	.word	0x0000a6d0


	//   ....[45]....
        /*0320*/ 	.word	0x0000a6e0


	//   ....[46]....
        /*0324*/ 	.word	0x0000a700


	//   ....[47]....
        /*0328*/ 	.word	0x0000a720


	//   ....[48]....
        /*032c*/ 	.word	0x0000a730


	//   ....[49]....
        /*0330*/ 	.word	0x0000a740


	//   ....[50]....
        /*0334*/ 	.word	0x0000a750


	//   ....[51]....
        /*0338*/ 	.word	0x0000a760


	//   ....[52]....
        /*033c*/ 	.word	0x0000a780


	//   ....[53]....
        /*0340*/ 	.word	0x0000a790


	//   ....[54]....
        /*0344*/ 	.word	0x0000a7a0


	//   ....[55]....
        /*0348*/ 	.word	0x0000a7b0


	//   ....[56]....
        /*034c*/ 	.word	0x0000a7c0


	//   ....[57]....
        /*0350*/ 	.word	0x0000a7d0


	//   ....[58]....
        /*0354*/ 	.word	0x0000a7e0


	//   ....[59]....
        /*0358*/ 	.word	0x0000a7f0


	//   ....[60]....
        /*035c*/ 	.word	0x0000a810


	//   ....[61]....
        /*0360*/ 	.word	0x0000a840


	//   ....[62]....
        /*0364*/ 	.word	0x0000a870


	//   ....[63]....
        /*0368*/ 	.word	0x0000a8a0


	//   ....[64]....
        /*036c*/ 	.word	0x0000a8d0


	//   ....[65]....
        /*0370*/ 	.word	0x0000a910


	//   ....[66]....
        /*0374*/ 	.word	0x0000a940


	//   ....[67]....
        /*0378*/ 	.word	0x0000a960


	//   ....[68]....
        /*037c*/ 	.word	0x0000a970


	//   ....[69]....
        /*0380*/ 	.word	0x0000a980


	//   ....[70]....
        /*0384*/ 	.word	0x0000a990


	//   ....[71]....
        /*0388*/ 	.word	0x0000a9a0


	//   ....[72]....
        /*038c*/ 	.word	0x0000a9b0


	//   ....[73]....
        /*0390*/ 	.word	0x0000a9c0


	//   ....[74]....
        /*0394*/ 	.word	0x0000a9d0


	//   ....[75]....
        /*0398*/ 	.word	0x0000ad10


	//   ....[76]....
        /*039c*/ 	.word	0x0000ad80


	//   ....[77]....
        /*03a0*/ 	.word	0x0000adb0


	//   ....[78]....
        /*03a4*/ 	.word	0x0000adf0


	//   ....[79]....
        /*03a8*/ 	.word	0x0000ae30


	//   ....[80]....
        /*03ac*/ 	.word	0x0000ae70


	//   ....[81]....
        /*03b0*/ 	.word	0x0000b390


	//   ....[82]....
        /*03b4*/ 	.word	0x0000b3c0


	//   ....[83]....
        /*03b8*/ 	.word	0x0000bd90


	//   ....[84]....
        /*03bc*/ 	.word	0x0000d180


	//   ....[85]....
        /*03c0*/ 	.word	0x0000d1b0


	//   ....[86]....
        /*03c4*/ 	.word	0x0000d1c0


	//   ....[87]....
        /*03c8*/ 	.word	0x0000d290


	//   ....[88]....
        /*03cc*/ 	.word	0x0000d600


	//   ....[89]....
        /*03d0*/ 	.word	0x0000d610


	//   ....[90]....
        /*03d4*/ 	.word	0x0000d620


	//   ....[91]....
        /*03d8*/ 	.word	0x0000d660


	//   ....[92]....
        /*03dc*/ 	.word	0x0000de10


	//   ....[93]....
        /*03e0*/ 	.word	0x0000de40


	//   ....[94]....
        /*03e4*/ 	.word	0x0000de70


	//   ....[95]....
        /*03e8*/ 	.word	0x0000dea0


	//   ....[96]....
        /*03ec*/ 	.word	0x0000dee0


	//   ....[97]....
        /*03f0*/ 	.word	0x0000df70


	//   ....[98]....
        /*03f4*/ 	.word	0x0000e6a0


	//   ....[99]....
        /*03f8*/ 	.word	0x0000e6b0


	//   ....[100]....
        /*03fc*/ 	.word	0x0000e6c0


	//   ....[101]....
        /*0400*/ 	.word	0x0000e740


	//   ....[102]....
        /*0404*/ 	.word	0x0000eac0


	//   ....[103]....
        /*0408*/ 	.word	0x0000eae0


	//   ....[104]....
        /*040c*/ 	.word	0x0000eb00


	//   ....[105]....
        /*0410*/ 	.word	0x0000eb20


	//   ....[106]....
        /*0414*/ 	.word	0x0000f890


	//   ....[107]....
        /*0418*/ 	.word	0x0000fe50


	//   ....[108]....
        /*041c*/ 	.word	0x0000ff40


	//   ....[109]....
        /*0420*/ 	.word	0x0000fff0


	//   ....[110]....
        /*0424*/ 	.word	0x00010070


	//   ....[111]....
        /*0428*/ 	.word	0x00010140


	//   ....[112]....
        /*042c*/ 	.word	0x000102c0


	//   ....[113]....
        /*0430*/ 	.word	0x00010350


	//   ....[114]....
        /*0434*/ 	.word	0x000103d0


	//   ....[115]....
        /*0438*/ 	.word	0x00010480


	//   ....[116]....
        /*043c*/ 	.word	0x00010510


	//   ....[117]....
        /*0440*/ 	.word	0x00010570


	//   ....[118]....
        /*0444*/ 	.word	0x00010620


	//   ....[119]....
        /*0448*/ 	.word	0x000106d0


	//   ....[120]....
        /*044c*/ 	.word	0x00010770


	//   ....[121]....
        /*0450*/ 	.word	0x00010830


	//   ....[122]....
        /*0454*/ 	.word	0x00010970


	//   ....[123]....
        /*0458*/ 	.word	0x00010a00


	//   ....[124]....
        /*045c*/ 	.word	0x00010a60


	//   ....[125]....
        /*0460*/ 	.word	0x00010b40


	//   ....[126]....
        /*0464*/ 	.word	0x00010c30


	//   ....[127]....
        /*0468*/ 	.word	0x00010cd0


	//   ....[128]....
        /*046c*/ 	.word	0x00010d40


	//   ....[129]....
        /*0470*/ 	.word	0x00010e00


	//----- nvinfo : EIATTR_REG_RECONFIG
	.align		4
.L_263:
        /*0474*/ 	.byte	0x01, 0x54
	.zero		2


	//----- nvinfo : EIATTR_SYSCALL_OFFSETS
	.align		4
        /*0478*/ 	.byte	0x04, 0x46
        /*047a*/ 	.short	(.L_265 - .L_264)


	//   ....[0]....
.L_264:
        /*047c*/ 	.word	0x000012f0


	//   ....[1]....
        /*0480*/ 	.word	0x0000c5d0


	//   ....[2]....
        /*0484*/ 	.word	0x0000c710


	//   ....[3]....
        /*0488*/ 	.word	0x0000c850


	//   ....[4]....
        /*048c*/ 	.word	0x0000c970


	//   ....[5]....
        /*0490*/ 	.word	0x0000d970


	//----- nvinfo : EIATTR_MBARRIER_INSTR_OFFSETS
	.align		4
.L_265:
        /*0494*/ 	.byte	0x04, 0x39
        /*0496*/ 	.short	(.L_267 - .L_266)


	//   ....[0]....
.L_266:
        /*0498*/ 	.word	0x00000180
        /*049c*/ 	.word	0x000000ff
        /*04a0*/ 	.word	0x00017000
        /*04a4*/ 	.short	0x0100
        /*04a6*/ 	.byte	0x08
	.zero		1


	//   ....[1]....
        /*04a8*/ 	.word	0x00000190
        /*04ac*/ 	.word	0x000000ff
        /*04b0*/ 	.word	0x00017020
        /*04b4*/ 	.short	0x0100
        /*04b6*/ 	.byte	0x08
	.zero		1


	//   ....[2]....
        /*04b8*/ 	.word	0x00000280
        /*04bc*/ 	.word	0x000000ff
        /*04c0*/ 	.word	0x00017030
        /*04c4*/ 	.short	0x0100
        /*04c6*/ 	.byte	0x08
	.zero		1


	//   ....[3]....
        /*04c8*/ 	.word	0x00000290
        /*04cc*/ 	.word	0x000000ff
        /*04d0*/ 	.word	0x00017040
        /*04d4*/ 	.short	0x0100
        /*04d6*/ 	.byte	0x08
	.zero		1


	//   ....[4]....
        /*04d8*/ 	.word	0x000002a0
        /*04dc*/ 	.word	0x000000ff
        /*04e0*/ 	.word	0x00017038
        /*04e4*/ 	.short	0x0100
        /*04e6*/ 	.byte	0x08
	.zero		1


	//   ....[5]....
        /*04e8*/ 	.word	0x000002b0
        /*04ec*/ 	.word	0x000000ff
        /*04f0*/ 	.word	0x00017048
        /*04f4*/ 	.short	0x0100
        /*04f6*/ 	.byte	0x08
	.zero		1


	//   ....[6]....
        /*04f8*/ 	.word	0x000003e0
        /*04fc*/ 	.word	0x000000ff
        /*0500*/ 	.word	0x00017050
        /*0504*/ 	.short	0x0100
        /*0506*/ 	.byte	0x08
	.zero		1


	//   ....[7]....
        /*0508*/ 	.word	0x000003f0
        /*050c*/ 	.word	0x000000ff
        /*0510*/ 	.word	0x00017060
        /*0514*/ 	.short	0x0100
        /*0516*/ 	.byte	0x08
	.zero		1


	//   ....[8]....
        /*0518*/ 	.word	0x00000400
        /*051c*/ 	.word	0x000000ff
        /*0520*/ 	.word	0x00017058
        /*0524*/ 	.short	0x0100
        /*0526*/ 	.byte	0x08
	.zero		1


	//   ....[9]....
        /*0528*/ 	.word	0x00000410
        /*052c*/ 	.word	0x000000ff
        /*0530*/ 	.word	0x00017068
        /*0534*/ 	.short	0x0100
        /*0536*/ 	.byte	0x08
	.zero		1


	//   ....[10]....
        /*0538*/ 	.word	0x00000500
        /*053c*/ 	.word	0x000000ff
        /*0540*/ 	.word	0x00017070
        /*0544*/ 	.short	0x0100
        /*0546*/ 	.byte	0x06
	.zero		1


	//   ....[11]....
        /*0548*/ 	.word	0x00000510
        /*054c*/ 	.word	0x000000ff
        /*0550*/ 	.word	0x00017080
        /*0554*/ 	.short	0x0100
        /*0556*/ 	.byte	0x06
	.zero		1


	//   ....[12]....
        /*0558*/ 	.word	0x00000520
        /*055c*/ 	.word	0x000000ff
        /*0560*/ 	.word	0x00017078
        /*0564*/ 	.short	0x0100
        /*0566*/ 	.byte	0x06
	.zero		1


	//   ....[13]....
        /*0568*/ 	.word	0x00000530
        /*056c*/ 	.word	0x000000ff
        /*0570*/ 	.word	0x00017088
        /*0574*/ 	.short	0x0100
        /*0576*/ 	.byte	0x06
	.zero		1


	//   ....[14]....
        /*0578*/ 	.word	0x00000660
        /*057c*/ 	.word	0x000000ff
        /*0580*/ 	.word	0x00017090
        /*0584*/ 	.short	0x0100
        /*0586*/ 	.byte	0x08
	.zero		1


	//   ....[15]....
        /*0588*/ 	.word	0x00000670
        /*058c*/ 	.word	0x000000ff
        /*0590*/ 	.word	0x000170a0
        /*0594*/ 	.short	0x0100
        /*0596*/ 	.byte	0x08
	.zero		1


	//   ....[16]....
        /*0598*/ 	.word	0x00000680
        /*059c*/ 	.word	0x000000ff
        /*05a0*/ 	.word	0x00017098
        /*05a4*/ 	.short	0x0100
        /*05a6*/ 	.byte	0x08
	.zero		1


	//   ....[17]....
        /*05a8*/ 	.word	0x00000690
        /*05ac*/ 	.word	0x000000ff
        /*05b0*/ 	.word	0x000170a8
        /*05b4*/ 	.short	0x0100
        /*05b6*/ 	.byte	0x08
	.zero		1


	//   ....[18]....
        /*05b8*/ 	.word	0x000007d0
        /*05bc*/ 	.word	0x000000ff
        /*05c0*/ 	.word	0x000170b0
        /*05c4*/ 	.short	0x0100
        /*05c6*/ 	.byte	0x08
	.zero		1


	//   ....[19]....
        /*05c8*/ 	.word	0x000007e0
        /*05cc*/ 	.word	0x000000ff
        /*05d0*/ 	.word	0x000170c0
        /*05d4*/ 	.short	0x0100
        /*05d6*/ 	.byte	0x08
	.zero		1


	//   ....[20]....
        /*05d8*/ 	.word	0x000007f0
        /*05dc*/ 	.word	0x000000ff
        /*05e0*/ 	.word	0x000170b8
        /*05e4*/ 	.short	0x0100
        /*05e6*/ 	.byte	0x08
	.zero		1


	//   ....[21]....
        /*05e8*/ 	.word	0x00000800
        /*05ec*/ 	.word	0x000000ff
        /*05f0*/ 	.word	0x000170c8
        /*05f4*/ 	.short	0x0100
        /*05f6*/ 	.byte	0x08
	.zero		1


	//   ....[22]....
        /*05f8*/ 	.word	0x000015c0
        /*05fc*/ 	.word	0x000000ff
        /*0600*/ 	.word	0x00017000
        /*0604*/ 	.short	0x010a
        /*0606*/ 	.byte	0x2c
	.zero		1


	//   ....[23]....
        /*0608*/ 	.word	0x00001650
        /*060c*/ 	.word	0x000000ff
        /*0610*/ 	.word	0x00017030
        /*0614*/ 	.short	0x010a
        /*0616*/ 	.byte	0x2c
	.zero		1


	//   ....[24]....
        /*0618*/ 	.word	0x000016b0
        /*061c*/ 	.word	0x000000ff
        /*0620*/ 	.word	0x00017030
        /*0624*/ 	.short	0x010a
        /*0626*/ 	.byte	0x2c
	.zero		1


	//   ....[25]....
        /*0628*/ 	.word	0x00002200
        /*062c*/ 	.word	0x000000ff
        /*0630*/ 	.word	0x00000000
        /*0634*/ 	.short	0x0101
        /*0636*/ 	.byte	0x06
	.zero		1


	//   ....[26]....
        /*0638*/ 	.word	0x00004420
        /*063c*/ 	.word	0x000000ff
        /*0640*/ 	.word	0x00017030
        /*0644*/ 	.short	0x010a
        /*0646*/ 	.byte	0x19
	.zero		1


	//   ....[27]....
        /*0648*/ 	.word	0x00004460
        /*064c*/ 	.word	0x000000ff
        /*0650*/ 	.word	0x00017030
        /*0654*/ 	.short	0x010a
        /*0656*/ 	.byte	0x19
	.zero		1


	//   ....[28]....
        /*0658*/ 	.word	0x000045e0
        /*065c*/ 	.word	0x000000ff
        /*0660*/ 	.word	0x00017050
        /*0664*/ 	.short	0x010a
        /*0666*/ 	.byte	0x0b
	.zero		1


	//   ....[29]....
        /*0668*/ 	.word	0x00004620
        /*066c*/ 	.word	0x000000ff
        /*0670*/ 	.word	0x00017050
        /*0674*/ 	.short	0x010a
        /*0676*/ 	.byte	0x0b
	.zero		1


	//   ....[30]....
        /*0678*/ 	.word	0x00005060
        /*067c*/ 	.word	0x000000ff
        /*0680*/ 	.word	0x00000000
        /*0684*/ 	.short	0x0101
        /*0686*/ 	.byte	0x19
	.zero		1


	//   ....[31]....
        /*0688*/ 	.word	0x00006be0
        /*068c*/ 	.word	0x000000ff
        /*0690*/ 	.word	0x00000000
        /*0694*/ 	.short	0x0101
        /*0696*/ 	.byte	0x07
	.zero		1


	//   ....[32]....
        /*0698*/ 	.word	0x000071b0
        /*069c*/ 	.word	0x000000ff
        /*06a0*/ 	.word	0x00017030
        /*06a4*/ 	.short	0x010a
        /*06a6*/ 	.byte	0x16
	.zero		1


	//   ....[33]....
        /*06a8*/ 	.word	0x000071f0
        /*06ac*/ 	.word	0x000000ff
        /*06b0*/ 	.word	0x00017030
        /*06b4*/ 	.short	0x010a
        /*06b6*/ 	.byte	0x16
	.zero		1


	//   ....[34]....
        /*06b8*/ 	.word	0x00007370
        /*06bc*/ 	.word	0x000000ff
        /*06c0*/ 	.word	0x00017050
        /*06c4*/ 	.short	0x010a
        /*06c6*/ 	.byte	0x0e
	.zero		1


	//   ....[35]....
        /*06c8*/ 	.word	0x000073b0
        /*06cc*/ 	.word	0x000000ff
        /*06d0*/ 	.word	0x00017050
        /*06d4*/ 	.short	0x010a
        /*06d6*/ 	.byte	0x0e
	.zero		1


	//   ....[36]....
        /*06d8*/ 	.word	0x00007a30
        /*06dc*/ 	.word	0x000000ff
        /*06e0*/ 	.word	0x00000000
        /*06e4*/ 	.short	0x0101
        /*06e6*/ 	.byte	0x06
	.zero		1


	//   ....[37]....
        /*06e8*/ 	.word	0x00008ff0
        /*06ec*/ 	.word	0x000000ff
        /*06f0*/ 	.word	0x00000000
        /*06f4*/ 	.short	0x0101
        /*06f6*/ 	.byte	0x07
	.zero		1


	//   ....[38]....
        /*06f8*/ 	.word	0x00009500
        /*06fc*/ 	.word	0x000000ff
        /*0700*/ 	.word	0x00017050
        /*0704*/ 	.short	0x010a
        /*0706*/ 	.byte	0x10
	.zero		1


	//   ....[39]....
        /*0708*/ 	.word	0x00009540
        /*070c*/ 	.word	0x000000ff
        /*0710*/ 	.word	0x00017050
        /*0714*/ 	.short	0x010a
        /*0716*/ 	.byte	0x10
	.zero		1


	//   ....[40]....
        /*0718*/ 	.word	0x00009b70
        /*071c*/ 	.word	0x000000ff
        /*0720*/ 	.word	0x00000000
        /*0724*/ 	.short	0x0101
        /*0726*/ 	.byte	0x04
	.zero		1


	//   ....[41]....
        /*0728*/ 	.word	0x0000ae50
        /*072c*/ 	.word	0x000000ff
        /*0730*/ 	.word	0x00000000
        /*0734*/ 	.short	0x0101
        /*0736*/ 	.byte	0x04
	.zero		1


	//   ....[42]....
        /*0738*/ 	.word	0x0000cf80
        /*073c*/ 	.word	0x000000ff
        /*0740*/ 	.word	0x00017080
        /*0744*/ 	.short	0x010a
        /*0746*/ 	.byte	0x2e
	.zero		1


	//   ....[43]....
        /*0748*/ 	.word	0x0000d350
        /*074c*/ 	.word	0x000000ff
        /*0750*/ 	.word	0x00017070
        /*0754*/ 	.short	0x0107
        /*0756*/ 	.byte	0x2e
	.zero		1


	//   ....[44]....
        /*0758*/ 	.word	0x0000d3e0
        /*075c*/ 	.word	0x000000ff
        /*0760*/ 	.word	0x00017070
        /*0764*/ 	.short	0x0101
        /*0766*/ 	.byte	0x2e
	.zero		1


	//   ....[45]....
        /*0768*/ 	.word	0x0000d410
        /*076c*/ 	.word	0x000000ff
        /*0770*/ 	.word	0x00017040
        /*0774*/ 	.short	0x010a
        /*0776*/ 	.byte	0x2e
	.zero		1


	//   ....[46]....
        /*0778*/ 	.word	0x0000d720
        /*077c*/ 	.word	0x000000ff
        /*0780*/ 	.word	0x00017030
        /*0784*/ 	.short	0x0107
        /*0786*/ 	.byte	0x2e
	.zero		1


	//   ....[47]....
        /*0788*/ 	.word	0x0000d7b0
        /*078c*/ 	.word	0x000000ff
        /*0790*/ 	.word	0x00017030
        /*0794*/ 	.short	0x0101
        /*0796*/ 	.byte	0x2e
	.zero		1


	//   ....[48]....
        /*0798*/ 	.word	0x0000e080
        /*079c*/ 	.word	0x000000ff
        /*07a0*/ 	.word	0x00017000
        /*07a4*/ 	.short	0x0107
        /*07a6*/ 	.byte	0x2e
	.zero		1


	//   ....[49]....
        /*07a8*/ 	.word	0x0000e0e0
        /*07ac*/ 	.word	0x000000ff
        /*07b0*/ 	.word	0x00017000
        /*07b4*/ 	.short	0x0101
        /*07b6*/ 	.byte	0x2e
	.zero		1


	//   ....[50]....
        /*07b8*/ 	.word	0x0000e110
        /*07bc*/ 	.word	0x000000ff
        /*07c0*/ 	.word	0x00017020
        /*07c4*/ 	.short	0x010a
        /*07c6*/ 	.byte	0x2e
	.zero		1


	//   ....[51]....
        /*07c8*/ 	.word	0x0000e450
        /*07cc*/ 	.word	0x00000006
        /*07d0*/ 	.word	0x00017080
        /*07d4*/ 	.short	0x010a
        /*07d6*/ 	.byte	0x3f
	.zero		1


	//   ....[52]....
        /*07d8*/ 	.word	0x0000e810
        /*07dc*/ 	.word	0x00000006
        /*07e0*/ 	.word	0x00017070
        /*07e4*/ 	.short	0x0107
        /*07e6*/ 	.byte	0x3f
	.zero		1


	//   ....[53]....
        /*07e8*/ 	.word	0x0000e8a0
        /*07ec*/ 	.word	0x00000006
        /*07f0*/ 	.word	0x00017070
        /*07f4*/ 	.short	0x0101
        /*07f6*/ 	.byte	0x3f
	.zero		1


	//   ....[54]....
        /*07f8*/ 	.word	0x0000e8d0
        /*07fc*/ 	.word	0x00000006
        /*0800*/ 	.word	0x00017040
        /*0804*/ 	.short	0x010a
        /*0806*/ 	.byte	0x3f
	.zero		1


	//   ....[55]....
        /*0808*/ 	.word	0x0000ec00
        /*080c*/ 	.word	0x00000006
        /*0810*/ 	.word	0x00017030
        /*0814*/ 	.short	0x0107
        /*0816*/ 	.byte	0x3f
	.zero		1


	//   ....[56]....
        /*0818*/ 	.word	0x0000eca0
        /*081c*/ 	.word	0x00000006
        /*0820*/ 	.word	0x00017030
        /*0824*/ 	.short	0x0101
        /*0826*/ 	.byte	0x3f
	.zero		1


	//   ....[57]....
        /*0828*/ 	.word	0x0000ed20
        /*082c*/ 	.word	0x00000002
        /*0830*/ 	.word	0x00017070
        /*0834*/ 	.short	0x010a
        /*0836*/ 	.byte	0x3f
	.zero		1


	//   ....[58]....
        /*0838*/ 	.word	0x0000edb0
        /*083c*/ 	.word	0x00000002
        /*0840*/ 	.word	0x00017060
        /*0844*/ 	.short	0x010a
        /*0846*/ 	.byte	0x3f
	.zero		1


	//   ....[59]....
        /*0848*/ 	.word	0x0000f160
        /*084c*/ 	.word	0x00000002
        /*0850*/ 	.word	0x00017050
        /*0854*/ 	.short	0x0101
        /*0856*/ 	.byte	0x3f
	.zero		1


	//   ....[60]....
        /*0858*/ 	.word	0x0000f200
        /*085c*/ 	.word	0x00000002
        /*0860*/ 	.word	0x00000000
        /*0864*/ 	.short	0x0101
        /*0866*/ 	.byte	0x3f
	.zero		1


	//   ....[61]....
        /*0868*/ 	.word	0x0000f2d0
        /*086c*/ 	.word	0x00000002
        /*0870*/ 	.word	0x00017070
        /*0874*/ 	.short	0x010a
        /*0876*/ 	.byte	0x3f
	.zero		1


	//   ....[62]....
        /*0878*/ 	.word	0x0000f380
        /*087c*/ 	.word	0x00000002
        /*0880*/ 	.word	0x00017060
        /*0884*/ 	.short	0x010a
        /*0886*/ 	.byte	0x3f
	.zero		1


	//   ....[63]....
        /*0888*/ 	.word	0x0000f720
        /*088c*/ 	.word	0x00000002
        /*0890*/ 	.word	0x00017050
        /*0894*/ 	.short	0x0101
        /*0896*/ 	.byte	0x3f
	.zero		1


	//   ....[64]....
        /*0898*/ 	.word	0x0000f7a0
        /*089c*/ 	.word	0x00000002
        /*08a0*/ 	.word	0x00000000
        /*08a4*/ 	.short	0x0101
        /*08a6*/ 	.byte	0x3f
	.zero		1


	//   ....[65]....
        /*08a8*/ 	.word	0x0000f840
        /*08ac*/ 	.word	0x00000007
        /*08b0*/ 	.word	0x00017020
        /*08b4*/ 	.short	0x010a
        /*08b6*/ 	.byte	0x3f
	.zero		1


	//   ....[66]....
        /*08b8*/ 	.word	0x0000f960
        /*08bc*/ 	.word	0x00000005
        /*08c0*/ 	.word	0x00017040
        /*08c4*/ 	.short	0x010a
        /*08c6*/ 	.byte	0x3f
	.zero		1


	//   ....[67]....
        /*08c8*/ 	.word	0x0000fa00
        /*08cc*/ 	.word	0x00000007
        /*08d0*/ 	.word	0x00017040
        /*08d4*/ 	.short	0x010a
        /*08d6*/ 	.byte	0x3f
	.zero		1


	//   ....[68]....
        /*08d8*/ 	.word	0x0000fa40
        /*08dc*/ 	.word	0x00000005
        /*08e0*/ 	.word	0x00017060
        /*08e4*/ 	.short	0x010a
        /*08e6*/ 	.byte	0x3f
	.zero		1


	//   ....[69]....
        /*08e8*/ 	.word	0x0000fa80
        /*08ec*/ 	.word	0x00000007
        /*08f0*/ 	.word	0x00017060
        /*08f4*/ 	.short	0x010a
        /*08f6*/ 	.byte	0x3f
	.zero		1


	//   ....[70]....
        /*08f8*/ 	.word	0x0000fac0
        /*08fc*/ 	.word	0x00000005
        /*0900*/ 	.word	0x00017080
        /*0904*/ 	.short	0x010a
        /*0906*/ 	.byte	0x3f
	.zero		1


	//   ....[71]....
        /*0908*/ 	.word	0x0000fb00
        /*090c*/ 	.word	0x00000007
        /*0910*/ 	.word	0x00017080
        /*0914*/ 	.short	0x010a
        /*0916*/ 	.byte	0x3f
	.zero		1


	//   ....[72]....
        /*0918*/ 	.word	0x0000fb70
        /*091c*/ 	.word	0x00000003
        /*0920*/ 	.word	0x00017000
        /*0924*/ 	.short	0x010a
        /*0926*/ 	.byte	0x3f
	.zero		1


	//   ....[73]....
        /*0928*/ 	.word	0x0000fbd0
        /*092c*/ 	.word	0x00000003
        /*0930*/ 	.word	0x00017030
        /*0934*/ 	.short	0x010a
        /*0936*/ 	.byte	0x3f
	.zero		1


	//   ....[74]....
        /*0938*/ 	.word	0x0000fc30
        /*093c*/ 	.word	0x0000000b
        /*0940*/ 	.word	0x00017030
        /*0944*/ 	.short	0x010a
        /*0946*/ 	.byte	0x3f
	.zero		1


	//   ....[75]....
        /*0948*/ 	.word	0x0000fc90
        /*094c*/ 	.word	0x0000000b
        /*0950*/ 	.word	0x00017050
        /*0954*/ 	.short	0x010a
        /*0956*/ 	.byte	0x3f
	.zero		1


	//   ....[76]....
        /*0958*/ 	.word	0x0000fcf0
        /*095c*/ 	.word	0x00000009
        /*0960*/ 	.word	0x00017030
        /*0964*/ 	.short	0x010a
        /*0966*/ 	.byte	0x3f
	.zero		1


	//   ....[77]....
        /*0968*/ 	.word	0x0000fd50
        /*096c*/ 	.word	0x00000009
        /*0970*/ 	.word	0x00017050
        /*0974*/ 	.short	0x010a
        /*0976*/ 	.byte	0x3f
	.zero		1


	//   ....[78]....
        /*0978*/ 	.word	0x0000fdb0
        /*097c*/ 	.word	0x00000005
        /*0980*/ 	.word	0x00017050
        /*0984*/ 	.short	0x010a
        /*0986*/ 	.byte	0x3f
	.zero		1


	//   ....[79]....
        /*0988*/ 	.word	0x0000fe90
        /*098c*/ 	.word	0x00000003
        /*0990*/ 	.word	0x00017080
        /*0994*/ 	.short	0x010a
        /*0996*/ 	.byte	0x3f
	.zero		1


	//   ....[80]....
        /*0998*/ 	.word	0x00010210
        /*099c*/ 	.word	0x00000003
        /*09a0*/ 	.word	0x00017040
        /*09a4*/ 	.short	0x010a
        /*09a6*/ 	.byte	0x3f
	.zero		1


	//   ....[81]....
        /*09a8*/ 	.word	0x00010870
        /*09ac*/ 	.word	0x00000003
        /*09b0*/ 	.word	0x00017020
        /*09b4*/ 	.short	0x010a
        /*09b6*/ 	.byte	0x3f
	.zero		1


	//   ....[82]....
        /*09b8*/ 	.word	0x000108c0
        /*09bc*/ 	.word	0x00000006
        /*09c0*/ 	.word	0x00017080
        /*09c4*/ 	.short	0x010a
        /*09c6*/ 	.byte	0x3f
	.zero		1


	//   ....[83]....
        /*09c8*/ 	.word	0x00010b80
        /*09cc*/ 	.word	0x00000006
        /*09d0*/ 	.word	0x00017040
        /*09d4*/ 	.short	0x010a
        /*09d6*/ 	.byte	0x3f
	.zero		1


	//   ....[84]....
        /*09d8*/ 	.word	0x00010e30
        /*09dc*/ 	.word	0x00000002
        /*09e0*/ 	.word	0x00017070
        /*09e4*/ 	.short	0x010a
        /*09e6*/ 	.byte	0x3f
	.zero		1


	//   ....[85]....
        /*09e8*/ 	.word	0x00010e80
        /*09ec*/ 	.word	0x00000002
        /*09f0*/ 	.word	0x00017060
        /*09f4*/ 	.short	0x010a
        /*09f6*/ 	.byte	0x3f
	.zero		1


	//   ....[86]....
        /*09f8*/ 	.word	0x00010ed0
        /*09fc*/ 	.word	0x00000002
        /*0a00*/ 	.word	0x00017070
        /*0a04*/ 	.short	0x010a
        /*0a06*/ 	.byte	0x3f
	.zero		1


	//   ....[87]....
        /*0a08*/ 	.word	0x00010f20
        /*0a0c*/ 	.word	0x00000002
        /*0a10*/ 	.word	0x00017060
        /*0a14*/ 	.short	0x010a
        /*0a16*/ 	.byte	0x3f
	.zero		1


	//   ....[88]....
        /*0a18*/ 	.word	0x00010f70
        /*0a1c*/ 	.word	0x00000007
        /*0a20*/ 	.word	0x00017020
        /*0a24*/ 	.short	0x010a
        /*0a26*/ 	.byte	0x3f
	.zero		1


	//   ....[89]....
        /*0a28*/ 	.word	0x00010fc0
        /*0a2c*/ 	.word	0x00000005
        /*0a30*/ 	.word	0x00017040
        /*0a34*/ 	.short	0x010a
        /*0a36*/ 	.byte	0x3f
	.zero		1


	//   ....[90]....
        /*0a38*/ 	.word	0x00011010
        /*0a3c*/ 	.word	0x00000007
        /*0a40*/ 	.word	0x00017040
        /*0a44*/ 	.short	0x010a
        /*0a46*/ 	.byte	0x3f
	.zero		1


	//   ....[91]....
        /*0a48*/ 	.word	0x00011060
        /*0a4c*/ 	.word	0x00000005
        /*0a50*/ 	.word	0x00017060
        /*0a54*/ 	.short	0x010a
        /*0a56*/ 	.byte	0x3f
	.zero		1


	//   ....[92]....
        /*0a58*/ 	.word	0x000110b0
        /*0a5c*/ 	.word	0x00000007
        /*0a60*/ 	.word	0x00017060
        /*0a64*/ 	.short	0x010a
        /*0a66*/ 	.byte	0x3f
	.zero		1


	//   ....[93]....
        /*0a68*/ 	.word	0x00011100
        /*0a6c*/ 	.word	0x00000005
        /*0a70*/ 	.word	0x00017080
        /*0a74*/ 	.short	0x010a
        /*0a76*/ 	.byte	0x3f
	.zero		1


	//----- nvinfo : EIATTR_NUM_MBARRIERS
	.align		4
.L_267:
        /*0a78*/ 	.byte	0x03, 0x38
        /*0a7a*/ 	.short	0x0016


	//----- nvinfo : EIATTR_EXIT_INSTR_OFFSETS
	.align		4
        /*0a7c*/ 	.byte	0x04, 0x1c
        /*0a7e*/ 	.short	(.L_269 - .L_268)


	//   ....[0]....
.L_268:
        /*0a80*/ 	.word	0x0000fb50


	//----- nvinfo : EIATTR_MAX_THREADS
	.align		4
.L_269:
        /*0a84*/ 	.byte	0x04, 0x05
        /*0a86*/ 	.short	(.L_271 - .L_270)
.L_270:
        /*0a88*/ 	.word	0x00000200
        /*0a8c*/ 	.word	0x00000001
        /*0a90*/ 	.word	0x00000001


	//----- nvinfo : EIATTR_CRS_STACK_SIZE
	.align		4
.L_271:
        /*0a94*/ 	.byte	0x04, 0x1e
        /*0a96*/ 	.short	(.L_273 - .L_272)
.L_272:
        /*0a98*/ 	.word	0x00000000


	//----- nvinfo : EIATTR_CBANK_PARAM_SIZE
	.align		4
.L_273:
        /*0a9c*/ 	.byte	0x03, 0x19
        /*0a9e*/ 	.short	0x0a70


	//----- nvinfo : EIATTR_PARAM_CBANK
	.align		4
        /*0aa0*/ 	.byte	0x04, 0x0a
        /*0aa2*/ 	.short	(.L_275 - .L_274)
	.align		4
.L_274:
        /*0aa4*/ 	.word	index@(.nv.constant0._ZN7cutlass13device_kernelIN5flash11enable_sm90INS1_16FlashAttnFwdSm90INS1_25CollectiveMainloopFwdSm90ILi2EN4cute5tupleIJNS5_1CILi1EEES8_S8_EEENS6_IJNS7_ILi192EEENS7_ILi128EEENS7_ILi96EEEEEELi96ENS_12float_e4m3_tEfNS_4arch4Sm90ELb1ELb0ELb1ELb0ELb1ELb0ELb0ELb1ELb1ELb1ELb1ELb0EEENS1_21CollectiveEpilogueFwdINS6_IJSA_SC_SB_EEES9_NS_10bfloat16_tESG_Li384ELb0ELb1ELb1ELb1EEENS1_19SingleTileSchedulerILb0ELb1ELb1ELi192EEEEEEEEEvNT_6ParamsE)
        /*0aa8*/ 	.short	0x0210
        /*0aaa*/ 	.short	0x0a70


	//----- nvinfo : EIATTR_SW_WAR
	.align		4
.L_275:
        /*0aac*/ 	.byte	0x04, 0x36
        /*0aae*/ 	.short	(.L_277 - .L_276)
.L_276:
        /*0ab0*/ 	.word	0x00000008
.L_277:


//--------------------- .nv.info._ZN7cutlass13device_kernelIN5flash11enable_sm90INS1_16FlashAttnFwdSm90INS1_25CollectiveMainloopFwdSm90ILi2EN4cute5tupleIJNS5_1CILi1EEES8_S8_EEENS6_IJNS7_ILi192EEENS7_ILi128EEENS7_ILi96EEEEEELi96ENS_12float_e4m3_tEfNS_4arch4Sm90ELb1ELb0ELb1ELb1ELb1ELb0ELb0ELb1ELb1ELb1ELb1ELb0EEENS1_21CollectiveEpilogueFwdINS6_IJSA_SC_SB_EEES9_NS_10bfloat16_tESG_Li384ELb1ELb1ELb1ELb1EEENS1_36VarlenDynamicPersistentTileSchedulerILi192ELi128ELi384ELi128ELb1ELb1ELb1ELb1ELb1ELb1EEEEEEEEEvNT_6ParamsE --------------------------
	.section	.nv.info._ZN7cutlass13device_kernelIN5flash11enable_sm90INS1_16FlashAttnFwdSm90INS1_25CollectiveMainloopFwdSm90ILi2EN4cute5tupleIJNS5_1CILi1EEES8_S8_EEENS6_IJNS7_ILi192EEENS7_ILi128EEENS7_ILi96EEEEEELi96ENS_12float_e4m3_tEfNS_4arch4Sm90ELb1ELb0ELb1ELb1ELb1ELb0ELb0ELb1ELb1ELb1ELb1ELb0EEENS1_21CollectiveEpilogueFwdINS6_IJSA_SC_SB_EEES9_NS_10bfloat16_tESG_Li384ELb1ELb1ELb1ELb1EEENS1_36VarlenDynamicPersistentTileSchedulerILi192ELi128ELi384ELi128ELb1ELb1ELb1ELb1ELb1ELb1EEEEEEEEEvNT_6ParamsE,"",@"SHT_CUDA_INFO"
	.sectionflags	@""
	.align	4


	//----- nvinfo : EIATTR_CUDA_API_VERSION
	.align		4
        /*0000*/ 	.byte	0x04, 0x37
        /*0002*/ 	.short	(.L_279 - .L_278)
.L_278:
        /*0004*/ 	.word	0x00000082


	//----- nvinfo : EIATTR_KPARAM_INFO
	.align		4
.L_279:
        /*0008*/ 	.byte	0x04, 0x17
        /*000a*/ 	.short	(.L_281 - .L_280)
.L_280:
        /*000c*/ 	.word	0x00000000
        /*0010*/ 	.short	0x0000
        /*0012*/ 	.short	0x0070
        /*0014*/ 	.byte	0x00, 0xf0, 0x01, 0x2a


	//----- nvinfo : EIATTR_SPARSE_MMA_MASK
	.align		4
.L_281:
        /*0018*/ 	.byte	0x03, 0x50
        /*001a*/ 	.short	0x0000


	//----- nvinfo : EIATTR_MAXREG_COUNT
	.align		4
        /*001c*/ 	.byte	0x03, 0x1b
        /*001e*/ 	.short	0x0080


	//----- nvinfo : EIATTR_NUM_BARRIERS
	.align		4
        /*0020*/ 	.byte	0x02, 0x4c
        /*0022*/ 	.byte	0x09
	.zero		1


	//----- nvinfo : EIATTR_EXTERNS
	.align		4
        /*0024*/ 	.byte	0x04, 0x0f
        /*0026*/ 	.short	(.L_283 - .L_282)


	//   ....[0]....
	.align		4
.L_282:
        /*0028*/ 	.word	index@(__assertfail)


	//----- nvinfo : EIATTR_ANNOTATIONS
	.align		4
.L_283:
        /*002c*/ 	.byte	0x04, 0x55
        /*002e*/ 	.short	(.L_285 - .L_284)


	//   ....[0]....
.L_284:
        /* <DEDUP_REMOVED lines=20> */


	//----- nvinfo : EIATTR_MERCURY_ISA_VERSION
	.align		4
.L_285:
        /*0160*/ 	.byte	0x03, 0x5f
        /*0162*/ 	.short	0x0101


	//----- nvinfo : EIATTR_UNUSED_LOAD_BYTE_OFFSET
	.align		4
        /*0164*/ 	.byte	0x04, 0x44
        /*0166*/ 	.short	(.L_287 - .L_286)


	//   ....[0]....
.L_286:
        /*0168*/ 	.word	0x00000940
        /*016c*/ 	.word	0x0000fff0


	//   ....[1]....
        /*0170*/ 	.word	0x0000a430
        /*0174*/ 	.word	0x0000fff0


	//----- nvinfo : EIATTR_INT_WARP_WIDE_INSTR_OFFSETS
	.align		4
.L_287:
        /*0178*/ 	.byte	0x04, 0x31
        /*017a*/ 	.short	(.L_289 - .L_288)


	//   ....[0]....
.L_288:
        /*017c*/ 	.word	0x000000c0


	//   ....[1]....
        /*0180*/ 	.word	0x000000d0


	//   ....[2]....
        /*0184*/ 	.word	0x00000170


	//   ....[3]....
        /*0188*/ 	.word	0x0000f420


	//   ....[4]....
        /*018c*/ 	.word	0x0000f4b0


	//   ....[5]....
        /*0190*/ 	.word	0x00012270


	//   ....[6]....
        /*0194*/ 	.word	0x00012300


	//----- nvinfo : EIATTR_COOP_GROUP_MASK_REGIDS
	.align		4
.L_289:
        /*0198*/ 	.byte	0x04, 0x29
        /*019a*/ 	.short	(.L_291 - .L_290)


	//   ....[0]....
.L_290:
        /*019c*/ 	.word	0xffffffff


	//   ....[1]....
        /*01a0*/ 	.word	0xffffffff


	//   ....[2]....
        /*01a4*/ 	.word	0xffffffff


	//   ....[3]....
        /*01a8*/ 	.word	0xffffffff


	//   ....[4]....
        /*01ac*/ 	.word	0xffffffff


	//   ....[5]....
        /*01b0*/ 	.word	0xffffffff


	//   ....[6]....
        /*01b4*/ 	.word	0xffffffff


	//   ....[7]....
        /*01b8*/ 	.word	0xffffffff


	//   ....[8]....
        /*01bc*/ 	.word	0xffffffff


	//   ....[9]....
        /*01c0*/ 	.word	0xffffffff


	//   ....[10]....
        /*01c4*/ 	.word	0xffffffff


	//   ....[11]....
        /*01c8*/ 	.word	0xffffffff


	//   ....[12]....
        /*01cc*/ 	.word	0xffffffff


	//   ....[13]....
        /*01d0*/ 	.word	0xffffffff


	//   ....[14]....
        /*01d4*/ 	.word	0xffffffff


	//   ....[15]....
        /*01d8*/ 	.word	0xffffffff


	//   ....[16]....
        /*01dc*/ 	.word	0xffffffff


	//   ....[17]....
        /*01e0*/ 	.word	0xffffffff


	//   ....[18]....
        /*01e4*/ 	.word	0xffffffff


	//   ....[19]....
        /*01e8*/ 	.word	0xffffffff


	//   ....[20]....
        /*01ec*/ 	.word	0xffffffff


	//   ....[21]....
        /*01f0*/ 	.word	0xffffffff


	//   ....[22]....
        /*01f4*/ 	.word	0xffffffff


	//   ....[23]....
        /*01f8*/ 	.word	0xffffffff


	//   ....[24]....
        /*01fc*/ 	.word	0xffffffff


	//   ....[25]....
        /*0200*/ 	.word	0xffffffff


	//   ....[26]....
        /*0204*/ 	.word	0xffffffff


	//   ....[27]....
        /*0208*/ 	.word	0xffffffff


	//   ....[28]....
        /*020c*/ 	.word	0xffffffff


	//   ....[29]....
        /*0210*/ 	.word	0xffffffff


	//   ....[30]....
        /*0214*/ 	.word	0xffffffff


	//   ....[31]....
        /*0218*/ 	.word	0xffffffff


	//   ....[32]....
        /*021c*/ 	.word	0xffffffff


	//   ....[33]....
        /*0220*/ 	.word	0xffffffff


	//   ....[34]....
        /*0224*/ 	.word	0xffffffff


	//   ....[35]....
        /*0228*/ 	.word	0xffffffff


	//   ....[36]....
        /*022c*/ 	.word	0xffffffff


	//   ....[37]....
        /*0230*/ 	.word	0xffffffff


	//   ....[38]....
        /*0234*/ 	.word	0xffffffff


	//   ....[39]....
        /*0238*/ 	.word	0xffffffff


	//   ....[40]....
        /*023c*/ 	.word	0xffffffff


	//   ....[41]....
        /*0240*/ 	.word	0xffffffff


	//   ....[42]....
        /*0244*/ 	.word	0xffffffff


	//   ....[43]....
        /*0248*/ 	.word	0xffffffff


	//   ....[44]....
        /*024c*/ 	.word	0xffffffff


	//   ....[45]....
        /*0250*/ 	.word	0xffffffff


	//   ....[46]....
        /*0254*/ 	.word	0xffffffff


	//   ....[47]....
        /*0258*/ 	.word	0xffffffff


	//   ....[48]....
        /*025c*/ 	.word	0xffffffff


	//   ....[49]....
        /*0260*/ 	.word	0xffffffff


	//   ....[50]....
        /*0264*/ 	.word	0xffffffff


	//   ....[51]....
        /*0268*/ 	.word	0xffffffff


	//   ....[52]....
        /*026c*/ 	.word	0xffffffff


	//   ....[53]....
        /*0270*/ 	.word	0xffffffff


	//   ....[54]....
        /*0274*/ 	.word	0xffffffff


	//   ....[55]....
        /*0278*/ 	.word	0xffffffff


	//   ....[56]....
        /*027c*/ 	.word	0xffffffff


	//   ....[57]....
        /*0280*/ 	.word	0xffffffff


	//   ....[58]....
        /*0284*/ 	.word	0xffffffff


	//   ....[59]....
        /*0288*/ 	.word	0xffffffff


	//   ....[60]....
        /*028c*/ 	.word	0xffffffff


	//   ....[61]....
        /*0290*/ 	.word	0xffffffff


	//   ....[62]....
        /*0294*/ 	.word	0xffffffff


	//   ....[63]....
        /*0298*/ 	.word	0xffffffff


	//   ....[64]....
        /*029c*/ 	.word	0xffffffff


	//   ....[65]....
        /*02a0*/ 	.word	0xffffffff


	//   ....[66]....
        /*02a4*/ 	.word	0xffffffff


	//   ....[67]....
        /*02a8*/ 	.word	0xffffffff


	//   ....[68]....
        /*02ac*/ 	.word	0xffffffff


	//   ....[69]....
        /*02b0*/ 	.word	0xffffffff


	//   ....[70]....
        /*02b4*/ 	.word	0xffffffff


	//   ....[71]....
        /*02b8*/ 	.word	0xffffffff


	//   ....[72]....
        /*02bc*/ 	.word	0xffffffff


	//   ....[73]....
        /*02c0*/ 	.word	0xffffffff


	//   ....[74]....
        /*02c4*/ 	.word	0xffffffff


	//   ....[75]....
        /*02c8*/ 	.word	0xffffffff


	//   ....[76]....
        /*02cc*/ 	.word	0xffffffff


	//   ....[77]....
        /*02d0*/ 	.word	0xffffffff


	//   ....[78]....
        /*02d4*/ 	.word	0xffffffff


	//   ....[79]....
        /*02d8*/ 	.word	0xffffffff


	//   ....[80]....
        /*02dc*/ 	.word	0xffffffff


	//   ....[81]....
        /*02e0*/ 	.word	0xffffffff


	//   ....[82]....
        /*02e4*/ 	.word	0xffffffff


	//   ....[83]....
        /*02e8*/ 	.word	0xffffffff


	//   ....[84]....
        /*02ec*/ 	.word	0xffffffff


	//   ....[85]....
        /*02f0*/ 	.word	0xffffffff


	//   ....[86]....
        /*02f4*/ 	.word	0xffffffff


	//   ....[87]....
        /*02f8*/ 	.word	0xffffffff


	//   ....[88]....
        /*02fc*/ 	.word	0xffffffff


	//   ....[89]....
        /*0300*/ 	.word	0xffffffff


	//   ....[90]....
        /*0304*/ 	.word	0xffffffff


	//   ....[91]....
        /*0308*/ 	.word	0xffffffff


	//   ....[92]....
        /*030c*/ 	.word	0xffffffff


	//   ....[93]....
        /*0310*/ 	.word	0xffffffff


	//   ....[94]....
        /*0314*/ 	.word	0xffffffff


	//   ....[95]....
        /*0318*/ 	.word	0xffffffff


	//   ....[96]....
        /*031c*/ 	.word	0xffffffff


	//   ....[97]....
        /*0320*/ 	.word	0xffffffff


	//   ....[98]....
        /*0324*/ 	.word	0xffffffff


	//   ....[99]....
        /*0328*/ 	.word	0xffffffff


	//   ....[100]....
        /*032c*/ 	.word	0xffffffff


	//   ....[101]....
        /*0330*/ 	.word	0xffffffff


	//   ....[102]....
        /*0334*/ 	.word	0xffffffff


	//   ....[103]....
        /*0338*/ 	.word	0xffffffff


	//   ....[104]....
        /*033c*/ 	.word	0xffffffff


	//   ....[105]....
        /*0340*/ 	.word	0xffffffff


	//   ....[106]....
        /*0344*/ 	.word	0xffffffff


	//   ....[107]....
        /*0348*/ 	.word	0xffffffff


	//   ....[108]....
        /*034c*/ 	.word	0xffffffff


	//   ....[109]....
        /*0350*/ 	.word	0xffffffff


	//   ....[110]....
        /*0354*/ 	.word	0xffffffff


	//   ....[111]....
        /*0358*/ 	.word	0xffffffff


	//   ....[112]....
        /*035c*/ 	.word	0xffffffff


	//   ....[113]....
        /*0360*/ 	.word	0xffffffff


	//   ....[114]....
        /*0364*/ 	.word	0xffffffff


	//   ....[115]....
        /*0368*/ 	.word	0xffffffff


	//   ....[116]....
        /*036c*/ 	.word	0xffffffff


	//   ....[117]....
        /*0370*/ 	.word	0xffffffff


	//   ....[118]....
        /*0374*/ 	.word	0xffffffff


	//   ....[119]....
        /*0378*/ 	.word	0xffffffff


	//   ....[120]....
        /*037c*/ 	.word	0xffffffff


	//   ....[121]....
        /*0380*/ 	.word	0xffffffff


	//   ....[122]....
        /*0384*/ 	.word	0xffffffff


	//   ....[123]....
        /*0388*/ 	.word	0xffffffff


	//   ....[124]....
        /*038c*/ 	.word	0xffffffff


	//   ....[125]....
        /*0390*/ 	.word	0xffffffff


	//   ....[126]....
        /*0394*/ 	.word	0xffffffff


	//   ....[127]....
        /*0398*/ 	.word	0xffffffff


	//   ....[128]....
        /*039c*/ 	.word	0xffffffff


	//   ....[129]....
        /*03a0*/ 	.word	0xffffffff


	//   ....[130]....
        /*03a4*/ 	.word	0xffffffff


	//   ....[131]....
        /*03a8*/ 	.word	0xffffffff


	//   ....[132]....
        /*03ac*/ 	.word	0xffffffff


	//   ....[133]....
        /*03b0*/ 	.word	0xffffffff


	//   ....[134]....
        /*03b4*/ 	.word	0xffffffff


	//   ....[135]....
        /*03b8*/ 	.word	0xffffffff


	//   ....[136]....
        /*03bc*/ 	.word	0xffffffff


	//   ....[137]....
        /*03c0*/ 	.word	0xffffffff


	//   ....[138]....
        /*03c4*/ 	.word	0xffffffff


	//   ....[139]....
        /*03c8*/ 	.word	0xffffffff


	//   ....[140]....
        /*03cc*/ 	.word	0xffffffff


	//   ....[141]....
        /*03d0*/ 	.word	0xffffffff


	//   ....[142]....
        /*03d4*/ 	.word	0xffffffff


	//   ....[143]....
        /*03d8*/ 	.word	0xffffffff


	//   ....[144]....
        /*03dc*/ 	.word	0xffffffff


	//   ....[145]....
        /*03e0*/ 	.word	0xffffffff


	//   ....[146]....
        /*03e4*/ 	.word	0xffffffff


	//   ....[147]....
        /*03e8*/ 	.word	0xffffffff


	//   ....[148]....
        /*03ec*/ 	.word	0xffffffff


	//   ....[149]....
        /*03f0*/ 	.word	0x0500000f


	//   ....[150]....
        /*03f4*/ 	.word	0x0500000f


	//   ....[151]....
        /*03f8*/ 	.word	0x0500000f


	//   ....[152]....
        /*03fc*/ 	.word	0x0500000f


	//   ....[153]....
        /*0400*/ 	.word	0x0500000f


	//   ....[154]....
        /*0404*/ 	.word	0x0500000f


	//   ....[155]....
        /*0408*/ 	.word	0x0500000f


	//   ....[156]....
        /*040c*/ 	.word	0x0500000f


	//   ....[157]....
        /*0410*/ 	.word	0x0500000f


	//   ....[158]....
        /*0414*/ 	.word	0x0500000f


	//   ....[159]....
        /*0418*/ 	.word	0x0500000f


	//   ....[160]....
        /*041c*/ 	.word	0x0500000f


	//   ....[161]....
        /*0420*/ 	.word	0x0500000f


	//   ....[162]....
        /*0424*/ 	.word	0x0500000f


	//   ....[163]....
        /*0428*/ 	.word	0x0500000f


	//   ....[164]....
        /*042c*/ 	.word	0x0500000f


	//   ....[165]....
        /*0430*/ 	.word	0x0500000f


	//   ....[166]....
        /*0434*/ 	.word	0x0500000f


	//   ....[167]....
        /*0438*/ 	.word	0x0500000f


	//   ....[168]....
        /*043c*/ 	.word	0x0500000f


	//   ....[169]....
        /*0440*/ 	.word	0x0500000f


	//   ....[170]....
        /*0444*/ 	.word	0x0500000f


	//   ....[171]....
        /*0448*/ 	.word	0x0500000f


	//   ....[172]....
        /*044c*/ 	.word	0x0500000f


	//----- nvinfo : EIATTR_COOP_GROUP_INSTR_OFFSETS
	.align		4
.L_291:
        /*0450*/ 	.byte	0x04, 0x28
        /*0452*/ 	.short	(.L_293 - .L_292)


	//   ....[0]....
.L_292:
        /*0454*/ 	.word	0x00000070


	//   ....[1]....
        /*0458*/ 	.word	0x000000b0


	//   ....[2]....
        /*045c*/ 	.word	0x000002d0


	//   ....[3]....
        /*0460*/ 	.word	0x00000430


	//   ....[4]....
        /*0464*/ 	.word	0x00000550


	//   ....[5]....
        /*0468*/ 	.word	0x000006b0


	//   ....[6]....
        /*046c*/ 	.word	0x00001a70


	//   ....[7]....
        /*0470*/ 	.word	0x00002320


	//   ....[8]....
        /*0474*/ 	.word	0x00002ff0


	//   ....[9]....
        /*0478*/ 	.word	0x00003130


	//   ....[10]....
        /*047c*/ 	.word	0x000031b0


	//   ....[11]....
        /*0480*/ 	.word	0x00003be0


	//   ....[12]....
        /*0484*/ 	.word	0x00003c50


	//   ....[13]....
        /*0488*/ 	.word	0x00005000


	//   ....[14]....
        /*048c*/ 	.word	0x00005050


	//   ....[15]....
        /*0490*/ 	.word	0x00005c60


	//   ....[16]....
        /*0494*/ 	.word	0x00005d20


	//   ....[17]....
        /*0498*/ 	.word	0x00006650


	//   ....[18]....
        /*049c*/ 	.word	0x000066a0


	//   ....[19]....
        /*04a0*/ 	.word	0x000083b0


	//   ....[20]....
        /*04a4*/ 	.word	0x00008420


	//   ....[21]....
        /*04a8*/ 	.word	0x00008830


	//   ....[22]....
        /*04ac*/ 	.word	0x00008850


	//   ....[23]....
        /*04b0*/ 	.word	0x00009d70


	//   ....[24]....
        /*04b4*/ 	.word	0x00009d80


	//   ....[25]....
        /*04b8*/ 	.word	0x00009e00


	//   ....[26]....
        /*04bc*/ 	.word	0x00009e10


	//   ....[27]....
        /*04c0*/ 	.word	0x0000a9f0


	//   ....[28]....
        /*04c4*/ 	.word	0x0000aa50


	//   ....[29]....
        /*04c8*/ 	.word	0x0000aa80


	//   ....[30]....
        /*04cc*/ 	.word	0x0000aab0


	//   ....[31]....
        /*04d0*/ 	.word	0x0000aad0


	//   ....[32]....
        /*04d4*/ 	.word	0x0000aaf0


	//   ....[33]....
        /*04d8*/ 	.word	0x0000ab10


	//   ....[34]....
        /*04dc*/ 	.word	0x0000ab30


	//   ....[35]....
        /*04e0*/ 	.word	0x0000ab40


	//   ....[36]....
        /*04e4*/ 	.word	0x0000ab50


	//   ....[37]....
        /*04e8*/ 	.word	0x0000ab60


	//   ....[38]....
        /*04ec*/ 	.word	0x0000ab70


	//   ....[39]....
        /*04f0*/ 	.word	0x0000ab80


	//   ....[40]....
        /*04f4*/ 	.word	0x0000ab90


	//   ....[41]....
        /*04f8*/ 	.word	0x0000aba0


	//   ....[42]....
        /*04fc*/ 	.word	0x0000abb0


	//   ....[43]....
        /*0500*/ 	.word	0x0000abc0


	//   ....[44]....
        /*0504*/ 	.word	0x0000abd0


	//   ....[45]....
        /*0508*/ 	.word	0x0000abe0


	//   ....[46]....
        /*050c*/ 	.word	0x0000abf0


	//   ....[47]....
        /*0510*/ 	.word	0x0000ac00


	//   ....[48]....
        /*0514*/ 	.word	0x0000ac10


	//   ....[49]....
        /*0518*/ 	.word	0x0000ac20


	//   ....[50]....
        /*051c*/ 	.word	0x0000ac30


	//   ....[51]....
        /*0520*/ 	.word	0x0000ac40


	//   ....[52]....
        /*0524*/ 	.word	0x0000ac50


	//   ....[53]....
        /*0528*/ 	.word	0x0000ac60


	//   ....[54]....
        /*052c*/ 	.word	0x0000ac70


	//   ....[55]....
        /*0530*/ 	.word	0x0000ac80


	//   ....[56]....
        /*0534*/ 	.word	0x0000ac90


	//   ....[57]....
        /*0538*/ 	.word	0x0000aca0


	//   ....[58]....
        /*053c*/ 	.word	0x0000acb0


	//   ....[59]....
        /*0540*/ 	.word	0x0000acc0


	//   ....[60]....
        /*0544*/ 	.word	0x0000acd0


	//   ....[61]....
        /*0548*/ 	.word	0x0000ace0


	//   ....[62]....
        /*054c*/ 	.word	0x0000acf0


	//   ....[63]....
        /*0550*/ 	.word	0x0000ad00


	//   ....[64]....
        /*0554*/ 	.word	0x0000ad10


	//   ....[65]....
        /*0558*/ 	.word	0x0000ad30


	//   ....[66]....
        /*055c*/ 	.word	0x0000ad40


	//   ....[67]....
        /*0560*/ 	.word	0x0000ad50


	//   ....[68]....
        /*0564*/ 	.word	0x0000ad60


	//   ....[69]....
        /*0568*/ 	.word	0x0000ad70


	//   ....[70]....
        /*056c*/ 	.word	0x0000ad80


	//   ....[71]....
        /*0570*/ 	.word	0x0000ad90


	//   ....[72]....
        /*0574*/ 	.word	0x0000ada0


	//   ....[73]....
        /*0578*/ 	.word	0x0000adb0


	//   ....[74]....
        /*057c*/ 	.word	0x0000adc0


	//   ....[75]....
        /*0580*/ 	.word	0x0000b780


	//   ....[76]....
        /*0584*/ 	.word	0x0000b790


	//   ....[77]....
        /*0588*/ 	.word	0x0000b7a0


	//   ....[78]....
        /*058c*/ 	.word	0x0000b7e0


	//   ....[79]....
        /*0590*/ 	.word	0x0000bed0


	//   ....[80]....
        /*0594*/ 	.word	0x0000bf00


	//   ....[81]....
        /*0598*/ 	.word	0x0000c020


	//   ....[82]....
        /*059c*/ 	.word	0x0000c040


	//   ....[83]....
        /*05a0*/ 	.word	0x0000c560


	//   ....[84]....
        /*05a4*/ 	.word	0x0000c570


	//   ....[85]....
        /*05a8*/ 	.word	0x0000c8a0


	//   ....[86]....
        /*05ac*/ 	.word	0x0000c8b0


	//   ....[87]....
        /*05b0*/ 	.word	0x0000d510


	//   ....[88]....
        /*05b4*/ 	.word	0x0000d520


	//   ....[89]....
        /*05b8*/ 	.word	0x0000d620


	//   ....[90]....
        /*05bc*/ 	.word	0x0000d640


	//   ....[91]....
        /*05c0*/ 	.word	0x0000d7b0


	//   ....[92]....
        /*05c4*/ 	.word	0x0000d990


	//   ....[93]....
        /*05c8*/ 	.word	0x0000d9c0


	//   ....[94]....
        /*05cc*/ 	.word	0x0000d9f0


	//   ....[95]....
        /*05d0*/ 	.word	0x0000da20


	//   ....[96]....
        /*05d4*/ 	.word	0x0000da50


	//   ....[97]....
        /*05d8*/ 	.word	0x0000daa0


	//   ....[98]....
        /*05dc*/ 	.word	0x0000dc20


	//   ....[99]....
        /*05e0*/ 	.word	0x0000dc50


	//   ....[100]....
        /*05e4*/ 	.word	0x0000dc80


	//   ....[101]....
        /*05e8*/ 	.word	0x0000dcb0


	//   ....[102]....
        /*05ec*/ 	.word	0x0000dce0


	//   ....[103]....
        /*05f0*/ 	.word	0x0000dd10


	//   ....[104]....
        /*05f4*/ 	.word	0x0000dda0


	//   ....[105]....
        /*05f8*/ 	.word	0x0000de00


	//   ....[106]....
        /*05fc*/ 	.word	0x0000de10


	//   ....[107]....
        /*0600*/ 	.word	0x0000de60


	//   ....[108]....
        /*0604*/ 	.word	0x00010020


	//   ....[109]....
        /*0608*/ 	.word	0x00010060


	//   ....[110]....
        /*060c*/ 	.word	0x00010080


	//   ....[111]....
        /*0610*/ 	.word	0x00010150


	//   ....[112]....
        /*0614*/ 	.word	0x000104d0


	//   ....[113]....
        /*0618*/ 	.word	0x000104e0


	//   ....[114]....
        /*061c*/ 	.word	0x000104f0


	//   ....[115]....
        /*0620*/ 	.word	0x00010500


	//   ....[116]....
        /*0624*/ 	.word	0x00010dd0


	//   ....[117]....
        /*0628*/ 	.word	0x00010e00


	//   ....[118]....
        /*062c*/ 	.word	0x00010e20


	//   ....[119]....
        /*0630*/ 	.word	0x00010e30


	//   ....[120]....
        /*0634*/ 	.word	0x00010e40


	//   ....[121]....
        /*0638*/ 	.word	0x00010f50


	//   ....[122]....
        /*063c*/ 	.word	0x000116a0


	//   ....[123]....
        /*0640*/ 	.word	0x000116c0


	//   ....[124]....
        /*0644*/ 	.word	0x000116d0


	//   ....[125]....
        /*0648*/ 	.word	0x00011730


	//   ....[126]....
        /*064c*/ 	.word	0x00011a80


	//   ....[127]....
        /*0650*/ 	.word	0x00011a90


	//   ....[128]....
        /*0654*/ 	.word	0x00011aa0


	//   ....[129]....
        /*0658*/ 	.word	0x00011b00


	//   ....[130]....
        /*065c*/ 	.word	0x00012ac0


	//   ....[131]....
        /*0660*/ 	.word	0x00012ae0


	//   ....[132]....
        /*0664*/ 	.word	0x00012b10


	//   ....[133]....
        /*0668*/ 	.word	0x00012b20


	//   ....[134]....
        /*066c*/ 	.word	0x00012b60


	//   ....[135]....
        /*0670*/ 	.word	0x00012ba0


	//   ....[136]....
        /*0674*/ 	.word	0x00012bd0


	//   ....[137]....
        /*0678*/ 	.word	0x00012c00


	//   ....[138]....
        /*067c*/ 	.word	0x00012d60


	//   ....[139]....
        /*0680*/ 	.word	0x00012d90


	//   ....[140]....
        /*0684*/ 	.word	0x00012dd0


	//   ....[141]....
        /*0688*/ 	.word	0x00012e00


	//   ....[142]....
        /*068c*/ 	.word	0x00012e30


	//   ....[143]....
        /*0690*/ 	.word	0x00012e60


	//   ....[144]....
        /*0694*/ 	.word	0x00012ee0


	//   ....[145]....
        /*0698*/ 	.word	0x00012f30


	//   ....[146]....
        /*069c*/ 	.word	0x00012f40


	//   ....[147]....
        /*06a0*/ 	.word	0x00012f80


	//   ....[148]....
        /*06a4*/ 	.word	0x000139d0


	//   ....[149]....
        /*06a8*/ 	.word	0x00013fe0


	//   ....[150]....
        /*06ac*/ 	.word	0x000140c0


	//   ....[151]....
        /*06b0*/ 	.word	0x00014180


	//   ....[152]....
        /*06b4*/ 	.word	0x00014220


	//   ....[153]....
        /*06b8*/ 	.word	0x000142f0


	//   ....[154]....
        /*06bc*/ 	.word	0x00014460


	//   ....[155]....
        /*06c0*/ 	.word	0x000144f0


	//   ....[156]....
        /*06c4*/ 	.word	0x00014550


	//   ....[157]....
        /*06c8*/ 	.word	0x000145f0


	//   ....[158]....
        /*06cc*/ 	.word	0x00014700


	//   ....[159]....
        /*06d0*/ 	.word	0x00014760


	//   ....[160]....
        /*06d4*/ 	.word	0x000147c0


	//   ....[161]....
        /*06d8*/ 	.word	0x00014860


	//   ....[162]....
        /*06dc*/ 	.word	0x00014920


	//   ....[163]....
        /*06e0*/ 	.word	0x000149a0


	//   ....[164]....
        /*06e4*/ 	.word	0x00014b60


	//   ....[165]....
        /*06e8*/ 	.word	0x00014c00


	//   ....[166]....
        /*06ec*/ 	.word	0x00014c60


	//   ....[167]....
        /*06f0*/ 	.word	0x00014d30


	//   ....[168]....
        /*06f4*/ 	.word	0x00014e20


	//   ....[169]....
        /*06f8*/ 	.word	0x00014eb0


	//   ....[170]....
        /*06fc*/ 	.word	0x00014f10


	//   ....[171]....
        /*0700*/ 	.word	0x00014fe0


	//   ....[172]....
        /*0704*/ 	.word	0x00015240


	//----- nvinfo : EIATTR_REG_RECONFIG
	.align		4
.L_293:
        /*0708*/ 	.byte	0x01, 0x54
	.zero		2


	//----- nvinfo : EIATTR_SYSCALL_OFFSETS
	.align		4
        /*070c*/ 	.byte	0x04, 0x46
        /*070e*/ 	.short	(.L_295 - .L_294)


	//   ....[0]....
.L_294:
        /*0710*/ 	.word	0x00001c20


	//   ....[1]....
        /*0714*/ 	.word	0x0000f610


	//   ....[2]....
        /*0718*/ 	.word	0x0000f780


	//   ....[3]....
        /*071c*/ 	.word	0x0000f8d0


	//   ....[4]....
        /*0720*/ 	.word	0x0000fa10


	//   ....[5]....
        /*0724*/ 	.word	0x000108f0


	//----- nvinfo : EIATTR_MBARRIER_INSTR_OFFSETS
	.align		4
.L_295:
        /*0728*/ 	.byte	0x04, 0x39
        /*072a*/ 	.short	(.L_297 - .L_296)


	//   ....[0]....
.L_296:
        /*072c*/ 	.word	0x00000180
        /*0730*/ 	.word	0x000000ff
        /*0734*/ 	.word	0x00019c00
        /*0738*/ 	.short	0x0100
        /*073a*/ 	.byte	0x08
	.zero		1


	//   ....[1]....
        /*073c*/ 	.word	0x00000190
        /*0740*/ 	.word	0x000000ff
        /*0744*/ 	.word	0x00019c20
        /*0748*/ 	.short	0x0100
        /*074a*/ 	.byte	0x08
	.zero		1


	//   ....[2]....
        /*074c*/ 	.word	0x00000280
        /*0750*/ 	.word	0x000000ff
        /*0754*/ 	.word	0x00019c30
        /*0758*/ 	.short	0x0100
        /*075a*/ 	.byte	0x08
	.zero		1


	//   ....[3]....
        /*075c*/ 	.word	0x00000290
        /*0760*/ 	.word	0x000000ff
        /*0764*/ 	.word	0x00019c40
        /*0768*/ 	.short	0x0100
        /*076a*/ 	.byte	0x08
	.zero		1


	//   ....[4]....
        /*076c*/ 	.word	0x000002a0
        /*0770*/ 	.word	0x000000ff
        /*0774*/ 	.word	0x00019c38
        /*0778*/ 	.short	0x0100
        /*077a*/ 	.byte	0x08
	.zero		1


	//   ....[5]....
        /*077c*/ 	.word	0x000002b0
        /*0780*/ 	.word	0x000000ff
        /*0784*/ 	.word	0x00019c48
        /*0788*/ 	.short	0x0100
        /*078a*/ 	.byte	0x08
	.zero		1


	//   ....[6]....
        /*078c*/ 	.word	0x000003e0
        /*0790*/ 	.word	0x000000ff
        /*0794*/ 	.word	0x00019c50
        /*0798*/ 	.short	0x0100
        /*079a*/ 	.byte	0x08
	.zero		1


	//   ....[7]....
        /*079c*/ 	.word	0x000003f0
        /*07a0*/ 	.word	0x000000ff
        /*07a4*/ 	.word	0x00019c60
        /*07a8*/ 	.short	0x0100
        /*07aa*/ 	.byte	0x08
	.zero		1


	//   ....[8]....
        /*07ac*/ 	.word	0x00000400
        /*07b0*/ 	.word	0x000000ff
        /*07b4*/ 	.word	0x00019c58
        /*07b8*/ 	.short	0x0100
        /*07ba*/ 	.byte	0x08
	.zero		1


	//   ....[9]....
        /*07bc*/ 	.word	0x00000410
        /*07c0*/ 	.word	0x000000ff
        /*07c4*/ 	.word	0x00019c68
        /*07c8*/ 	.short	0x0100
        /*07ca*/ 	.byte	0x08
	.zero		1


	//   ....[10]....
        /*07cc*/ 	.word	0x00000500
        /*07d0*/ 	.word	0x000000ff
        /*07d4*/ 	.word	0x00019c70
        /*07d8*/ 	.short	0x0100
        /*07da*/ 	.byte	0x06
	.zero		1


	//   ....[11]....
        /*07dc*/ 	.word	0x00000510
        /*07e0*/ 	.word	0x000000ff
        /*07e4*/ 	.word	0x00019c80
        /*07e8*/ 	.short	0x0100
        /*07ea*/ 	.byte	0x06
	.zero		1


	//   ....[12]....
        /*07ec*/ 	.word	0x00000520
        /*07f0*/ 	.word	0x000000ff
        /*07f4*/ 	.word	0x00019c78
        /*07f8*/ 	.short	0x0100
        /*07fa*/ 	.byte	0x06
	.zero		1


	//   ....[13]....
        /*07fc*/ 	.word	0x00000530
        /*0800*/ 	.word	0x000000ff
        /*0804*/ 	.word	0x00019c88
        /*0808*/ 	.short	0x0100
        /*080a*/ 	.byte	0x06
	.zero		1


	//   ....[14]....
        /*080c*/ 	.word	0x00000660
        /*0810*/ 	.word	0x000000ff
        /*0814*/ 	.word	0x00019c90
        /*0818*/ 	.short	0x0100
        /*081a*/ 	.byte	0x08
	.zero		1


	//   ....[15]....
        /*081c*/ 	.word	0x00000670
        /*0820*/ 	.word	0x000000ff
        /*0824*/ 	.word	0x00019ca0
        /*0828*/ 	.short	0x0100
        /*082a*/ 	.byte	0x08
	.zero		1


	//   ....[16]....
        /*082c*/ 	.word	0x00000680
        /*0830*/ 	.word	0x000000ff
        /*0834*/ 	.word	0x00019c98
        /*0838*/ 	.short	0x0100
        /*083a*/ 	.byte	0x08
	.zero		1


	//   ....[17]....
        /*083c*/ 	.word	0x00000690
        /*0840*/ 	.word	0x000000ff
        /*0844*/ 	.word	0x00019ca8
        /*0848*/ 	.short	0x0100
        /*084a*/ 	.byte	0x08
	.zero		1


	//   ....[18]....
        /*084c*/ 	.word	0x000007e0
        /*0850*/ 	.word	0x000000ff
        /*0854*/ 	.word	0x00019cb0
        /*0858*/ 	.short	0x0100
        /*085a*/ 	.byte	0x08
	.zero		1


	//   ....[19]....
        /*085c*/ 	.word	0x000007f0
        /*0860*/ 	.word	0x000000ff
        /*0864*/ 	.word	0x00019cc0
        /*0868*/ 	.short	0x0100
        /*086a*/ 	.byte	0x08
	.zero		1


	//   ....[20]....
        /*086c*/ 	.word	0x00000800
        /*0870*/ 	.word	0x000000ff
        /*0874*/ 	.word	0x00019cb8
        /*0878*/ 	.short	0x0100
        /*087a*/ 	.byte	0x08
	.zero		1


	//   ....[21]....
        /*087c*/ 	.word	0x00000810
        /*0880*/ 	.word	0x000000ff
        /*0884*/ 	.word	0x00019cc8
        /*0888*/ 	.short	0x0100
        /*088a*/ 	.byte	0x08
	.zero		1


	//   ....[22]....
        /*088c*/ 	.word	0x00001e70
        /*0890*/ 	.word	0x000000ff
        /*0894*/ 	.word	0x00019c00
        /*0898*/ 	.short	0x010a
        /*089a*/ 	.byte	0x2e
	.zero		1


	//   ....[23]....
        /*089c*/ 	.word	0x00001f30
        /*08a0*/ 	.word	0x00000002
        /*08a4*/ 	.word	0x00019c30
        /*08a8*/ 	.short	0x010a
        /*08aa*/ 	.byte	0x3f
	.zero		1


	//   ....[24]....
        /*08ac*/ 	.word	0x00001f70
        /*08b0*/ 	.word	0x00000002
        /*08b4*/ 	.word	0x00019c30
        /*08b8*/ 	.short	0x010a
        /*08ba*/ 	.byte	0x3f
	.zero		1


	//   ....[25]....
        /*08bc*/ 	.word	0x00002c10
        /*08c0*/ 	.word	0x000000ff
        /*08c4*/ 	.word	0x00000000
        /*08c8*/ 	.short	0x0101
        /*08ca*/ 	.byte	0x06
	.zero		1


	//   ....[26]....
        /*08cc*/ 	.word	0x00004a80
        /*08d0*/ 	.word	0x000000ff
        /*08d4*/ 	.word	0x00019c30
        /*08d8*/ 	.short	0x010a
        /*08da*/ 	.byte	0x13
	.zero		1


	//   ....[27]....
        /*08dc*/ 	.word	0x00004ac0
        /*08e0*/ 	.word	0x000000ff
        /*08e4*/ 	.word	0x00019c30
        /*08e8*/ 	.short	0x010a
        /*08ea*/ 	.byte	0x13
	.zero		1


	//   ....[28]....
        /*08ec*/ 	.word	0x00004c20
        /*08f0*/ 	.word	0x000000ff
        /*08f4*/ 	.word	0x00019c50
        /*08f8*/ 	.short	0x010a
        /*08fa*/ 	.byte	0x0b
	.zero		1


	//   ....[29]....
        /*08fc*/ 	.word	0x00004c60
        /*0900*/ 	.word	0x000000ff
        /*0904*/ 	.word	0x00019c50
        /*0908*/ 	.short	0x010a
        /*090a*/ 	.byte	0x0b
	.zero		1


	//   ....[30]....
        /*090c*/ 	.word	0x00005660
        /*0910*/ 	.word	0x000000ff
        /*0914*/ 	.word	0x00000000
        /*0918*/ 	.short	0x0101
        /*091a*/ 	.byte	0x13
	.zero		1


	//   ....[31]....
        /*091c*/ 	.word	0x00007210
        /*0920*/ 	.word	0x000000ff
        /*0924*/ 	.word	0x00000000
        /*0928*/ 	.short	0x0101
        /*092a*/ 	.byte	0x06
	.zero		1


	//   ....[32]....
        /*092c*/ 	.word	0x000077e0
        /*0930*/ 	.word	0x000000ff
        /*0934*/ 	.word	0x00019c30
        /*0938*/ 	.short	0x010a
        /*093a*/ 	.byte	0x06
	.zero		1


	//   ....[33]....
        /*093c*/ 	.word	0x00007820
        /*0940*/ 	.word	0x000000ff
        /*0944*/ 	.word	0x00019c30
        /*0948*/ 	.short	0x010a
        /*094a*/ 	.byte	0x06
	.zero		1


	//   ....[34]....
        /*094c*/ 	.word	0x00007980
        /*0950*/ 	.word	0x000000ff
        /*0954*/ 	.word	0x00019c50
        /*0958*/ 	.short	0x010a
        /*095a*/ 	.byte	0x0b
	.zero		1


	//   ....[35]....
        /*095c*/ 	.word	0x000079c0
        /*0960*/ 	.word	0x000000ff
        /*0964*/ 	.word	0x00019c50
        /*0968*/ 	.short	0x010a
        /*096a*/ 	.byte	0x0b
	.zero		1


	//   ....[36]....
        /*096c*/ 	.word	0x00008080
        /*0970*/ 	.word	0x000000ff
        /*0974*/ 	.word	0x00000000
        /*0978*/ 	.short	0x0101
        /*097a*/ 	.byte	0x06
	.zero		1


	//   ....[37]....
        /*097c*/ 	.word	0x00009610
        /*0980*/ 	.word	0x000000ff
        /*0984*/ 	.word	0x00000000
        /*0988*/ 	.short	0x0101
        /*098a*/ 	.byte	0x06
	.zero		1


	//   ....[38]....
        /*098c*/ 	.word	0x00009b20
        /*0990*/ 	.word	0x000000ff
        /*0994*/ 	.word	0x00019c50
        /*0998*/ 	.short	0x010a
        /*099a*/ 	.byte	0x05
	.zero		1


	//   ....[39]....
        /*099c*/ 	.word	0x00009b60
        /*09a0*/ 	.word	0x000000ff
        /*09a4*/ 	.word	0x00019c50
        /*09a8*/ 	.short	0x010a
        /*09aa*/ 	.byte	0x05
	.zero		1


	//   ....[40]....
        /*09ac*/ 	.word	0x0000a0f0
        /*09b0*/ 	.word	0x000000ff
        /*09b4*/ 	.word	0x00000000
        /*09b8*/ 	.short	0x0101
        /*09ba*/ 	.byte	0x04
	.zero		1


	//   ....[41]....
        /*09bc*/ 	.word	0x0000bef0
        /*09c0*/ 	.word	0x00000003
        /*09c4*/ 	.word	0x00000000
        /*09c8*/ 	.short	0x0101
        /*09ca*/ 	.byte	0x3f
	.zero		1


	//   ....[42]....
        /*09cc*/ 	.word	0x0000c270
        /*09d0*/ 	.word	0x00000002
        /*09d4*/ 	.word	0x00000000
        /*09d8*/ 	.short	0x0101
        /*09da*/ 	.byte	0x3f
	.zero		1


	//   ....[43]....
        /*09dc*/ 	.word	0x0000fe90
        /*09e0*/ 	.word	0x00000005
        /*09e4*/ 	.word	0x00019c80
        /*09e8*/ 	.short	0x010a
        /*09ea*/ 	.byte	0x3f
	.zero		1


	//   ....[44]....
        /*09ec*/ 	.word	0x00010220
        /*09f0*/ 	.word	0x00000005
        /*09f4*/ 	.word	0x00019c70
        /*09f8*/ 	.short	0x0107
        /*09fa*/ 	.byte	0x3f
	.zero		1


	//   ....[45]....
        /*09fc*/ 	.word	0x000102e0
        /*0a00*/ 	.word	0x00000005
        /*0a04*/ 	.word	0x00019c70
        /*0a08*/ 	.short	0x0101
        /*0a0a*/ 	.byte	0x3f
	.zero		1


	//   ....[46]....
        /*0a0c*/ 	.word	0x00010310
        /*0a10*/ 	.word	0x00000005
        /*0a14*/ 	.word	0x00019c40
        /*0a18*/ 	.short	0x010a
        /*0a1a*/ 	.byte	0x3f
	.zero		1


	//   ....[47]....
        /*0a1c*/ 	.word	0x00010640
        /*0a20*/ 	.word	0x00000005
        /*0a24*/ 	.word	0x00019c30
        /*0a28*/ 	.short	0x0107
        /*0a2a*/ 	.byte	0x3f
	.zero		1


	//   ....[48]....
        /*0a2c*/ 	.word	0x00010700
        /*0a30*/ 	.word	0x00000005
        /*0a34*/ 	.word	0x00019c30
        /*0a38*/ 	.short	0x0101
        /*0a3a*/ 	.byte	0x3f
	.zero		1


	//   ....[49]....
        /*0a3c*/ 	.word	0x00011030
        /*0a40*/ 	.word	0x00000010
        /*0a44*/ 	.word	0x00019c00
        /*0a48*/ 	.short	0x0107
        /*0a4a*/ 	.byte	0x3f
	.zero		1


	//   ....[50]....
        /*0a4c*/ 	.word	0x00011130
        /*0a50*/ 	.word	0x00000010
        /*0a54*/ 	.word	0x00019c00
        /*0a58*/ 	.short	0x0101
        /*0a5a*/ 	.byte	0x3f
	.zero		1


	//   ....[51]....
        /*0a5c*/ 	.word	0x00011150
        /*0a60*/ 	.word	0x00000010
        /*0a64*/ 	.word	0x00019c20
        /*0a68*/ 	.short	0x010a
        /*0a6a*/ 	.byte	0x3f
	.zero		1


	//   ....[52]....
        /*0a6c*/ 	.word	0x000114d0
        /*0a70*/ 	.word	0x00000005
        /*0a74*/ 	.word	0x00019c80
        /*0a78*/ 	.short	0x010a
        /*0a7a*/ 	.byte	0x3f
	.zero		1


	//   ....[53]....
        /*0a7c*/ 	.word	0x000117d0
        /*0a80*/ 	.word	0x00000005
        /*0a84*/ 	.word	0x00019c70
        /*0a88*/ 	.short	0x0107
        /*0a8a*/ 	.byte	0x3f
	.zero		1


	//   ....[54]....
        /*0a8c*/ 	.word	0x00011890
        /*0a90*/ 	.word	0x00000005
        /*0a94*/ 	.word	0x00019c70
        /*0a98*/ 	.short	0x0101
        /*0a9a*/ 	.byte	0x3f
	.zero		1


	//   ....[55]....
        /*0a9c*/ 	.word	0x000118c0
        /*0aa0*/ 	.word	0x00000005
        /*0aa4*/ 	.word	0x00019c40
        /*0aa8*/ 	.short	0x010a
        /*0aaa*/ 	.byte	0x3f
	.zero		1


	//   ....[56]....
        /*0aac*/ 	.word	0x00011ba0
        /*0ab0*/ 	.word	0x00000005
        /*0ab4*/ 	.word	0x00019c30
        /*0ab8*/ 	.short	0x0107
        /*0aba*/ 	.byte	0x3f
	.zero		1


	//   ....[57]....
        /*0abc*/ 	.word	0x00011c70
        /*0ac0*/ 	.word	0x00000005
        /*0ac4*/ 	.word	0x00019c30
        /*0ac8*/ 	.short	0x0101
        /*0aca*/ 	.byte	0x3f
	.zero		1


	//   ....[58]....
        /*0acc*/ 	.word	0x00011cf0
        /*0ad0*/ 	.word	0x00000002
        /*0ad4*/ 	.word	0x00019c70
        /*0ad8*/ 	.short	0x010a
        /*0ada*/ 	.byte	0x3f
	.zero		1


	//   ....[59]....
        /*0adc*/ 	.word	0x00011d80
        /*0ae0*/ 	.word	0x00000002
        /*0ae4*/ 	.word	0x00019c60
        /*0ae8*/ 	.short	0x010a
        /*0aea*/ 	.byte	0x3f
	.zero		1


	//   ....[60]....
        /*0aec*/ 	.word	0x00012140
        /*0af0*/ 	.word	0x00000002
        /*0af4*/ 	.word	0x00019c50
        /*0af8*/ 	.short	0x0101
        /*0afa*/ 	.byte	0x3f
	.zero		1


	//   ....[61]....
        /*0afc*/ 	.word	0x000121d0
        /*0b00*/ 	.word	0x00000002
        /*0b04*/ 	.word	0x00000000
        /*0b08*/ 	.short	0x0101
        /*0b0a*/ 	.byte	0x3f
	.zero		1


	//   ....[62]....
        /*0b0c*/ 	.word	0x00012390
        /*0b10*/ 	.word	0x00000003
        /*0b14*/ 	.word	0x00019c70
        /*0b18*/ 	.short	0x010a
        /*0b1a*/ 	.byte	0x3f
	.zero		1


	//   ....[63]....
        /*0b1c*/ 	.word	0x00012410
        /*0b20*/ 	.word	0x00000003
        /*0b24*/ 	.word	0x00019c60
        /*0b28*/ 	.short	0x010a
        /*0b2a*/ 	.byte	0x3f
	.zero		1


	//   ....[64]....
        /*0b2c*/ 	.word	0x000127e0
        /*0b30*/ 	.word	0x00000003
        /*0b34*/ 	.word	0x00019c50
        /*0b38*/ 	.short	0x0101
        /*0b3a*/ 	.byte	0x3f
	.zero		1


	//   ....[65]....
        /*0b3c*/ 	.word	0x00012880
        /*0b40*/ 	.word	0x00000003
        /*0b44*/ 	.word	0x00000000
        /*0b48*/ 	.short	0x0101
        /*0b4a*/ 	.byte	0x3f
	.zero		1


	//   ....[66]....
        /*0b4c*/ 	.word	0x00013950
        /*0b50*/ 	.word	0x00000004
        /*0b54*/ 	.word	0x00019c20
        /*0b58*/ 	.short	0x010a
        /*0b5a*/ 	.byte	0x3f
	.zero		1


	//   ....[67]....
        /*0b5c*/ 	.word	0x00013ad0
        /*0b60*/ 	.word	0x00000005
        /*0b64*/ 	.word	0x00019c40
        /*0b68*/ 	.short	0x010a
        /*0b6a*/ 	.byte	0x3f
	.zero		1


	//   ....[68]....
        /*0b6c*/ 	.word	0x00013b70
        /*0b70*/ 	.word	0x00000013
        /*0b74*/ 	.word	0x00019c40
        /*0b78*/ 	.short	0x010a
        /*0b7a*/ 	.byte	0x3f
	.zero		1


	//   ....[69]....
        /*0b7c*/ 	.word	0x00013bb0
        /*0b80*/ 	.word	0x00000005
        /*0b84*/ 	.word	0x00019c60
        /*0b88*/ 	.short	0x010a
        /*0b8a*/ 	.byte	0x3f
	.zero		1


	//   ....[70]....
        /*0b8c*/ 	.word	0x00013bf0
        /*0b90*/ 	.word	0x00000013
        /*0b94*/ 	.word	0x00019c60
        /*0b98*/ 	.short	0x010a
        /*0b9a*/ 	.byte	0x3f
	.zero		1


	//   ....[71]....
        /*0b9c*/ 	.word	0x00013c30
        /*0ba0*/ 	.word	0x00000005
        /*0ba4*/ 	.word	0x00019c80
        /*0ba8*/ 	.short	0x010a
        /*0baa*/ 	.byte	0x3f
	.zero		1


	//   ....[72]....
        /*0bac*/ 	.word	0x00013c70
        /*0bb0*/ 	.word	0x00000013
        /*0bb4*/ 	.word	0x00019c80
        /*0bb8*/ 	.short	0x010a
        /*0bba*/ 	.byte	0x3f
	.zero		1


	//   ....[73]....
        /*0bbc*/ 	.word	0x00013ce0
        /*0bc0*/ 	.word	0x00000003
        /*0bc4*/ 	.word	0x00019c00
        /*0bc8*/ 	.short	0x010a
        /*0bca*/ 	.byte	0x3f
	.zero		1


	//   ....[74]....
        /*0bcc*/ 	.word	0x00013d30
        /*0bd0*/ 	.word	0x00000002
        /*0bd4*/ 	.word	0x00019c30
        /*0bd8*/ 	.short	0x010a
        /*0bda*/ 	.byte	0x3f
	.zero		1


	//   ....[75]....
        /*0bdc*/ 	.word	0x00013d90
        /*0be0*/ 	.word	0x00000007
        /*0be4*/ 	.word	0x00019c30
        /*0be8*/ 	.short	0x010a
        /*0bea*/ 	.byte	0x3f
	.zero		1


	//   ....[76]....
        /*0bec*/ 	.word	0x00013df0
        /*0bf0*/ 	.word	0x00000007
        /*0bf4*/ 	.word	0x00019c50
        /*0bf8*/ 	.short	0x010a
        /*0bfa*/ 	.byte	0x3f
	.zero		1


	//   ....[77]....
        /*0bfc*/ 	.word	0x00013e50
        /*0c00*/ 	.word	0x00000007
        /*0c04*/ 	.word	0x00019c30
        /*0c08*/ 	.short	0x010a
        /*0c0a*/ 	.byte	0x3f
	.zero		1


	//   ....[78]....
        /*0c0c*/ 	.word	0x00013eb0
        /*0c10*/ 	.word	0x00000007
        /*0c14*/ 	.word	0x00019c50
        /*0c18*/ 	.short	0x010a
        /*0c1a*/ 	.byte	0x3f
	.zero		1


	//   ....[79]....
        /*0c1c*/ 	.word	0x00013f10
        /*0c20*/ 	.word	0x00000005
        /*0c24*/ 	.word	0x00019c50
        /*0c28*/ 	.short	0x010a
        /*0c2a*/ 	.byte	0x3f
	.zero		1


	//   ....[80]....
        /*0c2c*/ 	.word	0x00014010
        /*0c30*/ 	.word	0x00000005
        /*0c34*/ 	.word	0x00019c80
        /*0c38*/ 	.short	0x010a
        /*0c3a*/ 	.byte	0x3f
	.zero		1


	//   ....[81]....
        /*0c3c*/ 	.word	0x000143b0
        /*0c40*/ 	.word	0x00000005
        /*0c44*/ 	.word	0x00019c40
        /*0c48*/ 	.short	0x010a
        /*0c4a*/ 	.byte	0x3f
	.zero		1


	//   ....[82]....
        /*0c4c*/ 	.word	0x00014a60
        /*0c50*/ 	.word	0x00000010
        /*0c54*/ 	.word	0x00019c20
        /*0c58*/ 	.short	0x010a
        /*0c5a*/ 	.byte	0x3f
	.zero		1


	//   ....[83]....
        /*0c5c*/ 	.word	0x00014ab0
        /*0c60*/ 	.word	0x00000005
        /*0c64*/ 	.word	0x00019c80
        /*0c68*/ 	.short	0x010a
        /*0c6a*/ 	.byte	0x3f
	.zero		1


	//   ....[84]....
        /*0c6c*/ 	.word	0x00014d70
        /*0c70*/ 	.word	0x00000005
        /*0c74*/ 	.word	0x00019c40
        /*0c78*/ 	.short	0x010a
        /*0c7a*/ 	.byte	0x3f
	.zero		1


	//   ....[85]....
        /*0c7c*/ 	.word	0x00015020
        /*0c80*/ 	.word	0x00000002
        /*0c84*/ 	.word	0x00019c70
        /*0c88*/ 	.short	0x010a
        /*0c8a*/ 	.byte	0x3f
	.zero		1


	//   ....[86]....
        /*0c8c*/ 	.word	0x00015070
        /*0c90*/ 	.word	0x00000002
        /*0c94*/ 	.word	0x00019c60
        /*0c98*/ 	.short	0x010a
        /*0c9a*/ 	.byte	0x3f
	.zero		1


	//   ....[87]....
        /*0c9c*/ 	.word	0x000150c0
        /*0ca0*/ 	.word	0x00000003
        /*0ca4*/ 	.word	0x00019c70
        /*0ca8*/ 	.short	0x010a
        /*0caa*/ 	.byte	0x3f
	.zero		1


	//   ....[88]....
        /*0cac*/ 	.word	0x00015110
        /*0cb0*/ 	.word	0x00000003
        /*0cb4*/ 	.word	0x00019c60
        /*0cb8*/ 	.short	0x010a
        /*0cba*/ 	.byte	0x3f
	.zero		1


	//   ....[89]....
        /*0cbc*/ 	.word	0x00015160
        /*0cc0*/ 	.word	0x00000004
        /*0cc4*/ 	.word	0x00019c20
        /*0cc8*/ 	.short	0x010a
        /*0cca*/ 	.byte	0x3f
	.zero		1


	//   ....[90]....
        /*0ccc*/ 	.word	0x00015300
        /*0cd0*/ 	.word	0x00000005
        /*0cd4*/ 	.word	0x00019c40
        /*0cd8*/ 	.short	0x010a
        /*0cda*/ 	.byte	0x3f
	.zero		1


	//   ....[91]....
        /*0cdc*/ 	.word	0x00015350
        /*0ce0*/ 	.word	0x00000013
        /*0ce4*/ 	.word	0x00019c40
        /*0ce8*/ 	.short	0x010a
        /*0cea*/ 	.byte	0x3f
	.zero		1


	//   ....[92]....
        /*0cec*/ 	.word	0x000153a0
        /*0cf0*/ 	.word	0x00000005
        /*0cf4*/ 	.word	0x00019c60
        /*0cf8*/ 	.short	0x010a
        /*0cfa*/ 	.byte	0x3f
	.zero		1


	//   ....[93]....
        /*0cfc*/ 	.word	0x000153f0
        /*0d00*/ 	.word	0x00000013
        /*0d04*/ 	.word	0x00019c60
        /*0d08*/ 	.short	0x010a
        /*0d0a*/ 	.byte	0x3f
	.zero		1


	//   ....[94]....
        /*0d0c*/ 	.word	0x00015440
        /*0d10*/ 	.word	0x00000005
        /*0d14*/ 	.word	0x00019c80
        /*0d18*/ 	.short	0x010a
        /*0d1a*/ 	.byte	0x3f
	.zero		1


	//----- nvinfo : EIATTR_NUM_MBARRIERS
	.align		4
.L_297:
        /*0d1c*/ 	.byte	0x03, 0x38
        /*0d1e*/ 	.short	0x0016


	//----- nvinfo : EIATTR_EXIT_INSTR_OFFSETS
	.align		4
        /*0d20*/ 	.byte	0x04, 0x1c
        /*0d22*/ 	.short	(.L_299 - .L_298)


	//   ....[0]....
.L_298:
        /*0d24*/ 	.word	0x00000980


	//   ....[1]....
        /*0d28*/ 	.word	0x0000d760


	//   ....[2]....
        /*0d2c*/ 	.word	0x00013cc0


	//----- nvinfo : EIATTR_MAX_THREADS
	.align		4
.L_299:
        /*0d30*/ 	.byte	0x04, 0x05
        /*0d32*/ 	.short	(.L_301 - .L_300)
.L_300:
        /*0d34*/ 	.word	0x00000200
        /*0d38*/ 	.word	0x00000001
        /*0d3c*/ 	.word	0x00000001


	//----- nvinfo : EIATTR_CRS_STACK_SIZE
	.align		4
.L_301:
        /*0d40*/ 	.byte	0x04, 0x1e
        /*0d42*/ 	.short	(.L_303 - .L_302)
.L_302:
        /*0d44*/ 	.word	0x00000000


	//----- nvinfo : EIATTR_CBANK_PARAM_SIZE
	.align		4
.L_303:
        /*0d48*/ 	.byte	0x03, 0x19
        /*0d4a*/ 	.short	0x0af0


	//----- nvinfo : EIATTR_PARAM_CBANK
	.align		4
        /*0d4c*/ 	.byte	0x04, 0x0a
        /*0d4e*/ 	.short	(.L_305 - .L_304)
	.align		4
.L_304:
        /*0d50*/ 	.word	index@(.nv.constant0._ZN7cutlass13device_kernelIN5flash11enable_sm90INS1_16FlashAttnFwdSm90INS1_25CollectiveMainloopFwdSm90ILi2EN4cute5tupleIJNS5_1CILi1EEES8_S8_EEENS6_IJNS7_ILi192EEENS7_ILi128EEENS7_ILi96EEEEEELi96ENS_12float_e4m3_tEfNS_4arch4Sm90ELb1ELb0ELb1ELb1ELb1ELb0ELb0ELb1ELb1ELb1ELb1ELb0EEENS1_21CollectiveEpilogueFwdINS6_IJSA_SC_SB_EEES9_NS_10bfloat16_tESG_Li384ELb1ELb1ELb1ELb1EEENS1_36VarlenDynamicPersistentTileSchedulerILi192ELi128ELi384ELi128ELb1ELb1ELb1ELb1ELb1ELb1EEEEEEEEEvNT_6ParamsE)
        /*0d54*/ 	.short	0x0210
        /*0d56*/ 	.short	0x0af0


	//----- nvinfo : EIATTR_SW_WAR
	.align		4
.L_305:
        /*0d58*/ 	.byte	0x04, 0x36
        /*0d5a*/ 	.short	(.L_307 - .L_306)
.L_306:
        /*0d5c*/ 	.word	0x00000008
.L_307:


//--------------------- .nv.info._ZN7cutlass13device_kernelIN5flash11enable_sm90INS1_16FlashAttnFwdSm90INS1_25CollectiveMainloopFwdSm90ILi2EN4cute5tupleIJNS5_1CILi1EEES8_S8_EEENS6_IJNS7_ILi192EEENS7_ILi128EEENS7_ILi96EEEEEELi96ENS_12float_e4m3_tEfNS_4arch4Sm90ELb1ELb0ELb1ELb1ELb1ELb1ELb0ELb1ELb1ELb1ELb1ELb0EEENS1_21CollectiveEpilogueFwdINS6_IJSA_SC_SB_EEES9_NS_10bfloat16_tESG_Li384ELb1ELb1ELb1ELb1EEENS1_36VarlenDynamicPersistentTileSchedulerILi192ELi128ELi384ELi128ELb1ELb1ELb1ELb1ELb1ELb1EEEEEEEEEvNT_6ParamsE --------------------------
	.section	.nv.info._ZN7cutlass13device_kernelIN5flash11enable_sm90INS1_16FlashAttnFwdSm90INS1_25CollectiveMainloopFwdSm90ILi2EN4cute5tupleIJNS5_1CILi1EEES8_S8_EEENS6_IJNS7_ILi192EEENS7_ILi128EEENS7_ILi96EEEEEELi96ENS_12float_e4m3_tEfNS_4arch4Sm90ELb1ELb0ELb1ELb1ELb1ELb1ELb0ELb1ELb1ELb1ELb1ELb0EEENS1_21CollectiveEpilogueFwdINS6_IJSA_SC_SB_EEES9_NS_10bfloat16_tESG_Li384ELb1ELb1ELb1ELb1EEENS1_36VarlenDynamicPersistentTileSchedulerILi192ELi128ELi384ELi128ELb1ELb1ELb1ELb1ELb1ELb1EEEEEEEEEvNT_6ParamsE,"",@"SHT_CUDA_INFO"
	.sectionflags	@""
	.align	4


	//----- nvinfo : EIATTR_CUDA_API_VERSION
	.align		4
        /*0000*/ 	.byte	0x04, 0x37
        /*0002*/ 	.short	(.L_309 - .L_308)
.L_308:
        /*0004*/ 	.word	0x00000082


	//----- nvinfo : EIATTR_KPARAM_INFO
	.align		4
.L_309:
        /*0008*/ 	.byte	0x04, 0x17
        /*000a*/ 	.short	(.L_311 - .L_310)
.L_310:
        /*000c*/ 	.word	0x00000000
        /*0010*/ 	.short	0x0000
        /*0012*/ 	.short	0x0070
        /*0014*/ 	.byte	0x00, 0xf0, 0x01, 0x2a


	//----- nvinfo : EIATTR_SPARSE_MMA_MASK
	.align		4
.L_311:
        /*0018*/ 	.byte	0x03, 0x50
        /*001a*/ 	.short	0x0000


	//----- nvinfo : EIATTR_MAXREG_COUNT
	.align		4
        /*001c*/ 	.byte	0x03, 0x1b
        /*001e*/ 	.short	0x0080


	//----- nvinfo : EIATTR_NUM_BARRIERS
	.align		4
        /*0020*/ 	.byte	0x02, 0x4c
        /*0022*/ 	.byte	0x10
	.zero		1


	//----- nvinfo : EIATTR_EXTERNS
	.align		4
        /*0024*/ 	.byte	0x04, 0x0f
        /*0026*/ 	.short	(.L_313 - .L_312)


	//   ....[0]....
	.align		4
.L_312:
        /*0028*/ 	.word	index@(__assertfail)


	//----- nvinfo : EIATTR_ANNOTATIONS
	.align		4
.L_313:
        /*002c*/ 	.byte	0x04, 0x55
        /*002e*/ 	.short	(.L_315 - .L_314)


	//   ....[0]....
.L_314:
        /* <DEDUP_REMOVED lines=108> */


	//----- nvinfo : EIATTR_MERCURY_ISA_VERSION
	.align		4
.L_315:
        /*06e0*/ 	.byte	0x03, 0x5f
        /*06e2*/ 	.short	0x0101


	//----- nvinfo : EIATTR_UNUSED_LOAD_BYTE_OFFSET
	.align		4
        /*06e4*/ 	.byte	0x04, 0x44
        /*06e6*/ 	.short	(.L_317 - .L_316)


	//   ....[0]....
.L_316:
        /*06e8*/ 	.word	0x00000a50
        /*06ec*/ 	.word	0x0000fff0


	//   ....[1]....
        /*06f0*/ 	.word	0x00014950
        /*06f4*/ 	.word	0x0000fff0


	//----- nvinfo : EIATTR_INT_WARP_WIDE_INSTR_OFFSETS
	.align		4
.L_317:
        /*06f8*/ 	.byte	0x04, 0x31
        /*06fa*/ 	.short	(.L_319 - .L_318)


	//   ....[0]....
.L_318:
        /*06fc*/ 	.word	0x00000130


	//   ....[1]....
        /*0700*/ 	.word	0x00000170


	//   ....[2]....
        /*0704*/ 	.word	0x000001e0


	//   ....[3]....
        /*0708*/ 	.word	0x0001b190


	//   ....[4]....
        /*070c*/ 	.word	0x0001b220


	//   ....[5]....
        /*0710*/ 	.word	0x0001e090


	//   ....[6]....
        /*0714*/ 	.word	0x0001e120


	//----- nvinfo : EIATTR_COOP_GROUP_MASK_REGIDS
	.align		4
.L_319:
        /*0718*/ 	.byte	0x04, 0x29
        /*071a*/ 	.short	(.L_321 - .L_320)


	//   ....[0]....
.L_320:
        /*071c*/ 	.word	0xffffffff


	//   ....[1]....
        /*0720*/ 	.word	0xffffffff


	//   ....[2]....
        /*0724*/ 	.word	0xffffffff


	//   ....[3]....
        /*0728*/ 	.word	0xffffffff


	//   ....[4]....
        /*072c*/ 	.word	0xffffffff


	//   ....[5]....
        /*0730*/ 	.word	0xffffffff


	//   ....[6]....
        /*0734*/ 	.word	0xffffffff


	//   ....[7]....
        /*0738*/ 	.word	0xffffffff


	//   ....[8]....
        /*073c*/ 	.word	0xffffffff


	//   ....[9]....
        /*0740*/ 	.word	0xffffffff


	//   ....[10]....
        /*0744*/ 	.word	0xffffffff


	//   ....[11]....
        /*0748*/ 	.word	0xffffffff


	//   ....[12]....
        /*074c*/ 	.word	0xffffffff


	//   ....[13]....
        /*0750*/ 	.word	0xffffffff


	//   ....[14]....
        /*0754*/ 	.word	0xffffffff


	//   ....[15]....
        /*0758*/ 	.word	0xffffffff


	//   ....[16]....
        /*075c*/ 	.word	0xffffffff


	//   ....[17]....
        /*0760*/ 	.word	0xffffffff


	//   ....[18]....
        /*0764*/ 	.word	0xffffffff


	//   ....[19]....
        /*0768*/ 	.word	0xffffffff


	//   ....[20]....
        /*076c*/ 	.word	0xffffffff


	//   ....[21]....
        /*0770*/ 	.word	0xffffffff


	//   ....[22]....
        /*0774*/ 	.word	0xffffffff


	//   ....[23]....
        /*0778*/ 	.word	0xffffffff


	//   ....[24]....
        /*077c*/ 	.word	0xffffffff


	//   ....[25]....
        /*0780*/ 	.word	0xffffffff


	//   ....[26]....
        /*0784*/ 	.word	0xffffffff


	//   ....[27]....
        /*0788*/ 	.word	0xffffffff


	//   ....[28]....
        /*078c*/ 	.word	0xffffffff


	//   ....[29]....
        /*0790*/ 	.word	0xffffffff


	//   ....[30]....
        /*0794*/ 	.word	0xffffffff


	//   ....[31]....
        /*0798*/ 	.word	0xffffffff


	//   ....[32]....
        /*079c*/ 	.word	0xffffffff


	//   ....[33]....
        /*07a0*/ 	.word	0xffffffff


	//   ....[34]....
        /*07a4*/ 	.word	0xffffffff


	//   ....[35]....
        /*07a8*/ 	.word	0xffffffff


	//   ....[36]....
        /*07ac*/ 	.word	0xffffffff


	//   ....[37]....
        /*07b0*/ 	.word	0xffffffff


	//   ....[38]....
        /*07b4*/ 	.word	0xffffffff


	//   ....[39]....
        /*07b8*/ 	.word	0xffffffff


	//   ....[40]....
        /*07bc*/ 	.word	0xffffffff


	//   ....[41]....
        /*07c0*/ 	.word	0xffffffff


	//   ....[42]....
        /*07c4*/ 	.word	0xffffffff


	//   ....[43]....
        /*07c8*/ 	.word	0xffffffff


	//   ....[44]....
        /*07cc*/ 	.word	0xffffffff


	//   ....[45]....
        /*07d0*/ 	.word	0xffffffff


	//   ....[46]....
        /*07d4*/ 	.word	0xffffffff


	//   ....[47]....
        /*07d8*/ 	.word	0xffffffff


	//   ....[48]....
        /*07dc*/ 	.word	0xffffffff


	//   ....[49]....
        /*07e0*/ 	.word	0xffffffff


	//   ....[50]....
        /*07e4*/ 	.word	0xffffffff


	//   ....[51]....
        /*07e8*/ 	.word	0xffffffff


	//   ....[52]....
        /*07ec*/ 	.word	0xffffffff


	//   ....[53]....
        /*07f0*/ 	.word	0xffffffff


	//   ....[54]....
        /*07f4*/ 	.word	0xffffffff


	//   ....[55]....
        /*07f8*/ 	.word	0xffffffff


	//   ....[56]....
        /*07fc*/ 	.word	0xffffffff


	//   ....[57]....
        /*0800*/ 	.word	0xffffffff


	//   ....[58]....
        /*0804*/ 	.word	0xffffffff


	//   ....[59]....
        /*0808*/ 	.word	0xffffffff


	//   ....[60]....
        /*080c*/ 	.word	0xffffffff


	//   ....[61]....
        /*0810*/ 	.word	0xffffffff


	//   ....[62]....
        /*0814*/ 	.word	0xffffffff


	//   ....[63]....
        /*0818*/ 	.word	0xffffffff


	//   ....[64]....
        /*081c*/ 	.word	0xffffffff


	//   ....[65]....
        /*0820*/ 	.word	0xffffffff


	//   ....[66]....
        /*0824*/ 	.word	0xffffffff


	//   ....[67]....
        /*0828*/ 	.word	0xffffffff


	//   ....[68]....
        /*082c*/ 	.word	0xffffffff


	//   ....[69]....
        /*0830*/ 	.word	0xffffffff


	//   ....[70]....
        /*0834*/ 	.word	0xffffffff


	//   ....[71]....
        /*0838*/ 	.word	0xffffffff


	//   ....[72]....
        /*083c*/ 	.word	0xffffffff


	//   ....[73]....
        /*0840*/ 	.word	0xffffffff


	//   ....[74]....
        /*0844*/ 	.word	0xffffffff


	//   ....[75]....
        /*0848*/ 	.word	0xffffffff


	//   ....[76]....
        /*084c*/ 	.word	0xffffffff


	//   ....[77]....
        /*0850*/ 	.word	0xffffffff


	//   ....[78]....
        /*0854*/ 	.word	0xffffffff


	//   ....[79]....
        /*0858*/ 	.word	0xffffffff


	//   ....[80]....
        /*085c*/ 	.word	0xffffffff


	//   ....[81]....
        /*0860*/ 	.word	0xffffffff


	//   ....[82]....
        /*0864*/ 	.word	0xffffffff


	//   ....[83]....
        /*0868*/ 	.word	0xffffffff


	//   ....[84]....
        /*086c*/ 	.word	0xffffffff


	//   ....[85]....
        /*0870*/ 	.word	0xffffffff


	//   ....[86]....
        /*0874*/ 	.word	0xffffffff


	//   ....[87]....
        /*0878*/ 	.word	0xffffffff


	//   ....[88]....
        /*087c*/ 	.word	0xffffffff


	//   ....[89]....
        /*0880*/ 	.word	0xffffffff


	//   ....[90]....
        /*0884*/ 	.word	0xffffffff


	//   ....[91]....
        /*0888*/ 	.word	0xffffffff


	//   ....[92]....
        /*088c*/ 	.word	0xffffffff


	//   ....[93]....
        /*0890*/ 	.word	0xffffffff


	//   ....[94]....
        /*0894*/ 	.word	0xffffffff


	//   ....[95]....
        /*0898*/ 	.word	0xffffffff


	//   ....[96]....
        /*089c*/ 	.word	0xffffffff


	//   ....[97]....
        /*08a0*/ 	.word	0xffffffff


	//   ....[98]....
        /*08a4*/ 	.word	0xffffffff


	//   ....[99]....
        /*08a8*/ 	.word	0xffffffff


	//   ....[100]....
        /*08ac*/ 	.word	0xffffffff


	//   ....[101]....
        /*08b0*/ 	.word	0xffffffff


	//   ....[102]....
        /*08b4*/ 	.word	0xffffffff


	//   ....[103]....
        /*08b8*/ 	.word	0xffffffff


	//   ....[104]....
        /*08bc*/ 	.word	0xffffffff


	//   ....[105]....
        /*08c0*/ 	.word	0xffffffff


	//   ....[106]....
        /*08c4*/ 	.word	0xffffffff


	//   ....[107]....
        /*08c8*/ 	.word	0xffffffff


	//   ....[108]....
        /*08cc*/ 	.word	0xffffffff


	//   ....[109]....
        /*08d0*/ 	.word	0xffffffff


	//   ....[110]....
        /*08d4*/ 	.word	0xffffffff


	//   ....[111]....
        /*08d8*/ 	.word	0xffffffff


	//   ....[112]....
        /*08dc*/ 	.word	0xffffffff


	//   ....[113]....
        /*08e0*/ 	.word	0xffffffff


	//   ....[114]....
        /*08e4*/ 	.word	0xffffffff


	//   ....[115]....
        /*08e8*/ 	.word	0xffffffff


	//   ....[116]....
        /*08ec*/ 	.word	0xffffffff


	//   ....[117]....
        /*08f0*/ 	.word	0xffffffff


	//   ....[118]....
        /*08f4*/ 	.word	0xffffffff


	//   ....[119]....
        /*08f8*/ 	.word	0xffffffff


	//   ....[120]....
        /*08fc*/ 	.word	0xffffffff


	//   ....[121]....
        /*0900*/ 	.word	0xffffffff


	//   ....[122]....
        /*0904*/ 	.word	0xffffffff


	//   ....[123]....
        /*0908*/ 	.word	0xffffffff


	//   ....[124]....
        /*090c*/ 	.word	0xffffffff


	//   ....[125]....
        /*0910*/ 	.word	0xffffffff


	//   ....[126]....
        /*0914*/ 	.word	0xffffffff


	//   ....[127]....
        /*0918*/ 	.word	0xffffffff


	//   ....[128]....
        /*091c*/ 	.word	0xffffffff


	//   ....[129]....
        /*0920*/ 	.word	0xffffffff


	//   ....[130]....
        /*0924*/ 	.word	0xffffffff


	//   ....[131]....
        /*0928*/ 	.word	0xffffffff


	//   ....[132]....
        /*092c*/ 	.word	0xffffffff


	//   ....[133]....
        /*0930*/ 	.word	0xffffffff


	//   ....[134]....
        /*0934*/ 	.word	0xffffffff


	//   ....[135]....
        /*0938*/ 	.word	0xffffffff


	//   ....[136]....
        /*093c*/ 	.word	0xffffffff


	//   ....[137]....
        /*0940*/ 	.word	0xffffffff


	//   ....[138]....
        /*0944*/ 	.word	0xffffffff


	//   ....[139]....
        /*0948*/ 	.word	0xffffffff


	//   ....[140]....
        /*094c*/ 	.word	0xffffffff


	//   ....[141]....
        /*0950*/ 	.word	0xffffffff


	//   ....[142]....
        /*0954*/ 	.word	0xffffffff


	//   ....[143]....
        /*0958*/ 	.word	0xffffffff


	//   ....[144]....
        /*095c*/ 	.word	0xffffffff


	//   ....[145]....
        /*0960*/ 	.word	0xffffffff


	//   ....[146]....
        /*0964*/ 	.word	0xffffffff


	//   ....[147]....
        /*0968*/ 	.word	0xffffffff


	//   ....[148]....
        /*096c*/ 	.word	0xffffffff


	//   ....[149]....
        /*0970*/ 	.word	0xffffffff


	//   ....[150]....
        /*0974*/ 	.word	0xffffffff


	//   ....[151]....
        /*0978*/ 	.word	0xffffffff


	//   ....[152]....
        /*097c*/ 	.word	0xffffffff


	//   ....[153]....
        /*0980*/ 	.word	0xffffffff


	//   ....[154]....
        /*0984*/ 	.word	0xffffffff


	//   ....[155]....
        /*0988*/ 	.word	0xffffffff


	//   ....[156]....
        /*098c*/ 	.word	0xffffffff


	//   ....[157]....
        /*0990*/ 	.word	0xffffffff


	//   ....[158]....
        /*0994*/ 	.word	0xffffffff


	//   ....[159]....
        /*0998*/ 	.word	0xffffffff


	//   ....[160]....
        /*099c*/ 	.word	0xffffffff


	//   ....[161]....
        /*09a0*/ 	.word	0xffffffff


	//   ....[162]....
        /*09a4*/ 	.word	0xffffffff


	//   ....[163]....
        /*09a8*/ 	.word	0xffffffff


	//   ....[164]....
        /*09ac*/ 	.word	0xffffffff


	//   ....[165]....
        /*09b0*/ 	.word	0xffffffff


	//   ....[166]....
        /*09b4*/ 	.word	0xffffffff


	//   ....[167]....
        /*09b8*/ 	.word	0x0500000f


	//   ....[168]....
        /*09bc*/ 	.word	0x0500000f


	//   ....[169]....
        /*09c0*/ 	.word	0x0500000f


	//   ....[170]....
        /*09c4*/ 	.word	0x0500000f


	//   ....[171]....
        /*09c8*/ 	.word	0x0500000f


	//   ....[172]....
        /*09cc*/ 	.word	0x0500000f


	//   ....[173]....
        /*09d0*/ 	.word	0x0500000f


	//   ....[174]....
        /*09d4*/ 	.word	0x0500000f


	//   ....[175]....
        /*09d8*/ 	.word	0x0500000f


	//   ....[176]....
        /*09dc*/ 	.word	0x0500000f


	//   ....[177]....
        /*09e0*/ 	.word	0x0500000f


	//   ....[178]....
        /*09e4*/ 	.word	0x0500000f


	//   ....[179]....
        /*09e8*/ 	.word	0x0500000f


	//   ....[180]....
        /*09ec*/ 	.word	0x0500000f


	//   ....[181]....
        /*09f0*/ 	.word	0x0500000f


	//   ....[182]....
        /*09f4*/ 	.word	0x0500000f


	//   ....[183]....
        /*09f8*/ 	.word	0x0500000f


	//   ....[184]....
        /*09fc*/ 	.word	0x0500000f


	//   ....[185]....
        /*0a00*/ 	.word	0x0500000f


	//   ....[186]....
        /*0a04*/ 	.word	0x0500000f


	//   ....[187]....
        /*0a08*/ 	.word	0x0500000f


	//   ....[188]....
        /*0a0c*/ 	.word	0x0500000f


	//   ....[189]....
        /*0a10*/ 	.word	0x0500000f


	//   ....[190]....
        /*0a14*/ 	.word	0x0500000f


	//   ....[191]....
        /*0a18*/ 	.word	0x0500000f


	//   ....[192]....
        /*0a1c*/ 	.word	0x0500000f


	//   ....[193]....
        /*0a20*/ 	.word	0x0500000f


	//   ....[194]....
        /*0a24*/ 	.word	0x0500000f


	//   ....[195]....
        /*0a28*/ 	.word	0x0500000f


	//   ....[196]....
        /*0a2c*/ 	.word	0x0500000f


	//   ....[197]....
        /*0a30*/ 	.word	0x0500000f


	//   ....[198]....
        /*0a34*/ 	.word	0x0500000f


	//   ....[199]....
        /*0a38*/ 	.word	0x0500000f


	//   ....[200]....
        /*0a3c*/ 	.word	0x0500000f


	//   ....[201]....
        /*0a40*/ 	.word	0x0500000f


	//   ....[202]....
        /*0a44*/ 	.word	0x0500000f


	//   ....[203]....
        /*0a48*/ 	.word	0x0500000f


	//   ....[204]....
        /*0a4c*/ 	.word	0x0500000f


	//   ....[205]....
        /*0a50*/ 	.word	0x0500000f


	//   ....[206]....
        /*0a54*/ 	.word	0x0500000f


	//   ....[207]....
        /*0a58*/ 	.word	0x0500000f


	//   ....[208]....
        /*0a5c*/ 	.word	0x0500000f


	//   ....[209]....
        /*0a60*/ 	.word	0x0500000f


	//   ....[210]....
        /*0a64*/ 	.word	0x0500000f


	//   ....[211]....
        /*0a68*/ 	.word	0x0500000f


	//   ....[212]....
        /*0a6c*/ 	.word	0x0500000f


	//   ....[213]....
        /*0a70*/ 	.word	0x0500000f


	//   ....[214]....
        /*0a74*/ 	.word	0x0500000f


	//   ....[215]....
        /*0a78*/ 	.word	0x0500000f


	//   ....[216]....
        /*0a7c*/ 	.word	0x0500000f


	//   ....[217]....
        /*0a80*/ 	.word	0x0500000f


	//   ....[218]....
        /*0a84*/ 	.word	0x0500000f


	//   ....[219]....
        /*0a88*/ 	.word	0x0500000f


	//   ....[220]....
        /*0a8c*/ 	.word	0x0500000f


	//   ....[221]....
        /*0a90*/ 	.word	0x0500000f


	//   ....[222]....
        /*0a94*/ 	.word	0x0500000f


	//   ....[223]....
        /*0a98*/ 	.word	0x0500000f


	//----- nvinfo : EIATTR_COOP_GROUP_INSTR_OFFSETS
	.align		4
.L_321:
        /*0a9c*/ 	.byte	0x04, 0x28
        /*0a9e*/ 	.short	(.L_323 - .L_322)


	//   ....[0]....
.L_322:
        /*0aa0*/ 	.word	0x00000070


	//   ....[1]....
        /*0aa4*/ 	.word	0x00000140


	//   ....[2]....
        /*0aa8*/ 	.word	0x00000190


	//   ....[3]....
        /*0aac*/ 	.word	0x000003c0


	//   ....[4]....
        /*0ab0*/ 	.word	0x00000520


	//   ....[5]....
        /*0ab4*/ 	.word	0x00000640


	//   ....[6]....
        /*0ab8*/ 	.word	0x000007a0


	//   ....[7]....
        /*0abc*/ 	.word	0x00002c40


	//   ....[8]....
        /*0ac0*/ 	.word	0x00002c50


	//   ....[9]....
        /*0ac4*/ 	.word	0x00004530


	//   ....[10]....
        /*0ac8*/ 	.word	0x00004540


	//   ....[11]....
        /*0acc*/ 	.word	0x00006610


	//   ....[12]....
        /*0ad0*/ 	.word	0x00006620


	//   ....[13]....
        /*0ad4*/ 	.word	0x000069e0


	//   ....[14]....
        /*0ad8*/ 	.word	0x00006a00


	//   ....[15]....
        /*0adc*/ 	.word	0x00007270


	//   ....[16]....
        /*0ae0*/ 	.word	0x00007b90


	//   ....[17]....
        /*0ae4*/ 	.word	0x00007ba0


	//   ....[18]....
        /*0ae8*/ 	.word	0x00007bb0


	//   ....[19]....
        /*0aec*/ 	.word	0x00007bc0


	//   ....[20]....
        /*0af0*/ 	.word	0x00009870


	//   ....[21]....
        /*0af4*/ 	.word	0x00009880


	//   ....[22]....
        /*0af8*/ 	.word	0x00009890


	//   ....[23]....
        /*0afc*/ 	.word	0x000098a0


	//   ....[24]....
        /*0b00*/ 	.word	0x0000c560


	//   ....[25]....
        /*0b04*/ 	.word	0x0000cdd0


	//   ....[26]....
        /*0b08*/ 	.word	0x0000cde0


	//   ....[27]....
        /*0b0c*/ 	.word	0x0000ce00


	//   ....[28]....
        /*0b10*/ 	.word	0x0000d730


	//   ....[29]....
        /*0b14*/ 	.word	0x0000d750


	//   ....[30]....
        /*0b18*/ 	.word	0x0000f160


	//   ....[31]....
        /*0b1c*/ 	.word	0x0000f1a0


	//   ....[32]....
        /*0b20*/ 	.word	0x0000fc60


	//   ....[33]....
        /*0b24*/ 	.word	0x0000fca0


	//   ....[34]....
        /*0b28*/ 	.word	0x00010700


	//   ....[35]....
        /*0b2c*/ 	.word	0x00010730


	//   ....[36]....
        /*0b30*/ 	.word	0x000128c0


	//   ....[37]....
        /*0b34*/ 	.word	0x00012910


	//   ....[38]....
        /*0b38*/ 	.word	0x00012ba0


	//   ....[39]....
        /*0b3c*/ 	.word	0x00012bc0


	//   ....[40]....
        /*0b40*/ 	.word	0x000141d0


	//   ....[41]....
        /*0b44*/ 	.word	0x000141e0


	//   ....[42]....
        /*0b48*/ 	.word	0x00014330


	//   ....[43]....
        /*0b4c*/ 	.word	0x00014340


	//   ....[44]....
        /*0b50*/ 	.word	0x00015000


	//   ....[45]....
        /*0b54*/ 	.word	0x00015050


	//   ....[46]....
        /*0b58*/ 	.word	0x00015080


	//   ....[47]....
        /*0b5c*/ 	.word	0x000150b0


	//   ....[48]....
        /*0b60*/ 	.word	0x000150d0


	//   ....[49]....
        /*0b64*/ 	.word	0x000150f0


	//   ....[50]....
        /*0b68*/ 	.word	0x00015100


	//   ....[51]....
        /*0b6c*/ 	.word	0x00015110


	//   ....[52]....
        /*0b70*/ 	.word	0x00015120


	//   ....[53]....
        /*0b74*/ 	.word	0x00015130


	//   ....[54]....
        /*0b78*/ 	.word	0x00015140


	//   ....[55]....
        /*0b7c*/ 	.word	0x00015150


	//   ....[56]....
        /*0b80*/ 	.word	0x00015160


	//   ....[57]....
        /*0b84*/ 	.word	0x00015170


	//   ....[58]....
        /*0b88*/ 	.word	0x00015180


	//   ....[59]....
        /*0b8c*/ 	.word	0x00015190


	//   ....[60]....
        /*0b90*/ 	.word	0x000151a0


	//   ....[61]....
        /*0b94*/ 	.word	0x000151b0


	//   ....[62]....
        /*0b98*/ 	.word	0x000151c0


	//   ....[63]....
        /*0b9c*/ 	.word	0x000151d0


	//   ....[64]....
        /*0ba0*/ 	.word	0x000151e0


	//   ....[65]....
        /*0ba4*/ 	.word	0x000151f0


	//   ....[66]....
        /*0ba8*/ 	.word	0x00015200


	//   ....[67]....
        /*0bac*/ 	.word	0x00015210


	//   ....[68]....
        /*0bb0*/ 	.word	0x00015220


	//   ....[69]....
        /*0bb4*/ 	.word	0x00015230


	//   ....[70]....
        /*0bb8*/ 	.word	0x00015240


	//   ....[71]....
        /*0bbc*/ 	.word	0x00015250


	//   ....[72]....
        /*0bc0*/ 	.word	0x00015260


	//   ....[73]....
        /*0bc4*/ 	.word	0x00015270


	//   ....[74]....
        /*0bc8*/ 	.word	0x00015280


	//   ....[75]....
        /*0bcc*/ 	.word	0x00015290


	//   ....[76]....
        /*0bd0*/ 	.word	0x000152a0


	//   ....[77]....
        /*0bd4*/ 	.word	0x000152b0


	//   ....[78]....
        /*0bd8*/ 	.word	0x000152c0


	//   ....[79]....
        /*0bdc*/ 	.word	0x000152d0


	//   ....[80]....
        /*0be0*/ 	.word	0x000152e0


	//   ....[81]....
        /*0be4*/ 	.word	0x000152f0


	//   ....[82]....
        /*0be8*/ 	.word	0x00015300


	//   ....[83]....
        /*0bec*/ 	.word	0x00015310


	//   ....[84]....
        /*0bf0*/ 	.word	0x00015320


	//   ....[85]....
        /*0bf4*/ 	.word	0x00015330


	//   ....[86]....
        /*0bf8*/ 	.word	0x00015340


	//   ....[87]....
        /*0bfc*/ 	.word	0x00015350


	//   ....[88]....
        /*0c00*/ 	.word	0x00015360


	//   ....[89]....
        /*0c04*/ 	.word	0x00015370


	//   ....[90]....
        /*0c08*/ 	.word	0x00015380


	//   ....[91]....
        /*0c0c*/ 	.word	0x00015390


	//   ....[92]....
        /*0c10*/ 	.word	0x00015cd0


	//   ....[93]....
        /*0c14*/ 	.word	0x00015ce0


	//   ....[94]....
        /*0c18*/ 	.word	0x00015cf0


	//   ....[95]....
        /*0c1c*/ 	.word	0x00015d40


	//   ....[96]....
        /*0c20*/ 	.word	0x00016420


	//   ....[97]....
        /*0c24*/ 	.word	0x00016430


	//   ....[98]....
        /*0c28*/ 	.word	0x00016540


	//   ....[99]....
        /*0c2c*/ 	.word	0x00016560


	//   ....[100]....
        /*0c30*/ 	.word	0x000169b0


	//   ....[101]....
        /*0c34*/ 	.word	0x000169c0


	//   ....[102]....
        /*0c38*/ 	.word	0x00016de0


	//   ....[103]....
        /*0c3c*/ 	.word	0x00016df0


	//   ....[104]....
        /*0c40*/ 	.word	0x00017a20


	//   ....[105]....
        /*0c44*/ 	.word	0x00017a30


	//   ....[106]....
        /*0c48*/ 	.word	0x00017b30


	//   ....[107]....
        /*0c4c*/ 	.word	0x00017b50


	//   ....[108]....
        /*0c50*/ 	.word	0x00017cc0


	//   ....[109]....
        /*0c54*/ 	.word	0x00017ed0


	//   ....[110]....
        /*0c58*/ 	.word	0x00017f00


	//   ....[111]....
        /*0c5c*/ 	.word	0x00017f30


	//   ....[112]....
        /*0c60*/ 	.word	0x00017f60


	//   ....[113]....
        /*0c64*/ 	.word	0x00017f90


	//   ....[114]....
        /*0c68*/ 	.word	0x00017fc0


	//   ....[115]....
        /*0c6c*/ 	.word	0x00018150


	//   ....[116]....
        /*0c70*/ 	.word	0x00018180


	//   ....[117]....
        /*0c74*/ 	.word	0x000181b0


	//   ....[118]....
        /*0c78*/ 	.word	0x000181e0


	//   ....[119]....
        /*0c7c*/ 	.word	0x00018210


	//   ....[120]....
        /*0c80*/ 	.word	0x00018240


	//   ....[121]....
        /*0c84*/ 	.word	0x000182d0


	//   ....[122]....
        /*0c88*/ 	.word	0x00018300


	//   ....[123]....
        /*0c8c*/ 	.word	0x00018310


	//   ....[124]....
        /*0c90*/ 	.word	0x00018350


	//   ....[125]....
        /*0c94*/ 	.word	0x00019a10


	//   ....[126]....
        /*0c98*/ 	.word	0x0001bdd0


	//   ....[127]....
        /*0c9c*/ 	.word	0x0001be00


	//   ....[128]....
        /*0ca0*/ 	.word	0x0001be20


	//   ....[129]....
        /*0ca4*/ 	.word	0x0001bf00


	//   ....[130]....
        /*0ca8*/ 	.word	0x0001c2a0


	//   ....[131]....
        /*0cac*/ 	.word	0x0001c2b0


	//   ....[132]....
        /*0cb0*/ 	.word	0x0001c2c0


	//   ....[133]....
        /*0cb4*/ 	.word	0x0001c2d0


	//   ....[134]....
        /*0cb8*/ 	.word	0x0001cbf0


	//   ....[135]....
        /*0cbc*/ 	.word	0x0001cc20


	//   ....[136]....
        /*0cc0*/ 	.word	0x0001cc40


	//   ....[137]....
        /*0cc4*/ 	.word	0x0001cc50


	//   ....[138]....
        /*0cc8*/ 	.word	0x0001cd50


	//   ....[139]....
        /*0ccc*/ 	.word	0x0001cd60


	//   ....[140]....
        /*0cd0*/ 	.word	0x0001d4c0


	//   ....[141]....
        /*0cd4*/ 	.word	0x0001d4e0


	//   ....[142]....
        /*0cd8*/ 	.word	0x0001d4f0


	//   ....[143]....
        /*0cdc*/ 	.word	0x0001d550


	//   ....[144]....
        /*0ce0*/ 	.word	0x0001d8a0


	//   ....[145]....
        /*0ce4*/ 	.word	0x0001d8b0


	//   ....[146]....
        /*0ce8*/ 	.word	0x0001d8c0


	//   ....[147]....
        /*0cec*/ 	.word	0x0001d920


	//   ....[148]....
        /*0cf0*/ 	.word	0x0001e8c0


	//   ....[149]....
        /*0cf4*/ 	.word	0x0001e8f0


	//   ....[150]....
        /*0cf8*/ 	.word	0x0001e950


	//   ....[151]....
        /*0cfc*/ 	.word	0x0001e980


	//   ....[152]....
        /*0d00*/ 	.word	0x0001e9b0


	//   ....[153]....
        /*0d04*/ 	.word	0x0001e9e0


	//   ....[154]....
        /*0d08*/ 	.word	0x0001ea10


	//   ....[155]....
        /*0d0c*/ 	.word	0x0001ea40


	//   ....[156]....
        /*0d10*/ 	.word	0x0001ebe0


	//   ....[157]....
        /*0d14*/ 	.word	0x0001ec10


	//   ....[158]....
        /*0d18*/ 	.word	0x0001ec40


	//   ....[159]....
        /*0d1c*/ 	.word	0x0001ec70


	//   ....[160]....
        /*0d20*/ 	.word	0x0001eca0


	//   ....[161]....
        /*0d24*/ 	.word	0x0001ecd0


	//   ....[162]....
        /*0d28*/ 	.word	0x0001ed90


	//   ....[163]....
        /*0d2c*/ 	.word	0x0001edb0


	//   ....[164]....
        /*0d30*/ 	.word	0x0001edd0


	//   ....[165]....
        /*0d34*/ 	.word	0x0001ee30


	//   ....[166]....
        /*0d38*/ 	.word	0x0001f890


	//   ....[167]....
        /*0d3c*/ 	.word	0x0001fc30


	//   ....[168]....
        /*0d40*/ 	.word	0x0001fcc0


	//   ....[169]....
        /*0d44*/ 	.word	0x0001fda0


	//   ....[170]....
        /*0d48*/ 	.word	0x0001fe30


	//   ....[171]....
        /*0d4c*/ 	.word	0x0001ff10


	//   ....[172]....
        /*0d50*/ 	.word	0x0001ffa0


	//   ....[173]....
        /*0d54*/ 	.word	0x00020070


	//   ....[174]....
        /*0d58*/ 	.word	0x00020100


	//   ....[175]....
        /*0d5c*/ 	.word	0x00020150


	//   ....[176]....
        /*0d60*/ 	.word	0x000201a0


	//   ....[177]....
        /*0d64*/ 	.word	0x00020270


	//   ....[178]....
        /*0d68*/ 	.word	0x00020300


	//   ....[179]....
        /*0d6c*/ 	.word	0x00020350


	//   ....[180]....
        /*0d70*/ 	.word	0x000203a0


	//   ....[181]....
        /*0d74*/ 	.word	0x000206a0


	//   ....[182]....
        /*0d78*/ 	.word	0x00020980


	//   ....[183]....
        /*0d7c*/ 	.word	0x00020a80


	//   ....[184]....
        /*0d80*/ 	.word	0x00020b10


	//   ....[185]....
        /*0d84*/ 	.word	0x00020ca0


	//   ....[186]....
        /*0d88*/ 	.word	0x00020d40


	//   ....[187]....
        /*0d8c*/ 	.word	0x00020e40


	//   ....[188]....
        /*0d90*/ 	.word	0x00020ed0


	//   ....[189]....
        /*0d94*/ 	.word	0x00020f30


	//   ....[190]....
        /*0d98*/ 	.word	0x00020fd0


	//   ....[191]....
        /*0d9c*/ 	.word	0x000210e0


	//   ....[192]....
        /*0da0*/ 	.word	0x00021140


	//   ....[193]....
        /*0da4*/ 	.word	0x000211a0


	//   ....[194]....
        /*0da8*/ 	.word	0x00021240


	//   ....[195]....
        /*0dac*/ 	.word	0x00021310


	//   ....[196]....
        /*0db0*/ 	.word	0x000213f0


	//   ....[197]....
        /*0db4*/ 	.word	0x00021530


	//   ....[198]....
        /*0db8*/ 	.word	0x000215d0


	//   ....[199]....
        /*0dbc*/ 	.word	0x00021630


	//   ....[200]....
        /*0dc0*/ 	.word	0x00021700


	//   ....[201]....
        /*0dc4*/ 	.word	0x000217f0


	//   ....[202]....
        /*0dc8*/ 	.word	0x00021880


	//   ....[203]....
        /*0dcc*/ 	.word	0x000218e0


	//   ....[204]....
        /*0dd0*/ 	.word	0x000219b0


	//   ....[205]....
        /*0dd4*/ 	.word	0x00021b90


	//   ....[206]....
        /*0dd8*/ 	.word	0x00021c30


	//   ....[207]....
        /*0ddc*/ 	.word	0x00021db0


	//   ....[208]....
        /*0de0*/ 	.word	0x00021e30


	//   ....[209]....
        /*0de4*/ 	.word	0x00021eb0


	//   ....[210]....
        /*0de8*/ 	.word	0x00021f30


	//   ....[211]....
        /*0dec*/ 	.word	0x00021fb0


	//   ....[212]....
        /*0df0*/ 	.word	0x00022040


	//   ....[213]....
        /*0df4*/ 	.word	0x000220e0


	//   ....[214]....
        /*0df8*/ 	.word	0x00022190


	//   ....[215]....
        /*0dfc*/ 	.word	0x00022210


	//   ....[216]....
        /*0e00*/ 	.word	0x00022290


	//   ....[217]....
        /*0e04*/ 	.word	0x00022310


	//   ....[218]....
        /*0e08*/ 	.word	0x000223a0


	//   ....[219]....
        /*0e0c*/ 	.word	0x00022420


	//   ....[220]....
        /*0e10*/ 	.word	0x000224d0


	//   ....[221]....
        /*0e14*/ 	.word	0x00022520


	//   ....[222]....
        /*0e18*/ 	.word	0x000225c0


	//   ....[223]....
        /*0e1c*/ 	.word	0x000226f0


	//----- nvinfo : EIATTR_REG_RECONFIG
	.align		4
.L_323:
        /*0e20*/ 	.byte	0x01, 0x54
	.zero		2


	//----- nvinfo : EIATTR_SYSCALL_OFFSETS
	.align		4
        /*0e24*/ 	.byte	0x04, 0x46
        /*0e26*/ 	.short	(.L_325 - .L_324)


	//   ....[0]....
.L_324:
        /*0e28*/ 	.word	0x00001db0


	//   ....[1]....
        /*0e2c*/ 	.word	0x00001f00


	//   ....[2]....
        /*0e30*/ 	.word	0x000073e0


	//   ....[3]....
        /*0e34*/ 	.word	0x00007930


	//   ....[4]....
        /*0e38*/ 	.word	0x0001b380


	//   ....[5]....
        /*0e3c*/ 	.word	0x0001b510


	//   ....[6]....
        /*0e40*/ 	.word	0x0001b660


	//   ....[7]....
        /*0e44*/ 	.word	0x0001b7b0


	//   ....[8]....
        /*0e48*/ 	.word	0x0001c710


	//----- nvinfo : EIATTR_MBARRIER_INSTR_OFFSETS
	.align		4
.L_325:
        /*0e4c*/ 	.byte	0x04, 0x39
        /*0e4e*/ 	.short	(.L_327 - .L_326)


	//   ....[0]....
.L_326:
        /*0e50*/ 	.word	0x00000270
        /*0e54*/ 	.word	0x000000ff
        /*0e58*/ 	.word	0x00019c00
        /*0e5c*/ 	.short	0x0100
        /*0e5e*/ 	.byte	0x08
	.zero		1


	//   ....[1]....
        /*0e60*/ 	.word	0x00000280
        /*0e64*/ 	.word	0x000000ff
        /*0e68*/ 	.word	0x00019c20
        /*0e6c*/ 	.short	0x0100
        /*0e6e*/ 	.byte	0x08
	.zero		1


	//   ....[2]....
        /*0e70*/ 	.word	0x00000370
        /*0e74*/ 	.word	0x000000ff
        /*0e78*/ 	.word	0x00019c30
        /*0e7c*/ 	.short	0x0100
        /*0e7e*/ 	.byte	0x08
	.zero		1


	//   ....[3]....
        /*0e80*/ 	.word	0x00000380
        /*0e84*/ 	.word	0x000000ff
        /*0e88*/ 	.word	0x00019c40
        /*0e8c*/ 	.short	0x0100
        /*0e8e*/ 	.byte	0x08
	.zero		1


	//   ....[4]....
        /*0e90*/ 	.word	0x00000390
        /*0e94*/ 	.word	0x000000ff
        /*0e98*/ 	.word	0x00019c38
        /*0e9c*/ 	.short	0x0100
        /*0e9e*/ 	.byte	0x08
	.zero		1


	//   ....[5]....
        /*0ea0*/ 	.word	0x000003a0
        /*0ea4*/ 	.word	0x000000ff
        /*0ea8*/ 	.word	0x00019c48
        /*0eac*/ 	.short	0x0100
        /*0eae*/ 	.byte	0x08
	.zero		1


	//   ....[6]....
        /*0eb0*/ 	.word	0x000004d0
        /*0eb4*/ 	.word	0x000000ff
        /*0eb8*/ 	.word	0x00019c50
        /*0ebc*/ 	.short	0x0100
        /*0ebe*/ 	.byte	0x08
	.zero		1


	//   ....[7]....
        /*0ec0*/ 	.word	0x000004e0
        /*0ec4*/ 	.word	0x000000ff
        /*0ec8*/ 	.word	0x00019c60
        /*0ecc*/ 	.short	0x0100
        /*0ece*/ 	.byte	0x08
	.zero		1


	//   ....[8]....
        /*0ed0*/ 	.word	0x000004f0
        /*0ed4*/ 	.word	0x000000ff
        /*0ed8*/ 	.word	0x00019c58
        /*0edc*/ 	.short	0x0100
        /*0ede*/ 	.byte	0x08
	.zero		1


	//   ....[9]....
        /*0ee0*/ 	.word	0x00000500
        /*0ee4*/ 	.word	0x000000ff
        /*0ee8*/ 	.word	0x00019c68
        /*0eec*/ 	.short	0x0100
        /*0eee*/ 	.byte	0x08
	.zero		1


	//   ....[10]....
        /*0ef0*/ 	.word	0x000005f0
        /*0ef4*/ 	.word	0x000000ff
        /*0ef8*/ 	.word	0x00019c70
        /*0efc*/ 	.short	0x0100
        /*0efe*/ 	.byte	0x06
	.zero		1


	//   ....[11]....
        /*0f00*/ 	.word	0x00000600
        /*0f04*/ 	.word	0x000000ff
        /*0f08*/ 	.word	0x00019c80
        /*0f0c*/ 	.short	0x0100
        /*0f0e*/ 	.byte	0x06
	.zero		1


	//   ....[12]....
        /*0f10*/ 	.word	0x00000610
        /*0f14*/ 	.word	0x000000ff
        /*0f18*/ 	.word	0x00019c78
        /*0f1c*/ 	.short	0x0100
        /*0f1e*/ 	.byte	0x06
	.zero		1


	//   ....[13]....
        /*0f20*/ 	.word	0x00000620
        /*0f24*/ 	.word	0x000000ff
        /*0f28*/ 	.word	0x00019c88
        /*0f2c*/ 	.short	0x0100
        /*0f2e*/ 	.byte	0x06
	.zero		1


	//   ....[14]....
        /*0f30*/ 	.word	0x00000750
        /*0f34*/ 	.word	0x000000ff
        /*0f38*/ 	.word	0x00019c90
        /*0f3c*/ 	.short	0x0100
        /*0f3e*/ 	.byte	0x08
	.zero		1


	//   ....[15]....
        /*0f40*/ 	.word	0x00000760
        /*0f44*/ 	.word	0x000000ff
        /*0f48*/ 	.word	0x00019ca0
        /*0f4c*/ 	.short	0x0100
        /*0f4e*/ 	.byte	0x08
	.zero		1


	//   ....[16]....
        /*0f50*/ 	.word	0x00000770
        /*0f54*/ 	.word	0x000000ff
        /*0f58*/ 	.word	0x00019c98
        /*0f5c*/ 	.short	0x0100
        /*0f5e*/ 	.byte	0x08
	.zero		1


	//   ....[17]....
        /*0f60*/ 	.word	0x00000780
        /*0f64*/ 	.word	0x000000ff
        /*0f68*/ 	.word	0x00019ca8
        /*0f6c*/ 	.short	0x0100
        /*0f6e*/ 	.byte	0x08
	.zero		1


	//   ....[18]....
        /*0f70*/ 	.word	0x000008c0
        /*0f74*/ 	.word	0x000000ff
        /*0f78*/ 	.word	0x00019cb0
        /*0f7c*/ 	.short	0x0100
        /*0f7e*/ 	.byte	0x08
	.zero		1


	//   ....[19]....
        /*0f80*/ 	.word	0x000008d0
        /*0f84*/ 	.word	0x000000ff
        /*0f88*/ 	.word	0x00019cc0
        /*0f8c*/ 	.short	0x0100
        /*0f8e*/ 	.byte	0x08
	.zero		1


	//   ....[20]....
        /*0f90*/ 	.word	0x000008e0
        /*0f94*/ 	.word	0x000000ff
        /*0f98*/ 	.word	0x00019cb8
        /*0f9c*/ 	.short	0x0100
        /*0f9e*/ 	.byte	0x08
	.zero		1


	//   ....[21]....
        /*0fa0*/ 	.word	0x000008f0
        /*0fa4*/ 	.word	0x000000ff
        /*0fa8*/ 	.word	0x00019cc8
        /*0fac*/ 	.short	0x0100
        /*0fae*/ 	.byte	0x08
	.zero		1


	//   ....[22]....
        /*0fb0*/ 	.word	0x00002bf0
        /*0fb4*/ 	.word	0x00000045
        /*0fb8*/ 	.word	0x00019c90
        /*0fbc*/ 	.short	0x010a
        /*0fbe*/ 	.byte	0x3f
	.zero		1


	//   ....[23]....
        /*0fc0*/ 	.word	0x000044e0
        /*0fc4*/ 	.word	0x00000045
        /*0fc8*/ 	.word	0x00019c90
        /*0fcc*/ 	.short	0x010a
        /*0fce*/ 	.byte	0x3f
	.zero		1


	//   ....[24]....
        /*0fd0*/ 	.word	0x00006480
        /*0fd4*/ 	.word	0x00000045
        /*0fd8*/ 	.word	0x00019c90
        /*0fdc*/ 	.short	0x010a
        /*0fde*/ 	.byte	0x3f
	.zero		1


	//   ....[25]....
        /*0fe0*/ 	.word	0x00006850
        /*0fe4*/ 	.word	0x00000004
        /*0fe8*/ 	.word	0x00000000
        /*0fec*/ 	.short	0x0101
        /*0fee*/ 	.byte	0x3f
	.zero		1


	//   ....[26]....
        /*0ff0*/ 	.word	0x00006890
        /*0ff4*/ 	.word	0x00000045
        /*0ff8*/ 	.word	0x00019cb0
        /*0ffc*/ 	.short	0x010a
        /*0ffe*/ 	.byte	0x3f
	.zero		1


	//   ....[27]....
        /*1000*/ 	.word	0x00006c10
        /*1004*/ 	.word	0x00000045
        /*1008*/ 	.word	0x00000000
        /*100c*/ 	.short	0x0101
        /*100e*/ 	.byte	0x3f
	.zero		1


	//   ....[28]....
        /*1010*/ 	.word	0x000076b0
        /*1014*/ 	.word	0x00000012
        /*1018*/ 	.word	0x00019c00
        /*101c*/ 	.short	0x010a
        /*101e*/ 	.byte	0x3f
	.zero		1


	//   ....[29]....
        /*1020*/ 	.word	0x00007700
        /*1024*/ 	.word	0x00000012
        /*1028*/ 	.word	0x00019c00
        /*102c*/ 	.short	0x010a
        /*102e*/ 	.byte	0x3f
	.zero		1


	//   ....[30]....
        /*1030*/ 	.word	0x00007ef0
        /*1034*/ 	.word	0x00000012
        /*1038*/ 	.word	0x00019c00
        /*103c*/ 	.short	0x010a
        /*103e*/ 	.byte	0x3f
	.zero		1


	//   ....[31]....
        /*1040*/ 	.word	0x00009ba0
        /*1044*/ 	.word	0x00000012
        /*1048*/ 	.word	0x00019c00
        /*104c*/ 	.short	0x010a
        /*104e*/ 	.byte	0x3f
	.zero		1


	//   ....[32]....
        /*1050*/ 	.word	0x0000bd30
        /*1054*/ 	.word	0x00000000
        /*1058*/ 	.word	0x00019c30
        /*105c*/ 	.short	0x010a
        /*105e*/ 	.byte	0x3f
	.zero		1


	//   ....[33]....
        /*1060*/ 	.word	0x0000bdd0
        /*1064*/ 	.word	0x00000000
        /*1068*/ 	.word	0x00019c30
        /*106c*/ 	.short	0x010a
        /*106e*/ 	.byte	0x3f
	.zero		1


	//   ....[34]....
        /*1070*/ 	.word	0x0000ded0
        /*1074*/ 	.word	0x0000001f
        /*1078*/ 	.word	0x00000000
        /*107c*/ 	.short	0x0101
        /*107e*/ 	.byte	0x3f
	.zero		1


	//   ....[35]....
        /*1080*/ 	.word	0x0000e9c0
        /*1084*/ 	.word	0x00000014
        /*1088*/ 	.word	0x00019c30
        /*108c*/ 	.short	0x010a
        /*108e*/ 	.byte	0x3f
	.zero		1


	//   ....[36]....
        /*1090*/ 	.word	0x0000ea30
        /*1094*/ 	.word	0x00000014
        /*1098*/ 	.word	0x00019c30
        /*109c*/ 	.short	0x010a
        /*109e*/ 	.byte	0x3f
	.zero		1


	//   ....[37]....
        /*10a0*/ 	.word	0x0000ec40
        /*10a4*/ 	.word	0x0000000e
        /*10a8*/ 	.word	0x00019c50
        /*10ac*/ 	.short	0x010a
        /*10ae*/ 	.byte	0x3f
	.zero		1


	//   ....[38]....
        /*10b0*/ 	.word	0x0000ec90
        /*10b4*/ 	.word	0x0000000e
        /*10b8*/ 	.word	0x00019c50
        /*10bc*/ 	.short	0x010a
        /*10be*/ 	.byte	0x3f
	.zero		1


	//   ....[39]....
        /*10c0*/ 	.word	0x0000f2c0
        /*10c4*/ 	.word	0x00000014
        /*10c8*/ 	.word	0x00000000
        /*10cc*/ 	.short	0x0101
        /*10ce*/ 	.byte	0x3f
	.zero		1


	//   ....[40]....
        /*10d0*/ 	.word	0x00011340
        /*10d4*/ 	.word	0x0000000e
        /*10d8*/ 	.word	0x00000000
        /*10dc*/ 	.short	0x0101
        /*10de*/ 	.byte	0x3f
	.zero		1


	//   ....[41]....
        /*10e0*/ 	.word	0x000119e0
        /*10e4*/ 	.word	0x0000000a
        /*10e8*/ 	.word	0x00019c30
        /*10ec*/ 	.short	0x010a
        /*10ee*/ 	.byte	0x3f
	.zero		1


	//   ....[42]....
        /*10f0*/ 	.word	0x00011a50
        /*10f4*/ 	.word	0x0000000a
        /*10f8*/ 	.word	0x00019c30
        /*10fc*/ 	.short	0x010a
        /*10fe*/ 	.byte	0x3f
	.zero		1


	//   ....[43]....
        /*1100*/ 	.word	0x00011c60
        /*1104*/ 	.word	0x0000000c
        /*1108*/ 	.word	0x00019c50
        /*110c*/ 	.short	0x010a
        /*110e*/ 	.byte	0x3f
	.zero		1


	//   ....[44]....
        /*1110*/ 	.word	0x00011cb0
        /*1114*/ 	.word	0x0000000c
        /*1118*/ 	.word	0x00019c50
        /*111c*/ 	.short	0x010a
        /*111e*/ 	.byte	0x3f
	.zero		1


	//   ....[45]....
        /*1120*/ 	.word	0x000125a0
        /*1124*/ 	.word	0x0000000a
        /*1128*/ 	.word	0x00000000
        /*112c*/ 	.short	0x0101
        /*112e*/ 	.byte	0x3f
	.zero		1


	//   ....[46]....
        /*1130*/ 	.word	0x000139b0
        /*1134*/ 	.word	0x0000000c
        /*1138*/ 	.word	0x00000000
        /*113c*/ 	.short	0x0101
        /*113e*/ 	.byte	0x3f
	.zero		1


	//   ....[47]....
        /*1140*/ 	.word	0x00013f70
        /*1144*/ 	.word	0x0000000c
        /*1148*/ 	.word	0x00019c50
        /*114c*/ 	.short	0x010a
        /*114e*/ 	.byte	0x3f
	.zero		1


	//   ....[48]....
        /*1150*/ 	.word	0x00013fc0
        /*1154*/ 	.word	0x0000000c
        /*1158*/ 	.word	0x00019c50
        /*115c*/ 	.short	0x010a
        /*115e*/ 	.byte	0x3f
	.zero		1


	//   ....[49]....
        /*1160*/ 	.word	0x00014880
        /*1164*/ 	.word	0x0000000c
        /*1168*/ 	.word	0x00000000
        /*116c*/ 	.short	0x0101
        /*116e*/ 	.byte	0x3f
	.zero		1


	//   ....[50]....
        /*1170*/ 	.word	0x00016440
        /*1174*/ 	.word	0x00000000
        /*1178*/ 	.word	0x00000000
        /*117c*/ 	.short	0x0101
        /*117e*/ 	.byte	0x3f
	.zero		1


	//   ....[51]....
        /*1180*/ 	.word	0x000169a0
        /*1184*/ 	.word	0x00000002
        /*1188*/ 	.word	0x00000000
        /*118c*/ 	.short	0x0101
        /*118e*/ 	.byte	0x3f
	.zero		1


	//   ....[52]....
        /*1190*/ 	.word	0x00019af0
        /*1194*/ 	.word	0x00000011
        /*1198*/ 	.word	0x00019c20
        /*119c*/ 	.short	0x010a
        /*119e*/ 	.byte	0x3f
	.zero		1


	//   ....[53]....
        /*11a0*/ 	.word	0x00019b80
        /*11a4*/ 	.word	0x00000009
        /*11a8*/ 	.word	0x00019ca0
        /*11ac*/ 	.short	0x010a
        /*11ae*/ 	.byte	0x3f
	.zero		1


	//   ....[54]....
        /*11b0*/ 	.word	0x00019fd0
        /*11b4*/ 	.word	0x00000009
        /*11b8*/ 	.word	0x00019cc0
        /*11bc*/ 	.short	0x010a
        /*11be*/ 	.byte	0x3f
	.zero		1


	//   ....[55]....
        /*11c0*/ 	.word	0x0001a4e0
        /*11c4*/ 	.word	0x00000009
        /*11c8*/ 	.word	0x00019ca0
        /*11cc*/ 	.short	0x010a
        /*11ce*/ 	.byte	0x3f
	.zero		1


	//   ....[56]....
        /*11d0*/ 	.word	0x0001a920
        /*11d4*/ 	.word	0x00000009
        /*11d8*/ 	.word	0x00019cc0
        /*11dc*/ 	.short	0x010a
        /*11de*/ 	.byte	0x3f
	.zero		1


	//   ....[57]....
        /*11e0*/ 	.word	0x0001bc10
        /*11e4*/ 	.word	0x00000004
        /*11e8*/ 	.word	0x00019c80
        /*11ec*/ 	.short	0x010a
        /*11ee*/ 	.byte	0x3f
	.zero		1


	//   ....[58]....
        /*11f0*/ 	.word	0x0001bfd0
        /*11f4*/ 	.word	0x00000004
        /*11f8*/ 	.word	0x00019c70
        /*11fc*/ 	.short	0x0107
        /*11fe*/ 	.byte	0x3f
	.zero		1


	//   ....[59]....
        /*1200*/ 	.word	0x0001c090
        /*1204*/ 	.word	0x00000004
        /*1208*/ 	.word	0x00019c70
        /*120c*/ 	.short	0x0101
        /*120e*/ 	.byte	0x3f
	.zero		1


	//   ....[60]....
        /*1210*/ 	.word	0x0001c0e0
        /*1214*/ 	.word	0x00000004
        /*1218*/ 	.word	0x00019c40
        /*121c*/ 	.short	0x010a
        /*121e*/ 	.byte	0x3f
	.zero		1


	//   ....[61]....
        /*1220*/ 	.word	0x0001c3f0
        /*1224*/ 	.word	0x00000004
        /*1228*/ 	.word	0x00019c30
        /*122c*/ 	.short	0x0107
        /*122e*/ 	.byte	0x3f
	.zero		1


	//   ....[62]....
        /*1230*/ 	.word	0x0001c4c0
        /*1234*/ 	.word	0x00000004
        /*1238*/ 	.word	0x00019c30
        /*123c*/ 	.short	0x0101
        /*123e*/ 	.byte	0x3f
	.zero		1


	//   ....[63]....
        /*1240*/ 	.word	0x0001ce40
        /*1244*/ 	.word	0x00000011
        /*1248*/ 	.word	0x00019c00
        /*124c*/ 	.short	0x0107
        /*124e*/ 	.byte	0x3f
	.zero		1


	//   ....[64]....
        /*1250*/ 	.word	0x0001cf40
        /*1254*/ 	.word	0x00000011
        /*1258*/ 	.word	0x00019c00
        /*125c*/ 	.short	0x0101
        /*125e*/ 	.byte	0x3f
	.zero		1


	//   ....[65]....
        /*1260*/ 	.word	0x0001cf60
        /*1264*/ 	.word	0x00000011
        /*1268*/ 	.word	0x00019c20
        /*126c*/ 	.short	0x010a
        /*126e*/ 	.byte	0x3f
	.zero		1


	//   ....[66]....
        /*1270*/ 	.word	0x0001d2f0
        /*1274*/ 	.word	0x00000000
        /*1278*/ 	.word	0x00019c80
        /*127c*/ 	.short	0x010a
        /*127e*/ 	.byte	0x3f
	.zero		1


	//   ....[67]....
        /*1280*/ 	.word	0x0001d5f0
        /*1284*/ 	.word	0x00000000
        /*1288*/ 	.word	0x00019c70
        /*128c*/ 	.short	0x0107
        /*128e*/ 	.byte	0x3f
	.zero		1


	//   ....[68]....
        /*1290*/ 	.word	0x0001d6b0
        /*1294*/ 	.word	0x00000000
        /*1298*/ 	.word	0x00019c70
        /*129c*/ 	.short	0x0101
        /*129e*/ 	.byte	0x3f
	.zero		1


	//   ....[69]....
        /*12a0*/ 	.word	0x0001d6e0
        /*12a4*/ 	.word	0x00000000
        /*12a8*/ 	.word	0x00019c40
        /*12ac*/ 	.short	0x010a
        /*12ae*/ 	.byte	0x3f
	.zero		1


	//   ....[70]....
        /*12b0*/ 	.word	0x0001d9c0
        /*12b4*/ 	.word	0x00000000
        /*12b8*/ 	.word	0x00019c30
        /*12bc*/ 	.short	0x0107
        /*12be*/ 	.byte	0x3f
	.zero		1


	//   ....[71]....
        /*12c0*/ 	.word	0x0001da80
        /*12c4*/ 	.word	0x00000000
        /*12c8*/ 	.word	0x00019c30
        /*12cc*/ 	.short	0x0101
        /*12ce*/ 	.byte	0x3f
	.zero		1


	//   ....[72]....
        /*12d0*/ 	.word	0x0001db10
        /*12d4*/ 	.word	0x00000002
        /*12d8*/ 	.word	0x00019c70
        /*12dc*/ 	.short	0x010a
        /*12de*/ 	.byte	0x3f
	.zero		1


	//   ....[73]....
        /*12e0*/ 	.word	0x0001dba0
        /*12e4*/ 	.word	0x00000002
        /*12e8*/ 	.word	0x00019c60
        /*12ec*/ 	.short	0x010a
        /*12ee*/ 	.byte	0x3f
	.zero		1


	//   ....[74]....
        /*12f0*/ 	.word	0x0001df60
        /*12f4*/ 	.word	0x00000002
        /*12f8*/ 	.word	0x00019c50
        /*12fc*/ 	.short	0x0101
        /*12fe*/ 	.byte	0x3f
	.zero		1


	//   ....[75]....
        /*1300*/ 	.word	0x0001dff0
        /*1304*/ 	.word	0x00000002
        /*1308*/ 	.word	0x00000000
        /*130c*/ 	.short	0x0101
        /*130e*/ 	.byte	0x3f
	.zero		1


	//   ....[76]....
        /*1310*/ 	.word	0x0001e1b0
        /*1314*/ 	.word	0x00000003
        /*1318*/ 	.word	0x00019c70
        /*131c*/ 	.short	0x010a
        /*131e*/ 	.byte	0x3f
	.zero		1


	//   ....[77]....
        /*1320*/ 	.word	0x0001e230
        /*1324*/ 	.word	0x00000003
        /*1328*/ 	.word	0x00019c60
        /*132c*/ 	.short	0x010a
        /*132e*/ 	.byte	0x3f
	.zero		1


	//   ....[78]....
        /*1330*/ 	.word	0x0001e600
        /*1334*/ 	.word	0x00000003
        /*1338*/ 	.word	0x00019c50
        /*133c*/ 	.short	0x0101
        /*133e*/ 	.byte	0x3f
	.zero		1


	//   ....[79]....
        /*1340*/ 	.word	0x0001e6b0
        /*1344*/ 	.word	0x00000003
        /*1348*/ 	.word	0x00000000
        /*134c*/ 	.short	0x0101
        /*134e*/ 	.byte	0x3f
	.zero		1


	//   ....[80]....
        /*1350*/ 	.word	0x0001f810
        /*1354*/ 	.word	0x00000005
        /*1358*/ 	.word	0x00019c20
        /*135c*/ 	.short	0x010a
        /*135e*/ 	.byte	0x3f
	.zero		1


	//   ....[81]....
        /*1360*/ 	.word	0x0001f980
        /*1364*/ 	.word	0x00000003
        /*1368*/ 	.word	0x00019c40
        /*136c*/ 	.short	0x010a
        /*136e*/ 	.byte	0x3f
	.zero		1


	//   ....[82]....
        /*1370*/ 	.word	0x0001fa20
        /*1374*/ 	.word	0x00000013
        /*1378*/ 	.word	0x00019c40
        /*137c*/ 	.short	0x010a
        /*137e*/ 	.byte	0x3f
	.zero		1


	//   ....[83]....
        /*1380*/ 	.word	0x0001fa60
        /*1384*/ 	.word	0x00000003
        /*1388*/ 	.word	0x00019c60
        /*138c*/ 	.short	0x010a
        /*138e*/ 	.byte	0x3f
	.zero		1


	//   ....[84]....
        /*1390*/ 	.word	0x0001faa0
        /*1394*/ 	.word	0x00000013
        /*1398*/ 	.word	0x00019c60
        /*139c*/ 	.short	0x010a
        /*139e*/ 	.byte	0x3f
	.zero		1


	//   ....[85]....
        /*13a0*/ 	.word	0x0001fae0
        /*13a4*/ 	.word	0x00000003
        /*13a8*/ 	.word	0x00019c80
        /*13ac*/ 	.short	0x010a
        /*13ae*/ 	.byte	0x3f
	.zero		1


	//   ....[86]....
        /*13b0*/ 	.word	0x0001fb20
        /*13b4*/ 	.word	0x00000013
        /*13b8*/ 	.word	0x00019c80
        /*13bc*/ 	.short	0x010a
        /*13be*/ 	.byte	0x3f
	.zero		1


	//   ....[87]....
        /*13c0*/ 	.word	0x0001fb80
        /*13c4*/ 	.word	0x00000045
        /*13c8*/ 	.word	0x00019c90
        /*13cc*/ 	.short	0x010a
        /*13ce*/ 	.byte	0x3f
	.zero		1


	//   ....[88]....
        /*13d0*/ 	.word	0x0001fcf0
        /*13d4*/ 	.word	0x00000045
        /*13d8*/ 	.word	0x00019c90
        /*13dc*/ 	.short	0x010a
        /*13de*/ 	.byte	0x3f
	.zero		1


	//   ....[89]....
        /*13e0*/ 	.word	0x0001fe70
        /*13e4*/ 	.word	0x00000045
        /*13e8*/ 	.word	0x00019c90
        /*13ec*/ 	.short	0x010a
        /*13ee*/ 	.byte	0x3f
	.zero		1


	//   ....[90]....
        /*13f0*/ 	.word	0x0001ffd0
        /*13f4*/ 	.word	0x00000045
        /*13f8*/ 	.word	0x00019cb0
        /*13fc*/ 	.short	0x010a
        /*13fe*/ 	.byte	0x3f
	.zero		1


	//   ....[91]....
        /*1400*/ 	.word	0x000201d0
        /*1404*/ 	.word	0x00000012
        /*1408*/ 	.word	0x00019c00
        /*140c*/ 	.short	0x010a
        /*140e*/ 	.byte	0x3f
	.zero		1


	//   ....[92]....
        /*1410*/ 	.word	0x000203e0
        /*1414*/ 	.word	0x00000012
        /*1418*/ 	.word	0x00019c00
        /*141c*/ 	.short	0x010a
        /*141e*/ 	.byte	0x3f
	.zero		1


	//   ....[93]....
        /*1420*/ 	.word	0x00020430
        /*1424*/ 	.word	0x00000000
        /*1428*/ 	.word	0x00019c30
        /*142c*/ 	.short	0x010a
        /*142e*/ 	.byte	0x3f
	.zero		1


	//   ....[94]....
        /*1430*/ 	.word	0x00020480
        /*1434*/ 	.word	0x00000014
        /*1438*/ 	.word	0x00019c30
        /*143c*/ 	.short	0x010a
        /*143e*/ 	.byte	0x3f
	.zero		1


	//   ....[95]....
        /*1440*/ 	.word	0x000204d0
        /*1444*/ 	.word	0x0000000e
        /*1448*/ 	.word	0x00019c50
        /*144c*/ 	.short	0x010a
        /*144e*/ 	.byte	0x3f
	.zero		1


	//   ....[96]....
        /*1450*/ 	.word	0x00020520
        /*1454*/ 	.word	0x0000000a
        /*1458*/ 	.word	0x00019c30
        /*145c*/ 	.short	0x010a
        /*145e*/ 	.byte	0x3f
	.zero		1


	//   ....[97]....
        /*1460*/ 	.word	0x00020570
        /*1464*/ 	.word	0x0000000c
        /*1468*/ 	.word	0x00019c50
        /*146c*/ 	.short	0x010a
        /*146e*/ 	.byte	0x3f
	.zero		1


	//   ....[98]....
        /*1470*/ 	.word	0x000205c0
        /*1474*/ 	.word	0x0000000c
        /*1478*/ 	.word	0x00019c50
        /*147c*/ 	.short	0x010a
        /*147e*/ 	.byte	0x3f
	.zero		1


	//   ....[99]....
        /*1480*/ 	.word	0x00020760
        /*1484*/ 	.word	0x00000011
        /*1488*/ 	.word	0x00019c20
        /*148c*/ 	.short	0x010a
        /*148e*/ 	.byte	0x3f
	.zero		1


	//   ....[100]....
        /*1490*/ 	.word	0x000207b0
        /*1494*/ 	.word	0x00000009
        /*1498*/ 	.word	0x00019ca0
        /*149c*/ 	.short	0x010a
        /*149e*/ 	.byte	0x3f
	.zero		1


	//   ....[101]....
        /*14a0*/ 	.word	0x00020800
        /*14a4*/ 	.word	0x00000009
        /*14a8*/ 	.word	0x00019cc0
        /*14ac*/ 	.short	0x010a
        /*14ae*/ 	.byte	0x3f
	.zero		1


	//   ....[102]....
        /*14b0*/ 	.word	0x00020850
        /*14b4*/ 	.word	0x00000009
        /*14b8*/ 	.word	0x00019ca0
        /*14bc*/ 	.short	0x010a
        /*14be*/ 	.byte	0x3f
	.zero		1


	//   ....[103]....
        /*14c0*/ 	.word	0x000208a0
        /*14c4*/ 	.word	0x00000009
        /*14c8*/ 	.word	0x00019cc0
        /*14cc*/ 	.short	0x010a
        /*14ce*/ 	.byte	0x3f
	.zero		1


	//   ....[104]....
        /*14d0*/ 	.word	0x000209d0
        /*14d4*/ 	.word	0x00000004
        /*14d8*/ 	.word	0x00019c80
        /*14dc*/ 	.short	0x010a
        /*14de*/ 	.byte	0x3f
	.zero		1


	//   ....[105]....
        /*14e0*/ 	.word	0x00020d90
        /*14e4*/ 	.word	0x00000004
        /*14e8*/ 	.word	0x00019c40
        /*14ec*/ 	.short	0x010a
        /*14ee*/ 	.byte	0x3f
	.zero		1


	//   ....[106]....
        /*14f0*/ 	.word	0x00021430
        /*14f4*/ 	.word	0x00000011
        /*14f8*/ 	.word	0x00019c20
        /*14fc*/ 	.short	0x010a
        /*14fe*/ 	.byte	0x3f
	.zero		1


	//   ....[107]....
        /*1500*/ 	.word	0x00021480
        /*1504*/ 	.word	0x00000000
        /*1508*/ 	.word	0x00019c80
        /*150c*/ 	.short	0x010a
        /*150e*/ 	.byte	0x3f
	.zero		1


	//   ....[108]....
        /*1510*/ 	.word	0x00021740
        /*1514*/ 	.word	0x00000000
        /*1518*/ 	.word	0x00019c40
        /*151c*/ 	.short	0x010a
        /*151e*/ 	.byte	0x3f
	.zero		1


	//   ....[109]....
        /*1520*/ 	.word	0x000219f0
        /*1524*/ 	.word	0x00000002
        /*1528*/ 	.word	0x00019c70
        /*152c*/ 	.short	0x010a
        /*152e*/ 	.byte	0x3f
	.zero		1


	//   ....[110]....
        /*1530*/ 	.word	0x00021a40
        /*1534*/ 	.word	0x00000002
        /*1538*/ 	.word	0x00019c60
        /*153c*/ 	.short	0x010a
        /*153e*/ 	.byte	0x3f
	.zero		1


	//   ....[111]....
        /*1540*/ 	.word	0x00021a90
        /*1544*/ 	.word	0x00000003
        /*1548*/ 	.word	0x00019c70
        /*154c*/ 	.short	0x010a
        /*154e*/ 	.byte	0x3f
	.zero		1


	//   ....[112]....
        /*1550*/ 	.word	0x00021ae0
        /*1554*/ 	.word	0x00000003
        /*1558*/ 	.word	0x00019c60
        /*155c*/ 	.short	0x010a
        /*155e*/ 	.byte	0x3f
	.zero		1


	//   ....[113]....
        /*1560*/ 	.word	0x00022610
        /*1564*/ 	.word	0x00000005
        /*1568*/ 	.word	0x00019c20
        /*156c*/ 	.short	0x010a
        /*156e*/ 	.byte	0x3f
	.zero		1


	//   ....[114]....
        /*1570*/ 	.word	0x000227b0
        /*1574*/ 	.word	0x00000003
        /*1578*/ 	.word	0x00019c40
        /*157c*/ 	.short	0x010a
        /*157e*/ 	.byte	0x3f
	.zero		1


	//   ....[115]....
        /*1580*/ 	.word	0x00022800
        /*1584*/ 	.word	0x00000013
        /*1588*/ 	.word	0x00019c40
        /*158c*/ 	.short	0x010a
        /*158e*/ 	.byte	0x3f
	.zero		1


	//   ....[116]....
        /*1590*/ 	.word	0x00022850
        /*1594*/ 	.word	0x00000003
        /*1598*/ 	.word	0x00019c60
        /*159c*/ 	.short	0x010a
        /*159e*/ 	.byte	0x3f
	.zero		1


	//   ....[117]....
        /*15a0*/ 	.word	0x000228a0
        /*15a4*/ 	.word	0x00000013
        /*15a8*/ 	.word	0x00019c60
        /*15ac*/ 	.short	0x010a
        /*15ae*/ 	.byte	0x3f
	.zero		1


	//   ....[118]....
        /*15b0*/ 	.word	0x000228f0
        /*15b4*/ 	.word	0x00000003
        /*15b8*/ 	.word	0x00019c80
        /*15bc*/ 	.short	0x010a
        /*15be*/ 	.byte	0x3f
	.zero		1


	//----- nvinfo : EIATTR_NUM_MBARRIERS
	.align		4
.L_327:
        /*15c0*/ 	.byte	0x03, 0x38
        /*15c2*/ 	.short	0x0016


	//----- nvinfo : EIATTR_EXIT_INSTR_OFFSETS
	.align		4
        /*15c4*/ 	.byte	0x04, 0x1c
        /*15c6*/ 	.short	(.L_329 - .L_328)


	//   ....[0]....
.L_328:
        /*15c8*/ 	.word	0x0001fb70


	//----- nvinfo : EIATTR_MAX_THREADS
	.align		4
.L_329:
        /*15cc*/ 	.byte	0x04, 0x05
        /*15ce*/ 	.short	(.L_331 - .L_330)
.L_330:
        /*15d0*/ 	.word	0x00000200
        /*15d4*/ 	.word	0x00000001
        /*15d8*/ 	.word	0x00000001


	//----- nvinfo : EIATTR_CRS_STACK_SIZE
	.align		4
.L_331:
        /*15dc*/ 	.byte	0x04, 0x1e
        /*15de*/ 	.short	(.L_333 - .L_332)
.L_332:
        /*15e0*/ 	.word	0x00000000


	//----- nvinfo : EIATTR_CBANK_PARAM_SIZE
	.align		4
.L_333:
        /*15e4*/ 	.byte	0x03, 0x19
        /*15e6*/ 	.short	0x0af0


	//----- nvinfo : EIATTR_PARAM_CBANK
	.align		4
        /*15e8*/ 	.byte	0x04, 0x0a
        /*15ea*/ 	.short	(.L_335 - .L_334)
	.align		4
.L_334:
        /*15ec*/ 	.word	index@(.nv.constant0._ZN7cutlass13device_kernelIN5flash11enable_sm90INS1_16FlashAttnFwdSm90INS1_25CollectiveMainloopFwdSm90ILi2EN4cute5tupleIJNS5_1CILi1EEES8_S8_EEENS6_IJNS7_ILi192EEENS7_ILi128EEENS7_ILi96EEEEEELi96ENS_12float_e4m3_tEfNS_4arch4Sm90ELb1ELb0ELb1ELb1ELb1ELb1ELb0ELb1ELb1ELb1ELb1ELb0EEENS1_21CollectiveEpilogueFwdINS6_IJSA_SC_SB_EEES9_NS_10bfloat16_tESG_Li384ELb1ELb1ELb1ELb1EEENS1_36VarlenDynamicPersistentTileSchedulerILi192ELi128ELi384ELi128ELb1ELb1ELb1ELb1ELb1ELb1EEEEEEEEEvNT_6ParamsE)
        /*15f0*/ 	.short	0x0210
        /*15f2*/ 	.short	0x0af0


	//----- nvinfo : EIATTR_SW_WAR
	.align		4
.L_335:
        /*15f4*/ 	.byte	0x04, 0x36
        /*15f6*/ 	.short	(.L_337 - .L_336)
.L_336:
        /*15f8*/ 	.word	0x00000008
.L_337:


//--------------------- .nv.callgraph             --------------------------
	.section	.nv.callgraph,"",@"SHT_CUDA_CALLGRAPH"
	.align	4
	.sectionentsize	8
	.align		4
        /*0000*/ 	.word	0x00000000
	.align		4
        /*0004*/ 	.word	0xffffffff
	.align		4
        /*0008*/ 	.word	index@(_ZN7cutlass13device_kernelIN5flash11enable_sm90INS1_16FlashAttnFwdSm90INS1_25CollectiveMainloopFwdSm90ILi2EN4cute5tupleIJNS5_1CILi1EEES8_S8_EEENS6_IJNS7_ILi192EEENS7_ILi128EEENS7_ILi96EEEEEELi96ENS_12float_e4m3_tEfNS_4arch4Sm90ELb0ELb0ELb1ELb0ELb1ELb0ELb0ELb1ELb1ELb1ELb1ELb0EEENS1_21CollectiveEpilogueFwdINS6_IJSA_SC_SB_EEES9_NS_10bfloat16_tESG_Li384ELb0ELb1ELb1ELb1EEENS1_19SingleTileSchedulerILb0ELb1ELb1ELi192EEEEEEEEEvNT_6ParamsE)
	.align		4
        /*000c*/ 	.word	index@(__assertfail)
	.align		4
        /*0010*/ 	.word	index@(_ZN7cutlass13device_kernelIN5flash11enable_sm90INS1_16FlashAttnFwdSm90INS1_25CollectiveMainloopFwdSm90ILi2EN4cute5tupleIJNS5_1CILi1EEES8_S8_EEENS6_IJNS7_ILi192EEENS7_ILi128EEENS7_ILi96EEEEEELi96ENS_12float_e4m3_tEfNS_4arch4Sm90ELb0ELb0ELb1ELb1ELb1ELb0ELb0ELb1ELb1ELb1ELb1ELb0EEENS1_21CollectiveEpilogueFwdINS6_IJSA_SC_SB_EEES9_NS_10bfloat16_tESG_Li384ELb1ELb1ELb1ELb1EEENS1_36VarlenDynamicPersistentTileSchedulerILi192ELi128ELi384ELi128ELb1ELb1ELb1ELb0ELb1ELb1EEEEEEEEEvNT_6ParamsE)
	.align		4
        /*0014*/ 	.word	index@(__assertfail)
	.align		4
        /*0018*/ 	.word	index@(_ZN7cutlass13device_kernelIN5flash11enable_sm90INS1_16FlashAttnFwdSm90INS1_25CollectiveMainloopFwdSm90ILi2EN4cute5tupleIJNS5_1CILi1EEES8_S8_EEENS6_IJNS7_ILi192EEENS7_ILi128EEENS7_ILi96EEEEEELi96ENS_12float_e4m3_tEfNS_4arch4Sm90ELb0ELb0ELb1ELb1ELb1ELb1ELb0ELb1ELb1ELb1ELb1ELb0EEENS1_21CollectiveEpilogueFwdINS6_IJSA_SC_SB_EEES9_NS_10bfloat16_tESG_Li384ELb1ELb1ELb1ELb1EEENS1_36VarlenDynamicPersistentTileSchedulerILi192ELi128ELi384ELi128ELb1ELb1ELb1ELb0ELb1ELb1EEEEEEEEEvNT_6ParamsE)
	.align		4
        /*001c*/ 	.word	index@(__assertfail)
	.align		4
        /*0020*/ 	.word	index@(_ZN7cutlass13device_kernelIN5flash11enable_sm90INS1_16FlashAttnFwdSm90INS1_25CollectiveMainloopFwdSm90ILi2EN4cute5tupleIJNS5_1CILi1EEES8_S8_EEENS6_IJNS7_ILi192EEENS7_ILi128EEENS7_ILi96EEEEEELi96ENS_12float_e4m3_tEfNS_4arch4Sm90ELb0ELb1ELb1ELb0ELb1ELb0ELb0ELb1ELb1ELb1ELb1ELb0EEENS1_21CollectiveEpilogueFwdINS6_IJSA_SC_SB_EEES9_NS_10bfloat16_tESG_Li384ELb0ELb1ELb1ELb1EEENS1_19SingleTileSchedulerILb0ELb1ELb1ELi192EEEEEEEEEvNT_6ParamsE)
	.align		4
        /*0024*/ 	.word	index@(__assertfail)
	.align		4
        /*0028*/ 	.word	index@(_ZN7cutlass13device_kernelIN5flash11enable_sm90INS1_16FlashAttnFwdSm90INS1_25CollectiveMainloopFwdSm90ILi2EN4cute5tupleIJNS5_1CILi1EEES8_S8_EEENS6_IJNS7_ILi192EEENS7_ILi128EEENS7_ILi96EEEEEELi96ENS_12float_e4m3_tEfNS_4arch4Sm90ELb0ELb1ELb1ELb1ELb1ELb0ELb0ELb1ELb1ELb1ELb1ELb0EEENS1_21CollectiveEpilogueFwdINS6_IJSA_SC_SB_EEES9_NS_10bfloat16_tESG_Li384ELb1ELb1ELb1ELb1EEENS1_36VarlenDynamicPersistentTileSchedulerILi192ELi128ELi384ELi128ELb1ELb1ELb1ELb1ELb0ELb1EEEEEEEEEvNT_6ParamsE)
	.align		4
        /*002c*/ 	.word	index@(__assertfail)
	.align		4
        /*0030*/ 	.word	index@(_ZN7cutlass13device_kernelIN5flash11enable_sm90INS1_16FlashAttnFwdSm90INS1_25CollectiveMainloopFwdSm90ILi2EN4cute5tupleIJNS5_1CILi1EEES8_S8_EEENS6_IJNS7_ILi192EEENS7_ILi128EEENS7_ILi96EEEEEELi96ENS_12float_e4m3_tEfNS_4arch4Sm90ELb0ELb1ELb1ELb1ELb1ELb1ELb0ELb1ELb1ELb1ELb1ELb0EEENS1_21CollectiveEpilogueFwdINS6_IJSA_SC_SB_EEES9_NS_10bfloat16_tESG_Li384ELb1ELb1ELb1ELb1EEENS1_36VarlenDynamicPersistentTileSchedulerILi192ELi128ELi384ELi128ELb1ELb1ELb1ELb1ELb0ELb1EEEEEEEEEvNT_6ParamsE)
	.align		4
        /*0034*/ 	.word	index@(__assertfail)
	.align		4
        /*0038*/ 	.word	index@(_ZN7cutlass13device_kernelIN5flash11enable_sm90INS1_16FlashAttnFwdSm90INS1_25CollectiveMainloopFwdSm90ILi2EN4cute5tupleIJNS5_1CILi1EEES8_S8_EEENS6_IJNS7_ILi192EEENS7_ILi128EEENS7_ILi96EEEEEELi96ENS_12float_e4m3_tEfNS_4arch4Sm90ELb1ELb0ELb1ELb0ELb1ELb0ELb0ELb1ELb1ELb1ELb1ELb0EEENS1_21CollectiveEpilogueFwdINS6_IJSA_SC_SB_EEES9_NS_10bfloat16_tESG_Li384ELb0ELb1ELb1ELb1EEENS1_19SingleTileSchedulerILb0ELb1ELb1ELi192EEEEEEEEEvNT_6ParamsE)
	.align		4
        /*003c*/ 	.word	index@(__assertfail)
	.align		4
        /*0040*/ 	.word	index@(_ZN7cutlass13device_kernelIN5flash11enable_sm90INS1_16FlashAttnFwdSm90INS1_25CollectiveMainloopFwdSm90ILi2EN4cute5tupleIJNS5_1CILi1EEES8_S8_EEENS6_IJNS7_ILi192EEENS7_ILi128EEENS7_ILi96EEEEEELi96ENS_12float_e4m3_tEfNS_4arch4Sm90ELb1ELb0ELb1ELb1ELb1ELb0ELb0ELb1ELb1ELb1ELb1ELb0EEENS1_21CollectiveEpilogueFwdINS6_IJSA_SC_SB_EEES9_NS_10bfloat16_tESG_Li384ELb1ELb1ELb1ELb1EEENS1_36VarlenDynamicPersistentTileSchedulerILi192ELi128ELi384ELi128ELb1ELb1ELb1ELb1ELb1ELb1EEEEEEEEEvNT_6ParamsE)
	.align		4
        /*0044*/ 	.word	index@(__assertfail)
	.align		4
        /*0048*/ 	.word	index@(_ZN7cutlass13device_kernelIN5flash11enable_sm90INS1_16FlashAttnFwdSm90INS1_25CollectiveMainloopFwdSm90ILi2EN4cute5tupleIJNS5_1CILi1EEES8_S8_EEENS6_IJNS7_ILi192EEENS7_ILi128EEENS7_ILi96EEEEEELi96ENS_12float_e4m3_tEfNS_4arch4Sm90ELb1ELb0ELb1ELb1ELb1ELb1ELb0ELb1ELb1ELb1ELb1ELb0EEENS1_21CollectiveEpilogueFwdINS6_IJSA_SC_SB_EEES9_NS_10bfloat16_tESG_Li384ELb1ELb1ELb1ELb1EEENS1_36VarlenDynamicPersistentTileSchedulerILi192ELi128ELi384ELi128ELb1ELb1ELb1ELb1ELb1ELb1EEEEEEEEEvNT_6ParamsE)
	.align		4
        /*004c*/ 	.word	index@(__assertfail)
	.align		4
        /*0050*/ 	.word	0x00000000
	.align		4
        /*0054*/ 	.word	0xfffffffe
	.align		4
        /*0058*/ 	.word	0x00000000
	.align		4
        /*005c*/ 	.word	0xfffffffd
	.align		4
        /*0060*/ 	.word	0x00000000
	.align		4
        /*0064*/ 	.word	0xfffffffc


//--------------------- .nv.constant4             --------------------------
	.section	.nv.constant4,"a",@progbits
	.align	8
	.align		8
.nv.constant4:
        /*0000*/ 	.dword	__assertfail
	.align		8
        /*0008*/ 	.dword	__unnamed_1
	.align		8
        /*0010*/ 	.dword	__unnamed_2
	.align		8
        /*0018*/ 	.dword	__unnamed_3
	.align		8
        /*0020*/ 	.dword	__unnamed_4
	.align		8
        /*0028*/ 	.dword	__unnamed_5
	.align		8
        /*0030*/ 	.dword	__unnamed_6
	.align		8
        /*0038*/ 	.dword	_ZZN5flash28permute_output_fp8_VcolmajorIN4cute6TensorINS1_11ArrayEngineIfLm48EEENS1_6LayoutINS1_5tupleIJNS6_IJNS1_1CILi2EEES8_NS7_ILi12EEEEEENS7_ILi1EEESB_EEENS6_IJNS6_IJSB_S8_NS7_ILi4EEEEEENS7_ILi0EEESF_EEEEEEEEEvRT_E9upper_map
	.align		8
        /*0040*/ 	.dword	_ZN85_INTERNAL_e2c3afa2_49_flash_fwd_hdim96_e4m3_paged_split_softcap_sm90_cu_61719c98_44494cuda3std3__45__cpo5beginE
	.align		8
        /*0048*/ 	.dword	_ZN85_INTERNAL_e2c3afa2_49_flash_fwd_hdim96_e4m3_paged_split_softcap_sm90_cu_61719c98_44494cuda3std3__45__cpo3endE
	.align		8
        /*0050*/ 	.dword	_ZN85_INTERNAL_e2c3afa2_49_flash_fwd_hdim96_e4m3_paged_split_softcap_sm90_cu_61719c98_44494cuda3std3__45__cpo6cbeginE
	.align		8
        /*0058*/ 	.dword	_ZN85_INTERNAL_e2c3afa2_49_flash_fwd_hdim96_e4m3_paged_split_softcap_sm90_cu_61719c98_44494cuda3std3__45__cpo4cendE
	.align		8
        /*0060*/ 	.dword	_ZN85_INTERNAL_e2c3afa2_49_flash_fwd_hdim96_e4m3_paged_split_softcap_sm90_cu_61719c98_44494cuda3std3__487_GLOBAL__N__e2c3afa2_49_flash_fwd_hdim96_e4m3_paged_split_softcap_sm90_cu_61719c98_44496ignoreE
	.align		8
        /*0068*/ 	.dword	_ZN85_INTERNAL_e2c3afa2_49_flash_fwd_hdim96_e4m3_paged_split_softcap_sm90_cu_61719c98_44494cuda3std3__419piecewise_constructE
	.align		8
        /*0070*/ 	.dword	_ZN85_INTERNAL_e2c3afa2_49_flash_fwd_hdim96_e4m3_paged_split_softcap_sm90_cu_61719c98_44494cuda3std3__48in_placeE
	.align		8
        /*0078*/ 	.dword	_ZN85_INTERNAL_e2c3afa2_49_flash_fwd_hdim96_e4m3_paged_split_softcap_sm90_cu_61719c98_44494cuda3std6ranges3__45__cpo4swapE
	.align		8
        /*0080*/ 	.dword	_ZN85_INTERNAL_e2c3afa2_49_flash_fwd_hdim96_e4m3_paged_split_softcap_sm90_cu_61719c98_44494cuda3std6ranges3__45__cpo9iter_moveE
	.align		8
        /*0088*/ 	.dword	_ZN85_INTERNAL_e2c3afa2_49_flash_fwd_hdim96_e4m3_paged_split_softcap_sm90_cu_61719c98_44494cute7productE
	.align		8
        /*0090*/ 	.dword	_ZN85_INTERNAL_e2c3afa2_49_flash_fwd_hdim96_e4m3_paged_split_softcap_sm90_cu_61719c98_44494cute1_E
	.align		8
        /*0098*/ 	.dword	$str$23
	.align		8
        /*00a0*/ 	.dword	$str$24


//--------------------- .text._ZN7cutlass13device_kernelIN5flash11enable_sm90INS1_16FlashAttnFwdSm90INS1_25CollectiveMainloopFwdSm90ILi2EN4cute5tupleIJNS5_1CILi1EEES8_S8_EEENS6_IJNS7_ILi192EEENS7_ILi128EEENS7_ILi96EEEEEELi96ENS_12float_e4m3_tEfNS_4arch4Sm90ELb0ELb0ELb1ELb0ELb1ELb0ELb0ELb1ELb1ELb1ELb1ELb0EEENS1_21CollectiveEpilogueFwdINS6_IJSA_SC_SB_EEES9_NS_10bfloat16_tESG_Li384ELb0ELb1ELb1ELb1EEENS1_19SingleTileSchedulerILb0ELb1ELb1ELi192EEEEEEEEEvNT_6ParamsE --------------------------
	.section	.text._ZN7cutlass13device_kernelIN5flash11enable_sm90INS1_16FlashAttnFwdSm90INS1_25CollectiveMainloopFwdSm90ILi2EN4cute5tupleIJNS5_1CILi1EEES8_S8_EEENS6_IJNS7_ILi192EEENS7_ILi128EEENS7_ILi96EEEEEELi96ENS_12float_e4m3_tEfNS_4arch4Sm90ELb0ELb0ELb1ELb0ELb1ELb0ELb0ELb1ELb1ELb1ELb1ELb0EEENS1_21CollectiveEpilogueFwdINS6_IJSA_SC_SB_EEES9_NS_10bfloat16_tESG_Li384ELb0ELb1ELb1ELb1EEENS1_19SingleTileSchedulerILb0ELb1ELb1ELi192EEEEEEEEEvNT_6ParamsE,"ax",@progbits
	.align	128
.text._ZN7cutlass13device_kernelIN5flash11enable_sm90INS1_16FlashAttnFwdSm90INS1_25CollectiveMainloopFwdSm90ILi2EN4cute5tupleIJNS5_1CILi1EEES8_S8_EEENS6_IJNS7_ILi192EEENS7_ILi128EEENS7_ILi96EEEEEELi96ENS_12float_e4m3_tEfNS_4arch4Sm90ELb0ELb0ELb1ELb0ELb1ELb0ELb0ELb1ELb1ELb1ELb1ELb0EEENS1_21CollectiveEpilogueFwdINS6_IJSA_SC_SB_EEES9_NS_10bfloat16_tESG_Li384ELb0ELb1ELb1ELb1EEENS1_19SingleTileSchedulerILb0ELb1ELb1ELi192EEEEEEEEEvNT_6ParamsE:
        .type           _ZN7cutlass13device_kernelIN5flash11enable_sm90INS1_16FlashAttnFwdSm90INS1_25CollectiveMainloopFwdSm90ILi2EN4cute5tupleIJNS5_1CILi1EEES8_S8_EEENS6_IJNS7_ILi192EEENS7_ILi128EEENS7_ILi96EEEEEELi96ENS_12float_e4m3_tEfNS_4arch4Sm90ELb0ELb0ELb1ELb0ELb1ELb0ELb0ELb1ELb1ELb1ELb1ELb0EEENS1_21CollectiveEpilogueFwdINS6_IJSA_SC_SB_EEES9_NS_10bfloat16_tESG_Li384ELb0ELb1ELb1ELb1EEENS1_19SingleTileSchedulerILb0ELb1ELb1ELi192EEEEEEEEEvNT_6ParamsE,@function
        .size           _ZN7cutlass13device_kernelIN5flash11enable_sm90INS1_16FlashAttnFwdSm90INS1_25CollectiveMainloopFwdSm90ILi2EN4cute5tupleIJNS5_1CILi1EEES8_S8_EEENS6_IJNS7_ILi192EEENS7_ILi128EEENS7_ILi96EEEEEELi96ENS_12float_e4m3_tEfNS_4arch4Sm90ELb0ELb0ELb1ELb0ELb1ELb0ELb0ELb1ELb1ELb1ELb1ELb0EEENS1_21CollectiveEpilogueFwdINS6_IJSA_SC_SB_EEES9_NS_10bfloat16_tESG_Li384ELb0ELb1ELb1ELb1EEENS1_19SingleTileSchedulerILb0ELb1ELb1ELi192EEEEEEEEEvNT_6ParamsE,(.L_x_2537 - _ZN7cutlass13device_kernelIN5flash11enable_sm90INS1_16FlashAttnFwdSm90INS1_25CollectiveMainloopFwdSm90ILi2EN4cute5tupleIJNS5_1CILi1EEES8_S8_EEENS6_IJNS7_ILi192EEENS7_ILi128EEENS7_ILi96EEEEEELi96ENS_12float_e4m3_tEfNS_4arch4Sm90ELb0ELb0ELb1ELb0ELb1ELb0ELb0ELb1ELb1ELb1ELb1ELb0EEENS1_21CollectiveEpilogueFwdINS6_IJSA_SC_SB_EEES9_NS_10bfloat16_tESG_Li384ELb0ELb1ELb1ELb1EEENS1_19SingleTileSchedulerILb0ELb1ELb1ELi192EEEEEEEEEvNT_6ParamsE)
        .other          _ZN7cutlass13device_kernelIN5flash11enable_sm90INS1_16FlashAttnFwdSm90INS1_25CollectiveMainloopFwdSm90ILi2EN4cute5tupleIJNS5_1CILi1EEES8_S8_EEENS6_IJNS7_ILi192EEENS7_ILi128EEENS7_ILi96EEEEEELi96ENS_12float_e4m3_tEfNS_4arch4Sm90ELb0ELb0ELb1ELb0ELb1ELb0ELb0ELb1ELb1ELb1ELb1ELb0EEENS1_21CollectiveEpilogueFwdINS6_IJSA_SC_SB_EEES9_NS_10bfloat16_tESG_Li384ELb0ELb1ELb1ELb1EEENS1_19SingleTileSchedulerILb0ELb1ELb1ELi192EEEEEEEEEvNT_6ParamsE,@"STO_CUDA_ENTRY STV_DEFAULT"
_ZN7cutlass13device_kernelIN5flash11enable_sm90INS1_16FlashAttnFwdSm90INS1_25CollectiveMainloopFwdSm90ILi2EN4cute5tupleIJNS5_1CILi1EEES8_S8_EEENS6_IJNS7_ILi192EEENS7_ILi128EEENS7_ILi96EEEEEELi96ENS_12float_e4m3_tEfNS_4arch4Sm90ELb0ELb0ELb1ELb0ELb1ELb0ELb0ELb1ELb1ELb1ELb1ELb0EEENS1_21CollectiveEpilogueFwdINS6_IJSA_SC_SB_EEES9_NS_10bfloat16_tESG_Li384ELb0ELb1ELb1ELb1EEENS1_19SingleTileSchedulerILb0ELb1ELb1ELi192EEEEEEEEEvNT_6ParamsE:
[----:B------:R-:W0:Y:S02]  /*0000*/  LDC R1, c[0x0][0x28] ;  /* 0x00000a00ff017b82 */ /* 0x000e240000000800 */
[----:B0-----:R-:W-:Y:S01]  /*0010*/  VIADD R1, R1, 0xfffffff8 ;  /* 0xfffffff801017836 */ /* 0x001fe20000000000 */
[----:B------:R-:W0:Y:S01]  /*0020*/  S2R R19, SR_TID.X ;  /* 0x0000000000137919 */ /* 0x000e220000002100 */
[----:B------:R-:W-:Y:S01]  /*0030*/  ELECT P0, URZ, PT ;  /* 0x00000000003f782f */ /* 0x000fe20003800000 */
[----:B------:R-:W-:Y:S01]  /*0040*/  UMOV UR4, 0x80 ;  /* 0x0000008000047882 */ /* 0x000fe20000000000 */
[----:B------:R-:W-:Y:S01]  /*0050*/  UMOV UR7, 0x180 ;  /* 0x0000018000077882 */ /* 0x000fe20000000000 */
[----:B0-----:R-:W-:-:S05]  /*0060*/  SHF.R.U32.HI R18, RZ, 0x5, R19 ;  /* 0x00000005ff127819 */ /* 0x001fca0000011613 */
[----:B------:R-:W0:Y:S02]  /*0070*/  SHFL.IDX PT, R0, R18, RZ, 0x1f ;  /* 0x00001fff12007589 */ /* 0x000e2400000e0000 */
[C---:B0-----:R-:W-:Y:S02]  /*0080*/  ISETP.NE.OR P0, PT, R0.reuse, RZ, !P0 ;  /* 0x000000ff0000720c */ /* 0x041fe40004705670 */
[----:B------:R-:W-:Y:S02]  /*0090*/  ISETP.NE.AND P1, PT, R0, RZ, PT ;  /* 0x000000ff0000720c */ /* 0x000fe40003f25270 */
[----:B------:R-:W-:-:S06]  /*00a0*/  SHF.R.U32.HI R0, RZ, 0x7, R19 ;  /* 0x00000007ff007819 */ /* 0x000fcc0000011613 */
[----:B------:R-:W0:Y:S03]  /*00b0*/  SHFL.IDX PT, R0, R0, RZ, 0x1f ;  /* 0x00001fff00007589 */ /* 0x000e2600000e0000 */
[----:B------:R-:W-:Y:S01]  /*00c0*/  VOTEU.ALL UP0, P0 ;  /* 0x00000000003f7886 */ /* 0x000fe20000000000 */
[----:B------:R-:W-:-:S04]  /*00d0*/  VOTEU.ALL UP1, P0 ;  /* 0x00000000003f7886 */ /* 0x000fc80000020000 */
[----:B------:R-:W1:Y:S01]  /*00e0*/  @!UP0 S2UR UR8, SR_CgaCtaId ;  /* 0x00000000000889c3 */ /* 0x000e620000008800 */
[----:B------:R-:W-:Y:S01]  /*00f0*/  @!UP0 UMOV UR6, 0x400 ;  /* 0x0000040000068882 */ /* 0x000fe20000000000 */
[----:B------:R-:W-:-:S04]  /*0100*/  @!UP0 UIADD3 UR4, -UR4, 0x100000, URZ ;  /* 0x0010000004048890 */ /* 0x000fc8000fffe13f */
[----:B------:R-:W-:Y:S02]  /*0110*/  @!UP0 USHF.L.U32 UR5, UR4, 0xb, URZ ;  /* 0x0000000b04058899 */ /* 0x000fe4000800063f */
[----:B------:R-:W-:Y:S02]  /*0120*/  @!UP0 USHF.L.U32 UR4, UR4, 0x1, URZ ;  /* 0x0000000104048899 */ /* 0x000fe4000800063f */
[----:B-1----:R-:W-:Y:S02]  /*0130*/  @!UP0 ULEA UR8, UR8, UR6, 0x18 ;  /* 0x0000000608088291 */ /* 0x002fe4000f8ec03f */
[----:B------:R-:W-:-:S04]  /*0140*/  @!UP0 UIADD3 UR6, -UR7, 0x100000, URZ ;  /* 0x0010000007068890 */ /* 0x000fc8000fffe13f */
[----:B------:R-:W-:Y:S02]  /*0150*/  @!UP0 USHF.L.U32 UR7, UR6, 0xb, URZ ;  /* 0x0000000b06078899 */ /* 0x000fe4000800063f */
[----:B------:R-:W-:Y:S01]  /*0160*/  @!UP0 USHF.L.U32 UR6, UR6, 0x1, URZ ;  /* 0x0000000106068899 */ /* 0x000fe2000800063f */
[----:B------:R-:W-:-:S05]  /*0170*/  VOTEU.ALL UP0, P0 ;  /* 0x00000000003f7886 */ /* 0x000fca0000000000 */
[----:B------:R1:W2:Y:S06]  /*0180*/  @!UP0 SYNCS.EXCH.64 URZ, [UR8+0x17000], UR4 ;  /* 0x01700004083f85b2 */ /* 0x0002ac0008000100 */
[----:B------:R1:W3:Y:S02]  /*0190*/  @!UP1 SYNCS.EXCH.64 URZ, [UR8+0x17020], UR6 ;  /* 0x01702006083f95b2 */ /* 0x0002e40008000100 */
[----:B01----:R-:W-:Y:S05]  /*01a0*/  @P1 BRA `(.L_x_0) ;  /* 0x0000000000481947 */ /* 0x003fea0003800000 */
[----:B------:R-:W0:Y:S01]  /*01b0*/  S2UR UR5, SR_CgaCtaId ;  /* 0x00000000000579c3 */ /* 0x000e220000008800 */
[----:B------:R-:W-:Y:S01]  /*01c0*/  UMOV UR4, 0x400 ;  /* 0x0000040000047882 */ /* 0x000fe20000000000 */
[----:B------:R-:W-:Y:S01]  /*01d0*/  UMOV UR6, 0x80 ;  /* 0x0000008000067882 */ /* 0x000fe20000000000 */
[----:B------:R-:W-:Y:S01]  /*01e0*/  UMOV UR7, 0x180 ;  /* 0x0000018000077882 */ /* 0x000fe20000000000 */
[----:B------:R-:W-:Y:S01]  /*01f0*/  ELECT P0, URZ, PT ;  /* 0x00000000003f782f */ /* 0x000fe20003800000 */
[----:B0-----:R-:W-:Y:S02]  /*0200*/  ULEA UR8, UR5, UR4, 0x18 ;  /* 0x0000000405087291 */ /* 0x001fe4000f8ec03f */
[----:B------:R-:W-:-:S04]  /*0210*/  UIADD3 UR4, -UR6, 0x100000, URZ ;  /* 0x0010000006047890 */ /* 0x000fc8000fffe13f */
[----:B------:R-:W-:Y:S02]  /*0220*/  USHF.L.U32 UR5, UR4, 0xb, URZ ;  /* 0x0000000b04057899 */ /* 0x000fe4000800063f */
[----:B------:R-:W-:Y:S02]  /*0230*/  USHF.L.U32 UR4, UR4, 0x1, URZ ;  /* 0x0000000104047899 */ /* 0x000fe4000800063f */
[----:B------:R-:W-:-:S04]  /*0240*/  UIADD3 UR6, -UR7, 0x100000, URZ ;  /* 0x0010000007067890 */ /* 0x000fc8000fffe13f */
[----:B------:R-:W-:Y:S02]  /*0250*/  USHF.L.U32 UR7, UR6, 0xb, URZ ;  /* 0x0000000b06077899 */ /* 0x000fe4000800063f */
[----:B------:R-:W-:Y:S01]  /*0260*/  USHF.L.U32 UR6, UR6, 0x1, URZ ;  /* 0x0000000106067899 */ /* 0x000fe2000800063f */
[----:B------:R-:W0:Y:S03]  /*0270*/  FENCE.VIEW.ASYNC.S ;  /* 0x00000000000073c6 */ /* 0x000e260000000000 */
[----:B0-----:R0:W1:Y:S08]  /*0280*/  SYNCS.EXCH.64 URZ, [UR8+0x17030], UR4 ;  /* 0x01703004083f75b2 */ /* 0x0010700008000100 */
[----:B------:R0:W4:Y:S01]  /*0290*/  SYNCS.EXCH.64 URZ, [UR8+0x17040], UR6 ;  /* 0x01704006083f75b2 */ /* 0x0001220008000100 */
[----:B------:R0:W0:Y:S01]  /*02a0*/  SYNCS.EXCH.64 URZ, [UR8+0x17038], UR4 ;  /* 0x01703804083f75b2 */ /* 0x0000220008000100 */
[----:B------:R0:W0:Y:S01]  /*02b0*/  SYNCS.EXCH.64 URZ, [UR8+0x17048], UR6 ;  /* 0x01704806083f75b2 */ /* 0x0000220008000100 */
[----:B------:R-:W-:Y:S01]  /*02c0*/  NOP ;  /* 0x0000000000007918 */ /* 0x000fe20000000000 */
.L_x_0:
[----:B------:R-:W5:Y:S01]  /*02d0*/  SHFL.IDX PT, R2, R18, RZ, 0x1f ;  /* 0x00001fff12027589 */ /* 0x000f6200000e0000 */
[----:B------:R-:W-:Y:S01]  /*02e0*/  NOP ;  /* 0x0000000000007918 */ /* 0x000fe20000000000 */
[----:B-----5:R-:W-:-:S13]  /*02f0*/  ISETP.NE.AND P0, PT, R2, RZ, PT ;  /* 0x000000ff0200720c */ /* 0x020fda0003f05270 */
[----:B------:R-:W-:Y:S05]  /*0300*/  @P0 BRA `(.L_x_1) ;  /* 0x0000000000480947 */ /* 0x000fea0003800000 */
[----:B0-----:R-:W0:Y:S01]  /*0310*/  S2UR UR5, SR_CgaCtaId ;  /* 0x00000000000579c3 */ /* 0x001e220000008800 */
        /* <DEDUP_REMOVED lines=12> */
[----:B0-----:R0:W0:Y:S08]  /*03e0*/  SYNCS.EXCH.64 URZ, [UR8+0x17050], UR4 ;  /* 0x01705004083f75b2 */ /* 0x0010300008000100 */
[----:B------:R0:W0:Y:S01]  /*03f0*/  SYNCS.EXCH.64 URZ, [UR8+0x17060], UR6 ;  /* 0x01706006083f75b2 */ /* 0x0000220008000100 */
[----:B------:R0:W0:Y:S01]  /*0400*/  SYNCS.EXCH.64 URZ, [UR8+0x17058], UR4 ;  /* 0x01705804083f75b2 */ /* 0x0000220008000100 */
[----:B------:R0:W0:Y:S01]  /*0410*/  SYNCS.EXCH.64 URZ, [UR8+0x17068], UR6 ;  /* 0x01706806083f75b2 */ /* 0x0000220008000100 */
[----:B------:R-:W-:Y:S01]  /*0420*/  NOP ;  /* 0x0000000000007918 */ /* 0x000fe20000000000 */
.L_x_1:
[----:B------:R-:W5:Y:S01]  /*0430*/  SHFL.IDX PT, R2, R18, RZ, 0x1f ;  /* 0x00001fff12027589 */ /* 0x000f6200000e0000 */
[----:B------:R-:W-:Y:S01]  /*0440*/  NOP ;  /* 0x0000000000007918 */ /* 0x000fe20000000000 */
[----:B-----5:R-:W-:-:S13]  /*0450*/  ISETP.NE.AND P0, PT, R2, RZ, PT ;  /* 0x000000ff0200720c */ /* 0x020fda0003f05270 */
[----:B------:R-:W-:Y:S05]  /*0460*/  @P0 BRA `(.L_x_2) ;  /* 0x0000000000380947 */ /* 0x000fea0003800000 */
[----:B0-----:R-:W0:Y:S01]  /*0470*/  S2UR UR5, SR_CgaCtaId ;  /* 0x00000000000579c3 */ /* 0x001e220000008800 */
[----:B------:R-:W-:Y:S01]  /*0480*/  UMOV UR4, 0x400 ;  /* 0x0000040000047882 */ /* 0x000fe20000000000 */
[----:B------:R-:W-:Y:S01]  /*0490*/  UMOV UR7, 0x80 ;  /* 0x0000008000077882 */ /* 0x000fe20000000000 */
[----:B------:R-:W-:Y:S01]  /*04a0*/  ELECT P0, URZ, PT ;  /* 0x00000000003f782f */ /* 0x000fe20003800000 */
[----:B0-----:R-:W-:Y:S02]  /*04b0*/  ULEA UR6, UR5, UR4, 0x18 ;  /* 0x0000000405067291 */ /* 0x001fe4000f8ec03f */
[----:B------:R-:W-:-:S04]  /*04c0*/  UIADD3 UR4, -UR7, 0x100000, URZ ;  /* 0x0010000007047890 */ /* 0x000fc8000fffe13f */
[----:B------:R-:W-:Y:S02]  /*04d0*/  USHF.L.U32 UR5, UR4, 0xb, URZ ;  /* 0x0000000b04057899 */ /* 0x000fe4000800063f */
[----:B------:R-:W-:Y:S01]  /*04e0*/  USHF.L.U32 UR4, UR4, 0x1, URZ ;  /* 0x0000000104047899 */ /* 0x000fe2000800063f */
[----:B------:R-:W0:Y:S11]  /*04f0*/  FENCE.VIEW.ASYNC.S ;  /* 0x00000000000073c6 */ /* 0x000e360000000000 */
[----:B0-----:R0:W0:Y:S01]  /*0500*/  SYNCS.EXCH.64 URZ, [UR6+0x17070], UR4 ;  /* 0x01707004063f75b2 */ /* 0x0010220008000100 */
[----:B------:R0:W0:Y:S01]  /*0510*/  SYNCS.EXCH.64 URZ, [UR6+0x17080], UR4 ;  /* 0x01708004063f75b2 */ /* 0x0000220008000100 */
[----:B------:R0:W0:Y:S01]  /*0520*/  SYNCS.EXCH.64 URZ, [UR6+0x17078], UR4 ;  /* 0x01707804063f75b2 */ /* 0x0000220008000100 */
[----:B------:R0:W0:Y:S01]  /*0530*/  SYNCS.EXCH.64 URZ, [UR6+0x17088], UR4 ;  /* 0x01708804063f75b2 */ /* 0x0000220008000100 */
[----:B------:R-:W-:Y:S01]  /*0540*/  NOP ;  /* 0x0000000000007918 */ /* 0x000fe20000000000 */
.L_x_2:
        /* <DEDUP_REMOVED lines=22> */
.L_x_3:
[----:B------:R-:W5:Y:S01]  /*06b0*/  SHFL.IDX PT, R2, R18, RZ, 0x1f ;  /* 0x00001fff12027589 */ /* 0x000f6200000e0000 */
[----:B------:R-:W-:Y:S01]  /*06c0*/  R2UR UR9, R0 ;  /* 0x00000000000972ca */ /* 0x000fe200000e0000 */
        /* <DEDUP_REMOVED lines=21> */
.L_x_4:
[----:B------:R-:W-:Y:S01]  /*0820*/  UISETP.NE.AND UP0, UPT, UR9, URZ, UPT ;  /* 0x0000003f0900728c */ /* 0x000fe2000bf05270 */
[----:B------:R-:W-:Y:S01]  /*0830*/  NOP ;  /* 0x0000000000007918 */ /* 0x000fe20000000000 */
[----:B------:R-:W-:Y:S01]  /*0840*/  UMOV UR41, 0x1 ;  /* 0x0000000100297882 */ /* 0x000fe20000000000 */
[----:B------:R-:W-:Y:S01]  /*0850*/  ULDC.64 UR38, c[0x0][0x208] ;  /* 0x0000820000267ab9 */ /* 0x000fe20000000a00 */
[----:B------:R-:W-:Y:S01]  /*0860*/  USEL UR41, UR41, 0x2, !UP0 ;  /* 0x0000000229297887 */ /* 0x000fe2000c000000 */
[----:B------:R-:W-:Y:S01]  /*0870*/  BSSY B6, `(.L_x_5) ;  /* 0x0000bea000067945 */ /* 0x000fe20003800000 */
[----:B01234-:R-:W-:Y:S01]  /*0880*/  BAR.SYNC.DEFER_BLOCKING 0x0 ;  /* 0x0000000000007b1d */ /* 0x01ffe20000010000 */
[----:B------:R-:W-:-:S13]  /*0890*/  PLOP3.LUT P0, PT, PT, PT, UP0, 0x80, 0x0 ;  /* 0x000000000000781c */ /* 0x000fda0003f0f008 */
[----:B------:R-:W-:Y:S05]  /*08a0*/  @!P0 BRA `(.L_x_6) ;  /* 0x0000008000948947 */ /* 0x000fea0003800000 */
.L_x_7:
[----:B------:R-:W-:-:S08]  /*08b0*/  NOP ;  /* 0x0000000000007918 */ /* 0x000fd00000000000 */
[----:B------:R-:W0:Y:S02]  /*08c0*/  USETMAXREG.TRY_ALLOC.CTAPOOL UP0, 0xa0 ;  /* 0x000000a0000079c8 */ /* 0x000e240008000600 */
[----:B0-----:R-:W-:-:S13]  /*08d0*/  PLOP3.LUT P0, PT, PT, PT, UP0, 0x80, 0x0 ;  /* 0x000000000000781c */ /* 0x001fda0003f0f008 */
[----:B------:R-:W-:Y:S05]  /*08e0*/  @!P0 BRA `(.L_x_7) ;  /* 0xfffffffc00f08947 */ /* 0x000fea000383ffff */
[----:B------:R-:W0:Y:S01]  /*08f0*/  S2UR UR6, SR_CTAID.Y ;  /* 0x00000000000679c3 */ /* 0x000e220000002600 */
[----:B------:R-:W-:Y:S02]  /*0900*/  ULDC UR7, c[0x0][0xc50] ;  /* 0x0003140000077ab9 */ /* 0x000fe40000000800 */
[----:B------:R-:W-:-:S05]  /*0910*/  UISETP.NE.AND UP0, UPT, UR7, 0x1, UPT ;  /* 0x000000010700788c */ /* 0x000fca000bf05270 */
[----:B------:R-:W1:Y:S06]  /*0920*/  S2UR UR46, SR_CTAID.Z ;  /* 0x00000000002e79c3 */ /* 0x000e6c0000002700 */
[----:B------:R-:W-:Y:S01]  /*0930*/  @UP0 ULDC UR4, c[0x0][0xc54] ;  /* 0x0003150000040ab9 */ /* 0x000fe20000000800 */
[----:B------:R-:W-:Y:S01]  /*0940*/  @UP0 ULDC UR8, c[0x0][0xc58] ;  /* 0x0003160000080ab9 */ /* 0x000fe20000000800 */
[----:B0-----:R-:W-:Y:S02]  /*0950*/  UIMAD.WIDE.U32 UR4, UR6, UR4, URZ ;  /* 0x00000004060472a5 */ /* 0x001fe4000f8e003f */
[----:B------:R-:W-:-:S02]  /*0960*/  UMOV UR36, UR6 ;  /* 0x0000000600247c82 */ /* 0x000fc40008000000 */
[----:B------:R-:W-:Y:S01]  /*0970*/  @UP0 USHF.R.U32.HI UR36, URZ, UR8, UR5 ;  /* 0x000000083f240299 */ /* 0x000fe20008011605 */
[----:B------:R-:W-:Y:S06]  /*0980*/  BAR.ARV 0x8, 0x200 ;  /* 0x0208000000007b1d */ /* 0x000fec0000002000 */
[----:B-1----:R-:W-:Y:S01]  /*0990*/  ISETP.LE.AND P0, PT, RZ, UR46, PT ;  /* 0x0000002eff007c0c */ /* 0x002fe2000bf03270 */
[----:B------:R-:W-:-:S04]  /*09a0*/  UIADD3 UR4, -UR36, URZ, URZ ;  /* 0x0000003f24047290 */ /* 0x000fc8000fffe13f */
[----:B------:R-:W-:-:S08]  /*09b0*/  UIMAD UR7, UR7, UR4, UR6 ;  /* 0x00000004070772a4 */ /* 0x000fd0000f8e0206 */
[----:B------:R-:W-:Y:S05]  /*09c0*/  @!P0 BRA `(.L_x_8) ;  /* 0x000000bc00508947 */ /* 0x000fea0003800000 */
[----:B------:R-:W-:Y:S01]  /*09d0*/  ULDC.64 UR4, c[0x0][0x418] ;  /* 0x0001060000047ab9 */ /* 0x000fe20000000a00 */
[----:B------:R-:W-:Y:S01]  /*09e0*/  ULDC UR42, c[0x0][0x424] ;  /* 0x00010900002a7ab9 */ /* 0x000fe20000000800 */
[----:B------:R-:W-:Y:S02]  /*09f0*/  UISETP.NE.U32.AND UP0, UPT, UR4, URZ, UPT ;  /* 0x0000003f0400728c */ /* 0x000fe4000bf05070 */
[----:B------:R-:W-:Y:S02]  /*0a00*/  ULOP3.LUT UR37, UR7, 0xffff, URZ, 0xc0, !UPT ;  /* 0x0000ffff07257892 */ /* 0x000fe4000f8ec03f */
[----:B------:R-:W-:Y:S01]  /*0a10*/  UISETP.NE.AND.EX UP0, UPT, UR5, URZ, UPT, UP0 ;  /* 0x0000003f0500728c */ /* 0x000fe2000bf05300 */
[----:B------:R-:W-:-:S03]  /*0a20*/  ULDC UR4, c[0x0][0x2f0] ;  /* 0x0000bc0000047ab9 */ /* 0x000fc60000000800 */
[----:B------:R-:W-:-:S04]  /*0a30*/  USEL UR42, UR42, 0x1, UP0 ;  /* 0x000000012a2a7887 */ /* 0x000fc80008000000 */
[----:B------:R-:W-:-:S04]  /*0a40*/  UIMAD UR42, UR42, UR4, URZ ;  /* 0x000000042a2a72a4 */ /* 0x000fc8000f8e023f */
[----:B------:R-:W-:Y:S02]  /*0a50*/  UISETP.GE.AND UP0, UPT, UR42, 0x1, UPT ;  /* 0x000000012a00788c */ /* 0x000fe4000bf06270 */
[----:B------:R-:W-:-:S04]  /*0a60*/  UIADD3 UR4, UR42, 0x7f, URZ ;  /* 0x0000007f2a047890 */ /* 0x000fc8000fffe03f */
[----:B------:R-:W-:Y:S01]  /*0a70*/  PLOP3.LUT P0, PT, PT, PT, UP0, 0x80, 0x0 ;  /* 0x000000000000781c */ /* 0x000fe20003f0f008 */
[----:B------:R-:W-:-:S04]  /*0a80*/  USHF.R.S32.HI UR5, URZ, 0x1f, UR4 ;  /* 0x0000001f3f057899 */ /* 0x000fc80008011404 */
[----:B------:R-:W-:-:S03]  /*0a90*/  ULEA.HI UR5, UR5, UR4, URZ, 0x7 ;  /* 0x0000000405057291 */ /* 0x000fc6000f8f383f */
[----:B------:R-:W-:Y:S01]  /*0aa0*/  UMOV UR4, URZ ;  /* 0x0000003f00047c82 */ /* 0x000fe20008000000 */
[----:B------:R-:W-:-:S04]  /*0ab0*/  USHF.R.S32.HI UR6, URZ, 0x7, UR5 ;  /* 0x000000073f067899 */ /* 0x000fc80008011405 */
[----:B------:R-:W-:Y:S08]  /*0ac0*/  @!P0 BRA `(.L_x_9) ;  /* 0x0000000000908947 */ /* 0x000ff00003800000 */
[----:B------:R-:W-:Y:S01]  /*0ad0*/  USHF.R.U32.HI UR7, URZ, 0x10, UR7 ;  /* 0x000000103f077899 */ /* 0x000fe20008011607 */
[----:B------:R-:W-:-:S03]  /*0ae0*/  UMOV UR4, URZ ;  /* 0x0000003f00047c82 */ /* 0x000fc60008000000 */
[----:B------:R-:W-:-:S11]  /*0af0*/  UISETP.NE.AND UP0, UPT, UR7, URZ, UPT ;  /* 0x0000003f0700728c */ /* 0x000fd6000bf05270 */
[----:B------:R-:W-:Y:S02]  /*0b00*/  @!UP0 ULDC UR7, c[0x0][0x9f0] ;  /* 0x00027c0000078ab9 */ /* 0x000fe40000000800 */
[----:B------:R-:W-:Y:S01]  /*0b10*/  IMAD.U32 R3, RZ, RZ, UR7 ;  /* 0x00000007ff037e24 */ /* 0x000fe2000f8e00ff */
[----:B------:R-:W-:-:S04]  /*0b20*/  UIADD3 UR8, UR6, -0x1, UR7 ;  /* 0xffffffff06087890 */ /* 0x000fc8000fffe007 */
[-C--:B------:R-:W-:Y:S02]  /*0b30*/  IABS R0, R3.reuse ;  /* 0x0000000300007213 */ /* 0x080fe40000000000 */
[----:B------:R-:W-:Y:S01]  /*0b40*/  IMAD.U32 R4, RZ, RZ, UR8 ;  /* 0x00000008ff047e24 */ /* 0x000fe2000f8e00ff */
[----:B------:R-:W-:Y:S01]  /*0b50*/  IABS R5, R3 ;  /* 0x0000000300057213 */ /* 0x000fe20000000000 */
[----:B------:R-:W-:Y:S01]  /*0b60*/  ULOP3.LUT UR8, UR8, UR7, URZ, 0x3c, !UPT ;  /* 0x0000000708087292 */ /* 0x000fe2000f8e3c3f */
[----:B------:R-:W-:Y:S02]  /*0b70*/  R2UR UR11, R0 ;  /* 0x00000000000b72ca */ /* 0x000fe400000e0000 */
[----:B------:R-:W-:-:S05]  /*0b80*/  IABS R4, R4 ;  /* 0x0000000400047213 */ /* 0x000fca0000000000 */
[----:B------:R-:W-:-:S05]  /*0b90*/  IMAD.MOV.U32 R3, RZ, RZ, R4 ;  /* 0x000000ffff037224 */ /* 0x000fca00078e0004 */
[----:B------:R-:W-:Y:S01]  /*0ba0*/  R2UR UR10, R3 ;  /* 0x00000000030a72ca */ /* 0x000fe200000e0000 */
[----:B------:R-:W0:Y:S08]  /*0bb0*/  I2F.RP R0, UR11 ;  /* 0x0000000b00007d06 */ /* 0x000e300008209400 */
[----:B0-----:R-:W0:Y:S02]  /*0bc0*/  MUFU.RCP R0, R0 ;  /* 0x0000000000007308 */ /* 0x001e240000001000 */
[----:B0-----:R-:W-:Y:S01]  /*0bd0*/  VIADD R2, R0, 0xffffffe ;  /* 0x0ffffffe00027836 */ /* 0x001fe20000000000 */
[----:B------:R-:W-:-:S05]  /*0be0*/  IADD3 R0, RZ, -R5, RZ ;  /* 0x80000005ff007210 */ /* 0x000fca0007ffe0ff */
[----:B------:R-:W0:Y:S02]  /*0bf0*/  F2I.FTZ.U32.TRUNC.NTZ R2, R2 ;  /* 0x0000000200027305 */ /* 0x000e24000021f000 */
[----:B0-----:R-:W-:-:S13]  /*0c00*/  R2UR UR5, R2 ;  /* 0x00000000020572ca */ /* 0x001fda00000e0000 */
[----:B------:R-:W-:-:S04]  /*0c10*/  UIADD3 UR9, URZ, -UR5, URZ ;  /* 0x800000053f097290 */ /* 0x000fc8000fffe03f */
[----:B------:R-:W-:-:S04]  /*0c20*/  UIMAD UR9, UR9, UR11, URZ ;  /* 0x0000000b090972a4 */ /* 0x000fc8000f8e023f */
[----:B------:R-:W-:-:S03]  /*0c30*/  UIMAD.WIDE.U32 UR4, UR5, UR9, UR4 ;  /* 0x00000009050472a5 */ /* 0x000fc6000f8e0004 */
[----:B------:R-:W-:Y:S01]  /*0c40*/  R2UR UR9, R0 ;  /* 0x00000000000972ca */ /* 0x000fe200000e0000 */
[----:B------:R-:W-:-:S12]  /*0c50*/  UIMAD.WIDE.U32 UR4, UR5, UR10, URZ ;  /* 0x0000000a050472a5 */ /* 0x000fd8000f8e003f */
[----:B------:R-:W-:-:S04]  /*0c60*/  UIMAD UR4, UR5, UR9, UR10 ;  /* 0x00000009050472a4 */ /* 0x000fc8000f8e020a */
[----:B------:R-:W-:-:S11]  /*0c70*/  UISETP.GT.U32.AND UP1, UPT, UR11, UR4, UPT ;  /* 0x000000040b00728c */ /* 0x000fd6000bf24070 */
[----:B------:R-:W-:Y:S02]  /*0c80*/  @!UP1 UIADD3 UR4, UR4, -UR11, URZ ;  /* 0x8000000b04049290 */ /* 0x000fe4000fffe03f */
[----:B------:R-:W-:Y:S02]  /*0c90*/  @!UP1 UIADD3 UR5, UR5, 0x1, URZ ;  /* 0x0000000105059890 */ /* 0x000fe4000fffe03f */
[----:B------:R-:W-:Y:S02]  /*0ca0*/  UISETP.GE.U32.AND UP0, UPT, UR4, UR11, UPT ;  /* 0x0000000b0400728c */ /* 0x000fe4000bf06070 */
[----:B------:R-:W-:-:S09]  /*0cb0*/  UISETP.GE.AND UP1, UPT, UR8, URZ, UPT ;  /* 0x0000003f0800728c */ /* 0x000fd2000bf26270 */
[----:B------:R-:W-:Y:S02]  /*0cc0*/  @UP0 UIADD3 UR5, UR5, 0x1, URZ ;  /* 0x0000000105050890 */ /* 0x000fe4000fffe03f */
[----:B------:R-:W-:-:S05]  /*0cd0*/  UISETP.NE.AND UP0, UPT, UR7, URZ, UPT ;  /* 0x0000003f0700728c */ /* 0x000fca000bf05270 */
[----:B------:R-:W-:Y:S02]  /*0ce0*/  UMOV UR4, UR5 ;  /* 0x0000000500047c82 */ /* 0x000fe40008000000 */
[----:B------:R-:W-:-:S04]  /*0cf0*/  @!UP1 UIADD3 UR4, -UR4, URZ, URZ ;  /* 0x0000003f04049290 */ /* 0x000fc8000fffe13f */
[----:B------:R-:W-:-:S12]  /*0d00*/  @!UP0 ULOP3.LUT UR4, URZ, UR7, URZ, 0x33, !UPT ;  /* 0x000000073f048292 */ /* 0x000fd8000f8e333f */
.L_x_9:
[----:B------:R-:W-:Y:S01]  /*0d10*/  UIMAD UR37, UR37, UR4, URZ ;  /* 0x00000004252572a4 */ /* 0x000fe2000f8e023f */
[----:B------:R-:W-:Y:S01]  /*0d20*/  IMAD.U32 R0, RZ, RZ, UR6 ;  /* 0x00000006ff007e24 */ /* 0x000fe2000f8e00ff */
[----:B------:R-:W-:Y:S01]  /*0d30*/  USHF.R.S32.HI UR47, URZ, 0x1f, UR46 ;  /* 0x0000001f3f2f7899 */ /* 0x000fe2000801142e */
[----:B------:R-:W-:Y:S01]  /*0d40*/  IMAD.U32 R3, RZ, RZ, UR4 ;  /* 0x00000004ff037e24 */ /* 0x000fe2000f8e00ff */
[----:B------:R-:W-:Y:S01]  /*0d50*/  PLOP3.LUT P0, PT, PT, PT, PT, 0x80, 0x0 ;  /* 0x000000000000781c */ /* 0x000fe20003f0f070 */
[----:B------:R-:W-:Y:S01]  /*0d60*/  VIADD R19, R19, 0xffffff80 ;  /* 0xffffff8013137836 */ /* 0x000fe20000000000 */
[----:B------:R-:W-:Y:S01]  /*0d70*/  CS2R R94, SRZ ;  /* 0x00000000005e7805 */ /* 0x000fe2000001ff00 */
[----:B------:R-:W-:Y:S01]  /*0d80*/  IMAD.MOV.U32 R13, RZ, RZ, RZ ;  /* 0x000000ffff0d7224 */ /* 0x000fe200078e00ff */
[----:B------:R-:W-:Y:S02]  /*0d90*/  VIADDMNMX R0, R3, UR37, R0, PT ;  /* 0x0000002503007c46 */ /* 0x000fe4000b800100 */
[----:B------:R-:W-:-:S02]  /*0da0*/  CS2R R2, SRZ ;  /* 0x0000000000027805 */ /* 0x000fc4000001ff00 */
[----:B------:R-:W-:Y:S02]  /*0db0*/  CS2R R90, SRZ ;  /* 0x00000000005a7805 */ /* 0x000fe4000001ff00 */
[----:B------:R-:W-:Y:S02]  /*0dc0*/  CS2R R4, SRZ ;  /* 0x0000000000047805 */ /* 0x000fe4000001ff00 */
[----:B------:R-:W-:Y:S01]  /*0dd0*/  R2UR UR44, R0 ;  /* 0x00000000002c72ca */ /* 0x000fe200000e0000 */
[----:B------:R-:W-:Y:S01]  /*0de0*/  IMAD.MOV.U32 R0, RZ, RZ, RZ ;  /* 0x000000ffff007224 */ /* 0x000fe200078e00ff */
[----:B------:R-:W-:Y:S02]  /*0df0*/  CS2R R8, SRZ ;  /* 0x0000000000087805 */ /* 0x000fe4000001ff00 */
[----:B------:R-:W-:Y:S02]  /*0e00*/  CS2R R14, SRZ ;  /* 0x00000000000e7805 */ /* 0x000fe4000001ff00 */
[----:B------:R-:W-:-:S02]  /*0e10*/  CS2R R102, SRZ ;  /* 0x0000000000667805 */ /* 0x000fc4000001ff00 */
[----:B------:R-:W-:Y:S02]  /*0e20*/  CS2R R98, SRZ ;  /* 0x0000000000627805 */ /* 0x000fe4000001ff00 */
[----:B------:R-:W-:Y:S02]  /*0e30*/  CS2R R10, SRZ ;  /* 0x00000000000a7805 */ /* 0x000fe4000001ff00 */
[----:B------:R-:W-:Y:S02]  /*0e40*/  MOV R18, RZ ;  /* 0x000000ff00127202 */ /* 0x000fe40000000f00 */
[----:B------:R-:W-:Y:S02]  /*0e50*/  CS2R R110, SRZ ;  /* 0x00000000006e7805 */ /* 0x000fe4000001ff00 */
[----:B------:R-:W-:Y:S02]  /*0e60*/  CS2R R106, SRZ ;  /* 0x00000000006a7805 */ /* 0x000fe4000001ff00 */
[----:B------:R-:W-:Y:S01]  /*0e70*/  CS2R R16, SRZ ;  /* 0x0000000000107805 */ /* 0x000fe2000001ff00 */
[----:B------:R-:W-:Y:S01]  /*0e80*/  IMAD.MOV.U32 R58, RZ, RZ, RZ ;  /* 0x000000ffff3a7224 */ /* 0x000fe200078e00ff */
[----:B------:R-:W-:Y:S01]  /*0e90*/  CS2R R118, SRZ ;  /* 0x0000000000767805 */ /* 0x000fe2000001ff00 */
[----:B------:R-:W-:Y:S01]  /*0ea0*/  UISETP.GT.AND UP0, UPT, UR44, UR37, UPT ;  /* 0x000000252c00728c */ /* 0x000fe2000bf04270 */
[----:B------:R-:W-:-:S02]  /*0eb0*/  CS2R R114, SRZ ;  /* 0x0000000000727805 */ /* 0x000fc4000001ff00 */
[----:B------:R-:W-:Y:S01]  /*0ec0*/  CS2R R20, SRZ ;  /* 0x0000000000147805 */ /* 0x000fe2000001ff00 */
[----:B------:R-:W-:Y:S01]  /*0ed0*/  IMAD.MOV.U32 R124, RZ, RZ, RZ ;  /* 0x000000ffff7c7224 */ /* 0x000fe200078e00ff */
[----:B------:R-:W-:Y:S01]  /*0ee0*/  CS2R R126, SRZ ;  /* 0x00000000007e7805 */ /* 0x000fe2000001ff00 */
[----:B------:R-:W-:Y:S01]  /*0ef0*/  IMAD.MOV.U32 R47, RZ, RZ, RZ ;  /* 0x000000ffff2f7224 */ /* 0x000fe200078e00ff */
[----:B------:R-:W-:Y:S02]  /*0f00*/  PLOP3.LUT P1, PT, PT, PT, UP0, 0x80, 0x0 ;  /* 0x000000000000781c */ /* 0x000fe40003f2f008 */
[----:B------:R-:W-:Y:S02]  /*0f10*/  CS2R R122, SRZ ;  /* 0x00000000007a7805 */ /* 0x000fe4000001ff00 */
[----:B------:R-:W-:Y:S01]  /*0f20*/  CS2R R22, SRZ ;  /* 0x0000000000167805 */ /* 0x000fe2000001ff00 */
[----:B------:R-:W-:Y:S01]  /*0f30*/  IMAD.MOV.U32 R132, RZ, RZ, RZ ;  /* 0x000000ffff847224 */ /* 0x000fe200078e00ff */
[----:B------:R-:W-:Y:S01]  /*0f40*/  CS2R R134, SRZ ;  /* 0x0000000000867805 */ /* 0x000fe2000001ff00 */
[----:B------:R-:W-:Y:S01]  /*0f50*/  IMAD.MOV.U32 R51, RZ, RZ, RZ ;  /* 0x000000ffff337224 */ /* 0x000fe200078e00ff */
[----:B------:R-:W-:-:S02]  /*0f60*/  CS2R R130, SRZ ;  /* 0x0000000000827805 */ /* 0x000fc4000001ff00 */
[----:B------:R-:W-:-:S03]  /*0f70*/  CS2R R24, SRZ ;  /* 0x0000000000187805 */ /* 0x000fc6000001ff00 */
[----:B------:R-:W-:Y:S05]  /*0f80*/  @!P1 BRA `(.L_x_10) ;  /* 0x0000005c00049947 */ /* 0x000fea0003800000 */
[----:B------:R-:W-:Y:S01]  /*0f90*/  SHF.R.S32.HI R16, RZ, 0x1f, R19 ;  /* 0x0000001fff107819 */ /* 0x000fe20000011413 */
[----:B------:R-:W0:Y:S01]  /*0fa0*/  S2UR UR43, SR_CgaCtaId ;  /* 0x00000000002b79c3 */ /* 0x000e220000008800 */
[----:B------:R-:W-:Y:S02]  /*0fb0*/  UMOV UR40, 0x400 ;  /* 0x0000040000287882 */ /* 0x000fe40000000000 */
[----:B------:R-:W-:-:S04]  /*0fc0*/  LEA.HI R16, R16, R19, RZ, 0x7 ;  /* 0x0000001310107211 */ /* 0x000fc800078f38ff */
[----:B------:R-:W-:-:S06]  /*0fd0*/  SHF.R.S32.HI R0, RZ, 0x7, R16 ;  /* 0x00000007ff007819 */ /* 0x000fcc0000011410 */
[----:B------:R-:W1:Y:S01]  /*0fe0*/  SHFL.IDX PT, R0, R0, RZ, 0x1f ;  /* 0x00001fff00007589 */ /* 0x000e6200000e0000 */
[----:B0-----:R-:W-:Y:S01]  /*0ff0*/  ULEA UR40, UR43, UR40, 0x18 ;  /* 0x000000282b287291 */ /* 0x001fe2000f8ec03f */
[----:B-1----:R-:W-:-:S13]  /*1000*/  R2UR UR6, R0 ;  /* 0x00000000000672ca */ /* 0x002fda00000e0000 */
[----:B------:R-:W-:Y:S02]  /*1010*/  UIMAD.WIDE UR4, UR6, 0x55555556, URZ ;  /* 0x55555556060478a5 */ /* 0x000fe4000f8e023f */
[----:B------:R-:W-:Y:S02]  /*1020*/  UIADD3 UR4, UR40, 0xc400, URZ ;  /* 0x0000c40028047890 */ /* 0x000fe4000fffe03f */
[----:B------:R-:W-:Y:S02]  /*1030*/  ULEA.HI UR5, UR5, UR5, URZ, 0x1 ;  /* 0x0000000505057291 */ /* 0x000fe4000f8f083f */
[----:B------:R-:W-:Y:S02]  /*1040*/  ULOP3.LUT UP0, URZ, UR4, 0x3ff, URZ, 0xc0, !UPT ;  /* 0x000003ff043f7892 */ /* 0x000fe4000f80c03f */
[----:B------:R-:W-:-:S04]  /*1050*/  UIMAD UR5, UR5, -0x3, UR6 ;  /* 0xfffffffd050578a4 */ /* 0x000fc8000f8e0206 */
[----:B------:R-:W-:Y:S01]  /*1060*/  PLOP3.LUT P0, PT, PT, PT, UP0, 0x80, 0x0 ;  /* 0x000000000000781c */ /* 0x000fe20003f0f008 */
[----:B------:R-:W-:-:S04]  /*1070*/  ULEA UR5, UR5, UR4, 0xb ;  /* 0x0000000405057291 */ /* 0x000fc8000f8e583f */
[----:B------:R-:W-:-:S04]  /*1080*/  USHF.R.U32.HI UR5, URZ, 0x4, UR5 ;  /* 0x000000043f057899 */ /* 0x000fc80008011605 */
[----:B------:R-:W-:-:S04]  /*1090*/  ULOP3.LUT UR45, UR5, 0x3fff, URZ, 0xc0, !UPT ;  /* 0x00003fff052d7892 */ /* 0x000fc8000f8ec03f */
[----:B------:R-:W-:Y:S08]  /*10a0*/  @!P0 BRA `(.L_x_11) ;  /* 0x0000000000408947 */ /* 0x000ff00003800000 */
[----:B------:R-:W-:Y:S01]  /*10b0*/  MOV R0, 0x0 ;  /* 0x0000000000007802 */ /* 0x000fe20000000f00 */
[----:B------:R-:W-:Y:S01]  /*10c0*/  ULDC.64 UR4, c[0x4][0x98] ;  /* 0x0100260000047ab9 */ /* 0x000fe20000000a00 */
[----:B------:R-:W-:Y:S01]  /*10d0*/  ULDC.64 UR6, c[0x4][0x30] ;  /* 0x01000c0000067ab9 */ /* 0x000fe20000000a00 */
[----:B------:R-:W-:Y:S01]  /*10e0*/  MOV R4, UR4 ;  /* 0x0000000400047c02 */ /* 0x000fe20008000f00 */
[----:B------:R0:W1:Y:S01]  /*10f0*/  LDC.64 R2, c[0x4][R0] ;  /* 0x0100000000027b82 */ /* 0x0000620000000a00 */
[----:B------:R-:W-:Y:S01]  /*1100*/  IMAD.U32 R5, RZ, RZ, UR5 ;  /* 0x00000005ff057e24 */ /* 0x000fe2000f8e00ff */
[----:B------:R-:W-:Y:S01]  /*1110*/  ULDC.64 UR4, c[0x4][0xa0] ;  /* 0x0100280000047ab9 */ /* 0x000fe20000000a00 */
[----:B------:R-:W-:Y:S01]  /*1120*/  IMAD.U32 R10, RZ, RZ, UR6 ;  /* 0x00000006ff0a7e24 */ /* 0x000fe2000f8e00ff */
[----:B------:R-:W-:Y:S01]  /*1130*/  MOV R8, 0x70 ;  /* 0x0000007000087802 */ /* 0x000fe20000000f00 */
[----:B------:R-:W-:Y:S02]  /*1140*/  IMAD.U32 R6, RZ, RZ, UR4 ;  /* 0x00000004ff067e24 */ /* 0x000fe4000f8e00ff */
[----:B------:R-:W-:-:S02]  /*1150*/  IMAD.U32 R7, RZ, RZ, UR5 ;  /* 0x00000005ff077e24 */ /* 0x000fc4000f8e00ff */
[----:B------:R-:W-:Y:S02]  /*1160*/  IMAD.U32 R11, RZ, RZ, UR7 ;  /* 0x00000007ff0b7e24 */ /* 0x000fe4000f8e00ff */
[----:B------:R-:W-:Y:S02]  /*1170*/  IMAD.MOV.U32 R12, RZ, RZ, 0x1 ;  /* 0x00000001ff0c7424 */ /* 0x000fe400078e00ff */
[----:B0-----:R-:W-:-:S07]  /*1180*/  IMAD.MOV.U32 R13, RZ, RZ, RZ ;  /* 0x000000ffff0d7224 */ /* 0x001fce00078e00ff */
[----:B------:R-:W-:-:S07]  /*1190*/  LEPC R20, `(.L_x_11) ;  /* 0x000000001014794e */ /* 0x000fce0000000000 */
[----:B-1----:R-:W-:Y:S05]  /*11a0*/  CALL.ABS.NOINC R2 ;  /* 0x0000000002007343 */ /* 0x002fea0003c00000 */
.L_x_11:
[----:B------:R-:W-:Y:S01]  /*11b0*/  ULDC.64 UR6, c[0x0][0x990] ;  /* 0x0002640000067ab9 */ /* 0x000fe20000000a00 */
[----:B------:R-:W-:Y:S01]  /*11c0*/  ULDC.64 UR4, c[0x0][0x998] ;  /* 0x0002660000047ab9 */ /* 0x000fe20000000a00 */
[----:B------:R-:W-:Y:S01]  /*11d0*/  UISETP.NE.U32.AND UP0, UPT, UR6, URZ, UPT ;  /* 0x0000003f0600728c */ /* 0x000fe2000bf05070 */
[----:B------:R-:W-:Y:S01]  /*11e0*/  IMAD.MOV.U32 R7, RZ, RZ, 0x3f800000 ;  /* 0x3f800000ff077424 */ /* 0x000fe200078e00ff */
[----:B------:R-:W-:Y:S01]  /*11f0*/  UISETP.NE.U32.AND UP1, UPT, UR4, URZ, UPT ;  /* 0x0000003f0400728c */ /* 0x000fe2000bf25070 */
[----:B------:R-:W-:Y:S01]  /*1200*/  IMAD.MOV.U32 R0, RZ, RZ, 0x3f800000 ;  /* 0x3f800000ff007424 */ /* 0x000fe200078e00ff */
[----:B------:R-:W-:Y:S02]  /*1210*/  UISETP.NE.AND.EX UP0, UPT, UR7, URZ, UPT, UP0 ;  /* 0x0000003f0700728c */ /* 0x000fe4000bf05300 */
[----:B------:R-:W-:-:S04]  /*1220*/  UISETP.NE.AND.EX UP1, UPT, UR5, URZ, UPT, UP1 ;  /* 0x0000003f0500728c */ /* 0x000fc8000bf25310 */
[----:B------:R-:W-:Y:S02]  /*1230*/  PLOP3.LUT P0, PT, PT, PT, UP0, 0x80, 0x0 ;  /* 0x000000000000781c */ /* 0x000fe40003f0f008 */
[----:B------:R-:W-:-:S03]  /*1240*/  PLOP3.LUT P1, PT, PT, PT, UP1, 0x80, 0x0 ;  /* 0x000000000000781c */ /* 0x000fc60003f2f018 */
[----:B------:R-:W-:Y:S01]  /*1250*/  @UP0 ULDC.64 UR12, c[0x0][0x9a8] ;  /* 0x00026a00000c0ab9 */ /* 0x000fe20000000a00 */
[----:B------:R-:W-:Y:S01]  /*1260*/  @UP0 ULDC.64 UR16, c[0x0][0x9b0] ;  /* 0x00026c0000100ab9 */ /* 0x000fe20000000a00 */
[----:B------:R-:W-:Y:S01]  /*1270*/  @UP1 ULDC.64 UR14, c[0x0][0x9b8] ;  /* 0x00026e00000e1ab9 */ /* 0x000fe20000000a00 */
[----:B------:R-:W-:Y:S02]  /*1280*/  @UP0 UIMAD UR10, UR47, UR12, URZ ;  /* 0x0000000c2f0a02a4 */ /* 0x000fe4000f8e023f */
[----:B------:R-:W-:Y:S02]  /*1290*/  @UP0 UIMAD.WIDE.U32 UR8, UR46, UR12, URZ ;  /* 0x0000000c2e0802a5 */ /* 0x000fe4000f8e003f */
[----:B------:R-:W-:Y:S02]  /*12a0*/  @UP1 UIMAD UR12, UR47, UR14, URZ ;  /* 0x0000000e2f0c12a4 */ /* 0x000fe4000f8e023f */
[----:B------:R-:W-:Y:S02]  /*12b0*/  @UP0 UIMAD UR13, UR46, UR13, UR10 ;  /* 0x0000000d2e0d02a4 */ /* 0x000fe4000f8e020a */
[----:B------:R-:W-:-:S02]  /*12c0*/  @UP1 UIMAD.WIDE.U32 UR10, UR46, UR14, URZ ;  /* 0x0000000e2e0a12a5 */ /* 0x000fc4000f8e003f */
[----:B------:R-:W-:Y:S02]  /*12d0*/  @UP1 UIMAD UR14, UR46, UR15, UR12 ;  /* 0x0000000f2e0e12a4 */ /* 0x000fe4000f8e020c */
[----:B------:R-:W-:Y:S02]  /*12e0*/  @UP0 USHF.R.S32.HI UR12, URZ, 0x1f, UR36 ;  /* 0x0000001f3f0c0899 */ /* 0x000fe40008011424 */
[----:B------:R-:W-:Y:S01]  /*12f0*/  @UP1 USHF.R.S32.HI UR15, URZ, 0x1f, UR36 ;  /* 0x0000001f3f0f1899 */ /* 0x000fe20008011424 */
[----:B------:R-:W-:Y:S01]  /*1300*/  @UP1 ULDC.64 UR18, c[0x0][0x9c0] ;  /* 0x0002700000121ab9 */ /* 0x000fe20000000a00 */
[----:B------:R-:W-:Y:S02]  /*1310*/  @UP0 UIMAD UR12, UR12, UR16, URZ ;  /* 0x000000100c0c02a4 */ /* 0x000fe4000f8e023f */
[----:B------:R-:W-:Y:S02]  /*1320*/  @UP0 UIADD3 UR9, UR9, UR13, URZ ;  /* 0x0000000d09090290 */ /* 0x000fe4000fffe03f */
[----:B------:R-:W-:-:S02]  /*1330*/  @UP1 UIMAD UR13, UR15, UR18, URZ ;  /* 0x000000120f0d12a4 */ /* 0x000fc4000f8e023f */
[----:B------:R-:W-:Y:S02]  /*1340*/  @UP1 UIADD3 UR11, UR11, UR14, URZ ;  /* 0x0000000e0b0b1290 */ /* 0x000fe4000fffe03f */
[----:B------:R-:W-:Y:S02]  /*1350*/  @UP0 UIMAD UR12, UR36, UR17, UR12 ;  /* 0x00000011240c02a4 */ /* 0x000fe4000f8e020c */
[----:B------:R-:W-:Y:S02]  /*1360*/  @UP0 UIMAD.WIDE.U32 UR8, UR36, UR16, UR8 ;  /* 0x00000010240802a5 */ /* 0x000fe4000f8e0008 */
[----:B------:R-:W-:Y:S02]  /*1370*/  @UP1 UIMAD UR13, UR36, UR19, UR13 ;  /* 0x00000013240d12a4 */ /* 0x000fe4000f8e020d */
[----:B------:R-:W-:Y:S02]  /*1380*/  @UP1 UIMAD.WIDE.U32 UR10, UR36, UR18, UR10 ;  /* 0x00000012240a12a5 */ /* 0x000fe4000f8e000a */
[----:B------:R-:W-:-:S02]  /*1390*/  @UP0 UIADD3 UR12, UR9, UR12, URZ ;  /* 0x0000000c090c0290 */ /* 0x000fc4000fffe03f */
[----:B------:R-:W-:Y:S02]  /*13a0*/  @UP0 ULEA UR6, UP2, UR8, UR6, 0x2 ;  /* 0x0000000608060291 */ /* 0x000fe4000f84103f */
[----:B------:R-:W-:Y:S02]  /*13b0*/  @UP1 UIADD3 UR9, UR11, UR13, URZ ;  /* 0x0000000d0b091290 */ /* 0x000fe4000fffe03f */
[----:B------:R-:W-:Y:S02]  /*13c0*/  @UP1 ULEA UR4, UP3, UR10, UR4, 0x2 ;  /* 0x000000040a041291 */ /* 0x000fe4000f86103f */
[----:B------:R-:W-:Y:S01]  /*13d0*/  @UP0 ULEA.HI.X UR7, UR8, UR7, UR12, 0x2, UP2 ;  /* 0x0000000708070291 */ /* 0x000fe200090f140c */
[----:B------:R-:W-:Y:S01]  /*13e0*/  IMAD.U32 R2, RZ, RZ, UR6 ;  /* 0x00000006ff027e24 */ /* 0x000fe2000f8e00ff */
[----:B------:R-:W-:Y:S02]  /*13f0*/  @UP1 ULEA.HI.X UR5, UR10, UR5, UR9, 0x2, UP3 ;  /* 0x000000050a051291 */ /* 0x000fe400098f1409 */
[----:B------:R-:W-:Y:S01]  /*1400*/  IMAD.U32 R4, RZ, RZ, UR4 ;  /* 0x00000004ff047e24 */ /* 0x000fe2000f8e00ff */
[----:B------:R-:W-:Y:S01]  /*1410*/  SHF.L.U32 R6, RZ, 0x1f, RZ ;  /* 0x0000001fff067819 */ /* 0x000fe200000006ff */
[----:B------:R-:W-:Y:S01]  /*1420*/  ULDC UR4, c[0x0][0x9d8] ;  /* 0x0002760000047ab9 */ /* 0x000fe20000000800 */
[----:B------:R-:W-:Y:S01]  /*1430*/  MOV R3, UR7 ;  /* 0x0000000700037c02 */ /* 0x000fe20008000f00 */
[----:B------:R-:W-:-:S04]  /*1440*/  IMAD.U32 R5, RZ, RZ, UR5 ;  /* 0x00000005ff057e24 */ /* 0x000fc8000f8e00ff */
[----:B------:R-:W2:Y:S04]  /*1450*/  @P0 LDG.E R7, desc[UR38][R2.64] ;  /* 0x0000002602070981 */ /* 0x000ea8000c1e1900 */
[----:B------:R-:W2:Y:S01]  /*1460*/  @P1 LDG.E R0, desc[UR38][R4.64] ;  /* 0x0000002604001981 */ /* 0x000ea2000c1e1900 */
[----:B------:R-:W0:Y:S01]  /*1470*/  SYNCS.PHASECHK.TRANS64.TRYWAIT P0, [UR40+0x17000], R6 ;  /* 0x01700006ff0075a7 */ /* 0x000e220008000168 */
[----:B--2---:R-:W-:-:S04]  /*1480*/  FMUL.FTZ R0, R7, R0 ;  /* 0x0000000007007220 */ /* 0x004fc80000410000 */
[----:B------:R-:W-:Y:S01]  /*1490*/  FMUL.FTZ R0, R0, UR4 ;  /* 0x0000000400007c20 */ /* 0x000fe20008410000 */
[----:B0-----:R-:W-:Y:S06]  /*14a0*/  @!P0 BRA `(.L_x_12) ;  /* 0x000000b000a08947 */ /* 0x001fec0003800000 */
.L_x_96:
[----:B------:R-:W-:-:S06]  /*14b0*/  ULOP3.LUT UR4, UR41, 0x1, URZ, 0xfc, !UPT ;  /* 0x0000000129047892 */ /* 0x000fcc000f8efc3f */
[----:B------:R-:W-:-:S05]  /*14c0*/  IMAD.U32 R2, RZ, RZ, UR4 ;  /* 0x00000004ff027e24 */ /* 0x000fca000f8e00ff */
[----:B------:R-:W-:-:S13]  /*14d0*/  ISETP.NE.AND P0, PT, R2, 0x3, PT ;  /* 0x000000030200780c */ /* 0x000fda0003f05270 */
[----:B------:R-:W-:Y:S05]  /*14e0*/  @!P0 BRA `(.L_x_13) ;  /* 0x0000000000048947 */ /* 0x000fea0003800000 */
[----:B------:R-:W-:Y:S01]  /*14f0*/  BPT.TRAP 0x1 ;  /* 0x000000040000795c */ /* 0x000fe20000300000 */
.L_x_13:
[----:B------:R1:W2:Y:S01]  /*1500*/  SYNCS.PHASECHK.TRANS64.TRYWAIT P1, [UR40+0x17030], R6 ;  /* 0x01703006ff0075a7 */ /* 0x0002a20008020168 */
[----:B------:R-:W-:Y:S05]  /*1510*/  @!P0 BRA `(.L_x_14) ;  /* 0x0000000000048947 */ /* 0x000fea0003800000 */
[----:B------:R-:W-:Y:S01]  /*1520*/  BPT.TRAP 0x1 ;  /* 0x000000040000795c */ /* 0x000fe20000300000 */
.L_x_14:
[----:B------:R-:W-:Y:S02]  /*1530*/  IMAD.U32 R4, RZ, RZ, UR45 ;  /* 0x0000002dff047e24 */ /* 0x000fe4000f8e00ff */
[----:B------:R-:W-:Y:S01]  /*1540*/  IMAD.MOV.U32 R2, RZ, RZ, RZ ;  /* 0x000000ffff027224 */ /* 0x000fe200078e00ff */
[----:B--2---:R-:W-:Y:S06]  /*1550*/  @P1 BRA `(.L_x_15) ;  /* 0x0000000000081947 */ /* 0x004fec0003800000 */
[----:B------:R-:W2:Y:S02]  /*1560*/  SYNCS.PHASECHK.TRANS64.TRYWAIT P1, [UR40+0x17030], R6 ;  /* 0x01703006ff0075a7 */ /* 0x000ea40008020168 */
[----:B--2---:R-:W-:Y:S05]  /*1570*/  @!P1 BRA `(.L_x_16) ;  /* 0x000000b000849947 */ /* 0x004fea0003800000 */
.L_x_15:
[----:B------:R-:W-:Y:S05]  /*1580*/  WARPSYNC.ALL ;  /* 0x0000000000007948 */ /* 0x000fea0003800000 */
[----:B------:R-:W-:Y:S01]  /*1590*/  MOV R89, RZ ;  /* 0x000000ff00597202 */ /* 0x000fe20000000f00 */
[----:B------:R-:W-:Y:S01]  /*15a0*/  IMAD.MOV.U32 R5, RZ, RZ, -0x3ffffff0 ;  /* 0xc0000010ff057424 */ /* 0x000fe200078e00ff */
[----:B------:R-:W-:Y:S01]  /*15b0*/  LOP3.LUT R4, R4, 0x10000, RZ, 0xfc, !PT ;  /* 0x0001000004047812 */ /* 0x000fe200078efcff */
[----:B------:R-:W-:-:S03]  /*15c0*/  UIADD3 UR4, UR40, 0x10c00, URZ ;  /* 0x00010c0028047890 */ /* 0x000fc6000fffe03f */
[C---:B------:R-:W-:Y:S01]  /*15d0*/  R2UR UR8, R4.reuse ;  /* 0x00000000040872ca */ /* 0x040fe200000e0000 */
[----:B------:R-:W-:Y:S01]  /*15e0*/  WARPGROUP.ARRIVE ;  /* 0x00000000000079c5 */ /* 0x000fe20000000000 */
[----:B------:R-:W-:Y:S01]  /*15f0*/  R2UR UR9, R5 ;  /* 0x00000000050972ca */ /* 0x000fe200000e0000 */
[----:B------:R-:W-:Y:S01]  /*1600*/  USHF.R.U32.HI UR4, URZ, 0x4, UR4 ;  /* 0x000000043f047899 */ /* 0x000fe20008011604 */
[----:B------:R-:W-:Y:S01]  /*1610*/  R2UR UR12, R4 ;  /* 0x00000000040c72ca */ /* 0x000fe200000e0000 */
[----:B------:R-:W-:Y:S01]  /*1620*/  UMOV UR11, 0xc0000010 ;  /* 0xc0000010000b7882 */ /* 0x000fe20000000000 */
[----:B------:R-:W-:Y:S01]  /*1630*/  UMOV UR13, 0xc0000010 ;  /* 0xc0000010000d7882 */ /* 0x000fe20000000000 */
[----:B------:R-:W-:Y:S01]  /*1640*/  ULOP3.LUT UR4, UR4, 0x3fff, URZ, 0xc0, !UPT ;  /* 0x00003fff04047892 */ /* 0x000fe2000f8ec03f */
[----:B------:R-:W-:-:S03]  /*1650*/  UMOV UR15, 0xc0000010 ;  /* 0xc0000010000f7882 */ /* 0x000fc60000000000 */
[----:B------:R-:W-:-:S04]  /*1660*/  ULOP3.LUT UR16, UR4, 0x10000, URZ, 0xfc, !UPT ;  /* 0x0001000004107892 */ /* 0x000fc8000f8efc3f */
[----:B------:R-:W-:-:S03]  /*1670*/  UIADD3 UR14, UR16, 0x200, URZ ;  /* 0x00000200100e7890 */ /* 0x000fc6000fffe03f */
[----:B------:R-:W-:Y:S02]  /*1680*/  UMOV UR10, UR16 ;  /* 0x00000010000a7c82 */ /* 0x000fe40008000000 */
[----:B------:R-:W-:Y:S01]  /*1690*/  QGMMA.64x128x32.F32.E4M3.E4M3 R24, gdesc[UR8], RZ, !UPT, gsb0 ;  /* 0x01e00000081879f3 */ /* 0x000fe2000c0008ff */
[----:B------:R-:W-:Y:S02]  /*16a0*/  UIADD3 UR8, UR12, 0x180, URZ ;  /* 0x000001800c087890 */ /* 0x000fe4000fffe03f */
[----:B------:R-:W-:Y:S01]  /*16b0*/  UIADD3 UR10, UR16, 0x100, URZ ;  /* 0x00000100100a7890 */ /* 0x000fe2000fffe03f */
[----:B------:R-:W-:Y:S01]  /*16c0*/  UMOV UR9, 0xc0000010 ;  /* 0xc000001000097882 */ /* 0x000fe20000000000 */
[----:B------:R-:W-:Y:S01]  /*16d0*/  UMOV UR11, 0xc0000010 ;  /* 0xc0000010000b7882 */ /* 0x000fe20000000000 */
[----:B------:R-:W-:Y:S01]  /*16e0*/  UIADD3 UR12, UR12, 0x300, URZ ;  /* 0x000003000c0c7890 */ /* 0x000fe2000fffe03f */
[----:B------:R-:W-:Y:S02]  /*16f0*/  WARPGROUP.DEPBAR.LE gsb0, 0x0 ;  /* 0x00008000000079c5 */ /* 0x000fe40000010000 */
[----:B------:R-:W-:-:S06]  /*1700*/  WARPGROUP.ARRIVE ;  /* 0x00000000000079c5 */ /* 0x000fcc0000000000 */
[----:B------:R-:W-:Y:S03]  /*1710*/  QGMMA.64x128x32.F32.E4M3.E4M3 R24, gdesc[UR8], R24, gsb0 ;  /* 0x01e00000081879f3 */ /* 0x000fe60008000818 */
[----:B------:R-:W-:Y:S02]  /*1720*/  WARPGROUP.DEPBAR.LE gsb0, 0x0 ;  /* 0x00008000000079c5 */ /* 0x000fe40000010000 */
[----:B------:R-:W-:-:S07]  /*1730*/  WARPGROUP.ARRIVE ;  /* 0x00000000000079c5 */ /* 0x000fce0000000000 */
[----:B------:R-:W-:Y:S03]  /*1740*/  QGMMA.64x128x32.F32.E4M3.E4M3 R24, gdesc[UR12], R24, gsb0 ;  /* 0x01e000000c1879f3 */ /* 0x000fe60008000818 */
[----:B------:R-:W-:Y:S02]  /*1750*/  WARPGROUP.DEPBAR.LE gsb0, 0x0 ;  /* 0x00008000000079c5 */ /* 0x000fe40000010000 */
[----:B------:R-:W-:Y:S05]  /*1760*/  @!P0 BRA `(.L_x_17) ;  /* 0x0000000000048947 */ /* 0x000fea0003800000 */
[----:B------:R-:W-:Y:S01]  /*1770*/  BPT.TRAP 0x1 ;  /* 0x000000040000795c */ /* 0x000fe20000300000 */
.L_x_17:
[C---:B0-----:R-:W-:Y:S01]  /*1780*/  FMUL.FTZ R3, R0.reuse, R24 ;  /* 0x0000001800037220 */ /* 0x041fe20000410000 */
[C---:B------:R-:W-:Y:S01]  /*1790*/  FMUL.FTZ R24, R0.reuse, R35 ;  /* 0x0000002300187220 */ /* 0x040fe20000410000 */
[C---:B------:R-:W-:Y:S01]  /*17a0*/  FMUL.FTZ R35, R0.reuse, R47 ;  /* 0x0000002f00237220 */ /* 0x040fe20000410000 */
[----:B------:R-:W-:Y:S01]  /*17b0*/  FMUL.FTZ R47, R0, R58 ;  /* 0x0000003a002f7220 */ /* 0x000fe20000410000 */
[----:B------:R-:W-:Y:S01]  /*17c0*/  LOP3.LUT R58, R16, 0xffffff80, RZ, 0xc0, !PT ;  /* 0xffffff80103a7812 */ /* 0x000fe200078ec0ff */
[C---:B------:R-:W-:Y:S01]  /*17d0*/  FMUL.FTZ R23, R0.reuse, R34 ;  /* 0x0000002200177220 */ /* 0x040fe20000410000 */
[C---:B------:R-:W-:Y:S01]  /*17e0*/  FMUL.FTZ R34, R0.reuse, R57 ;  /* 0x0000003900227220 */ /* 0x040fe20000410000 */
[C---:B------:R-:W-:Y:S01]  /*17f0*/  FMUL.FTZ R11, R0.reuse, R26 ;  /* 0x0000001a000b7220 */ /* 0x040fe20000410000 */
[C---:B------:R-:W-:Y:S01]  /*1800*/  FMUL.FTZ R12, R0.reuse, R27 ;  /* 0x0000001b000c7220 */ /* 0x040fe20000410000 */
[----:B------:R-:W-:Y:S02]  /*1810*/  IMAD.IADD R58, R19, 0x1, -R58 ;  /* 0x00000001133a7824 */ /* 0x000fe400078e0a3a */
[C---:B------:R-:W-:Y:S01]  /*1820*/  FMUL.FTZ R15, R0.reuse, R30 ;  /* 0x0000001e000f7220 */ /* 0x040fe20000410000 */
[C---:B------:R-:W-:Y:S01]  /*1830*/  FMUL.FTZ R20, R0.reuse, R31 ;  /* 0x0000001f00147220 */ /* 0x040fe20000410000 */
[----:B------:R-:W-:Y:S01]  /*1840*/  MUFU.TANH R23, R23 ;  /* 0x0000001700177308 */ /* 0x000fe20000002400 */
[C---:B-1----:R-:W-:Y:S01]  /*1850*/  FMUL.FTZ R6, R0.reuse, R25 ;  /* 0x0000001900067220 */ /* 0x042fe20000410000 */
[----:B------:R-:W-:Y:S01]  /*1860*/  SHF.R.S32.HI R57, RZ, 0x1f, R58 ;  /* 0x0000001fff397819 */ /* 0x000fe2000001143a */
[C---:B------:R-:W-:Y:S01]  /*1870*/  FMUL.FTZ R7, R0.reuse, R28 ;  /* 0x0000001c00077220 */ /* 0x040fe20000410000 */
[C---:B------:R-:W-:Y:S01]  /*1880*/  FMUL.FTZ R28, R0.reuse, R38 ;  /* 0x00000026001c7220 */ /* 0x040fe20000410000 */
[C---:B------:R-:W-:Y:S01]  /*1890*/  FMUL.FTZ R27, R0.reuse, R39 ;  /* 0x00000027001b7220 */ /* 0x040fe20000410000 */
[----:B------:R-:W-:Y:S01]  /*18a0*/  LEA.HI R57, R57, R58, RZ, 0x2 ;  /* 0x0000003a39397211 */ /* 0x000fe200078f10ff */
[C---:B------:R-:W-:Y:S01]  /*18b0*/  FMUL.FTZ R8, R0.reuse, R29 ;  /* 0x0000001d00087220 */ /* 0x040fe20000410000 */
[----:B------:R-:W0:Y:S01]  /*18c0*/  MUFU.TANH R11, R11 ;  /* 0x0000000b000b7308 */ /* 0x000e220000002400 */
[C---:B------:R-:W-:Y:S01]  /*18d0*/  FMUL.FTZ R31, R0.reuse, R42 ;  /* 0x0000002a001f7220 */ /* 0x040fe20000410000 */
[----:B------:R-:W-:Y:S01]  /*18e0*/  LOP3.LUT R57, R57, 0x7ffffffc, RZ, 0xc0, !PT ;  /* 0x7ffffffc39397812 */ /* 0x000fe200078ec0ff */
[C---:B------:R-:W-:Y:S01]  /*18f0*/  FMUL.FTZ R17, R0.reuse, R41 ;  /* 0x0000002900117220 */ /* 0x040fe20000410000 */
[C---:B------:R-:W-:Y:S01]  /*1900*/  FMUL.FTZ R41, R0.reuse, R65 ;  /* 0x0000004100297220 */ /* 0x040fe20000410000 */
[C---:B------:R-:W-:Y:S01]  /*1910*/  FMUL.FTZ R10, R0.reuse, R32 ;  /* 0x00000020000a7220 */ /* 0x040fe20000410000 */
[----:B------:R-:W-:Y:S01]  /*1920*/  FMUL.FTZ R32, R0, R43 ;  /* 0x0000002b00207220 */ /* 0x000fe20000410000 */
[----:B------:R-:W-:Y:S01]  /*1930*/  IMAD.IADD R57, R58, 0x1, -R57 ;  /* 0x000000013a397824 */ /* 0x000fe200078e0a39 */
[----:B------:R-:W1:Y:S01]  /*1940*/  MUFU.TANH R12, R12 ;  /* 0x0000000c000c7308 */ /* 0x000e620000002400 */
[----:B------:R-:W-:-:S02]  /*1950*/  IMAD.MOV.U32 R58, RZ, RZ, -0x2 ;  /* 0xfffffffeff3a7424 */ /* 0x000fc400078e00ff */
[C---:B------:R-:W-:Y:S01]  /*1960*/  FMUL.FTZ R9, R0.reuse, R33 ;  /* 0x0000002100097220 */ /* 0x040fe20000410000 */
[C---:B------:R-:W-:Y:S01]  /*1970*/  FMUL.FTZ R14, R0.reuse, R36 ;  /* 0x00000024000e7220 */ /* 0x040fe20000410000 */
[C---:B------:R-:W-:Y:S01]  /*1980*/  FMUL.FTZ R36, R0.reuse, R46 ;  /* 0x0000002e00247220 */ /* 0x040fe20000410000 */
[----:B------:R-:W-:Y:S02]  /*1990*/  IMAD R57, R57, R58, 0x80 ;  /* 0x0000008039397424 */ /* 0x000fe400078e023a */
[C---:B------:R-:W-:Y:S01]  /*19a0*/  FMUL.FTZ R13, R0.reuse, R37 ;  /* 0x00000025000d7220 */ /* 0x040fe20000410000 */
[----:B------:R-:W-:Y:S01]  /*19b0*/  IMAD.U32 R58, RZ, RZ, UR44 ;  /* 0x0000002cff3a7e24 */ /* 0x000fe2000f8e00ff */
[----:B------:R-:W2:Y:S01]  /*19c0*/  MUFU.TANH R15, R15 ;  /* 0x0000000f000f7308 */ /* 0x000ea20000002400 */
[C---:B------:R-:W-:Y:S01]  /*19d0*/  FMUL.FTZ R39, R0.reuse, R50 ;  /* 0x0000003200277220 */ /* 0x040fe20000410000 */
[----:B------:R-:W-:Y:S01]  /*19e0*/  IADD3 R57, R57, UR42, RZ ;  /* 0x0000002a39397c10 */ /* 0x000fe2000fffe0ff */
[C---:B------:R-:W-:Y:S01]  /*19f0*/  FMUL.FTZ R18, R0.reuse, R40 ;  /* 0x0000002800127220 */ /* 0x040fe20000410000 */
[C---:B------:R-:W-:Y:S01]  /*1a00*/  FMUL.FTZ R40, R0.reuse, R51 ;  /* 0x0000003300287220 */ /* 0x040fe20000410000 */
[C---:B------:R-:W-:Y:S01]  /*1a10*/  FMUL.FTZ R22, R0.reuse, R44 ;  /* 0x0000002c00167220 */ /* 0x040fe20000410000 */
[----:B------:R-:W-:Y:S01]  /*1a20*/  FMUL.FTZ R44, R0, R54 ;  /* 0x00000036002c7220 */ /* 0x000fe20000410000 */
[----:B------:R-:W-:Y:S01]  /*1a30*/  IMAD R57, R58, -0x80, R57 ;  /* 0xffffff803a397824 */ /* 0x000fe200078e0239 */
[----:B------:R-:W3:Y:S01]  /*1a40*/  MUFU.TANH R20, R20 ;  /* 0x0000001400147308 */ /* 0x000ee20000002400 */
[C---:B------:R-:W-:Y:S01]  /*1a50*/  FMUL.FTZ R43, R0.reuse, R55 ;  /* 0x00000037002b7220 */ /* 0x040fe20000410000 */
[C---:B------:R-:W-:Y:S01]  /*1a60*/  FMUL.FTZ R21, R0.reuse, R45 ;  /* 0x0000002d00157220 */ /* 0x040fe20000410000 */
[C---:B------:R-:W-:Y:S01]  /*1a70*/  FMUL.FTZ R26, R0.reuse, R48 ;  /* 0x00000030001a7220 */ /* 0x040fe20000410000 */
[C---:B------:R-:W-:Y:S01]  /*1a80*/  ISETP.GT.AND P2, PT, R57.reuse, RZ, PT ;  /* 0x000000ff3900720c */ /* 0x040fe20003f44270 */
[C---:B------:R-:W-:Y:S01]  /*1a90*/  FMUL.FTZ R48, R0.reuse, R59 ;  /* 0x0000003b00307220 */ /* 0x040fe20000410000 */
[C---:B------:R-:W-:Y:S01]  /*1aa0*/  ISETP.GT.AND P1, PT, R57.reuse, 0x1, PT ;  /* 0x000000013900780c */ /* 0x040fe20003f24270 */
[C---:B------:R-:W-:Y:S01]  /*1ab0*/  FMUL.FTZ R25, R0.reuse, R49 ;  /* 0x0000003100197220 */ /* 0x040fe20000410000 */
[----:B------:R-:W4:Y:S01]  /*1ac0*/  MUFU.TANH R3, R3 ;  /* 0x0000000300037308 */ /* 0x000f220000002400 */
[----:B------:R-:W-:Y:S01]  /*1ad0*/  ISETP.GT.AND P6, PT, R57, 0x8, PT ;  /* 0x000000083900780c */ /* 0x000fe20003fc4270 */
[C---:B------:R-:W-:Y:S01]  /*1ae0*/  FMUL.FTZ R29, R0.reuse, R52 ;  /* 0x00000034001d7220 */ /* 0x040fe20000410000 */
[----:B0-----:R-:W-:Y:S01]  /*1af0*/  FSEL R11, R11, -INF , P2 ;  /* 0xff8000000b0b7808 */ /* 0x001fe20001000000 */
[----:B------:R-:W-:Y:S01]  /*1b00*/  FMUL.FTZ R52, R0, R62 ;  /* 0x0000003e00347220 */ /* 0x000fe20000410000 */
[----:B-1----:R-:W-:Y:S01]  /*1b10*/  FSEL R12, R12, -INF , P1 ;  /* 0xff8000000c0c7808 */ /* 0x002fe20000800000 */
[C---:B------:R-:W-:Y:S01]  /*1b20*/  FMUL.FTZ R51, R0.reuse, R63 ;  /* 0x0000003f00337220 */ /* 0x040fe20000410000 */
[----:B------:R-:W-:Y:S01]  /*1b30*/  ISETP.GT.AND P5, PT, R57, 0x9, PT ;  /* 0x000000093900780c */ /* 0x000fe20003fa4270 */
[----:B------:R-:W0:Y:S01]  /*1b40*/  MUFU.TANH R24, R24 ;  /* 0x0000001800187308 */ /* 0x000e220000002400 */
[----:B--2---:R-:W-:Y:S01]  /*1b50*/  FSEL R15, R15, -INF , P6 ;  /* 0xff8000000f0f7808 */ /* 0x004fe20003000000 */
[C---:B------:R-:W-:Y:S01]  /*1b60*/  FMUL.FTZ R30, R0.reuse, R53 ;  /* 0x00000035001e7220 */ /* 0x040fe20000410000 */
[----:B------:R-:W-:Y:S01]  /*1b70*/  FMNMX.FTZ R58, R11, R12, !PT ;  /* 0x0000000c0b3a7209 */ /* 0x000fe20007810000 */
[C---:B------:R-:W-:Y:S01]  /*1b80*/  FMUL.FTZ R53, R0.reuse, R66 ;  /* 0x0000004200357220 */ /* 0x040fe20000410000 */
[----:B------:R-:W-:Y:S01]  /*1b90*/  ISETP.GT.AND P4, PT, R57, 0x10, PT ;  /* 0x000000103900780c */ /* 0x000fe20003f84270 */
[----:B------:R-:W-:Y:S01]  /*1ba0*/  FMUL.FTZ R33, R0, R56 ;  /* 0x0000003800217220 */ /* 0x000fe20000410000 */
[----:B---3--:R-:W-:Y:S01]  /*1bb0*/  FSEL R20, R20, -INF , P5 ;  /* 0xff80000014147808 */ /* 0x008fe20002800000 */
[----:B------:R-:W1:Y:S01]  /*1bc0*/  MUFU.TANH R6, R6 ;  /* 0x0000000600067308 */ /* 0x000e620000002400 */
[----:B------:R-:W-:Y:S01]  /*1bd0*/  FMNMX.FTZ R65, R15, R58, !PT ;  /* 0x0000003a0f417209 */ /* 0x000fe20007810000 */
[C---:B------:R-:W-:Y:S01]  /*1be0*/  FMUL.FTZ R54, R0.reuse, R67 ;  /* 0x0000004300367220 */ /* 0x040fe20000410000 */
[----:B------:R-:W-:Y:S01]  /*1bf0*/  ISETP.GT.AND P3, PT, R57, 0x11, PT ;  /* 0x000000113900780c */ /* 0x000fe20003f64270 */
[C---:B------:R-:W-:Y:S01]  /*1c00*/  FMUL.FTZ R55, R0.reuse, R70 ;  /* 0x0000004600377220 */ /* 0x040fe20000410000 */
[----:B------:R-:W-:Y:S01]  /*1c10*/  FSEL R23, R23, -INF , P4 ;  /* 0xff80000017177808 */ /* 0x000fe20002000000 */
[----:B------:R-:W-:Y:S01]  /*1c20*/  FMUL.FTZ R37, R0, R60 ;  /* 0x0000003c00257220 */ /* 0x000fe20000410000 */
[----:B------:R-:W-:Y:S01]  /*1c30*/  FMNMX.FTZ R58, R20, R65, !PT ;  /* 0x00000041143a7209 */ /* 0x000fe20007810000 */
[----:B------:R-:W2:Y:S01]  /*1c40*/  MUFU.TANH R28, R28 ;  /* 0x0000001c001c7308 */ /* 0x000ea20000002400 */
[----:B----4-:R-:W-:Y:S01]  /*1c50*/  FSEL R3, R3, -INF , P2 ;  /* 0xff80000003037808 */ /* 0x010fe20001000000 */
[C---:B------:R-:W-:Y:S01]  /*1c60*/  FMUL.FTZ R56, R0.reuse, R71 ;  /* 0x0000004700387220 */ /* 0x040fe20000410000 */
[----:B------:R-:W-:Y:S01]  /*1c70*/  ISETP.GT.AND P2, PT, R57, 0x18, PT ;  /* 0x000000183900780c */ /* 0x000fe20003f44270 */
[----:B------:R-:W-:Y:S01]  /*1c80*/  FMUL.FTZ R38, R0, R61 ;  /* 0x0000003d00267220 */ /* 0x000fe20000410000 */
[----:B0-----:R-:W-:Y:S01]  /*1c90*/  FSEL R24, R24, -INF , P3 ;  /* 0xff80000018187808 */ /* 0x001fe20001800000 */
[----:B------:R-:W-:Y:S01]  /*1ca0*/  FMUL.FTZ R16, R0, R74 ;  /* 0x0000004a00107220 */ /* 0x000fe20000410000 */
[----:B------:R-:W-:Y:S01]  /*1cb0*/  FMNMX.FTZ R65, R23, R58, !PT ;  /* 0x0000003a17417209 */ /* 0x000fe20007810000 */
[----:B------:R-:W0:Y:S01]  /*1cc0*/  MUFU.TANH R7, R7 ;  /* 0x0000000700077308 */ /* 0x000e220000002400 */
[----:B-1----:R-:W-:Y:S01]  /*1cd0*/  FSEL R6, R6, -INF , P1 ;  /* 0xff80000006067808 */ /* 0x002fe20000800000 */
[C---:B------:R-:W-:Y:S01]  /*1ce0*/  FMUL.FTZ R42, R0.reuse, R64 ;  /* 0x00000040002a7220 */ /* 0x040fe20000410000 */
[----:B------:R-:W-:Y:S01]  /*1cf0*/  ISETP.GT.AND P1, PT, R57, 0x19, PT ;  /* 0x000000193900780c */ /* 0x000fe20003f24270 */
[----:B------:R-:W-:Y:S01]  /*1d00*/  FMUL.FTZ R19, R0, R75 ;  /* 0x0000004b00137220 */ /* 0x000fe20000410000 */
[----:B------:R-:W-:Y:S01]  /*1d10*/  FMNMX.FTZ R65, R24, R65, !PT ;  /* 0x0000004118417209 */ /* 0x000fe20007810000 */
[C---:B------:R-:W-:Y:S01]  /*1d20*/  FMUL.FTZ R59, R0.reuse, R78 ;  /* 0x0000004e003b7220 */ /* 0x040fe20000410000 */
[----:B------:R-:W-:Y:S01]  /*1d30*/  FMUL.FTZ R46, R0, R68 ;  /* 0x00000044002e7220 */ /* 0x000fe20000410000 */
[----:B------:R-:W1:Y:S01]  /*1d40*/  MUFU.TANH R27, R27 ;  /* 0x0000001b001b7308 */ /* 0x000e620000002400 */
[----:B--2---:R-:W-:Y:S01]  /*1d50*/  FSEL R28, R28, -INF , P2 ;  /* 0xff8000001c1c7808 */ /* 0x004fe20001000000 */
[C---:B------:R-:W-:Y:S01]  /*1d60*/  FMUL.FTZ R79, R0.reuse, R79 ;  /* 0x0000004f004f7220 */ /* 0x040fe20000410000 */
[C---:B------:R-:W-:Y:S01]  /*1d70*/  FMUL.FTZ R45, R0.reuse, R69 ;  /* 0x00000045002d7220 */ /* 0x040fe20000410000 */
[----:B------:R-:W-:Y:S01]  /*1d80*/  FMUL.FTZ R82, R0, R82 ;  /* 0x0000005200527220 */ /* 0x000fe20000410000 */
[----:B------:R-:W-:Y:S01]  /*1d90*/  FMNMX.FTZ R58, R28, R65, !PT ;  /* 0x000000411c3a7209 */ /* 0x000fe20007810000 */
[C---:B------:R-:W-:Y:S01]  /*1da0*/  FMUL.FTZ R49, R0.reuse, R72 ;  /* 0x0000004800317220 */ /* 0x040fe20000410000 */
[C---:B------:R-:W-:Y:S01]  /*1db0*/  FMUL.FTZ R50, R0.reuse, R73 ;  /* 0x0000004900327220 */ /* 0x040fe20000410000 */
[----:B------:R-:W2:Y:S01]  /*1dc0*/  MUFU.TANH R8, R8 ;  /* 0x0000000800087308 */ /* 0x000ea20000002400 */
[----:B0-----:R-:W-:Y:S01]  /*1dd0*/  FSEL R7, R7, -INF , P6 ;  /* 0xff80000007077808 */ /* 0x001fe20003000000 */
[C---:B------:R-:W-:Y:S01]  /*1de0*/  FMUL.FTZ R83, R0.reuse, R83 ;  /* 0x0000005300537220 */ /* 0x040fe20000410000 */
[----:B------:R-:W-:Y:S01]  /*1df0*/  ISETP.GT.AND P6, PT, R57, 0x20, PT ;  /* 0x000000203900780c */ /* 0x000fe20003fc4270 */
[C---:B------:R-:W-:Y:S01]  /*1e00*/  FMUL.FTZ R86, R0.reuse, R86 ;  /* 0x0000005600567220 */ /* 0x040fe20000410000 */
[C---:B------:R-:W-:Y:S01]  /*1e10*/  FMUL.FTZ R87, R0.reuse, R87 ;  /* 0x0000005700577220 */ /* 0x040fe20000410000 */
[----:B------:R-:W-:Y:S01]  /*1e20*/  FMNMX.FTZ R72, R3, R6, !PT ;  /* 0x0000000603487209 */ /* 0x000fe20007810000 */
[----:B------:R-:W-:Y:S01]  /*1e30*/  ULDC UR10, c[0x0][0x988] ;  /* 0x00026200000a7ab9 */ /* 0x000fe20000000800 */
[----:B------:R-:W0:Y:S01]  /*1e40*/  MUFU.TANH R31, R31 ;  /* 0x0000001f001f7308 */ /* 0x000e220000002400 */
[----:B-1----:R-:W-:Y:S01]  /*1e50*/  FSEL R27, R27, -INF , P1 ;  /* 0xff8000001b1b7808 */ /* 0x002fe20000800000 */
[C---:B------:R-:W-:Y:S01]  /*1e60*/  FMUL.FTZ R76, R0.reuse, R76 ;  /* 0x0000004c004c7220 */ /* 0x040fe20000410000 */
[----:B------:R-:W-:Y:S01]  /*1e70*/  FMNMX.FTZ R71, R7, R72, !PT ;  /* 0x0000004807477209 */ /* 0x000fe20007810000 */
[C---:B------:R-:W-:Y:S01]  /*1e80*/  FMUL.FTZ R77, R0.reuse, R77 ;  /* 0x0000004d004d7220 */ /* 0x040fe20000410000 */
[----:B------:R-:W-:Y:S01]  /*1e90*/  FMNMX.FTZ R58, R27, R58, !PT ;  /* 0x0000003a1b3a7209 */ /* 0x000fe20007810000 */
[C---:B------:R-:W-:Y:S01]  /*1ea0*/  FMUL.FTZ R80, R0.reuse, R80 ;  /* 0x0000005000507220 */ /* 0x040fe20000410000 */
[----:B------:R-:W-:Y:S01]  /*1eb0*/  FMUL.FTZ R81, R0, R81 ;  /* 0x0000005100517220 */ /* 0x000fe20000410000 */
[----:B------:R-:W1:Y:S01]  /*1ec0*/  MUFU.TANH R10, R10 ;  /* 0x0000000a000a7308 */ /* 0x000e620000002400 */
[----:B--2---:R-:W-:Y:S01]  /*1ed0*/  FSEL R8, R8, -INF , P5 ;  /* 0xff80000008087808 */ /* 0x004fe20002800000 */
[C---:B------:R-:W-:Y:S01]  /*1ee0*/  FMUL.FTZ R84, R0.reuse, R84 ;  /* 0x0000005400547220 */ /* 0x040fe20000410000 */
[----:B------:R-:W-:Y:S01]  /*1ef0*/  ISETP.GT.AND P5, PT, R57, 0x21, PT ;  /* 0x000000213900780c */ /* 0x000fe20003fa4270 */
[----:B------:R-:W-:Y:S01]  /*1f00*/  FMUL.FTZ R85, R0, R85 ;  /* 0x0000005500557220 */ /* 0x000fe20000410000 */
[----:B------:R-:W-:Y:S01]  /*1f10*/  FMNMX.FTZ R71, R8, R71, !PT ;  /* 0x0000004708477209 */ /* 0x000fe20007810000 */
[----:B------:R-:W-:Y:S01]  /*1f20*/  UIADD3 UR44, UR44, -0x2, URZ ;  /* 0xfffffffe2c2c7890 */ /* 0x000fe2000fffe03f */
[----:B------:R-:W-:Y:S01]  /*1f30*/  P2R R88, PR, RZ, 0x1 ;  /* 0x00000001ff587803 */ /* 0x000fe20000000000 */
[----:B------:R-:W2:Y:S01]  /*1f40*/  MUFU.TANH R32, R32 ;  /* 0x0000002000207308 */ /* 0x000ea20000002400 */
[----:B0-----:R-:W-:Y:S01]  /*1f50*/  FSEL R31, R31, -INF , P6 ;  /* 0xff8000001f1f7808 */ /* 0x001fe20003000000 */
[----:B------:R-:W-:Y:S01]  /*1f60*/  UISETP.GE.AND UP0, UPT, UR44, UR37, UPT ;  /* 0x000000252c00728c */ /* 0x000fe2000bf06270 */
[----:B------:R-:W0:Y:S01]  /*1f70*/  S2UR UR7, SR_CgaCtaId ;  /* 0x00000000000779c3 */ /* 0x000e220000008800 */
[----:B------:R-:W-:Y:S01]  /*1f80*/  UIADD3 UR4, UR40, 0x17040, URZ ;  /* 0x0001704028047890 */ /* 0x000fe2000fffe03f */
[----:B------:R-:W-:Y:S01]  /*1f90*/  FMNMX.FTZ R65, R31, R58, !PT ;  /* 0x0000003a1f417209 */ /* 0x000fe20007810000 */
[--C-:B------:R-:W-:Y:S01]  /*1fa0*/  IMAD.MOV.U32 R91, RZ, RZ, R89.reuse ;  /* 0x000000ffff5b7224 */ /* 0x100fe200078e0059 */
[----:B------:R-:W-:Y:S01]  /*1fb0*/  MOV R93, R89 ;  /* 0x00000059005d7202 */ /* 0x000fe20000000f00 */
[----:B------:R-:W3:Y:S01]  /*1fc0*/  MUFU.TANH R9, R9 ;  /* 0x0000000900097308 */ /* 0x000ee20000002400 */
[----:B-1----:R-:W-:Y:S01]  /*1fd0*/  FSEL R10, R10, -INF , P4 ;  /* 0xff8000000a0a7808 */ /* 0x002fe20002000000 */
[----:B------:R-:W-:Y:S01]  /*1fe0*/  UPRMT UR4, UR43, 0x654, UR4 ;  /* 0x000006542b047896 */ /* 0x000fe20008000004 */
[----:B------:R-:W-:Y:S01]  /*1ff0*/  ISETP.GT.AND P4, PT, R57, 0x28, PT ;  /* 0x000000283900780c */ /* 0x000fe20003f84270 */
[--C-:B------:R-:W-:Y:S01]  /*2000*/  IMAD.MOV.U32 R90, RZ, RZ, R89.reuse ;  /* 0x000000ffff5a7224 */ /* 0x100fe200078e0059 */
[----:B------:R-:W-:Y:S01]  /*2010*/  FMNMX.FTZ R72, R10, R71, !PT ;  /* 0x000000470a487209 */ /* 0x000fe20007810000 */
[--C-:B------:R-:W-:Y:S01]  /*2020*/  IMAD.MOV.U32 R92, RZ, RZ, R89.reuse ;  /* 0x000000ffff5c7224 */ /* 0x100fe200078e0059 */
[----:B------:R-:W-:Y:S01]  /*2030*/  MOV R99, R89 ;  /* 0x0000005900637202 */ /* 0x000fe20000000f00 */
[----:B------:R-:W1:Y:S01]  /*2040*/  MUFU.TANH R36, R36 ;  /* 0x0000002400247308 */ /* 0x000e620000002400 */
[----:B--2---:R-:W-:Y:S01]  /*2050*/  FSEL R32, R32, -INF , P5 ;  /* 0xff80000020207808 */ /* 0x004fe20002800000 */
[--C-:B------:R-:W-:Y:S01]  /*2060*/  IMAD.MOV.U32 R95, RZ, RZ, R89.reuse ;  /* 0x000000ffff5f7224 */ /* 0x100fe200078e0059 */
[----:B------:R-:W-:Y:S01]  /*2070*/  SYNCS.ARRIVE.TRANS64.RED.A1T0 RZ, [UR4], RZ ;  /* 0x000000ffffff79a7 */ /* 0x000fe20008100404 */
[----:B------:R-:W-:Y:S01]  /*2080*/  UMOV UR4, URZ ;  /* 0x0000003f00047c82 */ /* 0x000fe20008000000 */
[----:B------:R-:W-:Y:S01]  /*2090*/  FMNMX.FTZ R65, R32, R65, !PT ;  /* 0x0000004120417209 */ /* 0x000fe20007810000 */
[--C-:B------:R-:W-:Y:S01]  /*20a0*/  IMAD.MOV.U32 R94, RZ, RZ, R89.reuse ;  /* 0x000000ffff5e7224 */ /* 0x100fe200078e0059 */
[-C--:B------:R-:W-:Y:S01]  /*20b0*/  MOV R105, R89.reuse ;  /* 0x0000005900697202 */ /* 0x080fe20000000f00 */
[----:B------:R-:W2:Y:S01]  /*20c0*/  MUFU.TANH R14, R14 ;  /* 0x0000000e000e7308 */ /* 0x000ea20000002400 */
[----:B---3--:R-:W-:Y:S01]  /*20d0*/  FSEL R9, R9, -INF , P3 ;  /* 0xff80000009097808 */ /* 0x008fe20001800000 */
[--C-:B------:R-:W-:Y:S01]  /*20e0*/  IMAD.MOV.U32 R97, RZ, RZ, R89.reuse ;  /* 0x000000ffff617224 */ /* 0x100fe200078e0059 */
[----:B------:R-:W-:Y:S01]  /*20f0*/  ISETP.GT.AND P3, PT, R57, 0x29, PT ;  /* 0x000000293900780c */ /* 0x000fe20003f64270 */
[--C-:B------:R-:W-:Y:S01]  /*2100*/  IMAD.MOV.U32 R96, RZ, RZ, R89.reuse ;  /* 0x000000ffff607224 */ /* 0x100fe200078e0059 */
[----:B------:R-:W-:Y:S01]  /*2110*/  FMNMX.FTZ R71, R9, R72, !PT ;  /* 0x0000004809477209 */ /* 0x000fe20007810000 */
[--C-:B------:R-:W-:Y:S01]  /*2120*/  IMAD.MOV.U32 R98, RZ, RZ, R89.reuse ;  /* 0x000000ffff627224 */ /* 0x100fe200078e0059 */
[-C--:B------:R-:W-:Y:S01]  /*2130*/  MOV R111, R89.reuse ;  /* 0x00000059006f7202 */ /* 0x080fe20000000f00 */
[----:B------:R-:W3:Y:S01]  /*2140*/  MUFU.TANH R35, R35 ;  /* 0x0000002300237308 */ /* 0x000ee20000002400 */
[----:B-1----:R-:W-:Y:S01]  /*2150*/  FSEL R36, R36, -INF , P4 ;  /* 0xff80000024247808 */ /* 0x002fe20002000000 */
[--C-:B------:R-:W-:Y:S01]  /*2160*/  IMAD.MOV.U32 R101, RZ, RZ, R89.reuse ;  /* 0x000000ffff657224 */ /* 0x100fe200078e0059 */
[----:B------:R-:W-:Y:S01]  /*2170*/  MOV R117, R89 ;  /* 0x0000005900757202 */ /* 0x000fe20000000f00 */
[--C-:B------:R-:W-:Y:S01]  /*2180*/  IMAD.MOV.U32 R100, RZ, RZ, R89.reuse ;  /* 0x000000ffff647224 */ /* 0x100fe200078e0059 */
[----:B------:R-:W-:Y:S01]  /*2190*/  FMNMX.FTZ R58, R36, R65, !PT ;  /* 0x00000041243a7209 */ /* 0x000fe20007810000 */
[--C-:B------:R-:W-:Y:S01]  /*21a0*/  IMAD.MOV.U32 R103, RZ, RZ, R89.reuse ;  /* 0x000000ffff677224 */ /* 0x100fe200078e0059 */
[----:B------:R-:W-:Y:S01]  /*21b0*/  MOV R123, R89 ;  /* 0x00000059007b7202 */ /* 0x000fe20000000f00 */
[----:B------:R-:W1:Y:S01]  /*21c0*/  MUFU.TANH R13, R13 ;  /* 0x0000000d000d7308 */ /* 0x000e620000002400 */
[----:B--2---:R-:W-:Y:S01]  /*21d0*/  FSEL R14, R14, -INF , P2 ;  /* 0xff8000000e0e7808 */ /* 0x004fe20001000000 */
[--C-:B------:R-:W-:Y:S01]  /*21e0*/  IMAD.MOV.U32 R102, RZ, RZ, R89.reuse ;  /* 0x000000ffff667224 */ /* 0x100fe200078e0059 */
[----:B------:R-:W-:Y:S01]  /*21f0*/  ISETP.GT.AND P2, PT, R57, 0x30, PT ;  /* 0x000000303900780c */ /* 0x000fe20003f44270 */
[--C-:B------:R-:W-:Y:S01]  /*2200*/  IMAD.MOV.U32 R104, RZ, RZ, R89.reuse ;  /* 0x000000ffff687224 */ /* 0x100fe200078e0059 */
[----:B------:R-:W-:Y:S01]  /*2210*/  FMNMX.FTZ R72, R14, R71, !PT ;  /* 0x000000470e487209 */ /* 0x000fe20007810000 */
[--C-:B------:R-:W-:Y:S01]  /*2220*/  IMAD.MOV.U32 R107, RZ, RZ, R89.reuse ;  /* 0x000000ffff6b7224 */ /* 0x100fe200078e0059 */
[-C--:B------:R-:W-:Y:S01]  /*2230*/  MOV R129, R89.reuse ;  /* 0x0000005900817202 */ /* 0x080fe20000000f00 */
[----:B------:R-:W2:Y:S01]  /*2240*/  MUFU.TANH R39, R39 ;  /* 0x0000002700277308 */ /* 0x000ea20000002400 */
[----:B---3--:R-:W-:Y:S01]  /*2250*/  FSEL R35, R35, -INF , P3 ;  /* 0xff80000023237808 */ /* 0x008fe20001800000 */
[--C-:B------:R-:W-:Y:S01]  /*2260*/  IMAD.MOV.U32 R106, RZ, RZ, R89.reuse ;  /* 0x000000ffff6a7224 */ /* 0x100fe200078e0059 */
[----:B------:R-:W-:Y:S01]  /*2270*/  MOV R135, R89 ;  /* 0x0000005900877202 */ /* 0x000fe20000000f00 */
[--C-:B------:R-:W-:Y:S01]  /*2280*/  IMAD.MOV.U32 R109, RZ, RZ, R89.reuse ;  /* 0x000000ffff6d7224 */ /* 0x100fe200078e0059 */
[----:B------:R-:W-:Y:S01]  /*2290*/  FMNMX.FTZ R58, R35, R58, !PT ;  /* 0x0000003a233a7209 */ /* 0x000fe20007810000 */
[----:B------:R-:W-:-:S02]  /*22a0*/  IMAD.MOV.U32 R108, RZ, RZ, R89 ;  /* 0x000000ffff6c7224 */ /* 0x000fc400078e0059 */
[----:B------:R-:W3:Y:S01]  /*22b0*/  MUFU.TANH R18, R18 ;  /* 0x0000001200127308 */ /* 0x000ee20000002400 */
[----:B-1----:R-:W-:Y:S01]  /*22c0*/  FSEL R13, R13, -INF , P1 ;  /* 0xff8000000d0d7808 */ /* 0x002fe20000800000 */
[--C-:B------:R-:W-:Y:S01]  /*22d0*/  IMAD.MOV.U32 R110, RZ, RZ, R89.reuse ;  /* 0x000000ffff6e7224 */ /* 0x100fe200078e0059 */
[----:B------:R-:W-:Y:S01]  /*22e0*/  ISETP.GT.AND P1, PT, R57, 0x31, PT ;  /* 0x000000313900780c */ /* 0x000fe20003f24270 */
[--C-:B------:R-:W-:Y:S01]  /*22f0*/  IMAD.MOV.U32 R113, RZ, RZ, R89.reuse ;  /* 0x000000ffff717224 */ /* 0x100fe200078e0059 */
[----:B------:R-:W-:Y:S01]  /*2300*/  FMNMX.FTZ R71, R13, R72, !PT ;  /* 0x000000480d477209 */ /* 0x000fe20007810000 */
[--C-:B------:R-:W-:Y:S02]  /*2310*/  IMAD.MOV.U32 R112, RZ, RZ, R89.reuse ;  /* 0x000000ffff707224 */ /* 0x100fe400078e0059 */
[----:B------:R-:W1:Y:S01]  /*2320*/  MUFU.TANH R40, R40 ;  /* 0x0000002800287308 */ /* 0x000e620000002400 */
[----:B--2---:R-:W-:Y:S01]  /*2330*/  FSEL R39, R39, -INF , P2 ;  /* 0xff80000027277808 */ /* 0x004fe20001000000 */
[----:B------:R-:W-:-:S02]  /*2340*/  IMAD.MOV.U32 R115, RZ, RZ, R89 ;  /* 0x000000ffff737224 */ /* 0x000fc400078e0059 */
[--C-:B------:R-:W-:Y:S01]  /*2350*/  IMAD.MOV.U32 R114, RZ, RZ, R89.reuse ;  /* 0x000000ffff727224 */ /* 0x100fe200078e0059 */
[----:B------:R-:W-:Y:S01]  /*2360*/  FMNMX.FTZ R65, R39, R58, !PT ;  /* 0x0000003a27417209 */ /* 0x000fe20007810000 */
[--C-:B------:R-:W-:Y:S02]  /*2370*/  IMAD.MOV.U32 R116, RZ, RZ, R89.reuse ;  /* 0x000000ffff747224 */ /* 0x100fe400078e0059 */
[----:B------:R-:W2:Y:S01]  /*2380*/  MUFU.TANH R17, R17 ;  /* 0x0000001100117308 */ /* 0x000ea20000002400 */
[----:B---3--:R-:W-:Y:S01]  /*2390*/  FSEL R18, R18, -INF , P6 ;  /* 0xff80000012127808 */ /* 0x008fe20003000000 */
[--C-:B------:R-:W-:Y:S01]  /*23a0*/  IMAD.MOV.U32 R119, RZ, RZ, R89.reuse ;  /* 0x000000ffff777224 */ /* 0x100fe200078e0059 */
[----:B------:R-:W-:Y:S01]  /*23b0*/  ISETP.GT.AND P6, PT, R57, 0x38, PT ;  /* 0x000000383900780c */ /* 0x000fe20003fc4270 */
[--C-:B------:R-:W-:Y:S01]  /*23c0*/  IMAD.MOV.U32 R118, RZ, RZ, R89.reuse ;  /* 0x000000ffff767224 */ /* 0x100fe200078e0059 */
[----:B------:R-:W-:Y:S01]  /*23d0*/  FMNMX.FTZ R72, R18, R71, !PT ;  /* 0x0000004712487209 */ /* 0x000fe20007810000 */
[----:B------:R-:W-:-:S02]  /*23e0*/  IMAD.MOV.U32 R121, RZ, RZ, R89 ;  /* 0x000000ffff797224 */ /* 0x000fc400078e0059 */
[----:B------:R-:W3:Y:S01]  /*23f0*/  MUFU.TANH R44, R44 ;  /* 0x0000002c002c7308 */ /* 0x000ee20000002400 */
[----:B-1----:R-:W-:Y:S01]  /*2400*/  FSEL R40, R40, -INF , P1 ;  /* 0xff80000028287808 */ /* 0x002fe20000800000 */
[--C-:B------:R-:W-:Y:S02]  /*2410*/  IMAD.MOV.U32 R120, RZ, RZ, R89.reuse ;  /* 0x000000ffff787224 */ /* 0x100fe400078e0059 */
[--C-:B------:R-:W-:Y:S01]  /*2420*/  IMAD.MOV.U32 R122, RZ, RZ, R89.reuse ;  /* 0x000000ffff7a7224 */ /* 0x100fe200078e0059 */
[----:B------:R-:W-:Y:S01]  /*2430*/  FMNMX.FTZ R65, R40, R65, !PT ;  /* 0x0000004128417209 */ /* 0x000fe20007810000 */
[--C-:B------:R-:W-:Y:S02]  /*2440*/  IMAD.MOV.U32 R125, RZ, RZ, R89.reuse ;  /* 0x000000ffff7d7224 */ /* 0x100fe400078e0059 */
[----:B------:R-:W1:Y:S01]  /*2450*/  MUFU.TANH R22, R22 ;  /* 0x0000001600167308 */ /* 0x000e620000002400 */
[----:B--2---:R-:W-:Y:S01]  /*2460*/  FSEL R17, R17, -INF , P5 ;  /* 0xff80000011117808 */ /* 0x004fe20002800000 */
[--C-:B------:R-:W-:Y:S01]  /*2470*/  IMAD.MOV.U32 R124, RZ, RZ, R89.reuse ;  /* 0x000000ffff7c7224 */ /* 0x100fe200078e0059 */
[----:B------:R-:W-:Y:S01]  /*2480*/  ISETP.GT.AND P5, PT, R57, 0x39, PT ;  /* 0x000000393900780c */ /* 0x000fe20003fa4270 */
[--C-:B------:R-:W-:Y:S01]  /*2490*/  IMAD.MOV.U32 R127, RZ, RZ, R89.reuse ;  /* 0x000000ffff7f7224 */ /* 0x100fe200078e0059 */
[----:B------:R-:W-:Y:S01]  /*24a0*/  FMNMX.FTZ R71, R17, R72, !PT ;  /* 0x0000004811477209 */ /* 0x000fe20007810000 */
[----:B------:R-:W-:-:S02]  /*24b0*/  IMAD.MOV.U32 R126, RZ, RZ, R89 ;  /* 0x000000ffff7e7224 */ /* 0x000fc400078e0059 */
[----:B------:R-:W2:Y:S01]  /*24c0*/  MUFU.TANH R43, R43 ;  /* 0x0000002b002b7308 */ /* 0x000ea20000002400 */
[----:B---3--:R-:W-:Y:S01]  /*24d0*/  FSEL R44, R44, -INF , P6 ;  /* 0xff8000002c2c7808 */ /* 0x008fe20003000000 */
[--C-:B------:R-:W-:Y:S02]  /*24e0*/  IMAD.MOV.U32 R128, RZ, RZ, R89.reuse ;  /* 0x000000ffff807224 */ /* 0x100fe400078e0059 */
[--C-:B------:R-:W-:Y:S01]  /*24f0*/  IMAD.MOV.U32 R131, RZ, RZ, R89.reuse ;  /* 0x000000ffff837224 */ /* 0x100fe200078e0059 */
[----:B------:R-:W-:Y:S01]  /*2500*/  FMNMX.FTZ R58, R44, R65, !PT ;  /* 0x000000412c3a7209 */ /* 0x000fe20007810000 */
[--C-:B------:R-:W-:Y:S02]  /*2510*/  IMAD.MOV.U32 R130, RZ, RZ, R89.reuse ;  /* 0x000000ffff827224 */ /* 0x100fe400078e0059 */
[----:B------:R-:W3:Y:S01]  /*2520*/  MUFU.TANH R21, R21 ;  /* 0x0000001500157308 */ /* 0x000ee20000002400 */
[----:B-1----:R-:W-:Y:S01]  /*2530*/  FSEL R22, R22, -INF , P4 ;  /* 0xff80000016167808 */ /* 0x002fe20002000000 */
[--C-:B------:R-:W-:Y:S01]  /*2540*/  IMAD.MOV.U32 R133, RZ, RZ, R89.reuse ;  /* 0x000000ffff857224 */ /* 0x100fe200078e0059 */
[----:B------:R-:W-:Y:S01]  /*2550*/  ISETP.GT.AND P4, PT, R57, 0x40, PT ;  /* 0x000000403900780c */ /* 0x000fe20003f84270 */
[--C-:B------:R-:W-:Y:S01]  /*2560*/  IMAD.MOV.U32 R132, RZ, RZ, R89.reuse ;  /* 0x000000ffff847224 */ /* 0x100fe200078e0059 */
[----:B------:R-:W-:Y:S01]  /*2570*/  FMNMX.FTZ R72, R22, R71, !PT ;  /* 0x0000004716487209 */ /* 0x000fe20007810000 */
[----:B------:R-:W-:-:S02]  /*2580*/  IMAD.MOV.U32 R134, RZ, RZ, R89 ;  /* 0x000000ffff867224 */ /* 0x000fc400078e0059 */
[----:B------:R-:W1:Y:S01]  /*2590*/  MUFU.TANH R47, R47 ;  /* 0x0000002f002f7308 */ /* 0x000e620000002400 */
[----:B--2---:R-:W-:-:S04]  /*25a0*/  FSEL R43, R43, -INF , P5 ;  /* 0xff8000002b2b7808 */ /* 0x004fc80002800000 */
[----:B------:R-:W-:-:S03]  /*25b0*/  FMNMX.FTZ R58, R43, R58, !PT ;  /* 0x0000003a2b3a7209 */ /* 0x000fc60007810000 */
[----:B------:R-:W2:Y:S01]  /*25c0*/  MUFU.TANH R26, R26 ;  /* 0x0000001a001a7308 */ /* 0x000ea20000002400 */
[----:B---3--:R-:W-:Y:S02]  /*25d0*/  FSEL R21, R21, -INF , P3 ;  /* 0xff80000015157808 */ /* 0x008fe40001800000 */
[----:B------:R-:W-:Y:S02]  /*25e0*/  ISETP.GT.AND P3, PT, R57, 0x41, PT ;  /* 0x000000413900780c */ /* 0x000fe40003f64270 */
[----:B------:R-:W-:-:S03]  /*25f0*/  FMNMX.FTZ R71, R21, R72, !PT ;  /* 0x0000004815477209 */ /* 0x000fc60007810000 */
[----:B------:R-:W3:Y:S01]  /*2600*/  MUFU.TANH R48, R48 ;  /* 0x0000003000307308 */ /* 0x000ee20000002400 */
[----:B-1----:R-:W-:-:S04]  /*2610*/  FSEL R47, R47, -INF , P4 ;  /* 0xff8000002f2f7808 */ /* 0x002fc80002000000 */
[----:B------:R-:W-:-:S03]  /*2620*/  FMNMX.FTZ R65, R47, R58, !PT ;  /* 0x0000003a2f417209 */ /* 0x000fc60007810000 */
[----:B------:R-:W1:Y:S01]  /*2630*/  MUFU.TANH R25, R25 ;  /* 0x0000001900197308 */ /* 0x000e620000002400 */
[----:B--2---:R-:W-:Y:S02]  /*2640*/  FSEL R26, R26, -INF , P2 ;  /* 0xff8000001a1a7808 */ /* 0x004fe40001000000 */
[----:B------:R-:W-:Y:S02]  /*2650*/  ISETP.GT.AND P2, PT, R57, 0x48, PT ;  /* 0x000000483900780c */ /* 0x000fe40003f44270 */
[----:B------:R-:W-:-:S03]  /*2660*/  FMNMX.FTZ R72, R26, R71, !PT ;  /* 0x000000471a487209 */ /* 0x000fc60007810000 */
[----:B------:R-:W2:Y:S01]  /*2670*/  MUFU.TANH R52, R52 ;  /* 0x0000003400347308 */ /* 0x000ea20000002400 */
[----:B---3--:R-:W-:-:S04]  /*2680*/  FSEL R48, R48, -INF , P3 ;  /* 0xff80000030307808 */ /* 0x008fc80001800000 */
[----:B------:R-:W-:-:S03]  /*2690*/  FMNMX.FTZ R65, R48, R65, !PT ;  /* 0x0000004130417209 */ /* 0x000fc60007810000 */
[----:B------:R-:W3:Y:S01]  /*26a0*/  MUFU.TANH R29, R29 ;  /* 0x0000001d001d7308 */ /* 0x000ee20000002400 */
[----:B-1----:R-:W-:Y:S02]  /*26b0*/  FSEL R25, R25, -INF , P1 ;  /* 0xff80000019197808 */ /* 0x002fe40000800000 */
[----:B------:R-:W-:Y:S02]  /*26c0*/  ISETP.GT.AND P1, PT, R57, 0x49, PT ;  /* 0x000000493900780c */ /* 0x000fe40003f24270 */
[----:B------:R-:W-:-:S03]  /*26d0*/  FMNMX.FTZ R72, R25, R72, !PT ;  /* 0x0000004819487209 */ /* 0x000fc60007810000 */
        /* <DEDUP_REMOVED lines=78> */
[----:B---3--:R-:W-:-:S07]  /*2bc0*/  FSEL R62, R62, -INF , P3 ;  /* 0xff8000003e3e7808 */ /* 0x008fce0001800000 */
[----:B------:R-:W3:Y:S01]  /*2bd0*/  MUFU.TANH R63, R87 ;  /* 0x00000057003f7308 */ /* 0x000ee20000002400 */
[----:B-1----:R-:W-:Y:S02]  /*2be0*/  FSEL R16, R50, -INF , P1 ;  /* 0xff80000032107808 */ /* 0x002fe40000800000 */
[----:B------:R-:W-:Y:S02]  /*2bf0*/  ISETP.GT.AND P1, PT, R57, 0x79, PT ;  /* 0x000000793900780c */ /* 0x000fe40003f24270 */
[----:B------:R-:W-:Y:S02]  /*2c00*/  FMNMX.FTZ R50, R62, R65, !PT ;  /* 0x000000413e327209 */ /* 0x000fe40007810000 */
[----:B------:R-:W-:Y:S01]  /*2c10*/  FMNMX.FTZ R72, R16, R71, !PT ;  /* 0x0000004710487209 */ /* 0x000fe20007810000 */
[----:B------:R-:W1:Y:S01]  /*2c20*/  MUFU.TANH R68, R81 ;  /* 0x0000005100447308 */ /* 0x000e620000002400 */
[----:B--2---:R-:W-:-:S04]  /*2c30*/  FSEL R57, R86, -INF , P2 ;  /* 0xff80000056397808 */ /* 0x004fc80001000000 */
[----:B------:R-:W-:-:S03]  /*2c40*/  FMNMX.FTZ R50, R57, R50, !PT ;  /* 0x0000003239327209 */ /* 0x000fc60007810000 */
[----:B------:R-:W2:Y:S01]  /*2c50*/  MUFU.TANH R69, R84 ;  /* 0x0000005400457308 */ /* 0x000ea20000002400 */
[----:B---3--:R-:W-:-:S04]  /*2c60*/  FSEL R63, R63, -INF , P1 ;  /* 0xff8000003f3f7808 */ /* 0x008fc80000800000 */
[----:B------:R-:W-:-:S03]  /*2c70*/  FMNMX.FTZ R66, R63, R50, !PT ;  /* 0x000000323f427209 */ /* 0x000fc60007810000 */
[----:B------:R-:W3:Y:S01]  /*2c80*/  MUFU.TANH R70, R85 ;  /* 0x0000005500467308 */ /* 0x000ee20000002400 */
[----:B-1----:R-:W-:Y:S01]  /*2c90*/  FSEL R68, R68, -INF , P3 ;  /* 0xff80000044447808 */ /* 0x002fe20001800000 */
[----:B------:R-:W1:Y:S01]  /*2ca0*/  SHFL.BFLY PT, R65, R66, 0x2, 0x1f ;  /* 0x0c401f0042417f89 */ /* 0x000e6200000e0000 */
[----:B--2---:R-:W-:Y:S02]  /*2cb0*/  FSEL R69, R69, -INF , P2 ;  /* 0xff80000045457808 */ /* 0x004fe40001000000 */
[----:B---3--:R-:W-:Y:S02]  /*2cc0*/  FSEL R70, R70, -INF , P1 ;  /* 0xff80000046467808 */ /* 0x008fe40000800000 */
[----:B-1----:R-:W-:Y:S01]  /*2cd0*/  FMNMX.FTZ R67, R66, R65, !PT ;  /* 0x0000004142437209 */ /* 0x002fe20007810000 */
[----:B------:R-:W-:Y:S01]  /*2ce0*/  IMAD.U32 R65, RZ, RZ, UR10 ;  /* 0x0000000aff417e24 */ /* 0x000fe2000f8e00ff */
[----:B------:R-:W1:Y:S03]  /*2cf0*/  MUFU.TANH R66, R77 ;  /* 0x0000004d00427308 */ /* 0x000e660000002400 */
[----:B------:R-:W2:Y:S01]  /*2d00*/  SHFL.BFLY PT, R50, R67, 0x1, 0x1f ;  /* 0x0c201f0043327f89 */ /* 0x000ea200000e0000 */
[----:B-1----:R-:W-:-:S02]  /*2d10*/  FSEL R66, R66, -INF , P5 ;  /* 0xff80000042427808 */ /* 0x002fc40002800000 */
[----:B--2---:R-:W-:Y:S02]  /*2d20*/  FMNMX.FTZ R50, R67, R50, !PT ;  /* 0x0000003243327209 */ /* 0x004fe40007810000 */
[----:B------:R-:W1:Y:S02]  /*2d30*/  MUFU.TANH R67, R80 ;  /* 0x0000005000437308 */ /* 0x000e640000002400 */
[C---:B------:R-:W-:Y:S01]  /*2d40*/  FSETP.NEU.FTZ.AND P0, PT, R50.reuse, -INF , PT ;  /* 0xff8000003200780b */ /* 0x040fe20003f1d000 */
[----:B------:R-:W-:-:S05]  /*2d50*/  FFMA.FTZ R64, R50, R65, -8 ;  /* 0xc100000032407423 */ /* 0x000fca0000010041 */
[----:B------:R-:W2:Y:S01]  /*2d60*/  MUFU.TANH R65, R76 ;  /* 0x0000004c00417308 */ /* 0x000ea20000002400 */
[----:B------:R-:W-:Y:S02]  /*2d70*/  FSEL R64, R64, RZ, P0 ;  /* 0x000000ff40407208 */ /* 0x000fe40000000000 */
[----:B------:R-:W-:Y:S01]  /*2d80*/  ISETP.NE.AND P0, PT, R88, RZ, PT ;  /* 0x000000ff5800720c */ /* 0x000fe20003f05270 */
[----:B------:R-:W-:Y:S02]  /*2d90*/  IMAD.MOV.U32 R88, RZ, RZ, R89 ;  /* 0x000000ffff587224 */ /* 0x000fe400078e0059 */
[--C-:B------:R-:W-:Y:S01]  /*2da0*/  FFMA.FTZ R74, R56, UR10, -R64.reuse ;  /* 0x0000000a384a7c23 */ /* 0x100fe20008010840 */
[--C-:B------:R-:W-:Y:S01]  /*2db0*/  FFMA.FTZ R11, R11, UR10, -R64.reuse ;  /* 0x0000000a0b0b7c23 */ /* 0x100fe20008010840 */
[--C-:B------:R-:W-:Y:S01]  /*2dc0*/  FFMA.FTZ R12, R12, UR10, -R64.reuse ;  /* 0x0000000a0c0c7c23 */ /* 0x100fe20008010840 */
[----:B-1----:R-:W-:Y:S01]  /*2dd0*/  FSEL R67, R67, -INF , P4 ;  /* 0xff80000043437808 */ /* 0x002fe20002000000 */
[--C-:B------:R-:W-:Y:S01]  /*2de0*/  FFMA.FTZ R15, R15, UR10, -R64.reuse ;  /* 0x0000000a0f0f7c23 */ /* 0x100fe20008010840 */
[--C-:B------:R-:W-:Y:S01]  /*2df0*/  FFMA.FTZ R20, R20, UR10, -R64.reuse ;  /* 0x0000000a14147c23 */ /* 0x100fe20008010840 */
[--C-:B------:R-:W-:Y:S01]  /*2e00*/  FFMA.FTZ R23, R23, UR10, -R64.reuse ;  /* 0x0000000a17177c23 */ /* 0x100fe20008010840 */
[--C-:B------:R-:W-:Y:S01]  /*2e10*/  FFMA.FTZ R24, R24, UR10, -R64.reuse ;  /* 0x0000000a18187c23 */ /* 0x100fe20008010840 */
[--C-:B------:R-:W-:Y:S01]  /*2e20*/  FFMA.FTZ R28, R28, UR10, -R64.reuse ;  /* 0x0000000a1c1c7c23 */ /* 0x100fe20008010840 */
[--C-:B------:R-:W-:Y:S01]  /*2e30*/  FFMA.FTZ R27, R27, UR10, -R64.reuse ;  /* 0x0000000a1b1b7c23 */ /* 0x100fe20008010840 */
[--C-:B------:R-:W-:Y:S01]  /*2e40*/  FFMA.FTZ R31, R31, UR10, -R64.reuse ;  /* 0x0000000a1f1f7c23 */ /* 0x100fe20008010840 */
[----:B--2---:R-:W-:Y:S01]  /*2e50*/  FSEL R65, R65, -INF , P6 ;  /* 0xff80000041417808 */ /* 0x004fe20003000000 */
[--C-:B------:R-:W-:Y:S01]  /*2e60*/  FFMA.FTZ R32, R32, UR10, -R64.reuse ;  /* 0x0000000a20207c23 */ /* 0x100fe20008010840 */
[--C-:B------:R-:W-:Y:S01]  /*2e70*/  FFMA.FTZ R36, R36, UR10, -R64.reuse ;  /* 0x0000000a24247c23 */ /* 0x100fe20008010840 */
[--C-:B------:R-:W-:Y:S01]  /*2e80*/  FFMA.FTZ R35, R35, UR10, -R64.reuse ;  /* 0x0000000a23237c23 */ /* 0x100fe20008010840 */
[----:B------:R-:W-:Y:S01]  /*2e90*/  FMNMX.FTZ R71, R65, R72, !PT ;  /* 0x0000004841477209 */ /* 0x000fe20007810000 */
        /* <DEDUP_REMOVED lines=13> */
[----:B------:R-:W-:Y:S01]  /*2f70*/  FFMA.FTZ R57, R57, UR10, -R64 ;  /* 0x0000000a39397c23 */ /* 0x000fe20008010840 */
[----:B------:R-:W-:Y:S01]  /*2f80*/  MUFU.EX2 R11, R11 ;  /* 0x0000000b000b7308 */ /* 0x000fe20000000800 */
[----:B------:R-:W-:-:S04]  /*2f90*/  FMNMX.FTZ R71, R69, R72, !PT ;  /* 0x0000004845477209 */ /* 0x000fc80007810000 */
[----:B------:R-:W-:Y:S01]  /*2fa0*/  FMNMX.FTZ R72, R70, R71, !PT ;  /* 0x0000004746487209 */ /* 0x000fe20007810000 */
[--C-:B------:R-:W-:Y:S01]  /*2fb0*/  FFMA.FTZ R71, R51, UR10, -R64.reuse ;  /* 0x0000000a33477c23 */ /* 0x100fe20008010840 */
[--C-:B------:R-:W-:Y:S01]  /*2fc0*/  FFMA.FTZ R51, R53, UR10, -R64.reuse ;  /* 0x0000000a35337c23 */ /* 0x100fe20008010840 */
[--C-:B------:R-:W-:Y:S01]  /*2fd0*/  FFMA.FTZ R53, R55, UR10, -R64.reuse ;  /* 0x0000000a37357c23 */ /* 0x100fe20008010840 */
[--C-:B------:R-:W-:Y:S01]  /*2fe0*/  FFMA.FTZ R55, R58, UR10, -R64.reuse ;  /* 0x0000000a3a377c23 */ /* 0x100fe20008010840 */
[----:B------:R-:W1:Y:S01]  /*2ff0*/  SHFL.BFLY PT, R73, R72, 0x2, 0x1f ;  /* 0x0c401f0048497f89 */ /* 0x000e6200000e0000 */
[--C-:B------:R-:W-:Y:S01]  /*3000*/  FFMA.FTZ R58, R19, UR10, -R64.reuse ;  /* 0x0000000a133a7c23 */ /* 0x100fe20008010840 */
[--C-:B------:R-:W-:Y:S01]  /*3010*/  FFMA.FTZ R19, R59, UR10, -R64.reuse ;  /* 0x0000000a3b137c23 */ /* 0x100fe20008010840 */
[--C-:B------:R-:W-:Y:S01]  /*3020*/  FFMA.FTZ R59, R61, UR10, -R64.reuse ;  /* 0x0000000a3d3b7c23 */ /* 0x100fe20008010840 */
[----:B------:R-:W-:Y:S02]  /*3030*/  IMAD.U32 R61, RZ, RZ, UR10 ;  /* 0x0000000aff3d7e24 */ /* 0x000fe4000f8e00ff */
[----:B------:R-:W-:Y:S01]  /*3040*/  FFMA.FTZ R64, R63, UR10, -R64 ;  /* 0x0000000a3f407c23 */ /* 0x000fe20008010840 */
[----:B------:R-:W-:Y:S08]  /*3050*/  MUFU.EX2 R12, R12 ;  /* 0x0000000c000c7308 */ /* 0x000ff00000000800 */
[----:B------:R-:W-:Y:S08]  /*3060*/  MUFU.EX2 R15, R15 ;  /* 0x0000000f000f7308 */ /* 0x000ff00000000800 */
[----:B------:R-:W2:Y:S01]  /*3070*/  MUFU.EX2 R20, R20 ;  /* 0x0000001400147308 */ /* 0x000ea20000000800 */
[----:B-1----:R-:W-:-:S05]  /*3080*/  FMNMX.FTZ R73, R72, R73, !PT ;  /* 0x0000004948497209 */ /* 0x002fca0007810000 */
[----:B------:R-:W1:Y:S02]  /*3090*/  SHFL.BFLY PT, R56, R73, 0x1, 0x1f ;  /* 0x0c201f0049387f89 */ /* 0x000e6400000e0000 */
[----:B------:R-:W-:Y:S08]  /*30a0*/  MUFU.EX2 R72, R74 ;  /* 0x0000004a00487308 */ /* 0x000ff00000000800 */
[----:B------:R-:W3:Y:S01]  /*30b0*/  MUFU.EX2 R23, R23 ;  /* 0x0000001700177308 */ /* 0x000ee20000000800 */
[----:B--2---:R-:W-:-:S04]  /*30c0*/  F2FP.SATFINITE.E4M3.F32.PACK_AB_MERGE_C R149, R20, R15, RZ ;  /* 0x0000000f1495723e */ /* 0x004fc800048070ff */
[----:B------:R-:W-:-:S03]  /*30d0*/  F2FP.SATFINITE.E4M3.F32.PACK_AB_MERGE_C R149, R12, R11, R149 ;  /* 0x0000000b0c95723e */ /* 0x000fc60004807095 */
[----:B------:R-:W2:Y:S01]  /*30e0*/  MUFU.EX2 R24, R24 ;  /* 0x0000001800187308 */ /* 0x000ea20000000800 */
[----:B-1----:R-:W-:-:S07]  /*30f0*/  FMNMX.FTZ R56, R73, R56, !PT ;  /* 0x0000003849387209 */ /* 0x002fce0007810000 */
[----:B------:R-:W1:Y:S01]  /*3100*/  MUFU.EX2 R28, R28 ;  /* 0x0000001c001c7308 */ /* 0x000e620000000800 */
[C---:B------:R-:W-:Y:S01]  /*3110*/  FSETP.NEU.FTZ.AND P1, PT, R56.reuse, -INF , PT ;  /* 0xff8000003800780b */ /* 0x040fe20003f3d000 */
[----:B------:R-:W-:-:S06]  /*3120*/  FFMA.FTZ R61, R56, R61, -8 ;  /* 0xc1000000383d7423 */ /* 0x000fcc000001003d */
[----:B------:R-:W4:Y:S01]  /*3130*/  MUFU.EX2 R27, R27 ;  /* 0x0000001b001b7308 */ /* 0x000f220000000800 */
[----:B------:R-:W-:Y:S02]  /*3140*/  FSEL R61, R61, RZ, P1 ;  /* 0x000000ff3d3d7208 */ /* 0x000fe40000800000 */
[----:B------:R-:W-:-:S03]  /*3150*/  PLOP3.LUT P1, PT, PT, PT, UP0, 0x80, 0x0 ;  /* 0x000000000000781c */ /* 0x000fc60003f2f008 */
[--C-:B------:R-:W-:Y:S01]  /*3160*/  FFMA.FTZ R3, R3, UR10, -R61.reuse ;  /* 0x0000000a03037c23 */ /* 0x100fe2000801083d */
[--C-:B------:R-:W-:Y:S01]  /*3170*/  FFMA.FTZ R6, R6, UR10, -R61.reuse ;  /* 0x0000000a06067c23 */ /* 0x100fe2000801083d */
[--C-:B------:R-:W-:Y:S01]  /*3180*/  FFMA.FTZ R63, R7, UR10, -R61.reuse ;  /* 0x0000000a073f7c23 */ /* 0x100fe2000801083d */
[--C-:B------:R-:W-:Y:S01]  /*3190*/  FFMA.FTZ R73, R8, UR10, -R61.reuse ;  /* 0x0000000a08497c23 */ /* 0x100fe2000801083d */
[--C-:B------:R-:W-:Y:S01]  /*31a0*/  FFMA.FTZ R7, R10, UR10, -R61.reuse ;  /* 0x0000000a0a077c23 */ /* 0x100fe2000801083d */
[--C-:B------:R-:W-:Y:S01]  /*31b0*/  FFMA.FTZ R8, R9, UR10, -R61.reuse ;  /* 0x0000000a09087c23 */ /* 0x100fe2000801083d */
[----:B------:R-:W-:Y:S01]  /*31c0*/  MUFU.EX2 R3, R3 ;  /* 0x0000000300037308 */ /* 0x000fe20000000800 */
[--C-:B------:R-:W-:Y:S01]  /*31d0*/  FFMA.FTZ R22, R22, UR10, -R61.reuse ;  /* 0x0000000a16167c23 */ /* 0x100fe2000801083d */
[--C-:B------:R-:W-:Y:S01]  /*31e0*/  FFMA.FTZ R76, R13, UR10, -R61.reuse ;  /* 0x0000000a0d4c7c23 */ /* 0x100fe2000801083d */
[--C-:B------:R-:W-:Y:S01]  /*31f0*/  FFMA.FTZ R14, R14, UR10, -R61.reuse ;  /* 0x0000000a0e0e7c23 */ /* 0x100fe2000801083d */
[--C-:B------:R-:W-:Y:S01]  /*3200*/  FFMA.FTZ R13, R26, UR10, -R61.reuse ;  /* 0x0000000a1a0d7c23 */ /* 0x100fe2000801083d */
[----:B------:R-:W-:Y:S01]  /*3210*/  FADD.FTZ R26, R11, R12 ;  /* 0x0000000c0b1a7221 */ /* 0x000fe20000010000 */
[--C-:B------:R-:W-:Y:S01]  /*3220*/  FFMA.FTZ R10, R17, UR10, -R61.reuse ;  /* 0x0000000a110a7c23 */ /* 0x100fe2000801083d */
[--C-:B------:R-:W-:Y:S01]  /*3230*/  FFMA.FTZ R17, R33, UR10, -R61.reuse ;  /* 0x0000000a21117c23 */ /* 0x100fe2000801083d */
[----:B------:R-:W5:Y:S01]  /*3240*/  MUFU.EX2 R6, R6 ;  /* 0x0000000600067308 */ /* 0x000f620000000800 */
[----:B------:R-:W-:Y:S01]  /*3250*/  FADD.FTZ R33, R15, R26 ;  /* 0x0000001a0f217221 */ /* 0x000fe20000010000 */
[--C-:B------:R-:W-:Y:S01]  /*3260*/  FFMA.FTZ R9, R18, UR10, -R61.reuse ;  /* 0x0000000a12097c23 */ /* 0x100fe2000801083d */
[--C-:B------:R-:W-:Y:S01]  /*3270*/  FFMA.FTZ R18, R34, UR10, -R61.reuse ;  /* 0x0000000a22127c23 */ /* 0x100fe2000801083d */
[----:B------:R-:W-:Y:S01]  /*3280*/  FFMA.FTZ R21, R21, UR10, -R61 ;  /* 0x0000000a15157c23 */ /* 0x000fe2000801083d */
[----:B------:R-:W-:Y:S01]  /*3290*/  FADD.FTZ R26, R20, R33 ;  /* 0x00000021141a7221 */ /* 0x000fe20000010000 */
[--C-:B------:R-:W-:Y:S01]  /*32a0*/  FFMA.FTZ R29, R29, UR10, -R61.reuse ;  /* 0x0000000a1d1d7c23 */ /* 0x100fe2000801083d */
[--C-:B------:R-:W-:Y:S01]  /*32b0*/  FFMA.FTZ R30, R30, UR10, -R61.reuse ;  /* 0x0000000a1e1e7c23 */ /* 0x100fe2000801083d */
[----:B------:R-:W0:Y:S01]  /*32c0*/  MUFU.EX2 R63, R63 ;  /* 0x0000003f003f7308 */ /* 0x000e220000000800 */
[----:B---3--:R-:W-:Y:S01]  /*32d0*/  FADD.FTZ R33, R23, R26 ;  /* 0x0000001a17217221 */ /* 0x008fe20000010000 */
[--C-:B------:R-:W-:Y:S01]  /*32e0*/  FFMA.FTZ R37, R37, UR10, -R61.reuse ;  /* 0x0000000a25257c23 */ /* 0x100fe2000801083d */
[--C-:B------:R-:W-:Y:S01]  /*32f0*/  FFMA.FTZ R38, R38, UR10, -R61.reuse ;  /* 0x0000000a26267c23 */ /* 0x100fe2000801083d */
[----:B------:R-:W-:Y:S01]  /*3300*/  FFMA.FTZ R46, R46, UR10, -R61 ;  /* 0x0000000a2e2e7c23 */ /* 0x000fe2000801083d */
[----:B--2---:R-:W-:Y:S01]  /*3310*/  FADD.FTZ R33, R24, R33 ;  /* 0x0000002118217221 */ /* 0x004fe20000010000 */
[--C-:B------:R-:W-:Y:S01]  /*3320*/  FFMA.FTZ R45, R45, UR10, -R61.reuse ;  /* 0x0000000a2d2d7c23 */ /* 0x100fe2000801083d */
[----:B------:R-:W-:Y:S01]  /*3330*/  FFMA.FTZ R49, R49, UR10, -R61 ;  /* 0x0000000a31317c23 */ /* 0x000fe2000801083d */
[----:B------:R-:W2:Y:S01]  /*3340*/  MUFU.EX2 R74, R73 ;  /* 0x00000049004a7308 */ /* 0x000ea20000000800 */
[----:B-1----:R-:W-:Y:S01]  /*3350*/  FADD.FTZ R34, R28, R33 ;  /* 0x000000211c227221 */ /* 0x002fe20000010000 */
[--C-:B------:R-:W-:Y:S01]  /*3360*/  FFMA.FTZ R16, R16, UR10, -R61.reuse ;  /* 0x0000000a10107c23 */ /* 0x100fe2000801083d */
[--C-:B------:R-:W-:Y:S01]  /*3370*/  FFMA.FTZ R65, R65, UR10, -R61.reuse ;  /* 0x0000000a41417c23 */ /* 0x100fe2000801083d */
[--C-:B------:R-:W-:Y:S01]  /*3380*/  FFMA.FTZ R66, R66, UR10, -R61.reuse ;  /* 0x0000000a42427c23 */ /* 0x100fe2000801083d */
[----:B----4-:R-:W-:Y:S01]  /*3390*/  FADD.FTZ R34, R27, R34 ;  /* 0x000000221b227221 */ /* 0x010fe20000010000 */
[--C-:B------:R-:W-:Y:S01]  /*33a0*/  FFMA.FTZ R67, R67, UR10, -R61.reuse ;  /* 0x0000000a43437c23 */ /* 0x100fe2000801083d */
[--C-:B------:R-:W-:Y:S01]  /*33b0*/  FFMA.FTZ R68, R68, UR10, -R61.reuse ;  /* 0x0000000a44447c23 */ /* 0x100fe2000801083d */
[----:B------:R-:W1:Y:S01]  /*33c0*/  MUFU.EX2 R7, R7 ;  /* 0x0000000700077308 */ /* 0x000e620000000800 */
[----:B------:R-:W-:Y:S01]  /*33d0*/  FFMA.FTZ R69, R69, UR10, -R61 ;  /* 0x0000000a45457c23 */ /* 0x000fe2000801083d */
[----:B------:R-:W-:-:S04]  /*33e0*/  F2FP.SATFINITE.E4M3.F32.PACK_AB_MERGE_C R27, R27, R28, RZ ;  /* 0x0000001c1b1b723e */ /* 0x000fc800048070ff */
[----:B------:R-:W-:Y:S02]  /*33f0*/  F2FP.SATFINITE.E4M3.F32.PACK_AB_MERGE_C R151, R24, R23, R27 ;  /* 0x000000171897723e */ /* 0x000fe4000480701b */
[----:B------:R-:W3:Y:S08]  /*3400*/  MUFU.EX2 R8, R8 ;  /* 0x0000000800087308 */ /* 0x000ef00000000800 */
[----:B------:R5:W-:Y:S08]  /*3410*/  MUFU.EX2 R73, R22 ;  /* 0x0000001600497308 */ /* 0x000bf00000000800 */
[----:B------:R4:W3:Y:S01]  /*3420*/  MUFU.EX2 R75, R14 ;  /* 0x0000000e004b7308 */ /* 0x0008e20000000800 */
[----:B-----5:R-:W-:-:S07]  /*3430*/  FADD.FTZ R22, R3, R6 ;  /* 0x0000000603167221 */ /* 0x020fce0000010000 */
[----:B------:R-:W5:Y:S01]  /*3440*/  MUFU.EX2 R76, R76 ;  /* 0x0000004c004c7308 */ /* 0x000f620000000800 */
[----:B----4-:R-:W-:Y:S01]  /*3450*/  FFMA.FTZ R14, R25, UR10, -R61 ;  /* 0x0000000a190e7c23 */ /* 0x010fe2000801083d */
[----:B0-----:R-:W-:Y:S01]  /*3460*/  FADD.FTZ R25, R63, R22 ;  /* 0x000000163f197221 */ /* 0x001fe20000010000 */
[----:B--2---:R-:W-:-:S03]  /*3470*/  F2FP.SATFINITE.E4M3.F32.PACK_AB_MERGE_C R63, R74, R63, RZ ;  /* 0x0000003f4a3f723e */ /* 0x004fc600048070ff */
[----:B------:R-:W-:Y:S01]  /*3480*/  FADD.FTZ R22, R74, R25 ;  /* 0x000000194a167221 */ /* 0x000fe20000010000 */
[----:B------:R-:W-:Y:S01]  /*3490*/  F2FP.SATFINITE.E4M3.F32.PACK_AB_MERGE_C R148, R6, R3, R63 ;  /* 0x000000030694723e */ /* 0x000fe2000480703f */
[----:B------:R-:W0:Y:S02]  /*34a0*/  MUFU.EX2 R31, R31 ;  /* 0x0000001f001f7308 */ /* 0x000e240000000800 */
[----:B-1----:R-:W-:Y:S01]  /*34b0*/  FADD.FTZ R25, R7, R22 ;  /* 0x0000001607197221 */ /* 0x002fe20000010000 */
[----:B------:R-:W-:-:S03]  /*34c0*/  FFMA.FTZ R22, R41, UR10, -R61 ;  /* 0x0000000a29167c23 */ /* 0x000fc6000801083d */
[----:B---3--:R-:W-:Y:S02]  /*34d0*/  FADD.FTZ R26, R8, R25 ;  /* 0x00000019081a7221 */ /* 0x008fe40000010000 */
[----:B------:R-:W1:Y:S02]  /*34e0*/  MUFU.EX2 R9, R9 ;  /* 0x0000000900097308 */ /* 0x000e640000000800 */
[----:B------:R-:W-:Y:S01]  /*34f0*/  FADD.FTZ R25, R75, R26 ;  /* 0x0000001a4b197221 */ /* 0x000fe20000010000 */
[----:B-----5:R-:W-:-:S03]  /*3500*/  F2FP.SATFINITE.E4M3.F32.PACK_AB_MERGE_C R75, R76, R75, RZ ;  /* 0x0000004b4c4b723e */ /* 0x020fc600048070ff */
[----:B------:R-:W-:Y:S01]  /*3510*/  FADD.FTZ R26, R76, R25 ;  /* 0x000000194c1a7221 */ /* 0x000fe20000010000 */
[----:B------:R-:W-:Y:S01]  /*3520*/  F2FP.SATFINITE.E4M3.F32.PACK_AB_MERGE_C R150, R8, R7, R75 ;  /* 0x000000070896723e */ /* 0x000fe2000480704b */
[----:B------:R-:W2:Y:S01]  /*3530*/  MUFU.EX2 R32, R32 ;  /* 0x0000002000207308 */ /* 0x000ea20000000800 */
[----:B0-----:R-:W-:-:S07]  /*3540*/  FADD.FTZ R33, R31, R34 ;  /* 0x000000221f217221 */ /* 0x001fce0000010000 */
[----:B------:R-:W0:Y:S01]  /*3550*/  MUFU.EX2 R10, R10 ;  /* 0x0000000a000a7308 */ /* 0x000e220000000800 */
[----:B-1----:R-:W-:-:S07]  /*3560*/  FADD.FTZ R25, R9, R26 ;  /* 0x0000001a09197221 */ /* 0x002fce0000010000 */
[----:B------:R-:W1:Y:S01]  /*3570*/  MUFU.EX2 R36, R36 ;  /* 0x0000002400247308 */ /* 0x000e620000000800 */
[----:B--2---:R-:W-:-:S07]  /*3580*/  FADD.FTZ R33, R32, R33 ;  /* 0x0000002120217221 */ /* 0x004fce0000010000 */
[----:B------:R-:W2:Y:S01]  /*3590*/  MUFU.EX2 R35, R35 ;  /* 0x0000002300237308 */ /* 0x000ea20000000800 */
[----:B0-----:R-:W-:-:S04]  /*35a0*/  FADD.FTZ R26, R10, R25 ;  /* 0x000000190a1a7221 */ /* 0x001fc80000010000 */
[----:B------:R-:W-:-:S03]  /*35b0*/  FADD.FTZ R25, R73, R26 ;  /* 0x0000001a49197221 */ /* 0x000fc60000010000 */
[----:B------:R0:W3:Y:S01]  /*35c0*/  MUFU.EX2 R78, R21 ;  /* 0x00000015004e7308 */ /* 0x0000e20000000800 */
[----:B-1----:R-:W-:-:S07]  /*35d0*/  FADD.FTZ R34, R36, R33 ;  /* 0x0000002124227221 */ /* 0x002fce0000010000 */
[----:B------:R-:W1:Y:S01]  /*35e0*/  MUFU.EX2 R39, R39 ;  /* 0x0000002700277308 */ /* 0x000e620000000800 */
[C---:B--2---:R-:W-:Y:S01]  /*35f0*/  FADD.FTZ R34, R35.reuse, R34 ;  /* 0x0000002223227221 */ /* 0x044fe20000010000 */
[--C-:B0-----:R-:W-:Y:S01]  /*3600*/  FFMA.FTZ R21, R42, UR10, -R61.reuse ;  /* 0x0000000a2a157c23 */ /* 0x101fe2000801083d */
[----:B------:R-:W-:Y:S01]  /*3610*/  FFMA.FTZ R61, R70, UR10, -R61 ;  /* 0x0000000a463d7c23 */ /* 0x000fe2000801083d */
[----:B------:R-:W-:-:S04]  /*3620*/  F2FP.SATFINITE.E4M3.F32.PACK_AB_MERGE_C R35, R35, R36, RZ ;  /* 0x000000242323723e */ /* 0x000fc800048070ff */
[----:B------:R-:W0:Y:S01]  /*3630*/  MUFU.EX2 R13, R13 ;  /* 0x0000000d000d7308 */ /* 0x000e220000000800 */
[C---:B---3--:R-:W-:Y:S01]  /*3640*/  FADD.FTZ R26, R78.reuse, R25 ;  /* 0x000000194e1a7221 */ /* 0x048fe20000010000 */
[----:B------:R-:W-:Y:S02]  /*3650*/  F2FP.SATFINITE.E4M3.F32.PACK_AB_MERGE_C R73, R78, R73, RZ ;  /* 0x000000494e49723e */ /* 0x000fe400048070ff */
[----:B------:R-:W-:Y:S02]  /*3660*/  F2FP.SATFINITE.E4M3.F32.PACK_AB_MERGE_C R137, R32, R31, R35 ;  /* 0x0000001f2089723e */ /* 0x000fe40004807023 */
[----:B------:R-:W-:Y:S02]  /*3670*/  F2FP.SATFINITE.E4M3.F32.PACK_AB_MERGE_C R136, R10, R9, R73 ;  /* 0x000000090a88723e */ /* 0x000fe40004807049 */
[----:B------:R-:W2:Y:S01]  /*3680*/  MUFU.EX2 R40, R40 ;  /* 0x0000002800287308 */ /* 0x000ea20000000800 */
[----:B-1----:R-:W-:-:S07]  /*3690*/  FADD.FTZ R33, R39, R34 ;  /* 0x0000002227217221 */ /* 0x002fce0000010000 */
[----:B------:R-:W1:Y:S01]  /*36a0*/  MUFU.EX2 R14, R14 ;  /* 0x0000000e000e7308 */ /* 0x000e620000000800 */
[----:B0-----:R-:W-:-:S07]  /*36b0*/  FADD.FTZ R25, R13, R26 ;  /* 0x0000001a0d197221 */ /* 0x001fce0000010000 */
[----:B------:R-:W0:Y:S01]  /*36c0*/  MUFU.EX2 R44, R44 ;  /* 0x0000002c002c7308 */ /* 0x000e220000000800 */
[----:B--2---:R-:W-:-:S07]  /*36d0*/  FADD.FTZ R33, R40, R33 ;  /* 0x0000002128217221 */ /* 0x004fce0000010000 */
[----:B------:R-:W2:Y:S01]  /*36e0*/  MUFU.EX2 R29, R29 ;  /* 0x0000001d001d7308 */ /* 0x000ea20000000800 */
[----:B-1----:R-:W-:-:S07]  /*36f0*/  FADD.FTZ R20, R14, R25 ;  /* 0x000000190e147221 */ /* 0x002fce0000010000 */
[----:B------:R-:W1:Y:S01]  /*3700*/  MUFU.EX2 R43, R43 ;  /* 0x0000002b002b7308 */ /* 0x000e620000000800 */
[----:B0-----:R-:W-:-:S07]  /*3710*/  FADD.FTZ R26, R44, R33 ;  /* 0x000000212c1a7221 */ /* 0x001fce0000010000 */
[----:B------:R-:W0:Y:S01]  /*3720*/  MUFU.EX2 R30, R30 ;  /* 0x0000001e001e7308 */ /* 0x000e220000000800 */
[----:B--2---:R-:W-:-:S07]  /*3730*/  FADD.FTZ R15, R29, R20 ;  /* 0x000000141d0f7221 */ /* 0x004fce0000010000 */
[----:B------:R-:W2:Y:S01]  /*3740*/  MUFU.EX2 R47, R47 ;  /* 0x0000002f002f7308 */ /* 0x000ea20000000800 */
[C---:B-1----:R-:W-:Y:S01]  /*3750*/  FADD.FTZ R26, R43.reuse, R26 ;  /* 0x0000001a2b1a7221 */ /* 0x042fe20000010000 */
[----:B------:R-:W-:-:S04]  /*3760*/  F2FP.SATFINITE.E4M3.F32.PACK_AB_MERGE_C R44, R43, R44, RZ ;  /* 0x0000002c2b2c723e */ /* 0x000fc800048070ff */
[----:B------:R-:W-:Y:S02]  /*3770*/  F2FP.SATFINITE.E4M3.F32.PACK_AB_MERGE_C R139, R40, R39, R44 ;  /* 0x00000027288b723e */ /* 0x000fe4000480702c */
[----:B------:R-:W1:Y:S01]  /*3780*/  MUFU.EX2 R17, R17 ;  /* 0x0000001100117308 */ /* 0x000e620000000800 */
[C---:B0-----:R-:W-:Y:S01]  /*3790*/  FADD.FTZ R20, R30.reuse, R15 ;  /* 0x0000000f1e147221 */ /* 0x041fe20000010000 */
[----:B------:R-:W-:-:S04]  /*37a0*/  F2FP.SATFINITE.E4M3.F32.PACK_AB_MERGE_C R29, R30, R29, RZ ;  /* 0x0000001d1e1d723e */ /* 0x000fc800048070ff */
[----:B------:R-:W-:Y:S02]  /*37b0*/  F2FP.SATFINITE.E4M3.F32.PACK_AB_MERGE_C R138, R14, R13, R29 ;  /* 0x0000000d0e8a723e */ /* 0x000fe4000480701d */
        /* <DEDUP_REMOVED lines=13> */
[C---:B--2---:R-:W-:Y:S01]  /*3890*/  FADD.FTZ R26, R71.reuse, R26 ;  /* 0x0000001a471a7221 */ /* 0x044fe20000010000 */
[----:B------:R-:W-:-:S04]  /*38a0*/  F2FP.SATFINITE.E4M3.F32.PACK_AB_MERGE_C R52, R71, R52, RZ ;  /* 0x000000344734723e */ /* 0x000fc800048070ff */
[----:B------:R-:W-:Y:S02]  /*38b0*/  F2FP.SATFINITE.E4M3.F32.PACK_AB_MERGE_C R141, R48, R47, R52 ;  /* 0x0000002f308d723e */ /* 0x000fe40004807034 */
[----:B------:R-:W2:Y:S01]  /*38c0*/  MUFU.EX2 R21, R21 ;  /* 0x0000001500157308 */ /* 0x000ea20000000800 */
[C---:B-1----:R-:W-:Y:S01]  /*38d0*/  F2FP.SATFINITE.E4M3.F32.PACK_AB_MERGE_C R37, R38.reuse, R37, RZ ;  /* 0x000000252625723e */ /* 0x042fe200048070ff */
[----:B------:R-:W-:-:S03]  /*38e0*/  FADD.FTZ R38, R38, R11 ;  /* 0x0000000b26267221 */ /* 0x000fc60000010000 */
[----:B------:R-:W-:-:S03]  /*38f0*/  F2FP.SATFINITE.E4M3.F32.PACK_AB_MERGE_C R140, R18, R17, R37 ;  /* 0x00000011128c723e */ /* 0x000fc60004807025 */
        /* <DEDUP_REMOVED lines=9> */
[----:B--2---:R-:W-:Y:S01]  /*3990*/  FADD.FTZ R15, R53, R12 ;  /* 0x0000000c350f7221 */ /* 0x004fe20000010000 */
[----:B------:R-:W-:-:S03]  /*39a0*/  F2FP.SATFINITE.E4M3.F32.PACK_AB_MERGE_C R53, R72, R53, RZ ;  /* 0x000000354835723e */ /* 0x000fc600048070ff */
[----:B------:R-:W-:Y:S01]  /*39b0*/  FADD.FTZ R72, R72, R15 ;  /* 0x0000000f48487221 */ /* 0x000fe20000010000 */
[----:B------:R-:W-:Y:S02]  /*39c0*/  F2FP.SATFINITE.E4M3.F32.PACK_AB_MERGE_C R143, R54, R51, R53 ;  /* 0x00000033368f723e */ /* 0x000fe40004807035 */
[----:B------:R-:W-:Y:S01]  /*39d0*/  MUFU.EX2 R19, R19 ;  /* 0x0000001300137308 */ /* 0x000fe20000000800 */
[----:B-1----:R-:W-:-:S07]  /*39e0*/  FADD.FTZ R12, R46, R11 ;  /* 0x0000000b2e0c7221 */ /* 0x002fce0000010000 */
[----:B------:R-:W1:Y:S01]  /*39f0*/  MUFU.EX2 R60, R60 ;  /* 0x0000003c003c7308 */ /* 0x000e620000000800 */
[C---:B0-----:R-:W-:Y:S01]  /*3a00*/  FADD.FTZ R12, R45.reuse, R12 ;  /* 0x0000000c2d0c7221 */ /* 0x041fe20000010000 */
[----:B------:R-:W-:-:S04]  /*3a10*/  F2FP.SATFINITE.E4M3.F32.PACK_AB_MERGE_C R46, R45, R46, RZ ;  /* 0x0000002e2d2e723e */ /* 0x000fc800048070ff */
[----:B------:R-:W-:Y:S02]  /*3a20*/  F2FP.SATFINITE.E4M3.F32.PACK_AB_MERGE_C R142, R22, R21, R46 ;  /* 0x00000015168e723e */ /* 0x000fe4000480702e */
[----:B------:R-:W0:Y:S08]  /*3a30*/  MUFU.EX2 R55, R55 ;  /* 0x0000003700377308 */ /* 0x000e300000000800 */
[----:B------:R-:W2:Y:S01]  /*3a40*/  MUFU.EX2 R49, R49 ;  /* 0x0000003100317308 */ /* 0x000ea20000000800 */
[----:B-1----:R-:W-:-:S07]  /*3a50*/  F2FP.SATFINITE.E4M3.F32.PACK_AB_MERGE_C R20, R60, R19, RZ ;  /* 0x000000133c14723e */ /* 0x002fce00048070ff */
[----:B------:R-:W1:Y:S01]  /*3a60*/  MUFU.EX2 R58, R58 ;  /* 0x0000003a003a7308 */ /* 0x000e620000000800 */
[----:B0-----:R-:W-:-:S07]  /*3a70*/  FADD.FTZ R15, R55, R72 ;  /* 0x00000048370f7221 */ /* 0x001fce0000010000 */
[----:B------:R-:W0:Y:S01]  /*3a80*/  MUFU.EX2 R16, R16 ;  /* 0x0000001000107308 */ /* 0x000e220000000800 */
[----:B--2---:R-:W-:-:S07]  /*3a90*/  FADD.FTZ R11, R49, R12 ;  /* 0x0000000c310b7221 */ /* 0x004fce0000010000 */
[----:B------:R-:W2:Y:S01]  /*3aa0*/  MUFU.EX2 R65, R65 ;  /* 0x0000004100417308 */ /* 0x000ea20000000800 */
[C---:B-1----:R-:W-:Y:S01]  /*3ab0*/  F2FP.SATFINITE.E4M3.F32.PACK_AB_MERGE_C R145, R58.reuse, R55, R20 ;  /* 0x000000373a91723e */ /* 0x042fe20004807014 */
[----:B------:R-:W-:-:S04]  /*3ac0*/  FADD.FTZ R58, R58, R15 ;  /* 0x0000000f3a3a7221 */ /* 0x000fc80000010000 */
[----:B------:R-:W-:Y:S02]  /*3ad0*/  FADD.FTZ R19, R19, R58 ;  /* 0x0000003a13137221 */ /* 0x000fe40000010000 */
[----:B------:R-:W1:Y:S01]  /*3ae0*/  MUFU.EX2 R66, R66 ;  /* 0x0000004200427308 */ /* 0x000e620000000800 */
[----:B0-----:R-:W-:Y:S01]  /*3af0*/  FADD.FTZ R12, R16, R11 ;  /* 0x0000000b100c7221 */ /* 0x001fe20000010000 */
[----:B------:R-:W-:-:S06]  /*3b00*/  FADD.FTZ R60, R60, R19 ;  /* 0x000000133c3c7221 */ /* 0x000fcc0000010000 */
[----:B------:R-:W-:Y:S01]  /*3b10*/  MUFU.EX2 R57, R57 ;  /* 0x0000003900397308 */ /* 0x000fe20000000800 */
[----:B--2---:R-:W-:-:S07]  /*3b20*/  FADD.FTZ R3, R65, R12 ;  /* 0x0000000c41037221 */ /* 0x004fce0000010000 */
[----:B------:R-:W0:Y:S01]  /*3b30*/  MUFU.EX2 R64, R64 ;  /* 0x0000004000407308 */ /* 0x000e220000000800 */
[C---:B-1----:R-:W-:Y:S01]  /*3b40*/  F2FP.SATFINITE.E4M3.F32.PACK_AB_MERGE_C R65, R66.reuse, R65, RZ ;  /* 0x000000414241723e */ /* 0x042fe200048070ff */
[----:B------:R-:W-:-:S03]  /*3b50*/  FADD.FTZ R66, R66, R3 ;  /* 0x0000000342427221 */ /* 0x000fc60000010000 */
[----:B------:R-:W-:-:S03]  /*3b60*/  F2FP.SATFINITE.E4M3.F32.PACK_AB_MERGE_C R144, R16, R49, R65 ;  /* 0x000000311090723e */ /* 0x000fc60004807041 */
[----:B------:R-:W1:Y:S08]  /*3b70*/  MUFU.EX2 R59, R59 ;  /* 0x0000003b003b7308 */ /* 0x000e700000000800 */
[----:B------:R-:W2:Y:S01]  /*3b80*/  MUFU.EX2 R67, R67 ;  /* 0x0000004300437308 */ /* 0x000ea20000000800 */
[----:B0-----:R-:W-:-:S07]  /*3b90*/  F2FP.SATFINITE.E4M3.F32.PACK_AB_MERGE_C R8, R64, R57, RZ ;  /* 0x000000394008723e */ /* 0x001fce00048070ff */
[----:B------:R-:W0:Y:S01]  /*3ba0*/  MUFU.EX2 R62, R62 ;  /* 0x0000003e003e7308 */ /* 0x000e220000000800 */
[----:B-1----:R-:W-:-:S07]  /*3bb0*/  FADD.FTZ R7, R59, R60 ;  /* 0x0000003c3b077221 */ /* 0x002fce0000010000 */
[----:B------:R-:W1:Y:S01]  /*3bc0*/  MUFU.EX2 R68, R68 ;  /* 0x0000004400447308 */ /* 0x000e620000000800 */
[----:B--2---:R-:W-:-:S07]  /*3bd0*/  FADD.FTZ R3, R67, R66 ;  /* 0x0000004243037221 */ /* 0x004fce0000010000 */
[----:B------:R-:W-:Y:S01]  /*3be0*/  MUFU.EX2 R69, R69 ;  /* 0x0000004500457308 */ /* 0x000fe20000000800 */
[C---:B0-----:R-:W-:Y:S01]  /*3bf0*/  F2FP.SATFINITE.E4M3.F32.PACK_AB_MERGE_C R147, R62.reuse, R59, R8 ;  /* 0x0000003b3e93723e */ /* 0x041fe20004807008 */
[----:B------:R-:W-:-:S04]  /*3c00*/  FADD.FTZ R62, R62, R7 ;  /* 0x000000073e3e7221 */ /* 0x000fc80000010000 */
[----:B------:R-:W-:Y:S02]  /*3c10*/  FADD.FTZ R57, R57, R62 ;  /* 0x0000003e39397221 */ /* 0x000fe40000010000 */
[----:B------:R-:W0:Y:S01]  /*3c20*/  MUFU.EX2 R6, R61 ;  /* 0x0000003d00067308 */ /* 0x000e220000000800 */
[----:B-1----:R-:W-:Y:S01]  /*3c30*/  FADD.FTZ R8, R68, R3 ;  /* 0x0000000344087221 */ /* 0x002fe20000010000 */
[----:B0-----:R-:W-:-:S03]  /*3c40*/  F2FP.SATFINITE.E4M3.F32.PACK_AB_MERGE_C R3, R6, R69, RZ ;  /* 0x000000450603723e */ /* 0x001fc600048070ff */
[----:B------:R-:W-:Y:S01]  /*3c50*/  FADD.FTZ R69, R69, R8 ;  /* 0x0000000845457221 */ /* 0x000fe20000010000 */
[----:B------:R-:W-:Y:S01]  /*3c60*/  FADD.FTZ R8, R64, R57 ;  /* 0x0000003940087221 */ /* 0x000fe20000010000 */
[----:B------:R-:W-:Y:S02]  /*3c70*/  F2FP.SATFINITE.E4M3.F32.PACK_AB_MERGE_C R146, R68, R67, R3 ;  /* 0x000000434492723e */ /* 0x000fe40004807003 */
[----:B------:R-:W-:Y:S01]  /*3c80*/  FADD.FTZ R6, R6, R69 ;  /* 0x0000004506067221 */ /* 0x000fe20000010000 */
[----:B------:R-:W-:Y:S06]  /*3c90*/  @!P1 BRA `(.L_x_18) ;  /* 0x00000024006c9947 */ /* 0x000fec0003800000 */
[----:B------:R-:W-:Y:S01]  /*3ca0*/  IMAD.MOV.U32 R7, RZ, RZ, R50 ;  /* 0x000000ffff077224 */ /* 0x000fe200078e0032 */
[----:B------:R-:W-:Y:S01]  /*3cb0*/  CS2R R134, SRZ ;  /* 0x0000000000867805 */ /* 0x000fe2000001ff00 */
[----:B------:R-:W-:Y:S01]  /*3cc0*/  IMAD.MOV.U32 R3, RZ, RZ, R56 ;  /* 0x000000ffff037224 */ /* 0x000fe200078e0038 */
[----:B------:R-:W-:Y:S02]  /*3cd0*/  CS2R R132, SRZ ;  /* 0x0000000000847805 */ /* 0x000fe4000001ff00 */
[----:B------:R-:W-:Y:S02]  /*3ce0*/  CS2R R130, SRZ ;  /* 0x0000000000827805 */ /* 0x000fe4000001ff00 */
[----:B------:R-:W-:Y:S02]  /*3cf0*/  CS2R R128, SRZ ;  /* 0x0000000000807805 */ /* 0x000fe4000001ff00 */
[----:B------:R-:W-:Y:S02]  /*3d00*/  CS2R R126, SRZ ;  /* 0x00000000007e7805 */ /* 0x000fe4000001ff00 */
[----:B------:R-:W-:-:S02]  /*3d10*/  CS2R R124, SRZ ;  /* 0x00000000007c7805 */ /* 0x000fc4000001ff00 */
[----:B------:R-:W-:Y:S02]  /*3d20*/  CS2R R122, SRZ ;  /* 0x00000000007a7805 */ /* 0x000fe4000001ff00 */
        /* <DEDUP_REMOVED lines=16> */
[----:B------:R-:W-:Y:S01]  /*3e30*/  CS2R R88, SRZ ;  /* 0x0000000000587805 */ /* 0x000fe2000001ff00 */
[----:B------:R-:W-:Y:S01]  /*3e40*/  UMOV UR5, URZ ;  /* 0x0000003f00057c82 */ /* 0x000fe20008000000 */
[----:B------:R-:W-:Y:S01]  /*3e50*/  UMOV UR6, URZ ;  /* 0x0000003f00067c82 */ /* 0x000fe20008000000 */
[----:B------:R-:W-:-:S05]  /*3e60*/  ULDC UR18, c[0x0][0x988] ;  /* 0x0002620000127ab9 */ /* 0x000fca0000000800 */
.L_x_29:
[----:B------:R-:W-:-:S04]  /*3e70*/  UISETP.NE.AND UP0, UPT, UR6, 0x1, UPT ;  /* 0x000000010600788c */ /* 0x000fc8000bf05270 */
[----:B------:R-:W-:-:S04]  /*3e80*/  USEL UR4, URZ, 0x1, UP0 ;  /* 0x000000013f047887 */ /* 0x000fc80008000000 */
[----:B------:R-:W-:Y:S01]  /*3e90*/  ULOP3.LUT UR4, UR5, UR4, URZ, 0x3c, !UPT ;  /* 0x0000000405047292 */ /* 0x000fe2000f8e3c3f */
[----:B------:R-:W-:Y:S11]  /*3ea0*/  @!P0 BRA `(.L_x_19) ;  /* 0x0000000000048947 */ /* 0x000ff60003800000 */
[----:B------:R-:W-:Y:S01]  /*3eb0*/  BPT.TRAP 0x1 ;  /* 0x000000040000795c */ /* 0x000fe20000300000 */
.L_x_19:
[----:B------:R-:W-:Y:S01]  /*3ec0*/  UIADD3 UR10, UR6, 0x1, URZ ;  /* 0x00000001060a7890 */ /* 0x000fe2000fffe03f */
[----:B------:R-:W-:-:S03]  /*3ed0*/  IMAD.U32 R9, RZ, RZ, UR4 ;  /* 0x00000004ff097e24 */ /* 0x000fc6000f8e00ff */
[----:B------:R-:W-:Y:S02]  /*3ee0*/  UISETP.NE.AND UP0, UPT, UR10, 0x2, UPT ;  /* 0x000000020a00788c */ /* 0x000fe4000bf05270 */
[----:B------:R-:W-:Y:S02]  /*3ef0*/  SHF.L.U32 R9, R9, 0x1f, RZ ;  /* 0x0000001f09097819 */ /* 0x000fe400000006ff */
[----:B------:R-:W-:-:S04]  /*3f00*/  USEL UR10, UR10, URZ, UP0 ;  /* 0x0000003f0a0a7287 */ /* 0x000fc80008000000 */
[----:B------:R-:W-:Y:S02]  /*3f10*/  ULEA UR17, UR10, UR40, 0x3 ;  /* 0x000000280a117291 */ /* 0x000fe4000f8e183f */
[----:B------:R-:W-:-:S07]  /*3f20*/  IMAD.U32 R2, RZ, RZ, UR10 ;  /* 0x0000000aff027e24 */ /* 0x000fce000f8e00ff */
[----:B------:R0:W1:Y:S01]  /*3f30*/  SYNCS.PHASECHK.TRANS64.TRYWAIT P1, [UR17+0x17030], R9 ;  /* 0x01703009ff0075a7 */ /* 0x0000620008020151 */
[----:B------:R-:W-:Y:S05]  /*3f40*/  @!P0 BRA `(.L_x_20) ;  /* 0x0000000000048947 */ /* 0x000fea0003800000 */
[----:B------:R-:W-:Y:S01]  /*3f50*/  BPT.TRAP 0x1 ;  /* 0x000000040000795c */ /* 0x000fe20000300000 */
.L_x_20:
[----:B-1----:R-:W-:Y:S05]  /*3f60*/  @P1 BRA `(.L_x_21) ;  /* 0x0000000000081947 */ /* 0x002fea0003800000 */
[----:B------:R-:W1:Y:S02]  /*3f70*/  SYNCS.PHASECHK.TRANS64.TRYWAIT P1, [UR17+0x17030], R9 ;  /* 0x01703009ff0075a7 */ /* 0x000e640008020151 */
[----:B-1----:R-:W-:Y:S05]  /*3f80*/  @!P1 BRA `(.L_x_22) ;  /* 0x0000008800189947 */ /* 0x002fea0003800000 */
.L_x_21:
[----:B------:R-:W-:Y:S01]  /*3f90*/  R2UR UR22, R2 ;  /* 0x00000000021672ca */ /* 0x000fe200000e0000 */
[----:B------:R-:W-:Y:S01]  /*3fa0*/  WARPGROUP.ARRIVE ;  /* 0x00000000000079c5 */ /* 0x000fe20000000000 */
[----:B------:R-:W-:Y:S01]  /*3fb0*/  R2UR UR20, R4 ;  /* 0x00000000041472ca */ /* 0x000fe200000e0000 */
[----:B------:R-:W-:Y:S01]  /*3fc0*/  UMOV UR23, 0xc0000010 ;  /* 0xc000001000177882 */ /* 0x000fe20000000000 */
[----:B------:R-:W-:Y:S01]  /*3fd0*/  R2UR UR21, R5 ;  /* 0x00000000051572ca */ /* 0x000fe200000e0000 */
[----:B------:R-:W-:Y:S01]  /*3fe0*/  UMOV UR11, 0xc0000010 ;  /* 0xc0000010000b7882 */ /* 0x000fe20000000000 */
[----:B------:R-:W-:-:S07]  /*3ff0*/  UMOV UR15, 0xc0000010 ;  /* 0xc0000010000f7882 */ /* 0x000fce0000000000 */
[----:B------:R-:W-:-:S04]  /*4000*/  UIMAD UR22, UR22, 0x300, UR16 ;  /* 0x00000300161678a4 */ /* 0x000fc8000f8e0210 */
[----:B------:R-:W-:Y:S02]  /*4010*/  UIADD3 UR10, UR22, 0x100, URZ ;  /* 0x00000100160a7890 */ /* 0x000fe4000fffe03f */
[----:B------:R-:W-:-:S03]  /*4020*/  UIADD3 UR14, UR22, 0x200, URZ ;  /* 0x00000200160e7890 */ /* 0x000fc6000fffe03f */
[----:B------:R-:W-:Y:S03]  /*4030*/  QGMMA.64x128x32.F32.E4M3.E4M3 R24, gdesc[UR20], RZ, !UPT, gsb0 ;  /* 0x01e00000141879f3 */ /* 0x000fe6000c0008ff */
[----:B------:R-:W-:Y:S02]  /*4040*/  WARPGROUP.DEPBAR.LE gsb0, 0x0 ;  /* 0x00008000000079c5 */ /* 0x000fe40000010000 */
[----:B------:R-:W-:-:S07]  /*4050*/  WARPGROUP.ARRIVE ;  /* 0x00000000000079c5 */ /* 0x000fce0000000000 */
[----:B------:R-:W-:Y:S03]  /*4060*/  QGMMA.64x128x32.F32.E4M3.E4M3 R24, gdesc[UR8], R24, gsb0 ;  /* 0x01e00000081879f3 */ /* 0x000fe60008000818 */
[----:B------:R-:W-:Y:S02]  /*4070*/  WARPGROUP.DEPBAR.LE gsb0, 0x0 ;  /* 0x00008000000079c5 */ /* 0x000fe40000010000 */
[----:B------:R-:W-:-:S07]  /*4080*/  WARPGROUP.ARRIVE ;  /* 0x00000000000079c5 */ /* 0x000fce0000000000 */
[----:B------:R-:W-:Y:S03]  /*4090*/  QGMMA.64x128x32.F32.E4M3.E4M3 R24, gdesc[UR12], R24, gsb0 ;  /* 0x01e000000c1879f3 */ /* 0x000fe60008000818 */
[----:B------:R-:W-:Y:S02]  /*40a0*/  WARPGROUP.DEPBAR.LE gsb0, 0x0 ;  /* 0x00008000000079c5 */ /* 0x000fe40000010000 */
[----:B------:R-:W-:Y:S05]  /*40b0*/  @!P0 BRA `(.L_x_23) ;  /* 0x0000000000048947 */ /* 0x000fea0003800000 */
[----:B------:R-:W-:Y:S01]  /*40c0*/  BPT.TRAP 0x1 ;  /* 0x000000040000795c */ /* 0x000fe20000300000 */
.L_x_23:
[----:B------:R-:W-:Y:S01]  /*40d0*/  ULEA UR14, UR6, UR40, 0x3 ;  /* 0x00000028060e7291 */ /* 0x000fe2000f8e183f */
[----:B01----:R-:W-:-:S04]  /*40e0*/  MOV R9, UR5 ;  /* 0x0000000500097c02 */ /* 0x003fc80008000f00 */
[----:B------:R-:W-:-:S04]  /*40f0*/  SHF.L.U32 R9, R9, 0x1f, RZ ;  /* 0x0000001f09097819 */ /* 0x000fc800000006ff */
[----:B------:R0:W1:Y:S01]  /*4100*/  SYNCS.PHASECHK.TRANS64.TRYWAIT P1, [UR14+0x17050], R9 ;  /* 0x01705009ff0075a7 */ /* 0x000062000802014e */
[----:B------:R-:W-:Y:S05]  /*4110*/  @!P0 BRA `(.L_x_24) ;  /* 0x0000000000048947 */ /* 0x000fea0003800000 */
[----:B------:R-:W-:Y:S01]  /*4120*/  BPT.TRAP 0x1 ;  /* 0x000000040000795c */ /* 0x000fe20000300000 */
.L_x_24:
[----:B-1----:R-:W-:Y:S05]  /*4130*/  @P1 BRA `(.L_x_25) ;  /* 0x0000000000081947 */ /* 0x002fea0003800000 */
[----:B------:R-:W1:Y:S02]  /*4140*/  SYNCS.PHASECHK.TRANS64.TRYWAIT P1, [UR14+0x17050], R9 ;  /* 0x01705009ff0075a7 */ /* 0x000e64000802014e */
[----:B-1----:R-:W-:Y:S05]  /*4150*/  @!P1 BRA `(.L_x_26) ;  /* 0x0000008400bc9947 */ /* 0x002fea0003800000 */
.L_x_25:
[----:B------:R-:W-:Y:S01]  /*4160*/  UIADD3 UR5, UR40, 0x400, URZ ;  /* 0x0000040028057890 */ /* 0x000fe2000fffe03f */
[----:B------:R-:W-:Y:S01]  /*4170*/  WARPGROUP.ARRIVE ;  /* 0x00000000000079c5 */ /* 0x000fe20000000000 */
[----:B------:R-:W-:Y:S02]  /*4180*/  UMOV UR11, 0x40000040 ;  /* 0x40000040000b7882 */ /* 0x000fe40000000000 */
[----:B------:R-:W-:-:S04]  /*4190*/  USHF.R.U32.HI UR5, URZ, 0x4, UR5 ;  /* 0x000000043f057899 */ /* 0x000fc80008011605 */
[----:B------:R-:W-:-:S04]  /*41a0*/  ULOP3.LUT UR5, UR5, 0x3fff, URZ, 0xc0, !UPT ;  /* 0x00003fff05057892 */ /* 0x000fc8000f8ec03f */
[----:B------:R-:W-:-:S04]  /*41b0*/  ULOP3.LUT UR5, UR5, 0x10000, URZ, 0xfc, !UPT ;  /* 0x0001000005057892 */ /* 0x000fc8000f8efc3f */
[----:B------:R-:W-:-:S07]  /*41c0*/  UIMAD UR6, UR6, 0x300, UR5 ;  /* 0x00000300060678a4 */ /* 0x000fce000f8e0205 */
[----:B------:R-:W-:Y:S02]  /*41d0*/  UMOV UR10, UR6 ;  /* 0x00000006000a7c82 */ /* 0x000fe40008000000 */
[----:B------:R-:W-:Y:S01]  /*41e0*/  QGMMA.64x96x32.F32.E4M3.E4M3 R88, R148, gdesc[UR8], R88, gsb0 ;  /* 0x0160000894587df3 */ /* 0x000fe20008000858 */
[----:B------:R-:W-:Y:S01]  /*41f0*/  UIADD3 UR10, UR6, 0x2, URZ ;  /* 0x00000002060a7890 */ /* 0x000fe2000fffe03f */
[----:B------:R-:W-:Y:S01]  /*4200*/  UMOV UR11, 0x40000040 ;  /* 0x40000040000b7882 */ /* 0x000fe20000000000 */
[----:B------:R-:W-:Y:S02]  /*4210*/  WARPGROUP.DEPBAR.LE gsb0, 0x0 ;  /* 0x00008000000079c5 */ /* 0x000fe40000010000 */
[----:B------:R-:W-:-:S06]  /*4220*/  WARPGROUP.ARRIVE ;  /* 0x00000000000079c5 */ /* 0x000fcc0000000000 */
[----:B------:R-:W-:Y:S01]  /*4230*/  QGMMA.64x96x32.F32.E4M3.E4M3 R88, R136, gdesc[UR8], R88, gsb0 ;  /* 0x0160000888587df3 */ /* 0x000fe20008000858 */
[----:B------:R-:W-:Y:S01]  /*4240*/  UIADD3 UR10, UR6, 0x4, URZ ;  /* 0x00000004060a7890 */ /* 0x000fe2000fffe03f */
[----:B------:R-:W-:Y:S01]  /*4250*/  UMOV UR11, 0x40000040 ;  /* 0x40000040000b7882 */ /* 0x000fe20000000000 */
[----:B------:R-:W-:Y:S01]  /*4260*/  UIADD3 UR6, UR6, 0x6, URZ ;  /* 0x0000000606067890 */ /* 0x000fe2000fffe03f */
[----:B------:R-:W-:Y:S02]  /*4270*/  WARPGROUP.DEPBAR.LE gsb0, 0x0 ;  /* 0x00008000000079c5 */ /* 0x000fe40000010000 */
[----:B------:R-:W-:-:S06]  /*4280*/  WARPGROUP.ARRIVE ;  /* 0x00000000000079c5 */ /* 0x000fcc0000000000 */
[----:B------:R-:W-:Y:S01]  /*4290*/  QGMMA.64x96x32.F32.E4M3.E4M3 R88, R140, gdesc[UR8], R88, gsb0 ;  /* 0x016000088c587df3 */ /* 0x000fe20008000858 */
[----:B------:R-:W-:Y:S01]  /*42a0*/  UMOV UR10, UR6 ;  /* 0x00000006000a7c82 */ /* 0x000fe20008000000 */
[----:B------:R-:W-:Y:S01]  /*42b0*/  UMOV UR11, 0x40000040 ;  /* 0x40000040000b7882 */ /* 0x000fe20000000000 */
[----:B------:R-:W-:Y:S02]  /*42c0*/  WARPGROUP.DEPBAR.LE gsb0, 0x0 ;  /* 0x00008000000079c5 */ /* 0x000fe40000010000 */
[----:B------:R-:W-:-:S06]  /*42d0*/  WARPGROUP.ARRIVE ;  /* 0x00000000000079c5 */ /* 0x000fcc0000000000 */
[----:B------:R-:W-:Y:S03]  /*42e0*/  QGMMA.64x96x32.F32.E4M3.E4M3 R88, R144, gdesc[UR8], R88, gsb0 ;  /* 0x0160000890587df3 */ /* 0x000fe60008000858 */
[----:B------:R-:W-:Y:S02]  /*42f0*/  WARPGROUP.DEPBAR.LE gsb0, 0x0 ;  /* 0x00008000000079c5 */ /* 0x000fe40000010000 */
[----:B------:R-:W-:Y:S05]  /*4300*/  @!P0 BRA `(.L_x_27) ;  /* 0x0000000000048947 */ /* 0x000fea0003800000 */
[----:B------:R-:W-:Y:S01]  /*4310*/  BPT.TRAP 0x1 ;  /* 0x000000040000795c */ /* 0x000fe20000300000 */
.L_x_27:
[C---:B-1----:R-:W-:Y:S01]  /*4320*/  FMUL.FTZ R10, R0.reuse, R24 ;  /* 0x00000018000a7220 */ /* 0x042fe20000410000 */
[C---:B------:R-:W-:Y:S01]  /*4330*/  FMUL.FTZ R12, R0.reuse, R26 ;  /* 0x0000001a000c7220 */ /* 0x040fe20000410000 */
[C---:B0-----:R-:W-:Y:S01]  /*4340*/  FMUL.FTZ R9, R0.reuse, R25 ;  /* 0x0000001900097220 */ /* 0x041fe20000410000 */
[C---:B------:R-:W-:Y:S01]  /*4350*/  FMUL.FTZ R11, R0.reuse, R27 ;  /* 0x0000001b000b7220 */ /* 0x040fe20000410000 */
[C---:B------:R-:W-:Y:S01]  /*4360*/  FMUL.FTZ R13, R0.reuse, R28 ;  /* 0x0000001c000d7220 */ /* 0x040fe20000410000 */
[C---:B------:R-:W-:Y:S01]  /*4370*/  FMUL.FTZ R15, R0.reuse, R30 ;  /* 0x0000001e000f7220 */ /* 0x040fe20000410000 */
[----:B------:R-:W0:Y:S01]  /*4380*/  MUFU.TANH R10, R10 ;  /* 0x0000000a000a7308 */ /* 0x000e220000002400 */
[C---:B------:R-:W-:Y:S01]  /*4390*/  FMUL.FTZ R14, R0.reuse, R29 ;  /* 0x0000001d000e7220 */ /* 0x040fe20000410000 */
[C---:B------:R-:W-:Y:S01]  /*43a0*/  FMUL.FTZ R16, R0.reuse, R31 ;  /* 0x0000001f00107220 */ /* 0x040fe20000410000 */
[C---:B------:R-:W-:Y:S01]  /*43b0*/  FMUL.FTZ R17, R0.reuse, R32 ;  /* 0x0000002000117220 */ /* 0x040fe20000410000 */
[C---:B------:R-:W-:Y:S01]  /*43c0*/  FMUL.FTZ R19, R0.reuse, R34 ;  /* 0x0000002200137220 */ /* 0x040fe20000410000 */
[C---:B------:R-:W-:Y:S01]  /*43d0*/  FMUL.FTZ R18, R0.reuse, R33 ;  /* 0x0000002100127220 */ /* 0x040fe20000410000 */
[C---:B------:R-:W-:Y:S01]  /*43e0*/  FMUL.FTZ R20, R0.reuse, R35 ;  /* 0x0000002300147220 */ /* 0x040fe20000410000 */
[C---:B------:R-:W-:Y:S01]  /*43f0*/  FMUL.FTZ R35, R0.reuse, R50 ;  /* 0x0000003200237220 */ /* 0x040fe20000410000 */
[----:B------:R-:W1:Y:S01]  /*4400*/  MUFU.TANH R12, R12 ;  /* 0x0000000c000c7308 */ /* 0x000e620000002400 */
[C---:B------:R-:W-:Y:S01]  /*4410*/  FMUL.FTZ R21, R0.reuse, R36 ;  /* 0x0000002400157220 */ /* 0x040fe20000410000 */
[C---:B------:R-:W-:Y:S01]  /*4420*/  FMUL.FTZ R26, R0.reuse, R41 ;  /* 0x00000029001a7220 */ /* 0x040fe20000410000 */
[C---:B------:R-:W-:Y:S01]  /*4430*/  FMUL.FTZ R41, R0.reuse, R56 ;  /* 0x0000003800297220 */ /* 0x040fe20000410000 */
[C---:B------:R-:W-:Y:S01]  /*4440*/  FMUL.FTZ R23, R0.reuse, R38 ;  /* 0x0000002600177220 */ /* 0x040fe20000410000 */
[C---:B------:R-:W-:Y:S01]  /*4450*/  FMUL.FTZ R22, R0.reuse, R37 ;  /* 0x0000002500167220 */ /* 0x040fe20000410000 */
[C---:B------:R-:W-:Y:S01]  /*4460*/  FMUL.FTZ R33, R0.reuse, R48 ;  /* 0x0000003000217220 */ /* 0x040fe20000410000 */
[----:B------:R-:W-:Y:S01]  /*4470*/  FMUL.FTZ R48, R0, R63 ;  /* 0x0000003f00307220 */ /* 0x000fe20000410000 */
[----:B------:R-:W2:Y:S01]  /*4480*/  MUFU.TANH R9, R9 ;  /* 0x0000000900097308 */ /* 0x000ea20000002400 */
[----:B0-----:R-:W-:Y:S01]  /*4490*/  FMNMX.FTZ R50, R10, R3, !PT ;  /* 0x000000030a327209 */ /* 0x001fe20007810000 */
[C---:B------:R-:W-:Y:S01]  /*44a0*/  FMUL.FTZ R24, R0.reuse, R39 ;  /* 0x0000002700187220 */ /* 0x040fe20000410000 */
[C---:B------:R-:W-:Y:S01]  /*44b0*/  FMUL.FTZ R25, R0.reuse, R40 ;  /* 0x0000002800197220 */ /* 0x040fe20000410000 */
[C---:B------:R-:W-:Y:S01]  /*44c0*/  FMUL.FTZ R36, R0.reuse, R51 ;  /* 0x0000003300247220 */ /* 0x040fe20000410000 */
[C---:B------:R-:W-:Y:S01]  /*44d0*/  FMUL.FTZ R51, R0.reuse, R65 ;  /* 0x0000004100337220 */ /* 0x040fe20000410000 */
[C---:B------:R-:W-:Y:S01]  /*44e0*/  FMUL.FTZ R27, R0.reuse, R42 ;  /* 0x0000002a001b7220 */ /* 0x040fe20000410000 */
[----:B------:R-:W-:Y:S01]  /*44f0*/  FMUL.FTZ R28, R0, R43 ;  /* 0x0000002b001c7220 */ /* 0x000fe20000410000 */
[----:B------:R-:W0:Y:S01]  /*4500*/  MUFU.TANH R11, R11 ;  /* 0x0000000b000b7308 */ /* 0x000e220000002400 */
[----:B-1----:R-:W-:Y:S01]  /*4510*/  FMNMX.FTZ R56, R12, R7, !PT ;  /* 0x000000070c387209 */ /* 0x002fe20007810000 */
[C---:B------:R-:W-:Y:S01]  /*4520*/  FMUL.FTZ R29, R0.reuse, R44 ;  /* 0x0000002c001d7220 */ /* 0x040fe20000410000 */
[C---:B------:R-:W-:Y:S01]  /*4530*/  FMUL.FTZ R38, R0.reuse, R53 ;  /* 0x0000003500267220 */ /* 0x040fe20000410000 */
[C---:B------:R-:W-:Y:S01]  /*4540*/  FMUL.FTZ R53, R0.reuse, R67 ;  /* 0x0000004300357220 */ /* 0x040fe20000410000 */
[C---:B------:R-:W-:Y:S01]  /*4550*/  FMUL.FTZ R31, R0.reuse, R46 ;  /* 0x0000002e001f7220 */ /* 0x040fe20000410000 */
[C---:B------:R-:W-:Y:S01]  /*4560*/  FMUL.FTZ R30, R0.reuse, R45 ;  /* 0x0000002d001e7220 */ /* 0x040fe20000410000 */
[C---:B------:R-:W-:Y:S01]  /*4570*/  FMUL.FTZ R32, R0.reuse, R47 ;  /* 0x0000002f00207220 */ /* 0x040fe20000410000 */
[----:B------:R-:W1:Y:S01]  /*4580*/  MUFU.TANH R13, R13 ;  /* 0x0000000d000d7308 */ /* 0x000e620000002400 */
[----:B--2---:R-:W-:Y:S01]  /*4590*/  FMNMX.FTZ R50, R9, R50, !PT ;  /* 0x0000003209327209 */ /* 0x004fe20007810000 */
[C---:B------:R-:W-:Y:S01]  /*45a0*/  FMUL.FTZ R34, R0.reuse, R49 ;  /* 0x0000003100227220 */ /* 0x040fe20000410000 */
[C---:B------:R-:W-:Y:S01]  /*45b0*/  FMUL.FTZ R37, R0.reuse, R52 ;  /* 0x0000003400257220 */ /* 0x040fe20000410000 */
[C---:B------:R-:W-:Y:S01]  /*45c0*/  FMUL.FTZ R40, R0.reuse, R55 ;  /* 0x0000003700287220 */ /* 0x040fe20000410000 */
[C---:B------:R-:W-:Y:S01]  /*45d0*/  FMUL.FTZ R55, R0.reuse, R69 ;  /* 0x0000004500377220 */ /* 0x040fe20000410000 */
[C---:B------:R-:W-:Y:S01]  /*45e0*/  FMUL.FTZ R39, R0.reuse, R54 ;  /* 0x0000003600277220 */ /* 0x040fe20000410000 */
[C---:B------:R-:W-:Y:S01]  /*45f0*/  FMUL.FTZ R43, R0.reuse, R58 ;  /* 0x0000003a002b7220 */ /* 0x040fe20000410000 */
[----:B------:R-:W2:Y:S01]  /*4600*/  MUFU.TANH R15, R15 ;  /* 0x0000000f000f7308 */ /* 0x000ea20000002400 */
[----:B0-----:R-:W-:Y:S01]  /*4610*/  FMNMX.FTZ R56, R11, R56, !PT ;  /* 0x000000380b387209 */ /* 0x001fe20007810000 */
[C---:B------:R-:W-:Y:S01]  /*4620*/  FMUL.FTZ R42, R0.reuse, R57 ;  /* 0x00000039002a7220 */ /* 0x040fe20000410000 */
[C---:B------:R-:W-:Y:S01]  /*4630*/  FMUL.FTZ R44, R0.reuse, R59 ;  /* 0x0000003b002c7220 */ /* 0x040fe20000410000 */
[C---:B------:R-:W-:Y:S01]  /*4640*/  FMUL.FTZ R45, R0.reuse, R60 ;  /* 0x0000003c002d7220 */ /* 0x040fe20000410000 */
[C---:B------:R-:W-:Y:S01]  /*4650*/  FMUL.FTZ R58, R0.reuse, R71 ;  /* 0x00000047003a7220 */ /* 0x040fe20000410000 */
[C---:B------:R-:W-:Y:S01]  /*4660*/  FMUL.FTZ R47, R0.reuse, R62 ;  /* 0x0000003e002f7220 */ /* 0x040fe20000410000 */
[C---:B------:R-:W-:Y:S01]  /*4670*/  FMUL.FTZ R46, R0.reuse, R61 ;  /* 0x0000003d002e7220 */ /* 0x040fe20000410000 */
        /* <DEDUP_REMOVED lines=20> */
[----:B------:R-:W-:Y:S01]  /*47c0*/  FMUL.FTZ R74, R0, R87 ;  /* 0x00000057004a7220 */ /* 0x000fe20000410000 */
[----:B------:R-:W-:Y:S01]  /*47d0*/  UMOV UR10, UR18 ;  /* 0x00000012000a7c82 */ /* 0x000fe20008000000 */
[----:B------:R-:W-:-:S02]  /*47e0*/  UIADD3 UR5, UR17, 0x17040, URZ ;  /* 0x0001704011057890 */ /* 0x000fc4000fffe03f */
[----:B------:R-:W0:Y:S01]  /*47f0*/  MUFU.TANH R19, R19 ;  /* 0x0000001300137308 */ /* 0x000e220000002400 */
[----:B-1----:R-:W-:Y:S01]  /*4800*/  FMNMX.FTZ R56, R16, R65, !PT ;  /* 0x0000004110387209 */ /* 0x002fe20007810000 */
[----:B------:R-:W-:-:S06]  /*4810*/  UPRMT UR5, UR7, 0x654, UR5 ;  /* 0x0000065407057896 */ /* 0x000fcc0008000005 */
[----:B------:R-:W1:Y:S01]  /*4820*/  MUFU.TANH R18, R18 ;  /* 0x0000001200127308 */ /* 0x000e620000002400 */
[----:B--2---:R-:W-:Y:S02]  /*4830*/  FMNMX.FTZ R65, R17, R50, !PT ;  /* 0x0000003211417209 */ /* 0x004fe40007810000 */
[----:B------:R-:W-:Y:S05]  /*4840*/  SYNCS.ARRIVE.TRANS64.RED.A1T0 RZ, [UR5], RZ ;  /* 0x000000ffffff79a7 */ /* 0x000fea0008100405 */
[----:B------:R-:W2:Y:S01]  /*4850*/  MUFU.TANH R20, R20 ;  /* 0x0000001400147308 */ /* 0x000ea20000002400 */
[----:B0-----:R-:W-:-:S07]  /*4860*/  FMNMX.FTZ R67, R19, R56, !PT ;  /* 0x0000003813437209 */ /* 0x001fce0007810000 */
[----:B------:R-:W0:Y:S01]  /*4870*/  MUFU.TANH R21, R21 ;  /* 0x0000001500157308 */ /* 0x000e220000002400 */
[----:B-1----:R-:W-:-:S07]  /*4880*/  FMNMX.FTZ R50, R18, R65, !PT ;  /* 0x0000004112327209 */ /* 0x002fce0007810000 */
[----:B------:R-:W1:Y:S01]  /*4890*/  MUFU.TANH R23, R23 ;  /* 0x0000001700177308 */ /* 0x000e620000002400 */
[----:B--2---:R-:W-:-:S07]  /*48a0*/  FMNMX.FTZ R56, R20, R67, !PT ;  /* 0x0000004314387209 */ /* 0x004fce0007810000 */
[----:B------:R-:W2:Y:S01]  /*48b0*/  MUFU.TANH R22, R22 ;  /* 0x0000001600167308 */ /* 0x000ea20000002400 */
[----:B0-----:R-:W-:-:S07]  /*48c0*/  FMNMX.FTZ R65, R21, R50, !PT ;  /* 0x0000003215417209 */ /* 0x001fce0007810000 */
[----:B------:R-:W0:Y:S01]  /*48d0*/  MUFU.TANH R24, R24 ;  /* 0x0000001800187308 */ /* 0x000e220000002400 */
[----:B-1----:R-:W-:-:S07]  /*48e0*/  FMNMX.FTZ R67, R23, R56, !PT ;  /* 0x0000003817437209 */ /* 0x002fce0007810000 */
[----:B------:R-:W1:Y:S01]  /*48f0*/  MUFU.TANH R25, R25 ;  /* 0x0000001900197308 */ /* 0x000e620000002400 */
[----:B--2---:R-:W-:Y:S01]  /*4900*/  FMNMX.FTZ R50, R22, R65, !PT ;  /* 0x0000004116327209 */ /* 0x004fe20007810000 */
[----:B------:R-:W-:-:S06]  /*4910*/  FMUL.FTZ R65, R0, R78 ;  /* 0x0000004e00417220 */ /* 0x000fcc0000410000 */
        /* <DEDUP_REMOVED lines=15> */
[----:B-1----:R-:W-:Y:S01]  /*4a10*/  FMNMX.FTZ R50, R30, R67, !PT ;  /* 0x000000431e327209 */ /* 0x002fe20007810000 */
[----:B------:R-:W-:-:S06]  /*4a20*/  FMUL.FTZ R67, R0, R80 ;  /* 0x0000005000437220 */ /* 0x000fcc0000410000 */
        /* <DEDUP_REMOVED lines=15> */
[----:B0-----:R-:W-:Y:S01]  /*4b20*/  FMNMX.FTZ R50, R38, R69, !PT ;  /* 0x0000004526327209 */ /* 0x001fe20007810000 */
[----:B------:R-:W-:-:S06]  /*4b30*/  FMUL.FTZ R69, R0, R82 ;  /* 0x0000005200457220 */ /* 0x000fcc0000410000 */
        /* <DEDUP_REMOVED lines=59> */
[----:B--2---:R-:W-:-:S05]  /*4ef0*/  FMNMX.FTZ R75, R72, R75, !PT ;  /* 0x0000004b484b7209 */ /* 0x004fca0007810000 */
[----:B------:R-:W2:Y:S02]  /*4f00*/  SHFL.BFLY PT, R50, R75, 0x2, 0x1f ;  /* 0x0c401f004b327f89 */ /* 0x000ea400000e0000 */
[----:B------:R-:W3:Y:S01]  /*4f10*/  MUFU.TANH R73, R73 ;  /* 0x0000004900497308 */ /* 0x000ee20000002400 */
[----:B0-----:R-:W-:-:S07]  /*4f20*/  FMNMX.FTZ R77, R69, R56, !PT ;  /* 0x00000038454d7209 */ /* 0x001fce0007810000 */
[----:B------:R-:W0:Y:S01]  /*4f30*/  MUFU.TANH R74, R74 ;  /* 0x0000004a004a7308 */ /* 0x000e220000002400 */
[----:B-1----:R-:W-:-:S04]  /*4f40*/  FMNMX.FTZ R56, R70, R77, !PT ;  /* 0x0000004d46387209 */ /* 0x002fc80007810000 */
[----:B---3--:R-:W-:Y:S02]  /*4f50*/  FMNMX.FTZ R77, R73, R56, !PT ;  /* 0x00000038494d7209 */ /* 0x008fe40007810000 */
[----:B--2---:R-:W-:Y:S02]  /*4f60*/  FMNMX.FTZ R76, R75, R50, !PT ;  /* 0x000000324b4c7209 */ /* 0x004fe40007810000 */
[----:B0-----:R-:W-:-:S03]  /*4f70*/  FMNMX.FTZ R77, R74, R77, !PT ;  /* 0x0000004d4a4d7209 */ /* 0x001fc60007810000 */
[----:B------:R-:W-:Y:S04]  /*4f80*/  SHFL.BFLY PT, R79, R76, 0x1, 0x1f ;  /* 0x0c201f004c4f7f89 */ /* 0x000fe800000e0000 */
[----:B------:R-:W0:Y:S02]  /*4f90*/  SHFL.BFLY PT, R56, R77, 0x2, 0x1f ;  /* 0x0c401f004d387f89 */ /* 0x000e2400000e0000 */
[----:B0-----:R-:W-:Y:S02]  /*4fa0*/  FMNMX.FTZ R80, R77, R56, !PT ;  /* 0x000000384d507209 */ /* 0x001fe40007810000 */
[----:B------:R-:W-:Y:S01]  /*4fb0*/  FMNMX.FTZ R56, R76, R79, !PT ;  /* 0x0000004f4c387209 */ /* 0x000fe20007810000 */
[----:B------:R-:W-:Y:S02]  /*4fc0*/  IMAD.U32 R79, RZ, RZ, UR10 ;  /* 0x0000000aff4f7e24 */ /* 0x000fe4000f8e00ff */
[----:B------:R-:W0:Y:S02]  /*4fd0*/  SHFL.BFLY PT, R81, R80, 0x1, 0x1f ;  /* 0x0c201f0050517f89 */ /* 0x000e2400000e0000 */
[----:B------:R-:W-:-:S01]  /*4fe0*/  FFMA.FTZ R78, R56, R79, -8 ;  /* 0xc1000000384e7423 */ /* 0x000fc2000001004f */
[----:B------:R-:W-:-:S03]  /*4ff0*/  FADD.FTZ R3, -R56, R3 ;  /* 0x0000000338037221 */ /* 0x000fc60000010100 */
[--C-:B------:R-:W-:Y:S01]  /*5000*/  FFMA.FTZ R76, R51, UR10, -R78.reuse ;  /* 0x0000000a334c7c23 */ /* 0x100fe2000801084e */
[----:B------:R-:W-:-:S01]  /*5010*/  FFMA.FTZ R51, R54, UR10, -R78 ;  /* 0x0000000a36337c23 */ /* 0x000fc2000801084e */
[--C-:B------:R-:W-:Y:S01]  /*5020*/  FFMA.FTZ R54, R55, UR10, -R78.reuse ;  /* 0x0000000a37367c23 */ /* 0x100fe2000801084e */
[----:B------:R-:W-:-:S01]  /*5030*/  FFMA.FTZ R55, R59, UR10, -R78 ;  /* 0x0000000a3b377c23 */ /* 0x000fc2000801084e */
[--C-:B------:R-:W-:Y:S01]  /*5040*/  FFMA.FTZ R59, R63, UR10, -R78.reuse ;  /* 0x0000000a3f3b7c23 */ /* 0x100fe2000801084e */
[----:B------:R-:W-:-:S01]  /*5050*/  FFMA.FTZ R63, R67, UR10, -R78 ;  /* 0x0000000a433f7c23 */ /* 0x000fc2000801084e */
[--C-:B------:R-:W-:Y:S01]  /*5060*/  FFMA.FTZ R67, R71, UR10, -R78.reuse ;  /* 0x0000000a47437c23 */ /* 0x100fe2000801084e */
[----:B------:R-:W-:Y:S02]  /*5070*/  IMAD.U32 R71, RZ, RZ, UR10 ;  /* 0x0000000aff477e24 */ /* 0x000fe4000f8e00ff */
[----:B------:R-:W-:Y:S01]  /*5080*/  FMUL.FTZ R75, R3, UR10 ;  /* 0x0000000a034b7c20 */ /* 0x000fe20008410000 */
[----:B------:R-:W-:-:S01]  /*5090*/  FFMA.FTZ R10, R10, UR10, -R78 ;  /* 0x0000000a0a0a7c23 */ /* 0x000fc2000801084e */
[--C-:B------:R-:W-:Y:S01]  /*50a0*/  FFMA.FTZ R9, R9, UR10, -R78.reuse ;  /* 0x0000000a09097c23 */ /* 0x100fe2000801084e */
[----:B------:R-:W-:-:S01]  /*50b0*/  FFMA.FTZ R13, R13, UR10, -R78 ;  /* 0x0000000a0d0d7c23 */ /* 0x000fc2000801084e */
[--C-:B------:R-:W-:Y:S01]  /*50c0*/  FFMA.FTZ R14, R14, UR10, -R78.reuse ;  /* 0x0000000a0e0e7c23 */ /* 0x100fe2000801084e */
[----:B------:R-:W-:-:S01]  /*50d0*/  FFMA.FTZ R17, R17, UR10, -R78 ;  /* 0x0000000a11117c23 */ /* 0x000fc2000801084e */
[--C-:B------:R-:W-:Y:S01]  /*50e0*/  FFMA.FTZ R18, R18, UR10, -R78.reuse ;  /* 0x0000000a12127c23 */ /* 0x100fe2000801084e */
[----:B------:R-:W-:Y:S01]  /*50f0*/  MUFU.EX2 R10, R10 ;  /* 0x0000000a000a7308 */ /* 0x000fe20000000800 */
[----:B------:R-:W-:-:S01]  /*5100*/  FFMA.FTZ R21, R21, UR10, -R78 ;  /* 0x0000000a15157c23 */ /* 0x000fc2000801084e */
[--C-:B------:R-:W-:Y:S01]  /*5110*/  FFMA.FTZ R22, R22, UR10, -R78.reuse ;  /* 0x0000000a16167c23 */ /* 0x100fe2000801084e */
[----:B0-----:R-:W-:Y:S01]  /*5120*/  FMNMX.FTZ R50, R80, R81, !PT ;  /* 0x0000005150327209 */ /* 0x001fe20007810000 */
[--C-:B------:R-:W-:Y:S01]  /*5130*/  FFMA.FTZ R25, R25, UR10, -R78.reuse ;  /* 0x0000000a19197c23 */ /* 0x100fe2000801084e */
[----:B------:R-:W-:-:S01]  /*5140*/  FFMA.FTZ R26, R26, UR10, -R78 ;  /* 0x0000000a1a1a7c23 */ /* 0x000fc2000801084e */
[--C-:B------:R-:W-:Y:S01]  /*5150*/  FFMA.FTZ R29, R29, UR10, -R78.reuse ;  /* 0x0000000a1d1d7c23 */ /* 0x100fe2000801084e */
[----:B------:R-:W-:-:S01]  /*5160*/  FFMA.FTZ R30, R30, UR10, -R78 ;  /* 0x0000000a1e1e7c23 */ /* 0x000fc2000801084e */
[C---:B------:R-:W-:Y:S01]  /*5170*/  FADD.FTZ R3, -R50.reuse, R7 ;  /* 0x0000000732037221 */ /* 0x040fe20000010100 */
[----:B------:R-:W-:-:S01]  /*5180*/  FFMA.FTZ R71, R50, R71, -8 ;  /* 0xc100000032477423 */ /* 0x000fc20000010047 */
[----:B------:R-:W0:Y:S01]  /*5190*/  MUFU.EX2 R7, R75 ;  /* 0x0000004b00077308 */ /* 0x000e220000000800 */
[----:B------:R-:W-:-:S01]  /*51a0*/  FFMA.FTZ R33, R33, UR10, -R78 ;  /* 0x0000000a21217c23 */ /* 0x000fc2000801084e */
[----:B------:R-:W-:Y:S01]  /*51b0*/  FMUL.FTZ R3, R3, UR10 ;  /* 0x0000000a03037c20 */ /* 0x000fe20008410000 */
[----:B------:R-:W-:-:S01]  /*51c0*/  FFMA.FTZ R12, R12, UR10, -R71 ;  /* 0x0000000a0c0c7c23 */ /* 0x000fc20008010847 */
[--C-:B------:R-:W-:Y:S01]  /*51d0*/  FFMA.FTZ R11, R11, UR10, -R71.reuse ;  /* 0x0000000a0b0b7c23 */ /* 0x100fe20008010847 */
[----:B------:R-:W-:-:S01]  /*51e0*/  FFMA.FTZ R15, R15, UR10, -R71 ;  /* 0x0000000a0f0f7c23 */ /* 0x000fc20008010847 */
[--C-:B------:R-:W-:Y:S01]  /*51f0*/  FFMA.FTZ R16, R16, UR10, -R71.reuse ;  /* 0x0000000a10107c23 */ /* 0x100fe20008010847 */
[----:B------:R-:W-:-:S01]  /*5200*/  FFMA.FTZ R19, R19, UR10, -R71 ;  /* 0x0000000a13137c23 */ /* 0x000fc20008010847 */
[----:B------:R-:W-:Y:S01]  /*5210*/  MUFU.EX2 R3, R3 ;  /* 0x0000000300037308 */ /* 0x000fe20000000800 */
[----:B------:R-:W-:-:S01]  /*5220*/  FFMA.FTZ R20, R20, UR10, -R71 ;  /* 0x0000000a14147c23 */ /* 0x000fc20008010847 */
[--C-:B------:R-:W-:Y:S01]  /*5230*/  FFMA.FTZ R23, R23, UR10, -R71.reuse ;  /* 0x0000000a17177c23 */ /* 0x100fe20008010847 */
[----:B------:R-:W-:-:S01]  /*5240*/  FFMA.FTZ R24, R24, UR10, -R71 ;  /* 0x0000000a18187c23 */ /* 0x000fc20008010847 */
[--C-:B------:R-:W-:Y:S01]  /*5250*/  FFMA.FTZ R27, R27, UR10, -R71.reuse ;  /* 0x0000000a1b1b7c23 */ /* 0x100fe20008010847 */
[----:B------:R-:W-:-:S01]  /*5260*/  FFMA.FTZ R28, R28, UR10, -R71 ;  /* 0x0000000a1c1c7c23 */ /* 0x000fc20008010847 */
[--C-:B------:R-:W-:Y:S01]  /*5270*/  FFMA.FTZ R31, R31, UR10, -R71.reuse ;  /* 0x0000000a1f1f7c23 */ /* 0x100fe20008010847 */
[----:B------:R-:W-:-:S01]  /*5280*/  FFMA.FTZ R32, R32, UR10, -R71 ;  /* 0x0000000a20207c23 */ /* 0x000fc20008010847 */
[----:B------:R-:W1:Y:S01]  /*5290*/  MUFU.EX2 R12, R12 ;  /* 0x0000000c000c7308 */ /* 0x000e620000000800 */
[----:B0-----:R-:W-:-:S01]  /*52a0*/  FFMA.FTZ R6, R7, R6, R10 ;  /* 0x0000000607067223 */ /* 0x001fc2000001000a */
[----:B------:R-:W-:Y:S01]  /*52b0*/  FFMA.FTZ R35, R35, UR10, -R71 ;  /* 0x0000000a23237c23 */ /* 0x000fe20008010847 */
[----:B------:R-:W-:-:S01]  /*52c0*/  FFMA.FTZ R34, R34, UR10, -R78 ;  /* 0x0000000a22227c23 */ /* 0x000fc2000801084e */
[----:B------:R-:W-:Y:S01]  /*52d0*/  FFMA.FTZ R36, R36, UR10, -R71 ;  /* 0x0000000a24247c23 */ /* 0x000fe20008010847 */
[----:B------:R-:W-:-:S01]  /*52e0*/  FFMA.FTZ R37, R37, UR10, -R78 ;  /* 0x0000000a25257c23 */ /* 0x000fc2000801084e */
[----:B------:R-:W-:Y:S01]  /*52f0*/  FFMA.FTZ R39, R39, UR10, -R71 ;  /* 0x0000000a27277c23 */ /* 0x000fe20008010847 */
[----:B------:R-:W-:-:S01]  /*5300*/  FFMA.FTZ R38, R38, UR10, -R78 ;  /* 0x0000000a26267c23 */ /* 0x000fc2000801084e */
[----:B------:R-:W0:Y:S01]  /*5310*/  MUFU.EX2 R9, R9 ;  /* 0x0000000900097308 */ /* 0x000e220000000800 */
[----:B------:R-:W-:-:S01]  /*5320*/  FFMA.FTZ R40, R40, UR10, -R71 ;  /* 0x0000000a28287c23 */ /* 0x000fc20008010847 */
[----:B------:R-:W-:Y:S01]  /*5330*/  FFMA.FTZ R41, R41, UR10, -R78 ;  /* 0x0000000a29297c23 */ /* 0x000fe2000801084e */
[----:B------:R-:W-:-:S01]  /*5340*/  FFMA.FTZ R43, R43, UR10, -R71 ;  /* 0x0000000a2b2b7c23 */ /* 0x000fc20008010847 */
[----:B------:R-:W-:Y:S01]  /*5350*/  FFMA.FTZ R42, R42, UR10, -R78 ;  /* 0x0000000a2a2a7c23 */ /* 0x000fe2000801084e */
[----:B------:R-:W-:-:S01]  /*5360*/  FFMA.FTZ R44, R44, UR10, -R71 ;  /* 0x0000000a2c2c7c23 */ /* 0x000fc20008010847 */
[----:B------:R-:W-:Y:S01]  /*5370*/  FFMA.FTZ R45, R45, UR10, -R78 ;  /* 0x0000000a2d2d7c23 */ /* 0x000fe2000801084e */
[----:B------:R-:W-:-:S01]  /*5380*/  FFMA.FTZ R47, R47, UR10, -R71 ;  /* 0x0000000a2f2f7c23 */ /* 0x000fc20008010847 */
[----:B------:R-:W2:Y:S01]  /*5390*/  MUFU.EX2 R11, R11 ;  /* 0x0000000b000b7308 */ /* 0x000ea20000000800 */
[----:B-1----:R-:W-:-:S01]  /*53a0*/  FFMA.FTZ R8, R3, R8, R12 ;  /* 0x0000000803087223 */ /* 0x002fc2000001000c */
[----:B------:R-:W-:Y:S01]  /*53b0*/  FFMA.FTZ R46, R46, UR10, -R78 ;  /* 0x0000000a2e2e7c23 */ /* 0x000fe2000801084e */
[----:B------:R-:W-:-:S01]  /*53c0*/  FFMA.FTZ R48, R48, UR10, -R71 ;  /* 0x0000000a30307c23 */ /* 0x000fc20008010847 */
[----:B------:R-:W-:Y:S01]  /*53d0*/  FFMA.FTZ R49, R49, UR10, -R78 ;  /* 0x0000000a31317c23 */ /* 0x000fe2000801084e */
[----:B------:R-:W-:-:S01]  /*53e0*/  FFMA.FTZ R52, R52, UR10, -R71 ;  /* 0x0000000a34347c23 */ /* 0x000fc20008010847 */
[--C-:B------:R-:W-:Y:S01]  /*53f0*/  FFMA.FTZ R53, R53, UR10, -R71.reuse ;  /* 0x0000000a35357c23 */ /* 0x100fe20008010847 */
[----:B------:R-:W-:-:S01]  /*5400*/  FFMA.FTZ R57, R57, UR10, -R71 ;  /* 0x0000000a39397c23 */ /* 0x000fc20008010847 */
[----:B------:R-:W1:Y:S01]  /*5410*/  MUFU.EX2 R13, R13 ;  /* 0x0000000d000d7308 */ /* 0x000e620000000800 */
[----:B0-----:R-:W-:-:S01]  /*5420*/  FADD.FTZ R6, R9, R6 ;  /* 0x0000000609067221 */ /* 0x001fc20000010000 */
[--C-:B------:R-:W-:Y:S01]  /*5430*/  FFMA.FTZ R58, R58, UR10, -R71.reuse ;  /* 0x0000000a3a3a7c23 */ /* 0x100fe20008010847 */
[----:B------:R-:W-:-:S01]  /*5440*/  FFMA.FTZ R61, R61, UR10, -R71 ;  /* 0x0000000a3d3d7c23 */ /* 0x000fc20008010847 */
[----:B------:R-:W-:Y:S01]  /*5450*/  FFMA.FTZ R60, R60, UR10, -R78 ;  /* 0x0000000a3c3c7c23 */ /* 0x000fe2000801084e */
[----:B------:R-:W-:-:S01]  /*5460*/  FFMA.FTZ R62, R62, UR10, -R71 ;  /* 0x0000000a3e3e7c23 */ /* 0x000fc20008010847 */
[----:B------:R-:W-:Y:S01]  /*5470*/  FFMA.FTZ R65, R65, UR10, -R71 ;  /* 0x0000000a41417c23 */ /* 0x000fe20008010847 */
[----:B------:R-:W-:-:S01]  /*5480*/  FFMA.FTZ R64, R64, UR10, -R78 ;  /* 0x0000000a40407c23 */ /* 0x000fc2000801084e */
[----:B------:R-:W0:Y:S01]  /*5490*/  MUFU.EX2 R15, R15 ;  /* 0x0000000f000f7308 */ /* 0x000e220000000800 */
[----:B--2---:R-:W-:-:S01]  /*54a0*/  FADD.FTZ R8, R11, R8 ;  /* 0x000000080b087221 */ /* 0x004fc20000010000 */
[--C-:B------:R-:W-:Y:S01]  /*54b0*/  FFMA.FTZ R66, R66, UR10, -R71.reuse ;  /* 0x0000000a42427c23 */ /* 0x100fe20008010847 */
[----:B------:R-:W-:-:S01]  /*54c0*/  FFMA.FTZ R69, R69, UR10, -R71 ;  /* 0x0000000a45457c23 */ /* 0x000fc20008010847 */
[----:B------:R-:W-:Y:S01]  /*54d0*/  FFMA.FTZ R68, R68, UR10, -R78 ;  /* 0x0000000a44447c23 */ /* 0x000fe2000801084e */
[----:B------:R-:W-:-:S01]  /*54e0*/  FFMA.FTZ R70, R70, UR10, -R71 ;  /* 0x0000000a46467c23 */ /* 0x000fc20008010847 */
[----:B------:R-:W-:Y:S01]  /*54f0*/  FFMA.FTZ R73, R73, UR10, -R71 ;  /* 0x0000000a49497c23 */ /* 0x000fe20008010847 */
[----:B------:R-:W-:-:S01]  /*5500*/  FFMA.FTZ R72, R72, UR10, -R78 ;  /* 0x0000000a48487c23 */ /* 0x000fc2000801084e */
[----:B------:R-:W2:Y:S01]  /*5510*/  MUFU.EX2 R14, R14 ;  /* 0x0000000e000e7308 */ /* 0x000ea20000000800 */
[----:B-1----:R-:W-:-:S01]  /*5520*/  FADD.FTZ R75, R13, R6 ;  /* 0x000000060d4b7221 */ /* 0x002fc20000010000 */
[----:B------:R-:W-:-:S06]  /*5530*/  FFMA.FTZ R71, R74, UR10, -R71 ;  /* 0x0000000a4a477c23 */ /* 0x000fcc0008010847 */
        /* <DEDUP_REMOVED lines=100> */
[----:B------:R-:W-:Y:S01]  /*5b80*/  MUFU.EX2 R69, R69 ;  /* 0x0000004500457308 */ /* 0x000fe20000000800 */
[----:B-1----:R-:W-:-:S07]  /*5b90*/  FADD.FTZ R8, R66, R77 ;  /* 0x0000004d42087221 */ /* 0x002fce0000010000 */
[----:B------:R-:W1:Y:S01]  /*5ba0*/  MUFU.EX2 R68, R68 ;  /* 0x0000004400447308 */ /* 0x000e620000000800 */
[----:B0-----:R-:W-:-:S07]  /*5bb0*/  FADD.FTZ R75, R63, R6 ;  /* 0x000000063f4b7221 */ /* 0x001fce0000010000 */
[----:B------:R-:W-:Y:S08]  /*5bc0*/  MUFU.EX2 R70, R70 ;  /* 0x0000004600467308 */ /* 0x000ff00000000800 */
[----:B------:R-:W0:Y:S01]  /*5bd0*/  MUFU.EX2 R67, R67 ;  /* 0x0000004300437308 */ /* 0x000e220000000800 */
[----:B-1----:R-:W-:-:S07]  /*5be0*/  FADD.FTZ R6, R68, R75 ;  /* 0x0000004b44067221 */ /* 0x002fce0000010000 */
[----:B------:R1:W2:Y:S08]  /*5bf0*/  MUFU.EX2 R78, R73 ;  /* 0x00000049004e7308 */ /* 0x0002b00000000800 */
[----:B------:R-:W3:Y:S01]  /*5c00*/  MUFU.EX2 R72, R72 ;  /* 0x0000004800487308 */ /* 0x000ee20000000800 */
[----:B-1----:R-:W-:-:S01]  /*5c10*/  FADD.FTZ R73, R69, R8 ;  /* 0x0000000845497221 */ /* 0x002fc20000010000 */
[----:B0-----:R-:W-:-:S03]  /*5c20*/  FADD.FTZ R75, R67, R6 ;  /* 0x00000006434b7221 */ /* 0x001fc60000010000 */
[----:B------:R-:W-:-:S03]  /*5c30*/  FADD.FTZ R73, R70, R73 ;  /* 0x0000004946497221 */ /* 0x000fc60000010000 */
[----:B------:R-:W0:Y:S01]  /*5c40*/  MUFU.EX2 R71, R71 ;  /* 0x0000004700477308 */ /* 0x000e220000000800 */
[----:B--2---:R-:W-:-:S01]  /*5c50*/  FADD.FTZ R73, R78, R73 ;  /* 0x000000494e497221 */ /* 0x004fc20000010000 */
[----:B---3--:R-:W-:-:S03]  /*5c60*/  FADD.FTZ R6, R72, R75 ;  /* 0x0000004b48067221 */ /* 0x008fc60000010000 */
[----:B0-----:R-:W-:Y:S01]  /*5c70*/  FADD.FTZ R8, R71, R73 ;  /* 0x0000004947087221 */ /* 0x001fe20000010000 */
[----:B------:R-:W-:Y:S06]  /*5c80*/  @!P0 BRA `(.L_x_28) ;  /* 0x0000000000048947 */ /* 0x000fec0003800000 */
[----:B------:R-:W-:Y:S01]  /*5c90*/  BPT.TRAP 0x1 ;  /* 0x000000040000795c */ /* 0x000fe20000300000 */
.L_x_28:
[----:B------:R-:W-:Y:S01]  /*5ca0*/  UISETP.GT.AND UP0, UPT, UR44, UR37, UPT ;  /* 0x000000252c00728c */ /* 0x000fe2000bf04270 */
[----:B------:R-:W-:Y:S01]  /*5cb0*/  F2FP.SATFINITE.E4M3.F32.PACK_AB_MERGE_C R13, R14, R13, RZ ;  /* 0x0000000d0e0d723e */ /* 0x000fe200048070ff */
[----:B------:R-:W-:Y:S01]  /*5cc0*/  UIADD3 UR5, UR14, 0x17060, URZ ;  /* 0x000170600e057890 */ /* 0x000fe2000fffe03f */
[----:B------:R-:W-:Y:S01]  /*5cd0*/  F2FP.SATFINITE.E4M3.F32.PACK_AB_MERGE_C R15, R16, R15, RZ ;  /* 0x0000000f100f723e */ /* 0x000fe200048070ff */
[----:B------:R-:W-:Y:S01]  /*5ce0*/  UIADD3 UR44, UR44, -0x1, URZ ;  /* 0xffffffff2c2c7890 */ /* 0x000fe2000fffe03f */
[----:B------:R-:W-:Y:S01]  /*5cf0*/  F2FP.SATFINITE.E4M3.F32.PACK_AB_MERGE_C R21, R22, R21, RZ ;  /* 0x000000151615723e */ /* 0x000fe200048070ff */
[----:B------:R-:W-:Y:S01]  /*5d00*/  UPRMT UR5, UR7, 0x654, UR5 ;  /* 0x0000065407057896 */ /* 0x000fe20008000005 */
[----:B------:R-:W-:Y:S01]  /*5d10*/  PLOP3.LUT P1, PT, PT, PT, UP0, 0x80, 0x0 ;  /* 0x000000000000781c */ /* 0x000fe20003f2f008 */
[----:B------:R-:W-:Y:S01]  /*5d20*/  FMUL.FTZ R88, R88, R7 ;  /* 0x0000000758587220 */ /* 0x000fe20000410000 */
[----:B------:R-:W-:Y:S01]  /*5d30*/  F2FP.SATFINITE.E4M3.F32.PACK_AB_MERGE_C R23, R24, R23, RZ ;  /* 0x000000171817723e */ /* 0x000fe200048070ff */
[----:B------:R-:W-:Y:S01]  /*5d40*/  FMUL.FTZ R89, R89, R7 ;  /* 0x0000000759597220 */ /* 0x000fe20000410000 */
[----:B------:R-:W-:Y:S01]  /*5d50*/  F2FP.SATFINITE.E4M3.F32.PACK_AB_MERGE_C R29, R30, R29, RZ ;  /* 0x0000001d1e1d723e */ /* 0x000fe200048070ff */
[----:B------:R-:W-:Y:S01]  /*5d60*/  FMUL.FTZ R92, R92, R7 ;  /* 0x000000075c5c7220 */ /* 0x000fe20000410000 */
[----:B------:R-:W-:Y:S01]  /*5d70*/  F2FP.SATFINITE.E4M3.F32.PACK_AB_MERGE_C R31, R32, R31, RZ ;  /* 0x0000001f201f723e */ /* 0x000fe200048070ff */
[----:B------:R-:W-:Y:S01]  /*5d80*/  FMUL.FTZ R93, R93, R7 ;  /* 0x000000075d5d7220 */ /* 0x000fe20000410000 */
[----:B------:R-:W-:Y:S01]  /*5d90*/  F2FP.SATFINITE.E4M3.F32.PACK_AB_MERGE_C R37, R38, R37, RZ ;  /* 0x000000252625723e */ /* 0x000fe200048070ff */
[----:B------:R-:W-:Y:S01]  /*5da0*/  SYNCS.ARRIVE.TRANS64.RED.A1T0 RZ, [UR5], RZ ;  /* 0x000000ffffff79a7 */ /* 0x000fe20008100405 */
[----:B------:R-:W-:Y:S01]  /*5db0*/  F2FP.SATFINITE.E4M3.F32.PACK_AB_MERGE_C R39, R40, R39, RZ ;  /* 0x000000272827723e */ /* 0x000fe200048070ff */
[----:B------:R-:W-:Y:S01]  /*5dc0*/  UMOV UR5, UR4 ;  /* 0x0000000400057c82 */ /* 0x000fe20008000000 */
[----:B------:R-:W-:Y:S01]  /*5dd0*/  F2FP.SATFINITE.E4M3.F32.PACK_AB_MERGE_C R45, R46, R45, RZ ;  /* 0x0000002d2e2d723e */ /* 0x000fe200048070ff */
        /* <DEDUP_REMOVED lines=12> */
[-C--:B------:R-:W-:Y:S01]  /*5ea0*/  FMUL.FTZ R108, R108, R7.reuse ;  /* 0x000000076c6c7220 */ /* 0x080fe20000410000 */
[----:B------:R-:W-:Y:S01]  /*5eb0*/  F2FP.SATFINITE.E4M3.F32.PACK_AB_MERGE_C R14, R71, R78, RZ ;  /* 0x0000004e470e723e */ /* 0x000fe200048070ff */
[-C--:B------:R-:W-:Y:S01]  /*5ec0*/  FMUL.FTZ R109, R109, R7.reuse ;  /* 0x000000076d6d7220 */ /* 0x080fe20000410000 */
[----:B------:R-:W-:Y:S01]  /*5ed0*/  R2UR UR6, R2 ;  /* 0x00000000020672ca */ /* 0x000fe200000e0000 */
[-C--:B------:R-:W-:Y:S01]  /*5ee0*/  FMUL.FTZ R112, R112, R7.reuse ;  /* 0x0000000770707220 */ /* 0x080fe20000410000 */
        /* <DEDUP_REMOVED lines=10> */
[----:B------:R-:W-:Y:S01]  /*5f90*/  FMUL.FTZ R133, R133, R7 ;  /* 0x0000000785857220 */ /* 0x000fe20000410000 */
        /* <DEDUP_REMOVED lines=24> */
[----:B------:R-:W-:Y:S01]  /*6120*/  F2FP.SATFINITE.E4M3.F32.PACK_AB_MERGE_C R148, R9, R10, R13 ;  /* 0x0000000a0994723e */ /* 0x000fe2000480700d */
[----:B------:R-:W-:Y:S01]  /*6130*/  IMAD.MOV.U32 R7, RZ, RZ, R50 ;  /* 0x000000ffff077224 */ /* 0x000fe200078e0032 */
[----:B------:R-:W-:Y:S01]  /*6140*/  F2FP.SATFINITE.E4M3.F32.PACK_AB_MERGE_C R149, R11, R12, R15 ;  /* 0x0000000c0b95723e */ /* 0x000fe2000480700f */
[----:B------:R-:W-:Y:S01]  /*6150*/  IMAD.MOV.U32 R3, RZ, RZ, R56 ;  /* 0x000000ffff037224 */ /* 0x000fe200078e0038 */
[----:B------:R-:W-:-:S02]  /*6160*/  F2FP.SATFINITE.E4M3.F32.PACK_AB_MERGE_C R150, R18, R17, R21 ;  /* 0x000000111296723e */ /* 0x000fc40004807015 */
[----:B------:R-:W-:Y:S02]  /*6170*/  F2FP.SATFINITE.E4M3.F32.PACK_AB_MERGE_C R151, R20, R19, R23 ;  /* 0x000000131497723e */ /* 0x000fe40004807017 */
[----:B------:R-:W-:Y:S02]  /*6180*/  F2FP.SATFINITE.E4M3.F32.PACK_AB_MERGE_C R136, R26, R25, R29 ;  /* 0x000000191a88723e */ /* 0x000fe4000480701d */
[----:B------:R-:W-:Y:S02]  /*6190*/  F2FP.SATFINITE.E4M3.F32.PACK_AB_MERGE_C R137, R28, R27, R31 ;  /* 0x0000001b1c89723e */ /* 0x000fe4000480701f */
[----:B------:R-:W-:Y:S02]  /*61a0*/  F2FP.SATFINITE.E4M3.F32.PACK_AB_MERGE_C R138, R34, R33, R37 ;  /* 0x00000021228a723e */ /* 0x000fe40004807025 */
[----:B------:R-:W-:Y:S02]  /*61b0*/  F2FP.SATFINITE.E4M3.F32.PACK_AB_MERGE_C R139, R36, R35, R39 ;  /* 0x00000023248b723e */ /* 0x000fe40004807027 */
[----:B------:R-:W-:-:S02]  /*61c0*/  F2FP.SATFINITE.E4M3.F32.PACK_AB_MERGE_C R140, R42, R41, R45 ;  /* 0x000000292a8c723e */ /* 0x000fc4000480702d */
[----:B------:R-:W-:Y:S02]  /*61d0*/  F2FP.SATFINITE.E4M3.F32.PACK_AB_MERGE_C R141, R44, R43, R47 ;  /* 0x0000002b2c8d723e */ /* 0x000fe4000480702f */
[----:B------:R-:W-:Y:S02]  /*61e0*/  F2FP.SATFINITE.E4M3.F32.PACK_AB_MERGE_C R142, R76, R49, R51 ;  /* 0x000000314c8e723e */ /* 0x000fe40004807033 */
[----:B------:R-:W-:Y:S02]  /*61f0*/  F2FP.SATFINITE.E4M3.F32.PACK_AB_MERGE_C R143, R53, R52, R57 ;  /* 0x00000034358f723e */ /* 0x000fe40004807039 */
[----:B------:R-:W-:Y:S02]  /*6200*/  F2FP.SATFINITE.E4M3.F32.PACK_AB_MERGE_C R144, R60, R55, R59 ;  /* 0x000000373c90723e */ /* 0x000fe4000480703b */
[----:B------:R-:W-:Y:S02]  /*6210*/  F2FP.SATFINITE.E4M3.F32.PACK_AB_MERGE_C R145, R62, R61, R65 ;  /* 0x0000003d3e91723e */ /* 0x000fe40004807041 */
[----:B------:R-:W-:-:S02]  /*6220*/  F2FP.SATFINITE.E4M3.F32.PACK_AB_MERGE_C R146, R68, R63, R67 ;  /* 0x0000003f4492723e */ /* 0x000fc40004807043 */
[----:B------:R-:W-:Y:S01]  /*6230*/  F2FP.SATFINITE.E4M3.F32.PACK_AB_MERGE_C R147, R70, R69, R14 ;  /* 0x000000454693723e */ /* 0x000fe2000480700e */
[----:B------:R-:W-:Y:S06]  /*6240*/  @P1 BRA `(.L_x_29) ;  /* 0xffffffdc00081947 */ /* 0x000fec000383ffff */
.L_x_18:
[----:B------:R-:W-:Y:S06]  /*6250*/  BAR.ARV 0x8, 0x200 ;  /* 0x0208000000007b1d */ /* 0x000fec0000002000 */
[----:B------:R-:W-:Y:S05]  /*6260*/  @!P0 BRA `(.L_x_30) ;  /* 0x0000000000048947 */ /* 0x000fea0003800000 */
[----:B------:R-:W-:Y:S01]  /*6270*/  BPT.TRAP 0x1 ;  /* 0x000000040000795c */ /* 0x000fe20000300000 */
.L_x_30:
[----:B------:R-:W-:Y:S01]  /*6280*/  R2UR UR11, R2 ;  /* 0x00000000020b72ca */ /* 0x000fe200000e0000 */
[----:B------:R-:W-:-:S05]  /*6290*/  IMAD.U32 R0, RZ, RZ, UR4 ;  /* 0x00000004ff007e24 */ /* 0x000fca000f8e00ff */
[----:B------:R-:W-:-:S07]  /*62a0*/  SHF.L.U32 R0, R0, 0x1f, RZ ;  /* 0x0000001f00007819 */ /* 0x000fce00000006ff */
[----:B------:R-:W-:-:S09]  /*62b0*/  ULEA UR11, UR11, UR40, 0x3 ;  /* 0x000000280b0b7291 */ /* 0x000fd2000f8e183f */
[----:B------:R0:W1:Y:S01]  /*62c0*/  SYNCS.PHASECHK.TRANS64.TRYWAIT P1, [UR11+0x17050], R0 ;  /* 0x01705000ff0075a7 */ /* 0x000062000802014b */
[----:B------:R-:W-:Y:S05]  /*62d0*/  @!P0 BRA `(.L_x_31) ;  /* 0x0000000000048947 */ /* 0x000fea0003800000 */
[----:B------:R-:W-:Y:S01]  /*62e0*/  BPT.TRAP 0x1 ;  /* 0x000000040000795c */ /* 0x000fe20000300000 */
.L_x_31:
[----:B-1----:R-:W-:Y:S05]  /*62f0*/  @P1 BRA `(.L_x_32) ;  /* 0x0000000000081947 */ /* 0x002fea0003800000 */
[----:B------:R-:W1:Y:S02]  /*6300*/  SYNCS.PHASECHK.TRANS64.TRYWAIT P1, [UR11+0x17050], R0 ;  /* 0x01705000ff0075a7 */ /* 0x000e64000802014b */
[----:B-1----:R-:W-:Y:S05]  /*6310*/  @!P1 BRA `(.L_x_33) ;  /* 0x0000006400649947 */ /* 0x002fea0003800000 */
.L_x_32:
[----:B------:R-:W-:Y:S01]  /*6320*/  ULDC.64 UR12, c[0x0][0x9a0] ;  /* 0x00026800000c7ab9 */ /* 0x000fe20000000a00 */
[----:B------:R-:W-:Y:S01]  /*6330*/  UIADD3 UR40, UR40, 0x400, URZ ;  /* 0x0000040028287890 */ /* 0x000fe2000fffe03f */
[----:B------:R-:W-:Y:S01]  /*6340*/  R2UR UR15, R2 ;  /* 0x00000000020f72ca */ /* 0x000fe200000e0000 */
[----:B------:R-:W-:Y:S01]  /*6350*/  UISETP.NE.U32.AND UP0, UPT, UR12, URZ, UPT ;  /* 0x0000003f0c00728c */ /* 0x000fe2000bf05070 */
[----:B------:R-:W-:Y:S01]  /*6360*/  WARPGROUP.ARRIVE ;  /* 0x00000000000079c5 */ /* 0x000fe20000000000 */
[----:B------:R-:W-:Y:S01]  /*6370*/  USHF.R.U32.HI UR40, URZ, 0x4, UR40 ;  /* 0x000000043f287899 */ /* 0x000fe20008011628 */
[----:B------:R-:W-:Y:S01]  /*6380*/  MOV R4, 0x3f800000 ;  /* 0x3f80000000047802 */ /* 0x000fe20000000f00 */
[----:B------:R-:W-:Y:S02]  /*6390*/  UISETP.NE.AND.EX UP0, UPT, UR13, URZ, UPT, UP0 ;  /* 0x0000003f0d00728c */ /* 0x000fe4000bf05300 */
[----:B------:R-:W-:-:S04]  /*63a0*/  ULOP3.LUT UR40, UR40, 0x3fff, URZ, 0xc0, !UPT ;  /* 0x00003fff28287892 */ /* 0x000fc8000f8ec03f */
[----:B------:R-:W-:Y:S01]  /*63b0*/  ULOP3.LUT UR40, UR40, 0x10000, URZ, 0xfc, !UPT ;  /* 0x0001000028287892 */ /* 0x000fe2000f8efc3f */
[----:B------:R-:W-:-:S04]  /*63c0*/  PLOP3.LUT P1, PT, PT, PT, UP0, 0x80, 0x0 ;  /* 0x000000000000781c */ /* 0x000fc80003f2f008 */
[----:B------:R-:W-:Y:S01]  /*63d0*/  @UP0 ULDC.64 UR8, c[0x0][0x9c8] ;  /* 0x0002720000080ab9 */ /* 0x000fe20000000a00 */
[----:B------:R-:W-:Y:S02]  /*63e0*/  @UP0 USHF.R.S32.HI UR14, URZ, 0x1f, UR36 ;  /* 0x0000001f3f0e0899 */ /* 0x000fe40008011424 */
[----:B------:R-:W-:Y:S02]  /*63f0*/  @UP0 UIMAD UR6, UR47, UR8, URZ ;  /* 0x000000082f0602a4 */ /* 0x000fe4000f8e023f */
[----:B------:R-:W-:Y:S02]  /*6400*/  @UP0 UIMAD.WIDE.U32 UR4, UR46, UR8, URZ ;  /* 0x000000082e0402a5 */ /* 0x000fe4000f8e003f */
[----:B------:R-:W-:Y:S02]  /*6410*/  @UP0 UIMAD UR8, UR46, UR9, UR6 ;  /* 0x000000092e0802a4 */ /* 0x000fe4000f8e0206 */
[----:B------:R-:W-:Y:S01]  /*6420*/  UIMAD UR6, UR15, 0x300, UR40 ;  /* 0x000003000f0678a4 */ /* 0x000fe2000f8e0228 */
[----:B------:R-:W-:-:S02]  /*6430*/  @UP0 ULDC.64 UR16, c[0x0][0x9d0] ;  /* 0x0002740000100ab9 */ /* 0x000fc40000000a00 */
[----:B------:R-:W-:Y:S01]  /*6440*/  UMOV UR15, 0x40000040 ;  /* 0x40000040000f7882 */ /* 0x000fe20000000000 */
[----:B------:R-:W-:Y:S02]  /*6450*/  @UP0 UIMAD UR9, UR14, UR16, URZ ;  /* 0x000000100e0902a4 */ /* 0x000fe4000f8e023f */
[----:B------:R-:W-:Y:S01]  /*6460*/  @UP0 UIADD3 UR5, UR5, UR8, URZ ;  /* 0x0000000805050290 */ /* 0x000fe2000fffe03f */
[----:B------:R-:W-:Y:S01]  /*6470*/  UMOV UR14, UR6 ;  /* 0x00000006000e7c82 */ /* 0x000fe20008000000 */
[----:B------:R-:W-:Y:S01]  /*6480*/  @UP0 UIMAD UR9, UR36, UR17, UR9 ;  /* 0x00000011240902a4 */ /* 0x000fe2000f8e0209 */
[----:B------:R-:W-:Y:S01]  /*6490*/  QGMMA.64x96x32.F32.E4M3.E4M3 R88, R148, gdesc[UR12], R88, gsb0 ;  /* 0x0160000c94587df3 */ /* 0x000fe20008000858 */
[----:B------:R-:W-:-:S04]  /*64a0*/  @UP0 UIMAD.WIDE.U32 UR4, UR36, UR16, UR4 ;  /* 0x00000010240402a5 */ /* 0x000fc8000f8e0004 */
[----:B------:R-:W-:Y:S02]  /*64b0*/  @UP0 UIADD3 UR5, UR5, UR9, URZ ;  /* 0x0000000905050290 */ /* 0x000fe4000fffe03f */
[----:B------:R-:W-:-:S04]  /*64c0*/  @UP0 ULEA UR8, UP1, UR4, UR12, 0x2 ;  /* 0x0000000c04080291 */ /* 0x000fc8000f82103f */
[----:B------:R-:W-:Y:S02]  /*64d0*/  @UP0 ULEA.HI.X UR9, UR4, UR13, UR5, 0x2, UP1 ;  /* 0x0000000d04090291 */ /* 0x000fe400088f1405 */
[----:B------:R-:W-:-:S04]  /*64e0*/  IMAD.U32 R2, RZ, RZ, UR8 ;  /* 0x00000008ff027e24 */ /* 0x000fc8000f8e00ff */
[----:B-1----:R-:W-:-:S05]  /*64f0*/  IMAD.U32 R3, RZ, RZ, UR9 ;  /* 0x00000009ff037e24 */ /* 0x002fca000f8e00ff */
[----:B------:R1:W2:Y:S01]  /*6500*/  @P1 LDG.E R4, desc[UR38][R2.64] ;  /* 0x0000002602041981 */ /* 0x0002a2000c1e1900 */
[----:B------:R-:W-:Y:S01]  /*6510*/  UIADD3 UR4, UR6, 0x2, URZ ;  /* 0x0000000206047890 */ /* 0x000fe2000fffe03f */
[----:B------:R-:W-:-:S06]  /*6520*/  UMOV UR15, 0x40000040 ;  /* 0x40000040000f7882 */ /* 0x000fcc0000000000 */
[----:B------:R-:W-:Y:S01]  /*6530*/  UMOV UR14, UR4 ;  /* 0x00000004000e7c82 */ /* 0x000fe20008000000 */
[----:B------:R-:W-:Y:S02]  /*6540*/  WARPGROUP.DEPBAR.LE gsb0, 0x0 ;  /* 0x00008000000079c5 */ /* 0x000fe40000010000 */
[----:B------:R-:W-:-:S06]  /*6550*/  WARPGROUP.ARRIVE ;  /* 0x00000000000079c5 */ /* 0x000fcc0000000000 */
[----:B------:R-:W-:Y:S01]  /*6560*/  QGMMA.64x96x32.F32.E4M3.E4M3 R88, R136, gdesc[UR12], R88, gsb0 ;  /* 0x0160000c88587df3 */ /* 0x000fe20008000858 */
[----:B------:R-:W-:Y:S01]  /*6570*/  UIADD3 UR4, UR6, 0x4, URZ ;  /* 0x0000000406047890 */ /* 0x000fe2000fffe03f */
[----:B------:R-:W-:-:S06]  /*6580*/  UMOV UR15, 0x40000040 ;  /* 0x40000040000f7882 */ /* 0x000fcc0000000000 */
[----:B------:R-:W-:Y:S01]  /*6590*/  UMOV UR14, UR4 ;  /* 0x00000004000e7c82 */ /* 0x000fe20008000000 */
[----:B------:R-:W3:Y:S01]  /*65a0*/  SHFL.BFLY PT, R5, R6, 0x2, 0x1f ;  /* 0x0c401f0006057f89 */ /* 0x000ee200000e0000 */
[----:B------:R-:W-:-:S03]  /*65b0*/  UIADD3 UR6, UR6, 0x6, URZ ;  /* 0x0000000606067890 */ /* 0x000fc6000fffe03f */
[----:B------:R-:W4:Y:S01]  /*65c0*/  SHFL.BFLY PT, R7, R8, 0x2, 0x1f ;  /* 0x0c401f0008077f89 */ /* 0x000f2200000e0000 */
[----:B------:R-:W-:Y:S02]  /*65d0*/  WARPGROUP.DEPBAR.LE gsb0, 0x0 ;  /* 0x00008000000079c5 */ /* 0x000fe40000010000 */
[----:B------:R-:W-:-:S06]  /*65e0*/  WARPGROUP.ARRIVE ;  /* 0x00000000000079c5 */ /* 0x000fcc0000000000 */
[----:B------:R-:W-:Y:S01]  /*65f0*/  QGMMA.64x96x32.F32.E4M3.E4M3 R88, R140, gdesc[UR12], R88, gsb0 ;  /* 0x0160000c8c587df3 */ /* 0x000fe20008000858 */
[----:B------:R-:W-:Y:S01]  /*6600*/  UMOV UR14, UR6 ;  /* 0x00000006000e7c82 */ /* 0x000fe20008000000 */
[----:B------:R-:W-:Y:S01]  /*6610*/  UMOV UR15, 0x40000040 ;  /* 0x40000040000f7882 */ /* 0x000fe20000000000 */
[----:B---3--:R-:W-:Y:S01]  /*6620*/  FADD.FTZ R5, R5, R6 ;  /* 0x0000000605057221 */ /* 0x008fe20000010000 */
[----:B----4-:R-:W-:-:S04]  /*6630*/  FADD.FTZ R7, R7, R8 ;  /* 0x0000000807077221 */ /* 0x010fc80000010000 */
[----:B0-----:R-:W0:Y:S04]  /*6640*/  SHFL.BFLY PT, R0, R5, 0x1, 0x1f ;  /* 0x0c201f0005007f89 */ /* 0x001e2800000e0000 */
[----:B-1----:R-:W1:Y:S01]  /*6650*/  SHFL.BFLY PT, R2, R7, 0x1, 0x1f ;  /* 0x0c201f0007027f89 */ /* 0x002e6200000e0000 */
[----:B------:R-:W-:Y:S02]  /*6660*/  IMAD.MOV.U32 R3, RZ, RZ, RZ ;  /* 0x000000ffff037224 */ /* 0x000fe400078e00ff */
[----:B0-----:R-:W-:Y:S01]  /*6670*/  FADD.FTZ R9, R5, R0 ;  /* 0x0000000005097221 */ /* 0x001fe20000010000 */
[----:B-1----:R-:W-:-:S04]  /*6680*/  FADD.FTZ R10, R7, R2 ;  /* 0x00000002070a7221 */ /* 0x002fc80000010000 */
[C---:B------:R-:W-:Y:S01]  /*6690*/  FSETP.NE.FTZ.AND P1, PT, R9.reuse, RZ, PT ;  /* 0x000000ff0900720b */ /* 0x040fe20003f35000 */
[----:B------:R-:W-:Y:S01]  /*66a0*/  FMUL.FTZ R6, R9, 0.00390625 ;  /* 0x3b80000009067820 */ /* 0x000fe20000410000 */
[----:B------:R-:W-:-:S04]  /*66b0*/  FMUL.FTZ R8, R10, 0.00390625 ;  /* 0x3b8000000a087820 */ /* 0x000fc80000410000 */
[----:B------:R-:W-:Y:S02]  /*66c0*/  FSETP.NE.FTZ.AND P2, PT, R6, RZ, PT ;  /* 0x000000ff0600720b */ /* 0x000fe40003f55000 */
[----:B------:R-:W-:Y:S01]  /*66d0*/  FSETP.NE.FTZ.AND P3, PT, R8, RZ, PT ;  /* 0x000000ff0800720b */ /* 0x000fe20003f75000 */
[----:B------:R-:W-:Y:S02]  /*66e0*/  WARPGROUP.DEPBAR.LE gsb0, 0x0 ;  /* 0x00008000000079c5 */ /* 0x000fe40000010000 */
[----:B------:R-:W-:-:S06]  /*66f0*/  WARPGROUP.ARRIVE ;  /* 0x00000000000079c5 */ /* 0x000fcc0000000000 */
[----:B------:R-:W-:Y:S01]  /*6700*/  QGMMA.64x96x32.F32.E4M3.E4M3 R88, R144, gdesc[UR12], R88, gsb0 ;  /* 0x0160000c90587df3 */ /* 0x000fe20008000858 */
[----:B------:R-:W-:Y:S01]  /*6710*/  @P1 MUFU.RCP R3, R9 ;  /* 0x0000000900031308 */ /* 0x000fe20000001000 */
[----:B------:R-:W-:Y:S01]  /*6720*/  FSETP.NE.FTZ.AND P1, PT, R10, RZ, PT ;  /* 0x000000ff0a00720b */ /* 0x000fe20003f35000 */
[----:B------:R-:W-:-:S06]  /*6730*/  IMAD.MOV.U32 R7, RZ, RZ, RZ ;  /* 0x000000ffff077224 */ /* 0x000fcc00078e00ff */
[----:B------:R-:W0:Y:S08]  /*6740*/  @P2 MUFU.LG2 R6, R6 ;  /* 0x0000000600062308 */ /* 0x000e300000000c00 */
[----:B------:R-:W1:Y:S08]  /*6750*/  @P3 MUFU.LG2 R8, R8 ;  /* 0x0000000800083308 */ /* 0x000e700000000c00 */
[----:B------:R-:W3:Y:S01]  /*6760*/  @P1 MUFU.RCP R7, R10 ;  /* 0x0000000a00071308 */ /* 0x000ee20000001000 */
[----:B------:R-:W-:Y:S01]  /*6770*/  MOV R12, UR10 ;  /* 0x0000000a000c7c02 */ /* 0x000fe20008000f00 */
[----:B------:R-:W-:-:S02]  /*6780*/  IMAD.U32 R5, RZ, RZ, UR10 ;  /* 0x0000000aff057e24 */ /* 0x000fc4000f8e00ff */
[----:B0-----:R-:W-:Y:S02]  /*6790*/  @P2 FMUL.FTZ R6, R6, 0.69314718246459960938 ;  /* 0x3f31721806062820 */ /* 0x001fe40000410000 */
[----:B------:R-:W-:Y:S01]  /*67a0*/  @P2 FMUL.FTZ R5, R5, 0.69314718246459960938 ;  /* 0x3f31721805052820 */ /* 0x000fe20000410000 */
[----:B------:R-:W-:Y:S01]  /*67b0*/  @P3 FMUL.FTZ R12, R12, 0.69314718246459960938 ;  /* 0x3f3172180c0c3820 */ /* 0x000fe20000410000 */
[----:B-1----:R-:W-:Y:S01]  /*67c0*/  @P3 FMUL.FTZ R9, R8, 0.69314718246459960938 ;  /* 0x3f31721808093820 */ /* 0x002fe20000410000 */
[----:B------:R-:W-:Y:S02]  /*67d0*/  IMAD.MOV.U32 R2, RZ, RZ, -0x800000 ;  /* 0xff800000ff027424 */ /* 0x000fe400078e00ff */
[----:B------:R-:W-:Y:S01]  /*67e0*/  @P2 FFMA.FTZ R2, R5, R56, R6 ;  /* 0x0000003805022223 */ /* 0x000fe20000010006 */
[----:B------:R-:W-:Y:S02]  /*67f0*/  IMAD.MOV.U32 R0, RZ, RZ, -0x800000 ;  /* 0xff800000ff007424 */ /* 0x000fe400078e00ff */
[----:B------:R-:W-:Y:S01]  /*6800*/  @P3 FFMA.FTZ R0, R12, R50, R9 ;  /* 0x000000320c003223 */ /* 0x000fe20000010009 */
[-C--:B--2---:R-:W-:Y:S01]  /*6810*/  FMUL.FTZ R24, R3, R4.reuse ;  /* 0x0000000403187220 */ /* 0x084fe20000410000 */
[----:B---3--:R-:W-:Y:S01]  /*6820*/  FMUL.FTZ R7, R7, R4 ;  /* 0x0000000407077220 */ /* 0x008fe20000410000 */
[----:B------:R-:W-:-:S02]  /*6830*/  WARPGROUP.DEPBAR.LE gsb0, 0x0 ;  /* 0x00008000000079c5 */ /* 0x000fc40000010000 */
[----:B------:R-:W-:Y:S05]  /*6840*/  @!P0 BRA `(.L_x_34) ;  /* 0x0000000000048947 */ /* 0x000fea0003800000 */
[----:B------:R-:W-:Y:S01]  /*6850*/  BPT.TRAP 0x1 ;  /* 0x000000040000795c */ /* 0x000fe20000300000 */
.L_x_34:
[----:B------:R-:W-:Y:S01]  /*6860*/  UIADD3 UR4, UR11, 0x17060, URZ ;  /* 0x000170600b047890 */ /* 0x000fe2000fffe03f */
[-C--:B------:R-:W-:Y:S01]  /*6870*/  FMUL.FTZ R3, R88, R24.reuse ;  /* 0x0000001858037220 */ /* 0x080fe20000410000 */
[-C--:B------:R-:W-:Y:S01]  /*6880*/  FMUL.FTZ R4, R93, R24.reuse ;  /* 0x000000185d047220 */ /* 0x080fe20000410000 */
[-C--:B------:R-:W-:Y:S01]  /*6890*/  FMUL.FTZ R5, R96, R24.reuse ;  /* 0x0000001860057220 */ /* 0x080fe20000410000 */
[----:B------:R-:W-:Y:S01]  /*68a0*/  UPRMT UR4, UR7, 0x654, UR4 ;  /* 0x0000065407047896 */ /* 0x000fe20008000004 */
        /* <DEDUP_REMOVED lines=8> */
[----:B------:R-:W-:Y:S01]  /*6930*/  SYNCS.ARRIVE.TRANS64.RED.A1T0 RZ, [UR4], RZ ;  /* 0x000000ffffff79a7 */ /* 0x000fe20008100404 */
        /* <DEDUP_REMOVED lines=31> */
[----:B------:R-:W-:Y:S01]  /*6b30*/  PLOP3.LUT P0, PT, PT, PT, PT, 0x8, 0x0 ;  /* 0x000000000000781c */ /* 0x000fe20003f0e170 */
[-C--:B------:R-:W-:Y:S01]  /*6b40*/  FMUL.FTZ R118, R118, R7.reuse ;  /* 0x0000000776767220 */ /* 0x080fe20000410000 */
[-C--:B------:R-:W-:Y:S01]  /*6b50*/  FMUL.FTZ R115, R115, R7.reuse ;  /* 0x0000000773737220 */ /* 0x080fe20000410000 */
[-C--:B------:R-:W-:Y:S01]  /*6b60*/  FMUL.FTZ R126, R126, R7.reuse ;  /* 0x000000077e7e7220 */ /* 0x080fe20000410000 */
[-C--:B------:R-:W-:Y:S01]  /*6b70*/  FMUL.FTZ R123, R123, R7.reuse ;  /* 0x000000077b7b7220 */ /* 0x080fe20000410000 */
[-C--:B------:R-:W-:Y:S01]  /*6b80*/  FMUL.FTZ R134, R134, R7.reuse ;  /* 0x0000000786867220 */ /* 0x080fe20000410000 */
[----:B------:R-:W-:-:S07]  /*6b90*/  FMUL.FTZ R131, R131, R7 ;  /* 0x0000000783837220 */ /* 0x000fce0000410000 */
.L_x_10:
[----:B------:R-:W-:Y:S05]  /*6ba0*/  @P0 BRA `(.L_x_35) ;  /* 0x0000001800ec0947 */ /* 0x000fea0003800000 */
[----:B------:R-:W0:Y:S01]  /*6bb0*/  S2R R26, SR_TID.X ;  /* 0x00000000001a7919 */ /* 0x000e220000002100 */
[----:B------:R-:W-:Y:S01]  /*6bc0*/  ULDC.64 UR4, c[0x4][0x38] ;  /* 0x01000e0000047ab9 */ /* 0x000fe20000000a00 */
[----:B------:R-:W1:Y:S01]  /*6bd0*/  LDC R46, c[0x0][0xbe8] ;  /* 0x0002fa00ff2e7b82 */ /* 0x000e620000000800 */
[----:B------:R-:W-:Y:S01]  /*6be0*/  ULDC.64 UR8, c[0x0][0xbd0] ;  /* 0x0002f40000087ab9 */ /* 0x000fe20000000a00 */
[----:B------:R-:W2:Y:S01]  /*6bf0*/  S2R R45, SR_CTAID.X ;  /* 0x00000000002d7919 */ /* 0x000ea20000002500 */
[----:B------:R-:W-:Y:S01]  /*6c00*/  USHF.R.S32.HI UR7, URZ, 0x1f, UR36 ;  /* 0x0000001f3f077899 */ /* 0x000fe20008011424 */
[----:B------:R-:W-:-:S04]  /*6c10*/  ULDC.64 UR10, c[0x0][0xb38] ;  /* 0x0002ce00000a7ab9 */ /* 0x000fc80000000a00 */
[----:B------:R-:W3:Y:S01]  /*6c20*/  LDC R74, c[0x0][0xc50] ;  /* 0x00031400ff4a7b82 */ /* 0x000ee20000000800 */
[----:B0-----:R-:W-:-:S05]  /*6c30*/  IMAD.SHL.U32 R6, R26, 0x4, RZ ;  /* 0x000000041a067824 */ /* 0x001fca00078e00ff */
[----:B------:R-:W-:Y:S02]  /*6c40*/  LOP3.LUT R6, R6, 0xc, RZ, 0xc0, !PT ;  /* 0x0000000c06067812 */ /* 0x000fe400078ec0ff */
[----:B------:R-:W-:Y:S02]  /*6c50*/  BAR.SYNC.DEFER_BLOCKING 0x1, 0x180 ;  /* 0x0046000000007b1d */ /* 0x000fe40000010000 */
[----:B------:R-:W-:-:S05]  /*6c60*/  IADD3 R6, P0, R6, UR4, RZ ;  /* 0x0000000406067c10 */ /* 0x000fca000ff1e0ff */
[----:B------:R-:W-:-:S05]  /*6c70*/  IMAD.X R7, RZ, RZ, UR5, P0 ;  /* 0x00000005ff077e24 */ /* 0x000fca00080e06ff */
[----:B------:R0:W4:Y:S01]  /*6c80*/  LDG.E.CONSTANT R12, desc[UR38][R6.64] ;  /* 0x00000026060c7981 */ /* 0x000122000c1e9900 */
[----:B------:R-:W-:Y:S01]  /*6c90*/  LOP3.LUT P0, R19, R26, 0x3, RZ, 0xc0, !PT ;  /* 0x000000031a137812 */ /* 0x000fe2000780c0ff */
[----:B------:R-:W-:Y:S01]  /*6ca0*/  UIMAD.WIDE.U32 UR4, UR36, UR8, URZ ;  /* 0x00000008240472a5 */ /* 0x000fe2000f8e003f */
[----:B-1----:R-:W-:Y:S01]  /*6cb0*/  ISETP.NE.AND P2, PT, R46, 0x1, PT ;  /* 0x000000012e00780c */ /* 0x002fe20003f45270 */
[----:B------:R-:W-:Y:S01]  /*6cc0*/  UIMAD UR6, UR7, UR8, URZ ;  /* 0x00000008070672a4 */ /* 0x000fe2000f8e023f */
[----:B------:R-:W-:Y:S01]  /*6cd0*/  ISETP.EQ.OR P0, PT, R19, 0x3, !P0 ;  /* 0x000000031300780c */ /* 0x000fe20004702670 */
[----:B------:R-:W-:Y:S01]  /*6ce0*/  UIMAD UR8, UR7, UR10, URZ ;  /* 0x0000000a070872a4 */ /* 0x000fe2000f8e023f */
[----:B------:R-:W-:Y:S01]  /*6cf0*/  BSSY B0, `(.L_x_36) ;  /* 0x0000144000007945 */ /* 0x000fe20003800000 */
[----:B------:R-:W-:Y:S01]  /*6d00*/  UIMAD UR9, UR36, UR9, UR6 ;  /* 0x00000009240972a4 */ /* 0x000fe2000f8e0206 */
[----:B------:R-:W-:Y:S01]  /*6d10*/  SEL R57, R5, R14, P0 ;  /* 0x0000000e05397207 */ /* 0x000fe20000000000 */
[----:B------:R-:W-:Y:S01]  /*6d20*/  IMAD.U32 R27, RZ, RZ, UR5 ;  /* 0x00000005ff1b7e24 */ /* 0x000fe2000f8e00ff */
[----:B------:R-:W-:Y:S01]  /*6d30*/  SEL R5, R14, R5, P0 ;  /* 0x000000050e057207 */ /* 0x000fe20000000000 */
[----:B------:R-:W-:Y:S01]  /*6d40*/  UIADD3 UR9, UR5, UR9, URZ ;  /* 0x0000000905097290 */ /* 0x000fe2000fffe03f */
[----:B------:R-:W-:Y:S01]  /*6d50*/  SEL R65, R9, R16, P0 ;  /* 0x0000001009417207 */ /* 0x000fe20000000000 */
[----:B------:R-:W-:Y:S01]  /*6d60*/  UIMAD.WIDE.U32 UR6, UR36, UR10, URZ ;  /* 0x0000000a240672a5 */ /* 0x000fe2000f8e003f */
[----:B------:R-:W-:Y:S01]  /*6d70*/  SEL R14, R16, R9, P0 ;  /* 0x00000009100e7207 */ /* 0x000fe20000000000 */
[----:B------:R-:W-:Y:S01]  /*6d80*/  VIADD R9, R26, 0xffffff80 ;  /* 0xffffff801a097836 */ /* 0x000fe20000000000 */
[----:B------:R-:W-:Y:S01]  /*6d90*/  SEL R19, R13, R4, P0 ;  /* 0x000000040d137207 */ /* 0x000fe20000000000 */
[----:B------:R-:W1:Y:S01]  /*6da0*/  @P2 LDC R72, c[0x0][0xbec] ;  /* 0x0002fb00ff482b82 */ /* 0x000e620000000800 */
[----:B------:R-:W-:Y:S01]  /*6db0*/  SEL R13, R4, R13, P0 ;  /* 0x0000000d040d7207 */ /* 0x000fe20000000000 */
[----:B------:R-:W-:Y:S01]  /*6dc0*/  UIMAD UR8, UR36, UR11, UR8 ;  /* 0x0000000b240872a4 */ /* 0x000fe2000f8e0208 */
[----:B------:R-:W-:Y:S01]  /*6dd0*/  SHF.R.S32.HI R4, RZ, 0x1f, R9 ;  /* 0x0000001fff047819 */ /* 0x000fe20000011409 */
[----:B------:R-:W-:Y:S01]  /*6de0*/  IMAD.U32 R27, RZ, RZ, UR9 ;  /* 0x00000009ff1b7e24 */ /* 0x000fe2000f8e00ff */
[----:B------:R-:W-:Y:S01]  /*6df0*/  SEL R81, R3, R8, P0 ;  /* 0x0000000803517207 */ /* 0x000fe20000000000 */
[----:B------:R-:W-:Y:S01]  /*6e00*/  UIADD3 UR8, UR7, UR8, URZ ;  /* 0x0000000807087290 */ /* 0x000fe2000fffe03f */
[----:B0-----:R-:W-:Y:S01]  /*6e10*/  LEA.HI R6, R4, R9, RZ, 0x7 ;  /* 0x0000000904067211 */ /* 0x001fe200078f38ff */
[----:B------:R-:W0:Y:S01]  /*6e20*/  @P2 LDC R76, c[0x0][0xbec] ;  /* 0x0002fb00ff4c2b82 */ /* 0x000e220000000800 */
[----:B------:R-:W-:Y:S01]  /*6e30*/  SEL R3, R8, R3, P0 ;  /* 0x0000000308037207 */ /* 0x000fe20000000000 */
[----:B------:R-:W-:Y:S01]  /*6e40*/  IMAD.U32 R35, RZ, RZ, UR7 ;  /* 0x00000007ff237e24 */ /* 0x000fe2000f8e00ff */
[----:B------:R-:W-:Y:S01]  /*6e50*/  LOP3.LUT R8, R6, 0xffffff80, RZ, 0xc0, !PT ;  /* 0xffffff8006087812 */ /* 0x000fe200078ec0ff */
[----:B------:R-:W-:Y:S01]  /*6e60*/  IMAD.U32 R34, RZ, RZ, UR6 ;  /* 0x00000006ff227e24 */ /* 0x000fe2000f8e00ff */
[----:B------:R-:W-:Y:S01]  /*6e70*/  SEL R53, R132, R25, P0 ;  /* 0x0000001984357207 */ /* 0x000fe20000000000 */
[----:B------:R-:W-:Y:S01]  /*6e80*/  IMAD.U32 R35, RZ, RZ, UR8 ;  /* 0x00000008ff237e24 */ /* 0x000fe2000f8e00ff */
[----:B------:R-:W-:Y:S01]  /*6e90*/  IADD3 R40, R9, -R8, RZ ;  /* 0x8000000809287210 */ /* 0x000fe20007ffe0ff */
[----:B------:R-:W-:Y:S01]  /*6ea0*/  ULDC.64 UR6, c[0x0][0xb48] ;  /* 0x0002d20000067ab9 */ /* 0x000fe20000000a00 */
[----:B------:R-:W-:Y:S01]  /*6eb0*/  SEL R71, R25, R132, P0 ;  /* 0x0000008419477207 */ /* 0x000fe20000000000 */
[----:B------:R-:W-:Y:S01]  /*6ec0*/  ULDC.64 UR8, c[0x0][0xb28] ;  /* 0x0002ca0000087ab9 */ /* 0x000fe20000000a00 */
[----:B------:R-:W-:-:S02]  /*6ed0*/  SHF.R.S32.HI R25, RZ, 0x1f, R40 ;  /* 0x0000001fff197819 */ /* 0x000fc40000011428 */
[----:B------:R-:W-:Y:S02]  /*6ee0*/  SEL R55, R15, R10, P0 ;  /* 0x0000000a0f377207 */ /* 0x000fe40000000000 */
[----:B------:R-:W-:Y:S02]  /*6ef0*/  SEL R15, R10, R15, P0 ;  /* 0x0000000f0a0f7207 */ /* 0x000fe40000000000 */
[----:B------:R-:W-:Y:S02]  /*6f00*/  LEA.HI R10, R25, R40, RZ, 0x2 ;  /* 0x00000028190a7211 */ /* 0x000fe400078f10ff */
[----:B------:R-:W-:Y:S02]  /*6f10*/  SEL R49, R124, R23, P0 ;  /* 0x000000177c317207 */ /* 0x000fe40000000000 */
[----:B------:R-:W-:Y:S02]  /*6f20*/  SEL R75, R23, R124, P0 ;  /* 0x0000007c174b7207 */ /* 0x000fe40000000000 */
[----:B------:R-:W-:-:S02]  /*6f30*/  LEA.HI R4, R4, R9, RZ, 0x2 ;  /* 0x0000000904047211 */ /* 0x000fc400078f10ff */
[----:B------:R-:W-:Y:S02]  /*6f40*/  SHF.R.S32.HI R23, RZ, 0x7, R6 ;  /* 0x00000007ff177819 */ /* 0x000fe40000011406 */
[--C-:B------:R-:W-:Y:S02]  /*6f50*/  SHF.R.S32.HI R6, RZ, 0x2, R10.reuse ;  /* 0x00000002ff067819 */ /* 0x100fe4000001140a */
[----:B------:R-:W-:Y:S02]  /*6f60*/  SHF.R.S32.HI R7, RZ, 0x1f, R10 ;  /* 0x0000001fff077819 */ /* 0x000fe4000001140a */
[----:B------:R-:W-:Y:S01]  /*6f70*/  LOP3.LUT R8, R4, 0xfffffffc, RZ, 0xc0, !PT ;  /* 0xfffffffc04087812 */ /* 0x000fe200078ec0ff */
[----:B------:R-:W-:Y:S01]  /*6f80*/  IMAD.HI R4, R23, 0x55555556, RZ ;  /* 0x5555555617047827 */ /* 0x000fe200078e02ff */
[----:B------:R-:W-:Y:S02]  /*6f90*/  LEA.HI R7, R7, R6, RZ, 0x3 ;  /* 0x0000000607077211 */ /* 0x000fe400078f18ff */
[----:B------:R-:W-:Y:S01]  /*6fa0*/  SEL R61, R135, R134, P0 ;  /* 0x00000086873d7207 */ /* 0x000fe20000000000 */
[----:B------:R-:W-:Y:S01]  /*6fb0*/  IMAD.IADD R8, R9, 0x1, -R8 ;  /* 0x0000000109087824 */ /* 0x000fe200078e0a08 */
[----:B------:R-:W-:-:S02]  /*6fc0*/  LOP3.LUT R9, R7, 0xfffffff8, RZ, 0xc0, !PT ;  /* 0xfffffff807097812 */ /* 0x000fc400078ec0ff */
[----:B------:R-:W-:Y:S02]  /*6fd0*/  LEA.HI R7, R25, R40, RZ, 0x5 ;  /* 0x0000002819077211 */ /* 0x000fe400078f28ff */
[----:B------:R-:W-:Y:S01]  /*6fe0*/  LEA.HI R4, R4, R4, RZ, 0x1 ;  /* 0x0000000404047211 */ /* 0x000fe200078f08ff */
[----:B------:R-:W-:Y:S01]  /*6ff0*/  IMAD.IADD R6, R6, 0x1, -R9 ;  /* 0x0000000106067824 */ /* 0x000fe200078e0a09 */
[----:B------:R-:W-:Y:S02]  /*7000*/  SHF.R.S32.HI R7, RZ, 0x5, R7 ;  /* 0x00000005ff077819 */ /* 0x000fe40000011407 */
[----:B------:R-:W-:Y:S01]  /*7010*/  LEA.HI R9, R8, R8, RZ, 0x1 ;  /* 0x0000000808097211 */ /* 0x000fe200078f08ff */
[----:B------:R-:W-:Y:S01]  /*7020*/  IMAD R4, R4, -0x3, R23 ;  /* 0xfffffffd04047824 */ /* 0x000fe200078e0217 */
[----:B------:R-:W-:Y:S01]  /*7030*/  SEL R33, R134, R135, P0 ;  /* 0x0000008786217207 */ /* 0x000fe20000000000 */
[----:B------:R-:W-:Y:S01]  /*7040*/  IMAD R7, R7, 0x10, R6 ;  /* 0x0000001007077824 */ /* 0x000fe200078e0206 */
[----:B------:R-:W-:-:S02]  /*7050*/  LOP3.LUT R9, R9, 0x1ffffffe, RZ, 0xc0, !PT ;  /* 0x1ffffffe09097812 */ /* 0x000fc400078ec0ff */
[----:B------:R-:W-:Y:S01]  /*7060*/  SEL R43, R58, R21, P0 ;  /* 0x000000153a2b7207 */ /* 0x000fe20000000000 */
[----:B------:R-:W-:Y:S01]  /*7070*/  IMAD R4, R4, 0x40, R7 ;  /* 0x0000004004047824 */ /* 0x000fe200078e0207 */
[----:B------:R-:W-:Y:S01]  /*7080*/  SEL R58, R21, R58, P0 ;  /* 0x0000003a153a7207 */ /* 0x000fe20000000000 */
[----:B------:R-:W-:Y:S01]  /*7090*/  IMAD.IADD R9, R8, 0x1, -R9 ;  /* 0x0000000108097824 */ /* 0x000fe200078e0a09 */
[----:B------:R-:W-:Y:S01]  /*70a0*/  SEL R31, R98, R99, P0 ;  /* 0x00000063621f7207 */ /* 0x000fe20000000000 */
[----:B--2---:R-:W-:Y:S01]  /*70b0*/  IMAD R54, R45, 0xc0, R4 ;  /* 0x000000c02d367824 */ /* 0x004fe200078e0204 */
[----:B------:R-:W-:Y:S02]  /*70c0*/  SEL R21, R114, R115, P0 ;  /* 0x0000007372157207 */ /* 0x000fe40000000000 */
[----:B------:R-:W-:Y:S02]  /*70d0*/  LEA R9, R9, R4, 0x3 ;  /* 0x0000000409097211 */ /* 0x000fe400078e18ff */
[----:B------:R-:W-:-:S02]  /*70e0*/  SEL R73, R51, R24, P0 ;  /* 0x0000001833497207 */ /* 0x000fc40000000000 */
[----:B------:R-:W-:Y:S01]  /*70f0*/  SEL R51, R24, R51, P0 ;  /* 0x0000003318337207 */ /* 0x000fe20000000000 */
[----:B------:R-:W-:Y:S01]  /*7100*/  IMAD R45, R45, 0xc0, R9 ;  /* 0x000000c02d2d7824 */ /* 0x000fe200078e0209 */
[----:B------:R-:W-:Y:S02]  /*7110*/  SEL R79, R17, R20, P0 ;  /* 0x00000014114f7207 */ /* 0x000fe40000000000 */
[----:B------:R-:W-:Y:S01]  /*7120*/  SEL R17, R20, R17, P0 ;  /* 0x0000001114117207 */ /* 0x000fe20000000000 */
[----:B0-----:R-:W-:Y:S01]  /*7130*/  @P2 IMAD.HI.U32 R76, R45, R76, RZ ;  /* 0x0000004c2d4c2227 */ /* 0x001fe200078e00ff */
[----:B------:R-:W-:Y:S02]  /*7140*/  SEL R59, R18, R11, P0 ;  /* 0x0000000b123b7207 */ /* 0x000fe40000000000 */
[----:B------:R-:W-:Y:S02]  /*7150*/  SEL R18, R11, R18, P0 ;  /* 0x000000120b127207 */ /* 0x000fe40000000000 */
[----:B------:R-:W-:-:S02]  /*7160*/  SEL R69, R94, R95, P0 ;  /* 0x0000005f5e457207 */ /* 0x000fc40000000000 */
[----:B------:R-:W-:Y:S01]  /*7170*/  MOV R26, UR4 ;  /* 0x00000004001a7c02 */ /* 0x000fe20008000f00 */
[----:B------:R-:W3:Y:S01]  /*7180*/  S2UR UR4, SR_CTAID.Y ;  /* 0x00000000000479c3 */ /* 0x000ee20000002600 */
[----:B------:R-:W-:Y:S02]  /*7190*/  SEL R77, R47, R22, P0 ;  /* 0x000000162f4d7207 */ /* 0x000fe40000000000 */
[----:B------:R-:W-:Y:S02]  /*71a0*/  SEL R67, R102, R103, P0 ;  /* 0x0000006766437207 */ /* 0x000fe40000000000 */
[----:B------:R-:W-:Y:S02]  /*71b0*/  LOP3.LUT R7, R10, 0x7ffffffc, RZ, 0xc0, !PT ;  /* 0x7ffffffc0a077812 */ /* 0x000fe400078ec0ff */
[----:B------:R-:W-:Y:S02]  /*71c0*/  SEL R47, R22, R47, P0 ;  /* 0x0000002f162f7207 */ /* 0x000fe40000000000 */
[----:B------:R-:W-:-:S02]  /*71d0*/  SEL R29, R90, R91, P0 ;  /* 0x0000005b5a1d7207 */ /* 0x000fc40000000000 */
[----:B------:R-:W-:Y:S02]  /*71e0*/  SEL R11, R106, R107, P0 ;  /* 0x0000006b6a0b7207 */ /* 0x000fe40000000000 */
[----:B------:R-:W-:Y:S02]  /*71f0*/  SEL R63, R110, R111, P0 ;  /* 0x0000006f6e3f7207 */ /* 0x000fe40000000000 */
[----:B------:R-:W-:Y:S02]  /*7200*/  SEL R41, R118, R119, P0 ;  /* 0x0000007776297207 */ /* 0x000fe40000000000 */
[----:B------:R-:W-:Y:S02]  /*7210*/  SEL R37, R122, R123, P0 ;  /* 0x0000007b7a257207 */ /* 0x000fe40000000000 */
        /* <DEDUP_REMOVED lines=13> */
[C---:B------:R-:W-:Y:S01]  /*72f0*/  LOP3.LUT P1, RZ, R40.reuse, 0x3, RZ, 0xc0, !PT ;  /* 0x0000000328ff7812 */ /* 0x040fe2000782c0ff */
[----:B------:R-:W-:Y:S01]  /*7300*/  IMAD.IADD R40, R40, 0x1, -R7 ;  /* 0x0000000128287824 */ /* 0x000fe200078e0a07 */
[----:B----4-:R-:W-:Y:S01]  /*7310*/  LOP3.LUT R44, R12, 0x2, RZ, 0x3c, !PT ;  /* 0x000000020c2c7812 */ /* 0x010fe200078e3cff */
[----:B------:R-:W-:Y:S04]  /*7320*/  SHFL.IDX PT, R60, R33, R12, 0x1c1f ;  /* 0x001c1f0c213c7589 */ /* 0x000fe800000e0000 */
[----:B------:R-:W0:Y:S04]  /*7330*/  SHFL.IDX PT, R61, R61, R44, 0x1c1f ;  /* 0x001c1f2c3d3d7589 */ /* 0x000e2800000e0000 */
[----:B------:R2:W-:Y:S04]  /*7340*/  SHFL.IDX PT, R24, R31, R12, 0x1c1f ;  /* 0x001c1f0c1f187589 */ /* 0x0005e800000e0000 */
[----:B------:R-:W-:Y:S04]  /*7350*/  SHFL.IDX PT, R9, R21, R12, 0x1c1f ;  /* 0x001c1f0c15097589 */ /* 0x000fe800000e0000 */
[----:B------:R-:W-:Y:S01]  /*7360*/  SHFL.IDX PT, R20, R81, R12, 0x1c1f ;  /* 0x001c1f0c51147589 */ /* 0x000fe200000e0000 */
[----:B--2---:R-:W2:Y:S03]  /*7370*/  LDC.64 R30, c[0x0][0xbd8] ;  /* 0x0002f600ff1e7b82 */ /* 0x004ea60000000a00 */
[----:B------:R0:W-:Y:S04]  /*7380*/  SHFL.IDX PT, R21, R3, R44, 0x1c1f ;  /* 0x001c1f2c03157589 */ /* 0x0001e800000e0000 */
[----:B------:R-:W-:Y:S04]  /*7390*/  SHFL.IDX PT, R19, R19, R12, 0x1c1f ;  /* 0x001c1f0c13137589 */ /* 0x000fe800000e0000 */
[----:B------:R-:W4:Y:S01]  /*73a0*/  SHFL.IDX PT, R62, R13, R44, 0x1c1f ;  /* 0x001c1f2c0d3e7589 */ /* 0x000f2200000e0000 */
[----:B0-----:R-:W-:-:S03]  /*73b0*/  SEL R3, R61, R60, P0 ;  /* 0x0000003c3d037207 */ /* 0x001fc60000000000 */
[----:B------:R-:W-:Y:S04]  /*73c0*/  SHFL.IDX PT, R57, R57, R12, 0x1c1f ;  /* 0x001c1f0c39397589 */ /* 0x000fe800000e0000 */
[----:B------:R0:W5:Y:S04]  /*73d0*/  SHFL.IDX PT, R66, R5, R44, 0x1c1f ;  /* 0x001c1f2c05427589 */ /* 0x00016800000e0000 */
[----:B------:R-:W-:Y:S04]  /*73e0*/  SHFL.IDX PT, R55, R55, R12, 0x1c1f ;  /* 0x001c1f0c37377589 */ /* 0x000fe800000e0000 */
[----:B------:R-:W-:Y:S01]  /*73f0*/  SHFL.IDX PT, R59, R59, R12, 0x1c1f ;  /* 0x001c1f0c3b3b7589 */ /* 0x000fe200000e0000 */
[----:B0-----:R-:W-:-:S03]  /*7400*/  SEL R5, R60, R61, P0 ;  /* 0x0000003d3c057207 */ /* 0x001fc60000000000 */
[----:B------:R-:W0:Y:S01]  /*7410*/  SHFL.IDX PT, R64, R15, R44, 0x1c1f ;  /* 0x001c1f2c0f407589 */ /* 0x000e2200000e0000 */
[----:B------:R-:W1:Y:S03]  /*7420*/  LDC.64 R60, c[0x0][0xb40] ;  /* 0x0002d000ff3c7b82 */ /* 0x000e660000000a00 */
[----:B------:R5:W3:Y:S01]  /*7430*/  SHFL.IDX PT, R68, R18, R44, 0x1c1f ;  /* 0x001c1f2c12447589 */ /* 0x000ae200000e0000 */
[----:B----4-:R-:W-:-:S03]  /*7440*/  SEL R13, R19, R62, P0 ;  /* 0x0000003e130d7207 */ /* 0x010fc60000000000 */
[----:B------:R4:W-:Y:S04]  /*7450*/  SHFL.IDX PT, R28, R69, R12, 0x1c1f ;  /* 0x001c1f0c451c7589 */ /* 0x0009e800000e0000 */
[----:B------:R-:W-:Y:S01]  /*7460*/  SHFL.IDX PT, R16, R67, R12, 0x1c1f ;  /* 0x001c1f0c43107589 */ /* 0x000fe200000e0000 */
[----:B-----5:R-:W-:-:S03]  /*7470*/  SEL R18, R57, R66, P0 ;  /* 0x0000004239127207 */ /* 0x020fc60000000000 */
[----:B------:R-:W-:Y:S01]  /*7480*/  SHFL.IDX PT, R8, R41, R12, 0x1c1f ;  /* 0x001c1f0c29087589 */ /* 0x000fe200000e0000 */
[----:B----4-:R-:W4:Y:S03]  /*7490*/  @P2 LDC R69, c[0x0][0xbf0] ;  /* 0x0002fc00ff452b82 */ /* 0x010f260000000800 */
[----:B------:R-:W-:Y:S04]  /*74a0*/  SHFL.IDX PT, R7, R37, R12, 0x1c1f ;  /* 0x001c1f0c25077589 */ /* 0x000fe800000e0000 */
[----:B------:R-:W-:Y:S01]  /*74b0*/  SHFL.IDX PT, R4, R39, R12, 0x1c1f ;  /* 0x001c1f0c27047589 */ /* 0x000fe200000e0000 */
[----:B0-----:R-:W-:Y:S01]  /*74c0*/  SEL R15, R64, R55, P0 ;  /* 0x00000037400f7207 */ /* 0x001fe20000000000 */
[----:B-1----:R-:W-:-:S02]  /*74d0*/  IMAD.WIDE.U32 R34, R60, UR46, R34 ;  /* 0x0000002e3c227c25 */ /* 0x002fc4000f8e0022 */
[----:B------:R-:W-:Y:S04]  /*74e0*/  SHFL.IDX PT, R6, R25, R12, 0x1c1f ;  /* 0x001c1f0c19067589 */ /* 0x000fe800000e0000 */
[----:B------:R-:W-:Y:S04]  /*74f0*/  SHFL.IDX PT, R67, R17, R44, 0x1c1f ;  /* 0x001c1f2c11437589 */ /* 0x000fe800000e0000 */
[----:B------:R0:W-:Y:S04]  /*7500*/  SHFL.IDX PT, R70, R14, R44, 0x1c1f ;  /* 0x001c1f2c0e467589 */ /* 0x0001e800000e0000 */
[----:B------:R-:W-:Y:S04]  /*7510*/  SHFL.IDX PT, R58, R58, R44, 0x1c1f ;  /* 0x001c1f2c3a3a7589 */ /* 0x000fe800000e0000 */
[----:B------:R-:W-:Y:S01]  /*7520*/  SHFL.IDX PT, R50, R75, R44, 0x1c1f ;  /* 0x001c1f2c4b327589 */ /* 0x000fe200000e0000 */
[----:B0-----:R-:W-:Y:S01]  /*7530*/  SEL R14, R66, R57, P0 ;  /* 0x00000039420e7207 */ /* 0x001fe20000000000 */
[----:B------:R-:W-:-:S02]  /*7540*/  IMAD R57, RZ, RZ, -UR36 ;  /* 0x80000024ff397e24 */ /* 0x000fc4000f8e02ff */
[----:B------:R-:W-:Y:S04]  /*7550*/  SHFL.IDX PT, R47, R47, R44, 0x1c1f ;  /* 0x001c1f2c2f2f7589 */ /* 0x000fe800000e0000 */
[----:B------:R0:W-:Y:S04]  /*7560*/  SHFL.IDX PT, R56, R71, R44, 0x1c1f ;  /* 0x001c1f2c47387589 */ /* 0x0001e800000e0000 */
[----:B------:R-:W-:Y:S04]  /*7570*/  SHFL.IDX PT, R51, R51, R44, 0x1c1f ;  /* 0x001c1f2c33337589 */ /* 0x000fe800000e0000 */
[----:B------:R-:W-:Y:S01]  /*7580*/  SHFL.IDX PT, R41, R95, R44, 0x1c1f ;  /* 0x001c1f2c5f297589 */ /* 0x000fe200000e0000 */
[----:B0-----:R-:W0:Y:S03]  /*7590*/  @P2 LDC R71, c[0x0][0xbf0] ;  /* 0x0002fc00ff472b82 */ /* 0x001e260000000800 */
[----:B------:R-:W-:Y:S04]  /*75a0*/  SHFL.IDX PT, R38, R91, R44, 0x1c1f ;  /* 0x001c1f2c5b267589 */ /* 0x000fe800000e0000 */
        /* <DEDUP_REMOVED lines=8> */
[----:B------:R2:W-:Y:S04]  /*7630*/  SHFL.IDX PT, R23, R23, R44, 0x1c1f ;  /* 0x001c1f2c17177589 */ /* 0x0005e800000e0000 */
[----:B------:R-:W1:Y:S04]  /*7640*/  SHFL.IDX PT, R65, R65, R12, 0x1c1f ;  /* 0x001c1f0c41417589 */ /* 0x000e6800000e0000 */
[----:B------:R-:W5:Y:S01]  /*7650*/  SHFL.IDX PT, R42, R79, R12, 0x1c1f ;  /* 0x001c1f0c4f2a7589 */ /* 0x000f6200000e0000 */
[----:B--2---:R-:W-:-:S03]  /*7660*/  IMAD R44, R30, UR47, RZ ;  /* 0x0000002f1e2c7c24 */ /* 0x004fc6000f8e02ff */
[----:B------:R-:W-:Y:S01]  /*7670*/  SHFL.IDX PT, R43, R43, R12, 0x1c1f ;  /* 0x001c1f0c2b2b7589 */ /* 0x000fe200000e0000 */
[----:B------:R-:W-:-:S03]  /*7680*/  IMAD R31, R31, UR46, R44 ;  /* 0x0000002e1f1f7c24 */ /* 0x000fc6000f8e022c */
[----:B------:R-:W2:Y:S01]  /*7690*/  SHFL.IDX PT, R48, R77, R12, 0x1c1f ;  /* 0x001c1f0c4d307589 */ /* 0x000ea200000e0000 */
[----:B------:R-:W-:-:S03]  /*76a0*/  @P2 IMAD.HI.U32 R44, R45, R72, RZ ;  /* 0x000000482d2c2227 */ /* 0x000fc600078e00ff */
[----:B------:R-:W2:Y:S04]  /*76b0*/  SHFL.IDX PT, R49, R49, R12, 0x1c1f ;  /* 0x001c1f0c31317589 */ /* 0x000ea800000e0000 */
[----:B------:R-:W2:Y:S04]  /*76c0*/  SHFL.IDX PT, R52, R73, R12, 0x1c1f ;  /* 0x001c1f0c49347589 */ /* 0x000ea800000e0000 */
[----:B------:R-:W2:Y:S04]  /*76d0*/  SHFL.IDX PT, R53, R53, R12, 0x1c1f ;  /* 0x001c1f0c35357589 */ /* 0x000ea800000e0000 */
[----:B------:R-:W-:Y:S04]  /*76e0*/  SHFL.IDX PT, R29, R29, R12, 0x1c1f ;  /* 0x001c1f0c1d1d7589 */ /* 0x000fe800000e0000 */
[----:B------:R-:W-:Y:S04]  /*76f0*/  SHFL.IDX PT, R11, R11, R12, 0x1c1f ;  /* 0x001c1f0c0b0b7589 */ /* 0x000fe800000e0000 */
[----:B------:R3:W-:Y:S02]  /*7700*/  SHFL.IDX PT, R10, R63, R12, 0x1c1f ;  /* 0x001c1f0c3f0a7589 */ /* 0x0007e400000e0000 */
[----:B---3--:R-:W-:-:S02]  /*7710*/  SEL R12, R20, R21, P0 ;  /* 0x00000015140c7207 */ /* 0x008fc40000000000 */
[----:B------:R-:W-:Y:S02]  /*7720*/  SEL R20, R21, R20, P0 ;  /* 0x0000001415147207 */ /* 0x000fe40000000000 */
[----:B------:R-:W-:Y:S01]  /*7730*/  SEL R21, R62, R19, P0 ;  /* 0x000000133e157207 */ /* 0x000fe20000000000 */
[----:B------:R-:W-:Y:S01]  /*7740*/  IMAD.WIDE.U32 R62, R30, UR46, R26 ;  /* 0x0000002e1e3e7c25 */ /* 0x000fe2000f8e001a */
[----:B------:R-:W-:Y:S02]  /*7750*/  SEL R19, R55, R64, P0 ;  /* 0x0000004037137207 */ /* 0x000fe40000000000 */
[----:B------:R-:W-:Y:S01]  /*7760*/  SEL R27, R59, R68, P0 ;  /* 0x000000443b1b7207 */ /* 0x000fe20000000000 */
[----:B------:R-:W-:Y:S01]  /*7770*/  IMAD.IADD R63, R63, 0x1, R31 ;  /* 0x000000013f3f7824 */ /* 0x000fe200078e021f */
[----:B------:R-:W-:Y:S01]  /*7780*/  SEL R31, R68, R59, P0 ;  /* 0x0000003b441f7207 */ /* 0x000fe20000000000 */
[----:B------:R-:W-:Y:S01]  /*7790*/  IMAD R64, R60, UR47, RZ ;  /* 0x0000002f3c407c24 */ /* 0x000fe2000f8e02ff */
[----:B-1----:R-:W-:Y:S01]  /*77a0*/  SEL R26, R65, R70, P0 ;  /* 0x00000046411a7207 */ /* 0x002fe20000000000 */
[----:B------:R-:W-:Y:S01]  /*77b0*/  IMAD R59, R74, R57, UR4 ;  /* 0x000000044a3b7e24 */ /* 0x000fe2000f8e0239 */
[----:B------:R-:W-:Y:S01]  /*77c0*/  ULDC.64 UR4, c[0x0][0xbe0] ;  /* 0x0002f80000047ab9 */ /* 0x000fe20000000a00 */
[----:B------:R-:W-:Y:S01]  /*77d0*/  IMAD.MOV.U32 R55, RZ, RZ, R45 ;  /* 0x000000ffff377224 */ /* 0x000fe200078e002d */
[----:B----4-:R-:W-:Y:S01]  /*77e0*/  @P2 SHF.R.U32.HI R55, RZ, R69, R44 ;  /* 0x00000045ff372219 */ /* 0x010fe2000001162c */
[----:B------:R-:W-:Y:S01]  /*77f0*/  IMAD R61, R61, UR46, R64 ;  /* 0x0000002e3d3d7c24 */ /* 0x000fe2000f8e0240 */
[----:B------:R-:W-:Y:S01]  /*7800*/  SHF.R.S32.HI R44, RZ, 0x1f, R59 ;  /* 0x0000001fff2c7819 */ /* 0x000fe2000001143b */
[----:B------:R-:W-:Y:S01]  /*7810*/  IMAD.MOV.U32 R60, RZ, RZ, R34 ;  /* 0x000000ffff3c7224 */ /* 0x000fe200078e0022 */
[----:B------:R-:W-:Y:S01]  /*7820*/  SEL R30, R70, R65, P0 ;  /* 0x00000041461e7207 */ /* 0x000fe20000000000 */
[----:B------:R-:W-:Y:S01]  /*7830*/  IMAD.MOV.U32 R57, RZ, RZ, R45 ;  /* 0x000000ffff397224 */ /* 0x000fe200078e002d */
[----:B------:R-:W-:Y:S01]  /*7840*/  IADD3 R61, R35, R61, RZ ;  /* 0x0000003d233d7210 */ /* 0x000fe20007ffe0ff */
[C---:B------:R-:W-:Y:S01]  /*7850*/  IMAD R35, R44.reuse, UR4, RZ ;  /* 0x000000042c237c24 */ /* 0x040fe2000f8e02ff */
[----:B0-----:R-:W-:Y:S01]  /*7860*/  @P2 SHF.R.U32.HI R57, RZ, R71, R76 ;  /* 0x00000047ff392219 */ /* 0x001fe2000001164c */
[----:B------:R-:W-:-:S02]  /*7870*/  IMAD R44, R44, UR6, RZ ;  /* 0x000000062c2c7c24 */ /* 0x000fc4000f8e02ff */
[C---:B------:R-:W-:Y:S02]  /*7880*/  IMAD R64, R59.reuse, UR5, R35 ;  /* 0x000000053b407c24 */ /* 0x040fe4000f8e0223 */
[----:B------:R-:W-:Y:S01]  /*7890*/  IMAD.WIDE.U32 R34, R59, UR4, R62 ;  /* 0x000000043b227c25 */ /* 0x000fe2000f8e003e */
[----:B------:R-:W-:-:S03]  /*78a0*/  ULDC.64 UR4, c[0x0][0xb30] ;  /* 0x0002cc0000047ab9 */ /* 0x000fc60000000a00 */
[----:B------:R-:W-:Y:S01]  /*78b0*/  IMAD R63, R59, UR7, R44 ;  /* 0x000000073b3f7c24 */ /* 0x000fe2000f8e022c */
[----:B------:R-:W-:Y:S01]  /*78c0*/  IADD3 R34, P2, R55, R34, RZ ;  /* 0x0000002237227210 */ /* 0x000fe20007f5e0ff */
[----:B------:R-:W-:Y:S01]  /*78d0*/  IMAD.WIDE.U32 R60, R59, UR6, R60 ;  /* 0x000000063b3c7c25 */ /* 0x000fe2000f8e003c */
[----:B------:R-:W-:Y:S01]  /*78e0*/  SHF.R.S32.HI R59, RZ, 0x1f, R55 ;  /* 0x0000001fff3b7819 */ /* 0x000fe20000011437 */
[----:B------:R-:W-:Y:S01]  /*78f0*/  ULDC.64 UR6, c[0x0][0xbc8] ;  /* 0x0002f20000067ab9 */ /* 0x000fe20000000a00 */
[----:B------:R-:W-:Y:S01]  /*7900*/  SHF.R.S32.HI R44, RZ, 0x1f, R57 ;  /* 0x0000001fff2c7819 */ /* 0x000fe20000011439 */
[----:B------:R-:W-:Y:S01]  /*7910*/  IMAD.MOV R55, RZ, RZ, -R55 ;  /* 0x000000ffff377224 */ /* 0x000fe200078e0a37 */
[----:B------:R-:W-:Y:S01]  /*7920*/  IADD3.X R35, R59, R35, R64, P2, !PT ;  /* 0x000000233b237210 */ /* 0x000fe200017fe440 */
[----:B------:R-:W-:Y:S02]  /*7930*/  IMAD.MOV R62, RZ, RZ, -R57 ;  /* 0x000000ffff3e7224 */ /* 0x000fe400078e0a39 */
[----:B------:R-:W-:-:S02]  /*7940*/  IMAD R44, R44, UR4, RZ ;  /* 0x000000042c2c7c24 */ /* 0x000fc4000f8e02ff */
[C---:B------:R-:W-:Y:S02]  /*7950*/  IMAD R55, R46.reuse, R55, R45 ;  /* 0x000000372e377224 */ /* 0x040fe400078e022d */
[----:B------:R-:W-:Y:S02]  /*7960*/  IMAD.IADD R61, R61, 0x1, R63 ;  /* 0x000000013d3d7824 */ /* 0x000fe400078e023f */
[----:B------:R-:W-:Y:S02]  /*7970*/  IMAD R59, R46, R62, R45 ;  /* 0x0000003e2e3b7224 */ /* 0x000fe400078e022d */
[C---:B------:R-:W-:Y:S01]  /*7980*/  IMAD R63, R57.reuse, UR5, R44 ;  /* 0x00000005393f7c24 */ /* 0x040fe2000f8e022c */
[----:B------:R-:W-:Y:S01]  /*7990*/  SHF.R.S32.HI R44, RZ, 0x1f, R55 ;  /* 0x0000001fff2c7819 */ /* 0x000fe20000011437 */
[----:B------:R-:W-:Y:S01]  /*79a0*/  IMAD.WIDE.U32 R60, R57, UR4, R60 ;  /* 0x00000004393c7c25 */ /* 0x000fe2000f8e003c */
[----:B------:R-:W-:Y:S01]  /*79b0*/  SHF.R.S32.HI R45, RZ, 0x1f, R59 ;  /* 0x0000001fff2d7819 */ /* 0x000fe2000001143b */
[----:B------:R-:W0:Y:S01]  /*79c0*/  S2UR UR5, SR_CgaCtaId ;  /* 0x00000000000579c3 */ /* 0x000e220000008800 */
[----:B------:R-:W-:Y:S01]  /*79d0*/  UMOV UR4, 0x400 ;  /* 0x0000040000047882 */ /* 0x000fe20000000000 */
[----:B------:R-:W-:-:S02]  /*79e0*/  IMAD R44, R44, UR6, RZ ;  /* 0x000000062c2c7c24 */ /* 0x000fc4000f8e02ff */
[----:B------:R-:W-:Y:S02]  /*79f0*/  IMAD R62, R45, UR8, RZ ;  /* 0x000000082d3e7c24 */ /* 0x000fe4000f8e02ff */
[----:B------:R-:W-:Y:S02]  /*7a00*/  IMAD R57, R55, UR7, R44 ;  /* 0x0000000737397c24 */ /* 0x000fe4000f8e022c */
[----:B------:R-:W-:Y:S02]  /*7a10*/  IMAD.IADD R61, R61, 0x1, R63 ;  /* 0x000000013d3d7824 */ /* 0x000fe400078e023f */
[----:B------:R-:W-:Y:S01]  /*7a20*/  IMAD.WIDE.U32 R44, R55, UR6, R34 ;  /* 0x00000006372c7c25 */ /* 0x000fe2000f8e0022 */
[----:B------:R-:W-:Y:S01]  /*7a30*/  ULDC.64 UR6, c[0x0][0xba8] ;  /* 0x0002ea0000067ab9 */ /* 0x000fe20000000a00 */
[----:B-----5:R-:W-:Y:S02]  /*7a40*/  SEL R34, R42, R67, P0 ;  /* 0x000000432a227207 */ /* 0x020fe40000000000 */
[C---:B------:R-:W-:Y:S01]  /*7a50*/  IMAD R35, R59.reuse, UR9, R62 ;  /* 0x000000093b237c24 */ /* 0x040fe2000f8e023e */
[----:B------:R-:W-:Y:S01]  /*7a60*/  LEA R55, P2, R44, UR6, 0x2 ;  /* 0x000000062c377c11 */ /* 0x000fe2000f8410ff */
[----:B------:R-:W-:Y:S01]  /*7a70*/  IMAD.WIDE.U32 R60, R59, UR8, R60 ;  /* 0x000000083b3c7c25 */ /* 0x000fe2000f8e003c */
[----:B------:R-:W-:Y:S01]  /*7a80*/  IADD3 R45, R45, R57, RZ ;  /* 0x000000392d2d7210 */ /* 0x000fe20007ffe0ff */
[----:B------:R-:W-:Y:S01]  /*7a90*/  ULDC.64 UR8, c[0x0][0xb00] ;  /* 0x0002c00000087ab9 */ /* 0x000fe20000000a00 */
[----:B------:R-:W-:Y:S01]  /*7aa0*/  ULDC UR6, c[0x0][0xa88] ;  /* 0x0002a20000067ab9 */ /* 0x000fe20000000800 */
[----:B------:R-:W-:Y:S01]  /*7ab0*/  IMAD.IADD R35, R61, 0x1, R35 ;  /* 0x000000013d237824 */ /* 0x000fe200078e0223 */
[----:B------:R-:W-:Y:S01]  /*7ac0*/  LEA R66, P3, R60, UR8, 0x2 ;  /* 0x000000083c427c11 */ /* 0x000fe2000f8610ff */
[----:B------:R-:W-:Y:S01]  /*7ad0*/  SHFL.IDX PT, R62, R55, 0x1, 0x1c1f ;  /* 0x003c1f00373e7f89 */ /* 0x000fe200000e0000 */
[----:B------:R-:W-:Y:S01]  /*7ae0*/  LEA.HI.X R57, R44, UR7, R45, 0x2, P2 ;  /* 0x000000072c397c11 */ /* 0x000fe200090f142d */
[----:B0-----:R-:W-:Y:S01]  /*7af0*/  ULEA UR4, UR5, UR4, 0x18 ;  /* 0x0000000405047291 */ /* 0x001fe2000f8ec03f */
[----:B------:R-:W-:Y:S01]  /*7b00*/  LEA.HI.X R68, R60, UR9, R35, 0x2, P3 ;  /* 0x000000093c447c11 */ /* 0x000fe200098f1423 */
[----:B------:R-:W-:Y:S01]  /*7b10*/  IMAD R65, R46, UR6, RZ ;  /* 0x000000062e417c24 */ /* 0x000fe2000f8e02ff */
[----:B------:R0:W-:Y:S01]  /*7b20*/  SHFL.IDX PT, R60, R55, RZ, 0x1c1f ;  /* 0x001c1fff373c7589 */ /* 0x0001e200000e0000 */
[----:B------:R-:W-:Y:S01]  /*7b30*/  VIADD R64, R54, 0x8 ;  /* 0x0000000836407836 */ /* 0x000fe20000000000 */
[----:B------:R-:W-:Y:S01]  /*7b40*/  UIADD3 UR4, UR4, 0x17020, URZ ;  /* 0x0001702004047890 */ /* 0x000fe2000fffe03f */
[----:B--2---:R-:W-:Y:S01]  /*7b50*/  SEL R46, R48, R47, P0 ;  /* 0x0000002f302e7207 */ /* 0x004fe20000000000 */
[----:B------:R-:W1:Y:S01]  /*7b60*/  SHFL.IDX PT, R61, R57, RZ, 0x1c1f ;  /* 0x001c1fff393d7589 */ /* 0x000e6200000e0000 */
[-C--:B------:R-:W-:Y:S01]  /*7b70*/  ISETP.GE.OR P2, PT, R54, R65.reuse, P1 ;  /* 0x000000413600720c */ /* 0x080fe20000f46670 */
[----:B------:R-:W-:Y:S01]  /*7b80*/  UPRMT UR4, URZ, 0x654, UR4 ;  /* 0x000006543f047896 */ /* 0x000fe20008000004 */
[-C--:B------:R-:W-:Y:S01]  /*7b90*/  ISETP.GE.OR P1, PT, R64, R65.reuse, P1 ;  /* 0x000000414000720c */ /* 0x080fe20000f26670 */
[----:B------:R-:W2:Y:S01]  /*7ba0*/  SHFL.IDX PT, R63, R57, 0x1, 0x1c1f ;  /* 0x003c1f00393f7f89 */ /* 0x000ea200000e0000 */
[----:B------:R-:W-:Y:S01]  /*7bb0*/  ISETP.GE.AND P3, PT, R54, R65, PT ;  /* 0x000000413600720c */ /* 0x000fe20003f66270 */
[----:B0-----:R-:W-:Y:S01]  /*7bc0*/  IMAD.SHL.U32 R55, R40, 0x2, RZ ;  /* 0x0000000228377824 */ /* 0x001fe200078e00ff */
[----:B------:R-:W-:Y:S01]  /*7bd0*/  SEL R48, R47, R48, P0 ;  /* 0x000000302f307207 */ /* 0x000fe20000000000 */
[----:B------:R0:W3:Y:S01]  /*7be0*/  SHFL.IDX PT, R44, R66, RZ, 0x1c1f ;  /* 0x001c1fff422c7589 */ /* 0x0000e200000e0000 */
[----:B------:R-:W-:-:S02]  /*7bf0*/  SEL R47, R49, R50, P0 ;  /* 0x00000032312f7207 */ /* 0x000fc40000000000 */
[----:B------:R-:W-:Y:S01]  /*7c00*/  SYNCS.ARRIVE.TRANS64.RED.A1T0 RZ, [UR4], RZ ;  /* 0x000000ffffff79a7 */ /* 0x000fe20008100404 */
[----:B------:R-:W-:Y:S01]  /*7c10*/  SEL R49, R50, R49, P0 ;  /* 0x0000003132317207 */ /* 0x000fe20000000000 */
[----:B------:R0:W4:Y:S01]  /*7c20*/  SHFL.IDX PT, R45, R68, RZ, 0x1c1f ;  /* 0x001c1fff442d7589 */ /* 0x00012200000e0000 */
[----:B------:R-:W-:Y:S02]  /*7c30*/  SEL R50, R52, R51, P0 ;  /* 0x0000003334327207 */ /* 0x000fe40000000000 */
[----:B------:R-:W-:Y:S02]  /*7c40*/  SEL R52, R51, R52, P0 ;  /* 0x0000003433347207 */ /* 0x000fe40000000000 */
[----:B------:R-:W-:Y:S02]  /*7c50*/  SEL R35, R43, R58, P0 ;  /* 0x0000003a2b237207 */ /* 0x000fe40000000000 */
[----:B------:R-:W-:Y:S02]  /*7c60*/  SEL R51, R53, R56, P0 ;  /* 0x0000003835337207 */ /* 0x000fe40000000000 */
[----:B------:R-:W-:Y:S01]  /*7c70*/  SEL R42, R67, R42, P0 ;  /* 0x0000002a432a7207 */ /* 0x000fe20000000000 */
[----:B-1----:R0:W-:Y:S01]  /*7c80*/  @!P2 ST.E desc[UR38][R60.64], R2 ;  /* 0x000000023c00a985 */ /* 0x0021e2000c101926 */
[----:B------:R-:W-:-:S02]  /*7c90*/  SEL R43, R58, R43, P0 ;  /* 0x0000002b3a2b7207 */ /* 0x000fc40000000000 */
[----:B------:R-:W-:Y:S01]  /*7ca0*/  SEL R53, R56, R53, P0 ;  /* 0x0000003538357207 */ /* 0x000fe20000000000 */
[----:B--2---:R0:W-:Y:S01]  /*7cb0*/  @!P1 ST.E desc[UR38][R62.64], R0 ;  /* 0x000000003e009985 */ /* 0x0041e2000c101926 */
[----:B------:R-:W-:Y:S05]  /*7cc0*/  @P3 BRA `(.L_x_37) ;  /* 0x0000000400183947 */ /* 0x000fea0003800000 */
[C---:B0-----:R-:W-:Y:S01]  /*7cd0*/  VIADD R0, R55.reuse, 0x8 ;  /* 0x0000000837007836 */ /* 0x041fe20000000000 */
[----:B------:R-:W-:Y:S01]  /*7ce0*/  ULDC UR4, c[0x0][0xac8] ;  /* 0x0002b20000047ab9 */ /* 0x000fe20000000800 */
[C---:B------:R-:W-:Y:S01]  /*7cf0*/  VIADD R40, R55.reuse, 0x10 ;  /* 0x0000001037287836 */ /* 0x040fe20000000000 */
[C---:B------:R-:W-:Y:S01]  /*7d00*/  IADD3 R54, R55.reuse, 0x18, RZ ;  /* 0x0000001837367810 */ /* 0x040fe20007ffe0ff */
[C---:B------:R-:W-:Y:S01]  /*7d10*/  VIADD R60, R55.reuse, 0x20 ;  /* 0x00000020373c7836 */ /* 0x040fe20000000000 */
[----:B------:R-:W-:Y:S01]  /*7d20*/  ISETP.GE.AND P2, PT, R0, UR4, PT ;  /* 0x0000000400007c0c */ /* 0x000fe2000bf46270 */
[C---:B------:R-:W-:Y:S01]  /*7d30*/  VIADD R62, R55.reuse, 0x28 ;  /* 0x00000028373e7836 */ /* 0x040fe20000000000 */
[----:B------:R-:W-:Y:S02]  /*7d40*/  ISETP.GE.AND P3, PT, R40, UR4, PT ;  /* 0x0000000428007c0c */ /* 0x000fe4000bf66270 */
[----:B------:R-:W-:Y:S02]  /*7d50*/  ISETP.GE.AND P1, PT, R55, UR4, PT ;  /* 0x0000000437007c0c */ /* 0x000fe4000bf26270 */
[----:B------:R-:W-:-:S02]  /*7d60*/  ISETP.GE.AND P4, PT, R54, UR4, PT ;  /* 0x0000000436007c0c */ /* 0x000fc4000bf86270 */
[----:B------:R-:W-:Y:S02]  /*7d70*/  ISETP.GE.AND P5, PT, R60, UR4, PT ;  /* 0x000000043c007c0c */ /* 0x000fe4000bfa6270 */
[----:B------:R-:W-:-:S03]  /*7d80*/  ISETP.GE.AND P6, PT, R62, UR4, PT ;  /* 0x000000043e007c0c */ /* 0x000fc6000bfc6270 */
[----:B------:R-:W-:Y:S02]  /*7d90*/  @!P2 LEA.HI R0, R0, R0, RZ, 0x1 ;  /* 0x000000000000a211 */ /* 0x000fe400078f08ff */
[----:B------:R-:W-:Y:S02]  /*7da0*/  @!P3 LEA.HI R40, R40, R40, RZ, 0x1 ;  /* 0x000000282828b211 */ /* 0x000fe400078f08ff */
[----:B------:R-:W-:Y:S01]  /*7db0*/  @!P2 LOP3.LUT R59, R0, 0xfffffffe, RZ, 0xc0, !PT ;  /* 0xfffffffe003ba812 */ /* 0x000fe200078ec0ff */
[--C-:B---34-:R-:W-:Y:S01]  /*7dc0*/  @!P1 IMAD.WIDE R56, R55, 0x4, R44.reuse ;  /* 0x0000000437389825 */ /* 0x118fe200078e022c */
[----:B------:R-:W-:Y:S02]  /*7dd0*/  @!P4 LEA.HI R54, R54, R54, RZ, 0x1 ;  /* 0x000000363636c211 */ /* 0x000fe400078f08ff */
[----:B------:R-:W-:Y:S01]  /*7de0*/  @!P3 LOP3.LUT R61, R40, 0xfffffffe, RZ, 0xc0, !PT ;  /* 0xfffffffe283db812 */ /* 0x000fe200078ec0ff */
[--C-:B------:R-:W-:Y:S01]  /*7df0*/  @!P2 IMAD.WIDE R58, R59, 0x4, R44.reuse ;  /* 0x000000043b3aa825 */ /* 0x100fe200078e022c */
[----:B------:R-:W-:Y:S01]  /*7e00*/  @!P5 LEA.HI R0, R60, R60, RZ, 0x1 ;  /* 0x0000003c3c00d211 */ /* 0x000fe200078f08ff */
[----:B------:R0:W-:Y:S01]  /*7e10*/  @!P1 ST.E.64 desc[UR38][R56.64], R12 ;  /* 0x0000000c38009985 */ /* 0x0001e2000c101b26 */
[----:B------:R-:W-:Y:S01]  /*7e20*/  @!P6 LEA.HI R40, R62, R62, RZ, 0x1 ;  /* 0x0000003e3e28e211 */ /* 0x000fe200078f08ff */
[--C-:B------:R-:W-:Y:S01]  /*7e30*/  @!P3 IMAD.WIDE R60, R61, 0x4, R44.reuse ;  /* 0x000000043d3cb825 */ /* 0x100fe200078e022c */
[----:B------:R-:W-:Y:S01]  /*7e40*/  @!P4 LOP3.LUT R63, R54, 0xfffffffe, RZ, 0xc0, !PT ;  /* 0xfffffffe363fc812 */ /* 0x000fe200078ec0ff */
[----:B------:R1:W-:Y:S01]  /*7e50*/  @!P2 ST.E.64 desc[UR38][R58.64], R20 ;  /* 0x000000143a00a985 */ /* 0x0003e2000c101b26 */
[----:B------:R-:W-:Y:S01]  /*7e60*/  @!P5 LOP3.LUT R67, R0, 0xfffffffe, RZ, 0xc0, !PT ;  /* 0xfffffffe0043d812 */ /* 0x000fe200078ec0ff */
[C---:B------:R-:W-:Y:S01]  /*7e70*/  VIADD R0, R55.reuse, 0x30 ;  /* 0x0000003037007836 */ /* 0x040fe20000000000 */
[----:B------:R-:W-:Y:S01]  /*7e80*/  IADD3 R54, R55, 0x40, RZ ;  /* 0x0000004037367810 */ /* 0x000fe20007ffe0ff */
[----:B------:R-:W-:Y:S01]  /*7e90*/  @!P4 IMAD.WIDE R62, R63, 0x4, R44 ;  /* 0x000000043f3ec825 */ /* 0x000fe200078e022c */
[----:B------:R2:W-:Y:S02]  /*7ea0*/  @!P3 ST.E.64 desc[UR38][R60.64], R18 ;  /* 0x000000123c00b985 */ /* 0x0005e4000c101b26 */
[----:B------:R-:W-:-:S02]  /*7eb0*/  ISETP.GE.AND P1, PT, R0, UR4, PT ;  /* 0x0000000400007c0c */ /* 0x000fc4000bf26270 */
[----:B------:R-:W-:Y:S01]  /*7ec0*/  @!P4 ST.E.64 desc[UR38][R62.64], R14 ;  /* 0x0000000e3e00c985 */ /* 0x000fe2000c101b26 */
[----:B0-----:R-:W-:Y:S01]  /*7ed0*/  @!P6 LOP3.LUT R57, R40, 0xfffffffe, RZ, 0xc0, !PT ;  /* 0xfffffffe2839e812 */ /* 0x001fe200078ec0ff */
[----:B------:R-:W-:Y:S01]  /*7ee0*/  VIADD R40, R55, 0x38 ;  /* 0x0000003837287836 */ /* 0x000fe20000000000 */
[----:B------:R-:W-:Y:S01]  /*7ef0*/  ISETP.GE.AND P3, PT, R54, UR4, PT ;  /* 0x0000000436007c0c */ /* 0x000fe2000bf66270 */
[----:B------:R-:W-:-:S03]  /*7f00*/  @!P5 IMAD.WIDE R12, R67, 0x4, R44 ;  /* 0x00000004430cd825 */ /* 0x000fc600078e022c */
[----:B------:R-:W-:Y:S01]  /*7f10*/  ISETP.GE.AND P2, PT, R40, UR4, PT ;  /* 0x0000000428007c0c */ /* 0x000fe2000bf46270 */
[----:B-1----:R-:W-:Y:S01]  /*7f20*/  @!P6 IMAD.WIDE R20, R57, 0x4, R44 ;  /* 0x000000043914e825 */ /* 0x002fe200078e022c */
[----:B------:R0:W-:Y:S02]  /*7f30*/  @!P5 ST.E.64 desc[UR38][R12.64], R26 ;  /* 0x0000001a0c00d985 */ /* 0x0001e4000c101b26 */
[----:B------:R-:W-:Y:S01]  /*7f40*/  @!P1 LEA.HI R0, R0, R0, RZ, 0x1 ;  /* 0x0000000000009211 */ /* 0x000fe200078f08ff */
[C---:B------:R-:W-:Y:S01]  /*7f50*/  VIADD R56, R55.reuse, 0x48 ;  /* 0x0000004837387836 */ /* 0x040fe20000000000 */
[----:B------:R1:W-:Y:S01]  /*7f60*/  @!P6 ST.E.64 desc[UR38][R20.64], R30 ;  /* 0x0000001e1400e985 */ /* 0x0003e2000c101b26 */
[C---:B--2---:R-:W-:Y:S02]  /*7f70*/  VIADD R18, R55.reuse, 0x50 ;  /* 0x0000005037127836 */ /* 0x044fe40000000000 */
[----:B------:R-:W-:Y:S01]  /*7f80*/  VIADD R19, R55, 0x58 ;  /* 0x0000005837137836 */ /* 0x000fe20000000000 */
[----:B------:R-:W-:-:S02]  /*7f90*/  ISETP.GE.AND P4, PT, R56, UR4, PT ;  /* 0x0000000438007c0c */ /* 0x000fc4000bf86270 */
[----:B------:R-:W-:Y:S02]  /*7fa0*/  ISETP.GE.AND P5, PT, R18, UR4, PT ;  /* 0x0000000412007c0c */ /* 0x000fe4000bfa6270 */
[----:B------:R-:W-:Y:S02]  /*7fb0*/  ISETP.GE.AND P6, PT, R19, UR4, PT ;  /* 0x0000000413007c0c */ /* 0x000fe4000bfc6270 */
[----:B------:R-:W-:Y:S02]  /*7fc0*/  @!P2 LEA.HI R40, R40, R40, RZ, 0x1 ;  /* 0x000000282828a211 */ /* 0x000fe400078f08ff */
[----:B------:R-:W-:Y:S02]  /*7fd0*/  @!P3 LEA.HI R54, R54, R54, RZ, 0x1 ;  /* 0x000000363636b211 */ /* 0x000fe400078f08ff */
[----:B0-----:R-:W-:Y:S02]  /*7fe0*/  @!P1 LOP3.LUT R13, R0, 0xfffffffe, RZ, 0xc0, !PT ;  /* 0xfffffffe000d9812 */ /* 0x001fe400078ec0ff */
[----:B------:R-:W-:-:S02]  /*7ff0*/  @!P2 LOP3.LUT R15, R40, 0xfffffffe, RZ, 0xc0, !PT ;  /* 0xfffffffe280fa812 */ /* 0x000fc400078ec0ff */
[----:B------:R-:W-:Y:S02]  /*8000*/  @!P4 LEA.HI R56, R56, R56, RZ, 0x1 ;  /* 0x000000383838c211 */ /* 0x000fe400078f08ff */
[----:B------:R-:W-:Y:S01]  /*8010*/  @!P5 LEA.HI R18, R18, R18, RZ, 0x1 ;  /* 0x000000121212d211 */ /* 0x000fe200078f08ff */
[--C-:B------:R-:W-:Y:S01]  /*8020*/  @!P2 IMAD.WIDE R14, R15, 0x4, R44.reuse ;  /* 0x000000040f0ea825 */ /* 0x100fe200078e022c */
[----:B------:R-:W-:Y:S02]  /*8030*/  @!P6 LEA.HI R12, R19, R19, RZ, 0x1 ;  /* 0x00000013130ce211 */ /* 0x000fe400078f08ff */
[----:B------:R-:W-:Y:S02]  /*8040*/  @!P3 LOP3.LUT R19, R54, 0xfffffffe, RZ, 0xc0, !PT ;  /* 0xfffffffe3613b812 */ /* 0x000fe400078ec0ff */
[----:B-1----:R-:W-:Y:S02]  /*8050*/  @!P4 LOP3.LUT R21, R56, 0xfffffffe, RZ, 0xc0, !PT ;  /* 0xfffffffe3815c812 */ /* 0x002fe400078ec0ff */
[----:B------:R-:W-:Y:S01]  /*8060*/  @!P5 LOP3.LUT R27, R18, 0xfffffffe, RZ, 0xc0, !PT ;  /* 0xfffffffe121bd812 */ /* 0x000fe200078ec0ff */
[----:B------:R-:W-:Y:S01]  /*8070*/  @!P3 IMAD.WIDE R18, R19, 0x4, R44 ;  /* 0x000000041312b825 */ /* 0x000fe200078e022c */
[----:B------:R-:W-:-:S03]  /*8080*/  @!P6 LOP3.LUT R31, R12, 0xfffffffe, RZ, 0xc0, !PT ;  /* 0xfffffffe0c1fe812 */ /* 0x000fc600078ec0ff */
[----:B------:R-:W-:-:S04]  /*8090*/  @!P1 IMAD.WIDE R12, R13, 0x4, R44 ;  /* 0x000000040d0c9825 */ /* 0x000fc800078e022c */
[--C-:B------:R-:W-:Y:S01]  /*80a0*/  @!P4 IMAD.WIDE R20, R21, 0x4, R44.reuse ;  /* 0x000000041514c825 */ /* 0x100fe200078e022c */
[----:B------:R1:W-:Y:S03]  /*80b0*/  @!P1 ST.E.64 desc[UR38][R12.64], R34 ;  /* 0x000000220c009985 */ /* 0x0003e6000c101b26 */
[--C-:B------:R-:W-:Y:S01]  /*80c0*/  @!P5 IMAD.WIDE R26, R27, 0x4, R44.reuse ;  /* 0x000000041b1ad825 */ /* 0x100fe200078e022c */
[----:B------:R1:W-:Y:S03]  /*80d0*/  @!P2 ST.E.64 desc[UR38][R14.64], R42 ;  /* 0x0000002a0e00a985 */ /* 0x0003e6000c101b26 */
[----:B------:R-:W-:Y:S01]  /*80e0*/  @!P6 IMAD.WIDE R44, R31, 0x4, R44 ;  /* 0x000000041f2ce825 */ /* 0x000fe200078e022c */
[----:B------:R1:W-:Y:S04]  /*80f0*/  @!P3 ST.E.64 desc[UR38][R18.64], R46 ;  /* 0x0000002e1200b985 */ /* 0x0003e8000c101b26 */
[----:B------:R1:W-:Y:S04]  /*8100*/  @!P4 ST.E.64 desc[UR38][R20.64], R48 ;  /* 0x000000301400c985 */ /* 0x0003e8000c101b26 */
[----:B------:R1:W-:Y:S04]  /*8110*/  @!P5 ST.E.64 desc[UR38][R26.64], R50 ;  /* 0x000000321a00d985 */ /* 0x0003e8000c101b26 */
[----:B------:R1:W-:Y:S02]  /*8120*/  @!P6 ST.E.64 desc[UR38][R44.64], R52 ;  /* 0x000000342c00e985 */ /* 0x0003e4000c101b26 */
.L_x_37:
[----:B------:R-:W-:Y:S05]  /*8130*/  BSYNC B0 ;  /* 0x0000000000007941 */ /* 0x000fea0003800000 */
.L_x_36:
[----:B------:R-:W-:Y:S01]  /*8140*/  ISETP.GE.AND P1, PT, R64, R65, PT ;  /* 0x000000414000720c */ /* 0x000fe20003f26270 */
[----:B-1----:R1:W2:Y:S01]  /*8150*/  SHFL.IDX PT, R13, R68, 0x1, 0x1c1f ;  /* 0x003c1f00440d7f89 */ /* 0x0022a200000e0000 */
[----:B------:R-:W-:Y:S02]  /*8160*/  SEL R14, R29, R38, P0 ;  /* 0x000000261d0e7207 */ /* 0x000fe40000000000 */
[----:B------:R-:W-:Y:S01]  /*8170*/  SEL R18, R38, R29, P0 ;  /* 0x0000001d26127207 */ /* 0x000fe20000000000 */
[----:B------:R1:W0:Y:S01]  /*8180*/  SHFL.IDX PT, R12, R66, 0x1, 0x1c1f ;  /* 0x003c1f00420c7f89 */ /* 0x00022200000e0000 */
        /* <DEDUP_REMOVED lines=19> */
[----:B0-----:R-:W-:Y:S01]  /*82c0*/  SEL R2, R23, R6, P0 ;  /* 0x0000000617027207 */ /* 0x001fe20000000000 */
[----:B-12---:R-:W-:Y:S06]  /*82d0*/  @P1 BRA `(.L_x_8) ;  /* 0x00000044000c1947 */ /* 0x006fec0003800000 */
[C---:B------:R-:W-:Y:S01]  /*82e0*/  VIADD R0, R55.reuse, 0x8 ;  /* 0x0000000837007836 */ /* 0x040fe20000000000 */
[----:B------:R-:W-:Y:S01]  /*82f0*/  ULDC UR4, c[0x0][0xac8] ;  /* 0x0002b20000047ab9 */ /* 0x000fe20000000800 */
[C---:B------:R-:W-:Y:S01]  /*8300*/  IADD3 R8, R55.reuse, 0x10, RZ ;  /* 0x0000001037087810 */ /* 0x040fe20007ffe0ff */
[C---:B------:R-:W-:Y:S01]  /*8310*/  VIADD R10, R55.reuse, 0x18 ;  /* 0x00000018370a7836 */ /* 0x040fe20000000000 */
[C---:B------:R-:W-:Y:S01]  /*8320*/  ISETP.GE.AND P0, PT, R55.reuse, UR4, PT ;  /* 0x0000000437007c0c */ /* 0x040fe2000bf06270 */
[C---:B------:R-:W-:Y:S01]  /*8330*/  VIADD R16, R55.reuse, 0x20 ;  /* 0x0000002037107836 */ /* 0x040fe20000000000 */
[----:B------:R-:W-:Y:S01]  /*8340*/  ISETP.GE.AND P1, PT, R0, UR4, PT ;  /* 0x0000000400007c0c */ /* 0x000fe2000bf26270 */
[----:B------:R-:W-:Y:S01]  /*8350*/  VIADD R22, R55, 0x50 ;  /* 0x0000005037167836 */ /* 0x000fe20000000000 */
[----:B------:R-:W-:Y:S02]  /*8360*/  ISETP.GE.AND P2, PT, R8, UR4, PT ;  /* 0x0000000408007c0c */ /* 0x000fe4000bf46270 */
[----:B------:R-:W-:-:S02]  /*8370*/  ISETP.GE.AND P3, PT, R10, UR4, PT ;  /* 0x000000040a007c0c */ /* 0x000fc4000bf66270 */
[----:B------:R-:W-:-:S05]  /*8380*/  ISETP.GE.AND P6, PT, R22, UR4, PT ;  /* 0x0000000416007c0c */ /* 0x000fca000bfc6270 */
[----:B------:R-:W-:Y:S02]  /*8390*/  @!P0 IMAD.WIDE R6, R55, 0x4, R12 ;  /* 0x0000000437068825 */ /* 0x000fe400078e020c */
[----:B------:R-:W-:-:S03]  /*83a0*/  @!P1 LEA.HI R0, R0, R0, RZ, 0x1 ;  /* 0x0000000000009211 */ /* 0x000fc600078f08ff */
[----:B------:R0:W-:Y:S01]  /*83b0*/  @!P0 ST.E.64 desc[UR38][R6.64], R14 ;  /* 0x0000000e06008985 */ /* 0x0001e2000c101b26 */
[----:B------:R-:W-:Y:S02]  /*83c0*/  @!P1 LOP3.LUT R9, R0, 0xfffffffe, RZ, 0xc0, !PT ;  /* 0xfffffffe00099812 */ /* 0x000fe400078ec0ff */
[----:B------:R-:W-:Y:S02]  /*83d0*/  @!P2 LEA.HI R0, R8, R8, RZ, 0x1 ;  /* 0x000000080800a211 */ /* 0x000fe400078f08ff */
[----:B------:R-:W-:Y:S01]  /*83e0*/  @!P3 LEA.HI R10, R10, R10, RZ, 0x1 ;  /* 0x0000000a0a0ab211 */ /* 0x000fe200078f08ff */
[--C-:B------:R-:W-:Y:S01]  /*83f0*/  @!P1 IMAD.WIDE R8, R9, 0x4, R12.reuse ;  /* 0x0000000409089825 */ /* 0x100fe200078e020c */
[----:B------:R-:W-:Y:S02]  /*8400*/  @!P2 LOP3.LUT R11, R0, 0xfffffffe, RZ, 0xc0, !PT ;  /* 0xfffffffe000ba812 */ /* 0x000fe400078ec0ff */
[----:B------:R-:W-:Y:S01]  /*8410*/  @!P3 LOP3.LUT R17, R10, 0xfffffffe, RZ, 0xc0, !PT ;  /* 0xfffffffe0a11b812 */ /* 0x000fe200078ec0ff */
[----:B------:R-:W-:Y:S01]  /*8420*/  VIADD R0, R55, 0x28 ;  /* 0x0000002837007836 */ /* 0x000fe20000000000 */
[----:B------:R1:W-:Y:S01]  /*8430*/  @!P1 ST.E.64 desc[UR38][R8.64], R18 ;  /* 0x0000001208009985 */ /* 0x0003e2000c101b26 */
[----:B------:R-:W-:Y:S01]  /*8440*/  @!P2 IMAD.WIDE R10, R11, 0x4, R12 ;  /* 0x000000040b0aa825 */ /* 0x000fe200078e020c */
[----:B------:R-:W-:-:S02]  /*8450*/  ISETP.GE.AND P0, PT, R16, UR4, PT ;  /* 0x0000000410007c0c */ /* 0x000fc4000bf06270 */
[----:B------:R-:W-:Y:S01]  /*8460*/  ISETP.GE.AND P1, PT, R0, UR4, PT ;  /* 0x0000000400007c0c */ /* 0x000fe2000bf26270 */
[----:B0-----:R-:W-:Y:S01]  /*8470*/  VIADD R14, R55, 0x30 ;  /* 0x00000030370e7836 */ /* 0x001fe20000000000 */
[----:B------:R0:W-:Y:S01]  /*8480*/  @!P2 ST.E.64 desc[UR38][R10.64], R20 ;  /* 0x000000140a00a985 */ /* 0x0001e2000c101b26 */
[----:B------:R-:W-:Y:S01]  /*8490*/  @!P3 IMAD.WIDE R6, R17, 0x4, R12 ;  /* 0x000000041106b825 */ /* 0x000fe200078e020c */
[----:B------:R-:W-:Y:S02]  /*84a0*/  IADD3 R17, R55, 0x38, RZ ;  /* 0x0000003837117810 */ /* 0x000fe40007ffe0ff */
[----:B------:R-:W-:Y:S02]  /*84b0*/  ISETP.GE.AND P2, PT, R14, UR4, PT ;  /* 0x000000040e007c0c */ /* 0x000fe4000bf46270 */
[----:B------:R2:W-:Y:S01]  /*84c0*/  @!P3 ST.E.64 desc[UR38][R6.64], R26 ;  /* 0x0000001a0600b985 */ /* 0x0005e2000c101b26 */
[----:B------:R-:W-:Y:S01]  /*84d0*/  ISETP.GE.AND P3, PT, R17, UR4, PT ;  /* 0x0000000411007c0c */ /* 0x000fe2000bf66270 */
[C---:B-1----:R-:W-:Y:S01]  /*84e0*/  VIADD R18, R55.reuse, 0x40 ;  /* 0x0000004037127836 */ /* 0x042fe20000000000 */
[----:B------:R-:W-:Y:S01]  /*84f0*/  @!P0 LEA.HI R16, R16, R16, RZ, 0x1 ;  /* 0x0000001010108211 */ /* 0x000fe200078f08ff */
[C---:B------:R-:W-:Y:S01]  /*8500*/  VIADD R19, R55.reuse, 0x48 ;  /* 0x0000004837137836 */ /* 0x040fe20000000000 */
[----:B------:R-:W-:Y:S01]  /*8510*/  @!P1 LEA.HI R0, R0, R0, RZ, 0x1 ;  /* 0x0000000000009211 */ /* 0x000fe200078f08ff */
[----:B------:R-:W-:Y:S01]  /*8520*/  VIADD R55, R55, 0x58 ;  /* 0x0000005837377836 */ /* 0x000fe20000000000 */
[----:B------:R-:W-:-:S02]  /*8530*/  ISETP.GE.AND P4, PT, R18, UR4, PT ;  /* 0x0000000412007c0c */ /* 0x000fc4000bf86270 */
[----:B------:R-:W-:Y:S02]  /*8540*/  ISETP.GE.AND P5, PT, R19, UR4, PT ;  /* 0x0000000413007c0c */ /* 0x000fe4000bfa6270 */
[----:B------:R-:W-:Y:S02]  /*8550*/  @!P2 LEA.HI R14, R14, R14, RZ, 0x1 ;  /* 0x0000000e0e0ea211 */ /* 0x000fe400078f08ff */
[----:B------:R-:W-:Y:S02]  /*8560*/  @!P0 LOP3.LUT R9, R16, 0xfffffffe, RZ, 0xc0, !PT ;  /* 0xfffffffe10098812 */ /* 0x000fe400078ec0ff */
[----:B0-----:R-:W-:Y:S02]  /*8570*/  @!P1 LOP3.LUT R11, R0, 0xfffffffe, RZ, 0xc0, !PT ;  /* 0xfffffffe000b9812 */ /* 0x001fe400078ec0ff */
[----:B------:R-:W-:Y:S01]  /*8580*/  @!P2 LOP3.LUT R15, R14, 0xfffffffe, RZ, 0xc0, !PT ;  /* 0xfffffffe0e0fa812 */ /* 0x000fe200078ec0ff */
[----:B--2---:R-:W-:Y:S01]  /*8590*/  @!P0 IMAD.WIDE R6, R9, 0x4, R12 ;  /* 0x0000000409068825 */ /* 0x004fe200078e020c */
[----:B------:R-:W-:-:S02]  /*85a0*/  @!P3 LEA.HI R17, R17, R17, RZ, 0x1 ;  /* 0x000000111111b211 */ /* 0x000fc400078f08ff */
[----:B------:R-:W-:Y:S01]  /*85b0*/  @!P4 LEA.HI R18, R18, R18, RZ, 0x1 ;  /* 0x000000121212c211 */ /* 0x000fe200078f08ff */
[--C-:B------:R-:W-:Y:S01]  /*85c0*/  @!P1 IMAD.WIDE R8, R11, 0x4, R12.reuse ;  /* 0x000000040b089825 */ /* 0x100fe200078e020c */
[----:B------:R-:W-:Y:S01]  /*85d0*/  @!P5 LEA.HI R19, R19, R19, RZ, 0x1 ;  /* 0x000000131313d211 */ /* 0x000fe200078f08ff */
[----:B------:R0:W-:Y:S01]  /*85e0*/  @!P0 ST.E.64 desc[UR38][R6.64], R28 ;  /* 0x0000001c06008985 */ /* 0x0001e2000c101b26 */
[----:B------:R-:W-:Y:S01]  /*85f0*/  @!P6 LEA.HI R22, R22, R22, RZ, 0x1 ;  /* 0x000000161616e211 */ /* 0x000fe200078f08ff */
[--C-:B------:R-:W-:Y:S01]  /*8600*/  @!P2 IMAD.WIDE R10, R15, 0x4, R12.reuse ;  /* 0x000000040f0aa825 */ /* 0x100fe200078e020c */
[----:B------:R-:W-:Y:S01]  /*8610*/  @!P3 LOP3.LUT R15, R17, 0xfffffffe, RZ, 0xc0, !PT ;  /* 0xfffffffe110fb812 */ /* 0x000fe200078ec0ff */
[----:B------:R1:W-:Y:S01]  /*8620*/  @!P1 ST.E.64 desc[UR38][R8.64], R36 ;  /* 0x0000002408009985 */ /* 0x0003e2000c101b26 */
[----:B------:R-:W-:Y:S02]  /*8630*/  @!P4 LOP3.LUT R17, R18, 0xfffffffe, RZ, 0xc0, !PT ;  /* 0xfffffffe1211c812 */ /* 0x000fe400078ec0ff */
[----:B------:R-:W-:Y:S01]  /*8640*/  @!P5 LOP3.LUT R19, R19, 0xfffffffe, RZ, 0xc0, !PT ;  /* 0xfffffffe1313d812 */ /* 0x000fe200078ec0ff */
[--C-:B------:R-:W-:Y:S01]  /*8650*/  @!P3 IMAD.WIDE R14, R15, 0x4, R12.reuse ;  /* 0x000000040f0eb825 */ /* 0x100fe200078e020c */
[----:B------:R-:W-:Y:S01]  /*8660*/  @!P6 LOP3.LUT R21, R22, 0xfffffffe, RZ, 0xc0, !PT ;  /* 0xfffffffe1615e812 */ /* 0x000fe200078ec0ff */
[----:B------:R2:W-:Y:S01]  /*8670*/  @!P2 ST.E.64 desc[UR38][R10.64], R30 ;  /* 0x0000001e0a00a985 */ /* 0x0005e2000c101b26 */
[----:B------:R-:W-:Y:S01]  /*8680*/  ISETP.GE.AND P0, PT, R55, UR4, PT ;  /* 0x0000000437007c0c */ /* 0x000fe2000bf06270 */
[----:B0-----:R-:W-:-:S02]  /*8690*/  @!P4 IMAD.WIDE R6, R17, 0x4, R12 ;  /* 0x000000041106c825 */ /* 0x001fc400078e020c */
[----:B------:R2:W-:Y:S02]  /*86a0*/  @!P3 ST.E.64 desc[UR38][R14.64], R32 ;  /* 0x000000200e00b985 */ /* 0x0005e4000c101b26 */
[--C-:B-1----:R-:W-:Y:S02]  /*86b0*/  @!P5 IMAD.WIDE R8, R19, 0x4, R12.reuse ;  /* 0x000000041308d825 */ /* 0x102fe400078e020c */
[----:B------:R2:W-:Y:S02]  /*86c0*/  @!P4 ST.E.64 desc[UR38][R6.64], R24 ;  /* 0x000000180600c985 */ /* 0x0005e4000c101b26 */
[----:B------:R-:W-:Y:S02]  /*86d0*/  @!P6 IMAD.WIDE R16, R21, 0x4, R12 ;  /* 0x000000041510e825 */ /* 0x000fe400078e020c */
[----:B------:R2:W-:Y:S04]  /*86e0*/  @!P5 ST.E.64 desc[UR38][R8.64], R34 ;  /* 0x000000220800d985 */ /* 0x0005e8000c101b26 */
[----:B------:R2:W-:Y:S01]  /*86f0*/  @!P6 ST.E.64 desc[UR38][R16.64], R4 ;  /* 0x000000041000e985 */ /* 0x0005e2000c101b26 */
[----:B------:R-:W-:Y:S05]  /*8700*/  @P0 BRA `(.L_x_8) ;  /* 0x0000004000000947 */ /* 0x000fea0003800000 */
[----:B------:R-:W-:-:S04]  /*8710*/  LEA.HI R55, R55, R55, RZ, 0x1 ;  /* 0x0000003737377211 */ /* 0x000fc800078f08ff */
[----:B------:R-:W-:-:S05]  /*8720*/  LOP3.LUT R55, R55, 0xfffffffe, RZ, 0xc0, !PT ;  /* 0xfffffffe37377812 */ /* 0x000fca00078ec0ff */
[----:B------:R-:W-:-:S05]  /*8730*/  IMAD.WIDE R12, R55, 0x4, R12 ;  /* 0x00000004370c7825 */ /* 0x000fca00078e020c */
[----:B------:R0:W-:Y:S01]  /*8740*/  ST.E.64 desc[UR38][R12.64], R2 ;  /* 0x000000020c007985 */ /* 0x0001e2000c101b26 */
[----:B------:R-:W-:Y:S05]  /*8750*/  BRA `(.L_x_8) ;  /* 0x0000003c00ec7947 */ /* 0x000fea0003800000 */
.L_x_35:
[----:B------:R-:W0:Y:S02]  /*8760*/  S2R R0, SR_TID.X ;  /* 0x0000000000007919 */ /* 0x000e240000002100 */
[----:B0-----:R-:W-:-:S04]  /*8770*/  IADD3 R2, R0, -0x80, RZ ;  /* 0xffffff8000027810 */ /* 0x001fc80007ffe0ff */
[----:B------:R-:W-:-:S13]  /*8780*/  ISETP.GT.AND P0, PT, R2, 0xbf, PT ;  /* 0x000000bf0200780c */ /* 0x000fda0003f04270 */
[----:B------:R-:W-:Y:S05]  /*8790*/  @P0 BRA `(.L_x_8) ;  /* 0x0000003c00dc0947 */ /* 0x000fea0003800000 */
[----:B------:R-:W0:Y:S01]  /*87a0*/  S2R R3, SR_CTAID.X ;  /* 0x0000000000037919 */ /* 0x000e220000002500 */
[----:B------:R-:W1:Y:S01]  /*87b0*/  LDC R6, c[0x0][0xbe8] ;  /* 0x0002fa00ff067b82 */ /* 0x000e620000000800 */
[----:B------:R-:W-:Y:S01]  /*87c0*/  ULDC UR4, c[0x0][0xa88] ;  /* 0x0002a20000047ab9 */ /* 0x000fe20000000800 */
[----:B0-----:R-:W-:Y:S02]  /*87d0*/  IMAD R0, R3, 0xc0, R0 ;  /* 0x000000c003007824 */ /* 0x001fe400078e0200 */
[----:B-1----:R-:W-:Y:S02]  /*87e0*/  IMAD R3, R6, UR4, RZ ;  /* 0x0000000406037c24 */ /* 0x002fe4000f8e02ff */
[----:B------:R-:W-:-:S05]  /*87f0*/  VIADD R0, R0, 0xffffff80 ;  /* 0xffffff8000007836 */ /* 0x000fca0000000000 */
[----:B------:R-:W-:-:S13]  /*8800*/  ISETP.GE.AND P0, PT, R0, R3, PT ;  /* 0x000000030000720c */ /* 0x000fda0003f06270 */
[----:B------:R-:W-:Y:S05]  /*8810*/  @P0 BRA `(.L_x_8) ;  /* 0x0000003c00bc0947 */ /* 0x000fea0003800000 */
[----:B------:R-:W-:Y:S01]  /*8820*/  ISETP.NE.AND P0, PT, R6, 0x1, PT ;  /* 0x000000010600780c */ /* 0x000fe20003f05270 */
[----:B------:R-:W0:Y:S01]  /*8830*/  LDC.64 R10, c[0x0][0xbd8] ;  /* 0x0002f600ff0a7b82 */ /* 0x000e220000000a00 */
[----:B------:R-:W-:Y:S01]  /*8840*/  USHF.R.S32.HI UR6, URZ, 0x1f, UR36 ;  /* 0x0000001f3f067899 */ /* 0x000fe20008011424 */
[----:B------:R-:W-:Y:S01]  /*8850*/  IMAD.MOV.U32 R5, RZ, RZ, R0 ;  /* 0x000000ffff057224 */ /* 0x000fe200078e0000 */
[----:B------:R-:W-:Y:S02]  /*8860*/  ULDC.64 UR8, c[0x0][0xbd0] ;  /* 0x0002f40000087ab9 */ /* 0x000fe40000000a00 */
[----:B------:R-:W-:Y:S02]  /*8870*/  UIMAD UR6, UR6, UR8, URZ ;  /* 0x00000008060672a4 */ /* 0x000fe4000f8e023f */
[----:B------:R-:W-:Y:S01]  /*8880*/  UIMAD.WIDE.U32 UR4, UR36, UR8, URZ ;  /* 0x00000008240472a5 */ /* 0x000fe2000f8e003f */
[----:B------:R-:W1:Y:S01]  /*8890*/  S2UR UR7, SR_CTAID.Y ;  /* 0x00000000000779c3 */ /* 0x000e620000002600 */
[----:B------:R-:W-:-:S04]  /*88a0*/  UIMAD UR6, UR36, UR9, UR6 ;  /* 0x00000009240672a4 */ /* 0x000fc8000f8e0206 */
[----:B------:R-:W-:Y:S02]  /*88b0*/  UIADD3 UR6, UR5, UR6, URZ ;  /* 0x0000000605067290 */ /* 0x000fe4000fffe03f */
[----:B------:R-:W-:Y:S01]  /*88c0*/  IMAD.U32 R3, RZ, RZ, UR5 ;  /* 0x00000005ff037e24 */ /* 0x000fe2000f8e00ff */
[----:B------:R-:W2:Y:S01]  /*88d0*/  @P0 LDC R7, c[0x0][0xbec] ;  /* 0x0002fb00ff070b82 */ /* 0x000ea20000000800 */
[----:B------:R-:W-:Y:S01]  /*88e0*/  IMAD.U32 R2, RZ, RZ, UR4 ;  /* 0x00000004ff027e24 */ /* 0x000fe2000f8e00ff */
[----:B------:R-:W-:Y:S01]  /*88f0*/  ULDC.64 UR4, c[0x0][0xbe0] ;  /* 0x0002f80000047ab9 */ /* 0x000fe20000000a00 */
[----:B------:R-:W-:-:S05]  /*8900*/  MOV R3, UR6 ;  /* 0x0000000600037c02 */ /* 0x000fca0008000f00 */
[----:B------:R-:W3:Y:S01]  /*8910*/  @P0 LDC R9, c[0x0][0xbf0] ;  /* 0x0002fc00ff090b82 */ /* 0x000ee20000000800 */
[C---:B0-----:R-:W-:Y:S02]  /*8920*/  IMAD R12, R10.reuse, UR47, RZ ;  /* 0x0000002f0a0c7c24 */ /* 0x041fe4000f8e02ff */
[----:B------:R-:W-:-:S04]  /*8930*/  IMAD.WIDE.U32 R2, R10, UR46, R2 ;  /* 0x0000002e0a027c25 */ /* 0x000fc8000f8e0002 */
[----:B------:R-:W-:Y:S01]  /*8940*/  IMAD R11, R11, UR46, R12 ;  /* 0x0000002e0b0b7c24 */ /* 0x000fe2000f8e020c */
[----:B------:R-:W1:Y:S03]  /*8950*/  LDC R8, c[0x0][0xc50] ;  /* 0x00031400ff087b82 */ /* 0x000e660000000800 */
[----:B------:R-:W-:Y:S02]  /*8960*/  IMAD.IADD R3, R11, 0x1, R3 ;  /* 0x000000010b037824 */ /* 0x000fe400078e0203 */
[----:B--2---:R-:W-:-:S04]  /*8970*/  @P0 IMAD.HI.U32 R4, R0, R7, RZ ;  /* 0x0000000700040227 */ /* 0x004fc800078e00ff */
[----:B------:R-:W-:Y:S01]  /*8980*/  IMAD R7, RZ, RZ, -UR36 ;  /* 0x80000024ff077e24 */ /* 0x000fe2000f8e02ff */
[----:B---3--:R-:W-:-:S03]  /*8990*/  @P0 SHF.R.U32.HI R5, RZ, R9, R4 ;  /* 0x00000009ff050219 */ /* 0x008fc60000011604 */
[----:B-1----:R-:W-:Y:S02]  /*89a0*/  IMAD R9, R8, R7, UR7 ;  /* 0x0000000708097e24 */ /* 0x002fe4000f8e0207 */
[----:B------:R-:W-:Y:S02]  /*89b0*/  IMAD.MOV R7, RZ, RZ, -R5 ;  /* 0x000000ffff077224 */ /* 0x000fe400078e0a05 */
[----:B------:R-:W-:Y:S01]  /*89c0*/  IMAD.WIDE.U32 R2, R9, UR4, R2 ;  /* 0x0000000409027c25 */ /* 0x000fe2000f8e0002 */
[----:B------:R-:W-:-:S03]  /*89d0*/  SHF.R.S32.HI R4, RZ, 0x1f, R9 ;  /* 0x0000001fff047819 */ /* 0x000fc60000011409 */
[----:B------:R-:W-:Y:S01]  /*89e0*/  IMAD R7, R6, R7, R0 ;  /* 0x0000000706077224 */ /* 0x000fe200078e0200 */
[----:B------:R-:W-:Y:S01]  /*89f0*/  IADD3 R2, P0, R5, R2, RZ ;  /* 0x0000000205027210 */ /* 0x000fe20007f1e0ff */
[----:B------:R-:W-:-:S03]  /*8a00*/  IMAD R4, R4, UR4, RZ ;  /* 0x0000000404047c24 */ /* 0x000fc6000f8e02ff */
[----:B------:R-:W-:Y:S01]  /*8a10*/  SHF.R.S32.HI R0, RZ, 0x1f, R7 ;  /* 0x0000001fff007819 */ /* 0x000fe20000011407 */
[----:B------:R-:W-:Y:S01]  /*8a20*/  IMAD R4, R9, UR5, R4 ;  /* 0x0000000509047c24 */ /* 0x000fe2000f8e0204 */
[----:B------:R-:W-:Y:S01]  /*8a30*/  SHF.R.S32.HI R9, RZ, 0x1f, R5 ;  /* 0x0000001fff097819 */ /* 0x000fe20000011405 */
[----:B------:R-:W-:Y:S02]  /*8a40*/  ULDC.64 UR4, c[0x0][0xbc8] ;  /* 0x0002f20000047ab9 */ /* 0x000fe40000000a00 */
[----:B------:R-:W-:Y:S01]  /*8a50*/  IMAD R0, R0, UR4, RZ ;  /* 0x0000000400007c24 */ /* 0x000fe2000f8e02ff */
[----:B------:R-:W-:-:S03]  /*8a60*/  IADD3.X R3, R9, R3, R4, P0, !PT ;  /* 0x0000000309037210 */ /* 0x000fc600007fe404 */
[C---:B------:R-:W-:Y:S02]  /*8a70*/  IMAD R5, R7.reuse, UR5, R0 ;  /* 0x0000000507057c24 */ /* 0x040fe4000f8e0200 */
[----:B------:R-:W-:Y:S01]  /*8a80*/  IMAD.WIDE.U32 R2, R7, UR4, R2 ;  /* 0x0000000407027c25 */ /* 0x000fe2000f8e0002 */
[----:B------:R-:W-:-:S03]  /*8a90*/  ULDC.64 UR4, c[0x0][0xba8] ;  /* 0x0002ea0000047ab9 */ /* 0x000fc60000000a00 */
[----:B------:R-:W-:Y:S01]  /*8aa0*/  IMAD.IADD R3, R3, 0x1, R5 ;  /* 0x0000000103037824 */ /* 0x000fe200078e0205 */
[----:B------:R-:W-:-:S04]  /*8ab0*/  LEA R4, P0, R2, UR4, 0x2 ;  /* 0x0000000402047c11 */ /* 0x000fc8000f8010ff */
[----:B------:R-:W-:Y:S02]  /*8ac0*/  LEA.HI.X R5, R2, UR5, R3, 0x2, P0 ;  /* 0x0000000502057c11 */ /* 0x000fe400080f1403 */
[----:B------:R-:W-:-:S05]  /*8ad0*/  MOV R3, 0xff800000 ;  /* 0xff80000000037802 */ /* 0x000fca0000000f00 */
[----:B------:R0:W-:Y:S01]  /*8ae0*/  STG.E desc[UR38][R4.64], R3 ;  /* 0x0000000304007986 */ /* 0x0001e2000c101926 */
[----:B------:R-:W-:Y:S05]  /*8af0*/  BRA `(.L_x_8) ;  /* 0x0000003c00047947 */ /* 0x000fea0003800000 */
.L_x_6:
[----:B------:R-:W-:-:S08]  /*8b00*/  NOP ;  /* 0x0000000000007918 */ /* 0x000fd00000000000 */
[----:B------:R-:W0:-:S00]  /*8b10*/  USETMAXREG.DEALLOC.CTAPOOL 0x20 ;  /* 0x00000020000079c8 */ /* 0x000e0000080e0500 */
[----:B0-----:R-:W-:Y:S01]  /*8b20*/  LOP3.LUT R22, R18, 0x3, RZ, 0xc0, !PT ;  /* 0x0000000312167812 */ /* 0x001fe200078ec0ff */
[----:B------:R-:W0:Y:S05]  /*8b30*/  S2R R24, SR_CTAID.Z ;  /* 0x0000000000187919 */ /* 0x000e2a0000002700 */
[----:B------:R-:W1:Y:S01]  /*8b40*/  S2UR UR6, SR_CTAID.Y ;  /* 0x00000000000679c3 */ /* 0x000e620000002600 */
[----:B------:R-:W2:Y:S02]  /*8b50*/  SHFL.IDX PT, R0, R22, RZ, 0x1f ;  /* 0x00001fff16007589 */ /* 0x000ea400000e0000 */
[----:B--2---:R-:W-:-:S13]  /*8b60*/  ISETP.NE.AND P0, PT, R0, RZ, PT ;  /* 0x000000ff0000720c */ /* 0x004fda0003f05270 */
[----:B01----:R-:W-:Y:S05]  /*8b70*/  @!P0 BRA `(.L_x_38) ;  /* 0x0000000000288947 */ /* 0x003fea0003800000 */
[----:B------:R-:W-:Y:S01]  /*8b80*/  ULDC UR7, c[0x0][0xc50] ;  /* 0x0003140000077ab9 */ /* 0x000fe20000000800 */
[----:B------:R-:W-:Y:S01]  /*8b90*/  UMOV UR42, UR6 ;  /* 0x00000006002a7c82 */ /* 0x000fe20008000000 */
[----:B------:R-:W-:-:S06]  /*8ba0*/  UISETP.NE.AND UP0, UPT, UR7, 0x1, UPT ;  /* 0x000000010700788c */ /* 0x000fcc000bf05270 */
[----:B------:R-:W-:-:S13]  /*8bb0*/  PLOP3.LUT P0, PT, PT, PT, UP0, 0x80, 0x0 ;  /* 0x000000000000781c */ /* 0x000fda0003f0f008 */
[----:B------:R-:W-:Y:S05]  /*8bc0*/  @!P0 BRA `(.L_x_39) ;  /* 0x0000000000308947 */ /* 0x000fea0003800000 */
[----:B------:R-:W-:Y:S01]  /*8bd0*/  ULDC UR4, c[0x0][0xc54] ;  /* 0x0003150000047ab9 */ /* 0x000fe20000000800 */
[----:B------:R-:W-:Y:S01]  /*8be0*/  ULDC UR42, c[0x0][0xc58] ;  /* 0x00031600002a7ab9 */ /* 0x000fe20000000800 */
[----:B------:R-:W-:-:S04]  /*8bf0*/  UIMAD.WIDE.U32 UR4, UR6, UR4, URZ ;  /* 0x00000004060472a5 */ /* 0x000fc8000f8e003f */
[----:B------:R-:W-:Y:S01]  /*8c00*/  USHF.R.U32.HI UR42, URZ, UR42, UR5 ;  /* 0x0000002a3f2a7299 */ /* 0x000fe20008011605 */
[----:B------:R-:W-:Y:S11]  /*8c10*/  BRA `(.L_x_39) ;  /* 0x00000000001c7947 */ /* 0x000ff60003800000 */
.L_x_38:
[----:B------:R-:W-:Y:S01]  /*8c20*/  ULDC UR7, c[0x0][0xc50] ;  /* 0x0003140000077ab9 */ /* 0x000fe20000000800 */
[----:B------:R-:W-:Y:S01]  /*8c30*/  UMOV UR42, UR6 ;  /* 0x00000006002a7c82 */ /* 0x000fe20008000000 */
[----:B------:R-:W-:-:S11]  /*8c40*/  UISETP.NE.AND UP0, UPT, UR7, 0x1, UPT ;  /* 0x000000010700788c */ /* 0x000fd6000bf05270 */
[----:B------:R-:W-:Y:S01]  /*8c50*/  @UP0 ULDC UR4, c[0x0][0xc54] ;  /* 0x0003150000040ab9 */ /* 0x000fe20000000800 */
[----:B------:R-:W-:Y:S01]  /*8c60*/  @UP0 ULDC UR8, c[0x0][0xc58] ;  /* 0x0003160000080ab9 */ /* 0x000fe20000000800 */
[----:B------:R-:W-:-:S04]  /*8c70*/  UIMAD.WIDE.U32 UR4, UR6, UR4, URZ ;  /* 0x00000004060472a5 */ /* 0x000fc8000f8e003f */
[----:B------:R-:W-:-:S12]  /*8c80*/  @UP0 USHF.R.U32.HI UR42, URZ, UR8, UR5 ;  /* 0x000000083f2a0299 */ /* 0x000fd80008011605 */
.L_x_39:
[----:B------:R-:W-:Y:S01]  /*8c90*/  ISETP.GE.AND P0, PT, R24, RZ, PT ;  /* 0x000000ff1800720c */ /* 0x000fe20003f06270 */
[----:B------:R-:W-:Y:S01]  /*8ca0*/  UIADD3 UR4, -UR42, URZ, URZ ;  /* 0x0000003f2a047290 */ /* 0x000fe2000fffe13f */
[----:B------:R-:W-:Y:S02]  /*8cb0*/  IMAD.MOV.U32 R20, RZ, RZ, 0x1 ;  /* 0x00000001ff147424 */ /* 0x000fe400078e00ff */
[----:B------:R-:W-:Y:S01]  /*8cc0*/  IMAD.MOV.U32 R0, RZ, RZ, RZ ;  /* 0x000000ffff007224 */ /* 0x000fe200078e00ff */
[----:B------:R-:W-:Y:S01]  /*8cd0*/  UIMAD UR4, UR7, UR4, UR6 ;  /* 0x00000004070472a4 */ /* 0x000fe2000f8e0206 */
[----:B------:R-:W-:-:S07]  /*8ce0*/  IMAD.MOV.U32 R2, RZ, RZ, 0x1 ;  /* 0x00000001ff027424 */ /* 0x000fce00078e00ff */
[----:B------:R-:W-:Y:S05]  /*8cf0*/  @!P0 BRA `(.L_x_40) ;  /* 0x0000003400b48947 */ /* 0x000fea0003800000 */
[----:B------:R-:W0:Y:S01]  /*8d00*/  LDC.64 R2, c[0x0][0xa28] ;  /* 0x00028a00ff027b82 */ /* 0x000e220000000a00 */
[----:B------:R-:W-:Y:S01]  /*8d10*/  ULDC.64 UR6, c[0x0][0x418] ;  /* 0x0001060000067ab9 */ /* 0x000fe20000000a00 */
[----:B------:R-:W-:Y:S01]  /*8d20*/  ULDC UR5, c[0x0][0x424] ;  /* 0x0001090000057ab9 */ /* 0x000fe20000000800 */
[----:B------:R-:W-:Y:S01]  /*8d30*/  ULDC UR36, c[0x0][0x2f0] ;  /* 0x0000bc0000247ab9 */ /* 0x000fe20000000800 */
[----:B------:R-:W-:Y:S01]  /*8d40*/  IMAD.MOV.U32 R17, RZ, RZ, RZ ;  /* 0x000000ffff117224 */ /* 0x000fe200078e00ff */
[----:B0-----:R-:W-:-:S04]  /*8d50*/  ISETP.NE.U32.AND P0, PT, R2, RZ, PT ;  /* 0x000000ff0200720c */ /* 0x001fc80003f05070 */
[----:B------:R-:W-:Y:S01]  /*8d60*/  ISETP.NE.AND.EX P0, PT, R3, RZ, PT, P0 ;  /* 0x000000ff0300720c */ /* 0x000fe20003f05300 */
[----:B------:R-:W-:-:S12]  /*8d70*/  UISETP.NE.U32.AND UP0, UPT, UR6, URZ, UPT ;  /* 0x0000003f0600728c */ /* 0x000fd8000bf05070 */
[----:B------:R-:W0:Y:S01]  /*8d80*/  @P0 LDC.64 R2, c[0x0][0xa28] ;  /* 0x00028a00ff020b82 */ /* 0x000e220000000a00 */
[----:B------:R-:W-:-:S04]  /*8d90*/  UISETP.NE.AND.EX UP0, UPT, UR7, URZ, UPT, UP0 ;  /* 0x0000003f0700728c */ /* 0x000fc8000bf05300 */
[----:B------:R-:W-:-:S04]  /*8da0*/  USEL UR5, UR5, 0x1, UP0 ;  /* 0x0000000105057887 */ /* 0x000fc80008000000 */
[----:B------:R-:W-:-:S04]  /*8db0*/  UIMAD UR36, UR5, UR36, URZ ;  /* 0x00000024052472a4 */ /* 0x000fc8000f8e023f */
[----:B------:R-:W-:Y:S02]  /*8dc0*/  UISETP.GE.AND UP0, UPT, UR36, 0x1, UPT ;  /* 0x000000012400788c */ /* 0x000fe4000bf06270 */
[----:B------:R-:W-:Y:S01]  /*8dd0*/  UIADD3 UR5, UR36, 0x7f, URZ ;  /* 0x0000007f24057890 */ /* 0x000fe2000fffe03f */
[----:B0-----:R-:W-:-:S05]  /*8de0*/  @P0 IMAD.WIDE R2, R24, 0x4, R2 ;  /* 0x0000000418020825 */ /* 0x001fca00078e0202 */
[----:B------:R0:W5:Y:S01]  /*8df0*/  @P0 LDG.E R17, desc[UR38][R2.64] ;  /* 0x0000002602110981 */ /* 0x000162000c1e1900 */
[----:B------:R-:W-:Y:S01]  /*8e00*/  PLOP3.LUT P0, PT, PT, PT, UP0, 0x80, 0x0 ;  /* 0x000000000000781c */ /* 0x000fe20003f0f008 */
[----:B------:R-:W-:Y:S02]  /*8e10*/  USHF.R.S32.HI UR6, URZ, 0x1f, UR5 ;  /* 0x0000001f3f067899 */ /* 0x000fe40008011405 */
[----:B------:R-:W-:Y:S02]  /*8e20*/  ULOP3.LUT UR46, UR4, 0xffff, URZ, 0xc0, !UPT ;  /* 0x0000ffff042e7892 */ /* 0x000fe4000f8ec03f */
[----:B------:R-:W-:Y:S01]  /*8e30*/  ULEA.HI UR6, UR6, UR5, URZ, 0x7 ;  /* 0x0000000506067291 */ /* 0x000fe2000f8f383f */
[----:B------:R-:W-:-:S03]  /*8e40*/  UMOV UR40, URZ ;  /* 0x0000003f00287c82 */ /* 0x000fc60008000000 */
[----:B------:R-:W-:-:S04]  /*8e50*/  USHF.R.S32.HI UR43, URZ, 0x7, UR6 ;  /* 0x000000073f2b7899 */ /* 0x000fc80008011406 */
[----:B0-----:R-:W-:Y:S08]  /*8e60*/  @!P0 BRA `(.L_x_41) ;  /* 0x0000000000848947 */ /* 0x001ff00003800000 */
[----:B------:R-:W-:-:S03]  /*8e70*/  USHF.R.U32.HI UR6, URZ, 0x10, UR4 ;  /* 0x000000103f067899 */ /* 0x000fc60008011604 */
[----:B------:R-:W-:Y:S01]  /*8e80*/  UMOV UR4, URZ ;  /* 0x0000003f00047c82 */ /* 0x000fe20008000000 */
[----:B------:R-:W-:-:S11]  /*8e90*/  UISETP.NE.AND UP0, UPT, UR6, URZ, UPT ;  /* 0x0000003f0600728c */ /* 0x000fd6000bf05270 */
[----:B------:R-:W-:Y:S02]  /*8ea0*/  @!UP0 ULDC UR6, c[0x0][0x9f0] ;  /* 0x00027c0000068ab9 */ /* 0x000fe40000000800 */
[----:B------:R-:W-:Y:S01]  /*8eb0*/  IABS R0, UR6 ;  /* 0x0000000600007c13 */ /* 0x000fe20008000000 */
[----:B------:R-:W-:Y:S02]  /*8ec0*/  UIADD3 UR7, UR43, -0x1, UR6 ;  /* 0xffffffff2b077890 */ /* 0x000fe4000fffe006 */
[----:B------:R-:W-:Y:S02]  /*8ed0*/  IABS R4, UR6 ;  /* 0x0000000600047c13 */ /* 0x000fe40008000000 */
[----:B------:R-:W-:Y:S02]  /*8ee0*/  R2UR UR10, R0 ;  /* 0x00000000000a72ca */ /* 0x000fe400000e0000 */
[----:B------:R-:W-:Y:S01]  /*8ef0*/  IABS R3, UR7 ;  /* 0x0000000700037c13 */ /* 0x000fe20008000000 */
[----:B------:R-:W-:-:S03]  /*8f00*/  ULOP3.LUT UR7, UR7, UR6, URZ, 0x3c, !UPT ;  /* 0x0000000607077292 */ /* 0x000fc6000f8e3c3f */
[----:B------:R-:W-:-:S07]  /*8f10*/  R2UR UR9, R3 ;  /* 0x00000000030972ca */ /* 0x000fce00000e0000 */
[----:B------:R-:W0:Y:S08]  /*8f20*/  I2F.RP R0, UR10 ;  /* 0x0000000a00007d06 */ /* 0x000e300008209400 */
[----:B0-----:R-:W0:Y:S02]  /*8f30*/  MUFU.RCP R0, R0 ;  /* 0x0000000000007308 */ /* 0x001e240000001000 */
[----:B0-----:R-:W-:Y:S01]  /*8f40*/  IADD3 R2, R0, 0xffffffe, RZ ;  /* 0x0ffffffe00027810 */ /* 0x001fe20007ffe0ff */
[----:B------:R-:W-:-:S05]  /*8f50*/  IMAD.MOV R0, RZ, RZ, -R4 ;  /* 0x000000ffff007224 */ /* 0x000fca00078e0a04 */
        /* <DEDUP_REMOVED lines=14> */
[----:B------:R-:W-:Y:S02]  /*9040*/  UISETP.NE.AND UP0, UPT, UR6, URZ, UPT ;  /* 0x0000003f0600728c */ /* 0x000fe4000bf05270 */
[----:B------:R-:W-:-:S09]  /*9050*/  @!UP1 UIADD3 UR5, -UR5, URZ, URZ ;  /* 0x0000003f05059290 */ /* 0x000fd2000fffe13f */
[----:B------:R-:W-:-:S07]  /*9060*/  @!UP0 ULOP3.LUT UR5, URZ, UR6, URZ, 0x33, !UPT ;  /* 0x000000063f058292 */ /* 0x000fce000f8e333f */
[----:B------:R-:W-:-:S05]  /*9070*/  UMOV UR40, UR5 ;  /* 0x0000000500287c82 */ /* 0x000fca0008000000 */
.L_x_41:
[----:B------:R-:W-:Y:S02]  /*9080*/  UIMAD UR47, UR46, UR40, URZ ;  /* 0x000000282e2f72a4 */ /* 0x000fe4000f8e023f */
[----:B------:R-:W-:Y:S01]  /*9090*/  IMAD.U32 R3, RZ, RZ, UR40 ;  /* 0x00000028ff037e24 */ /* 0x000fe2000f8e00ff */
[----:B------:R-:W-:-:S03]  /*90a0*/  MOV R2, 0x1 ;  /* 0x0000000100027802 */ /* 0x000fc60000000f00 */
[----:B------:R-:W-:-:S05]  /*90b0*/  IMAD.U32 R0, RZ, RZ, UR47 ;  /* 0x0000002fff007e24 */ /* 0x000fca000f8e00ff */
[----:B------:R-:W-:-:S04]  /*90c0*/  VIADDMNMX R0, R0, R3, UR43, PT ;  /* 0x0000002b00007e46 */ /* 0x000fc8000b800103 */
[----:B------:R-:W-:Y:S01]  /*90d0*/  R2UR UR48, R0 ;  /* 0x00000000003072ca */ /* 0x000fe200000e0000 */
[----:B------:R-:W-:-:S12]  /*90e0*/  IMAD.MOV.U32 R0, RZ, RZ, RZ ;  /* 0x000000ffff007224 */ /* 0x000fd800078e00ff */
[----:B------:R-:W-:-:S06]  /*90f0*/  UISETP.GT.AND UP0, UPT, UR48, UR47, UPT ;  /* 0x0000002f3000728c */ /* 0x000fcc000bf04270 */
[----:B------:R-:W-:-:S13]  /*9100*/  PLOP3.LUT P0, PT, PT, PT, UP0, 0x80, 0x0 ;  /* 0x000000000000781c */ /* 0x000fda0003f0f008 */
[----:B------:R-:W-:Y:S05]  /*9110*/  @!P0 BRA `(.L_x_40) ;  /* 0x0000003000ac8947 */ /* 0x000fea0003800000 */
[----:B------:R-:W0:Y:S01]  /*9120*/  S2UR UR4, SR_CgaCtaId ;  /* 0x00000000000479c3 */ /* 0x000e220000008800 */
[----:B------:R-:W-:-:S04]  /*9130*/  MOV R0, 0x400 ;  /* 0x0000040000007802 */ /* 0x000fc80000000f00 */
[----:B------:R-:W-:-:S13]  /*9140*/  R2UR UR44, R0 ;  /* 0x00000000002c72ca */ /* 0x000fda00000e0000 */
[----:B0-----:R-:W-:-:S04]  /*9150*/  ULEA UR44, UR4, UR44, 0x18 ;  /* 0x0000002c042c7291 */ /* 0x001fc8000f8ec03f */
[----:B------:R-:W-:-:S04]  /*9160*/  UIADD3 UR4, UR44, 0x10c00, URZ ;  /* 0x00010c002c047890 */ /* 0x000fc8000fffe03f */
[----:B------:R-:W-:-:S06]  /*9170*/  ULOP3.LUT UP0, URZ, UR4, 0x9f, URZ, 0xc0, !UPT ;  /* 0x0000009f043f7892 */ /* 0x000fcc000f80c03f */
[----:B------:R-:W-:-:S13]  /*9180*/  PLOP3.LUT P0, PT, PT, PT, UP0, 0x80, 0x0 ;  /* 0x000000000000781c */ /* 0x000fda0003f0f008 */
[----:B------:R-:W-:Y:S05]  /*9190*/  @!P0 BRA `(.L_x_42) ;  /* 0x0000000000408947 */ /* 0x000fea0003800000 */
[----:B------:R-:W-:Y:S01]  /*91a0*/  MOV R2, 0x0 ;  /* 0x0000000000027802 */ /* 0x000fe20000000f00 */
[----:B------:R-:W-:Y:S01]  /*91b0*/  ULDC.64 UR4, c[0x4][0x98] ;  /* 0x0100260000047ab9 */ /* 0x000fe20000000a00 */
[----:B------:R-:W-:Y:S01]  /*91c0*/  ULDC.64 UR6, c[0x4][0xa0] ;  /* 0x0100280000067ab9 */ /* 0x000fe20000000a00 */
[----:B------:R-:W-:Y:S02]  /*91d0*/  IMAD.U32 R4, RZ, RZ, UR4 ;  /* 0x00000004ff047e24 */ /* 0x000fe4000f8e00ff */
[----:B------:R-:W-:Y:S01]  /*91e0*/  IMAD.U32 R5, RZ, RZ, UR5 ;  /* 0x00000005ff057e24 */ /* 0x000fe2000f8e00ff */
[----:B------:R-:W0:Y:S01]  /*91f0*/  LDC.64 R2, c[0x4][R2] ;  /* 0x0100000002027b82 */ /* 0x000e220000000a00 */
[----:B------:R-:W-:Y:S01]  /*9200*/  ULDC.64 UR4, c[0x4][0x8] ;  /* 0x0100020000047ab9 */ /* 0x000fe20000000a00 */
[----:B------:R-:W-:Y:S01]  /*9210*/  IMAD.U32 R6, RZ, RZ, UR6 ;  /* 0x00000006ff067e24 */ /* 0x000fe2000f8e00ff */
[----:B------:R-:W-:Y:S01]  /*9220*/  MOV R10, UR4 ;  /* 0x00000004000a7c02 */ /* 0x000fe20008000f00 */
[----:B------:R-:W-:-:S02]  /*9230*/  IMAD.U32 R7, RZ, RZ, UR7 ;  /* 0x00000007ff077e24 */ /* 0x000fc4000f8e00ff */
[----:B------:R-:W-:Y:S02]  /*9240*/  IMAD.U32 R11, RZ, RZ, UR5 ;  /* 0x00000005ff0b7e24 */ /* 0x000fe4000f8e00ff */
[----:B------:R-:W-:Y:S02]  /*9250*/  IMAD.MOV.U32 R8, RZ, RZ, 0x70 ;  /* 0x00000070ff087424 */ /* 0x000fe400078e00ff */
[----:B------:R-:W-:Y:S02]  /*9260*/  IMAD.MOV.U32 R12, RZ, RZ, 0x1 ;  /* 0x00000001ff0c7424 */ /* 0x000fe400078e00ff */
[----:B------:R-:W-:-:S07]  /*9270*/  IMAD.MOV.U32 R13, RZ, RZ, RZ ;  /* 0x000000ffff0d7224 */ /* 0x000fce00078e00ff */
[----:B------:R-:W-:-:S07]  /*9280*/  LEPC R20, `(.L_x_42) ;  /* 0x000000001014794e */ /* 0x000fce0000000000 */
[----:B0----5:R-:W-:Y:S05]  /*9290*/  CALL.ABS.NOINC R2 ;  /* 0x0000000002007343 */ /* 0x021fea0003c00000 */
.L_x_42:
[----:B------:R-:W-:-:S06]  /*92a0*/  UIADD3 UR4, UR44, 0x6400, URZ ;  /* 0x000064002c047890 */ /* 0x000fcc000fffe03f */
[----:B------:R-:W-:-:S04]  /*92b0*/  MOV R16, UR4 ;  /* 0x0000000400107c02 */ /* 0x000fc80008000f00 */
[----:B------:R-:W-:-:S13]  /*92c0*/  LOP3.LUT P0, RZ, R16, 0x9f, RZ, 0xc0, !PT ;  /* 0x0000009f10ff7812 */ /* 0x000fda000780c0ff */
        /* <DEDUP_REMOVED lines=17> */
.L_x_43:
[----:B------:R-:W-:-:S04]  /*93e0*/  UIADD3 UR4, UR44, 0x400, URZ ;  /* 0x000004002c047890 */ /* 0x000fc8000fffe03f */
[----:B------:R-:W-:-:S06]  /*93f0*/  ULOP3.LUT UP0, URZ, UR4, 0x3ff, URZ, 0xc0, !UPT ;  /* 0x000003ff043f7892 */ /* 0x000fcc000f80c03f */
[----:B------:R-:W-:-:S13]  /*9400*/  PLOP3.LUT P0, PT, PT, PT, UP0, 0x80, 0x0 ;  /* 0x000000000000781c */ /* 0x000fda0003f0f008 */
[----:B------:R-:W-:Y:S05]  /*9410*/  @!P0 BRA `(.L_x_44) ;  /* 0x0000000000408947 */ /* 0x000fea0003800000 */
[----:B------:R-:W-:Y:S01]  /*9420*/  MOV R2, 0x0 ;  /* 0x0000000000027802 */ /* 0x000fe20000000f00 */
[----:B------:R-:W-:Y:S01]  /*9430*/  ULDC.64 UR4, c[0x4][0x98] ;  /* 0x0100260000047ab9 */ /* 0x000fe20000000a00 */
[----:B------:R-:W-:Y:S01]  /*9440*/  ULDC.64 UR6, c[0x4][0xa0] ;  /* 0x0100280000067ab9 */ /* 0x000fe20000000a00 */
[----:B------:R-:W-:Y:S01]  /*9450*/  MOV R4, UR4 ;  /* 0x0000000400047c02 */ /* 0x000fe20008000f00 */
[----:B------:R-:W-:Y:S01]  /*9460*/  IMAD.U32 R5, RZ, RZ, UR5 ;  /* 0x00000005ff057e24 */ /* 0x000fe2000f8e00ff */
[----:B------:R-:W-:Y:S01]  /*9470*/  ULDC.64 UR4, c[0x4][0x18] ;  /* 0x0100060000047ab9 */ /* 0x000fe20000000a00 */
[----:B------:R-:W0:Y:S01]  /*9480*/  LDC.64 R2, c[0x4][R2] ;  /* 0x0100000002027b82 */ /* 0x000e220000000a00 */
[----:B------:R-:W-:Y:S01]  /*9490*/  IMAD.U32 R6, RZ, RZ, UR6 ;  /* 0x00000006ff067e24 */ /* 0x000fe2000f8e00ff */
[----:B------:R-:W-:Y:S01]  /*94a0*/  MOV R11, UR5 ;  /* 0x00000005000b7c02 */ /* 0x000fe20008000f00 */
[----:B------:R-:W-:Y:S02]  /*94b0*/  IMAD.U32 R7, RZ, RZ, UR7 ;  /* 0x00000007ff077e24 */ /* 0x000fe4000f8e00ff */
[----:B------:R-:W-:-:S02]  /*94c0*/  IMAD.U32 R10, RZ, RZ, UR4 ;  /* 0x00000004ff0a7e24 */ /* 0x000fc4000f8e00ff */
[----:B------:R-:W-:Y:S02]  /*94d0*/  IMAD.MOV.U32 R8, RZ, RZ, 0x70 ;  /* 0x00000070ff087424 */ /* 0x000fe400078e00ff */
[----:B------:R-:W-:Y:S02]  /*94e0*/  IMAD.MOV.U32 R12, RZ, RZ, 0x1 ;  /* 0x00000001ff0c7424 */ /* 0x000fe400078e00ff */
[----:B------:R-:W-:-:S07]  /*94f0*/  IMAD.MOV.U32 R13, RZ, RZ, RZ ;  /* 0x000000ffff0d7224 */ /* 0x000fce00078e00ff */
[----:B------:R-:W-:-:S07]  /*9500*/  LEPC R20, `(.L_x_44) ;  /* 0x000000001014794e */ /* 0x000fce0000000000 */
[----:B0----5:R-:W-:Y:S05]  /*9510*/  CALL.ABS.NOINC R2 ;  /* 0x0000000002007343 */ /* 0x021fea0003c00000 */
.L_x_44:
[----:B------:R-:W-:-:S13]  /*9520*/  LOP3.LUT P6, RZ, R16, 0x9f, RZ, 0xc0, !PT ;  /* 0x0000009f10ff7812 */ /* 0x000fda00078cc0ff */
[----:B------:R-:W-:Y:S05]  /*9530*/  @!P6 BRA `(.L_x_45) ;  /* 0x000000000040e947 */ /* 0x000fea0003800000 */
[----:B------:R-:W-:Y:S01]  /*9540*/  MOV R2, 0x0 ;  /* 0x0000000000027802 */ /* 0x000fe20000000f00 */
[----:B------:R-:W-:Y:S01]  /*9550*/  ULDC.64 UR4, c[0x4][0x98] ;  /* 0x0100260000047ab9 */ /* 0x000fe20000000a00 */
[----:B------:R-:W-:Y:S01]  /*9560*/  ULDC.64 UR6, c[0x4][0xa0] ;  /* 0x0100280000067ab9 */ /* 0x000fe20000000a00 */
[----:B------:R-:W-:Y:S01]  /*9570*/  IMAD.U32 R4, RZ, RZ, UR4 ;  /* 0x00000004ff047e24 */ /* 0x000fe2000f8e00ff */
[----:B------:R-:W-:Y:S01]  /*9580*/  MOV R5, UR5 ;  /* 0x0000000500057c02 */ /* 0x000fe20008000f00 */
[----:B------:R-:W-:Y:S01]  /*9590*/  ULDC.64 UR4, c[0x4][0x20] ;  /* 0x0100080000047ab9 */ /* 0x000fe20000000a00 */
[----:B------:R-:W0:Y:S01]  /*95a0*/  LDC.64 R2, c[0x4][R2] ;  /* 0x0100000002027b82 */ /* 0x000e220000000a00 */
[----:B------:R-:W-:Y:S01]  /*95b0*/  IMAD.U32 R6, RZ, RZ, UR6 ;  /* 0x00000006ff067e24 */ /* 0x000fe2000f8e00ff */
[----:B------:R-:W-:Y:S01]  /*95c0*/  MOV R8, 0x70 ;  /* 0x0000007000087802 */ /* 0x000fe20000000f00 */
[----:B------:R-:W-:Y:S02]  /*95d0*/  IMAD.U32 R7, RZ, RZ, UR7 ;  /* 0x00000007ff077e24 */ /* 0x000fe4000f8e00ff */
[----:B------:R-:W-:-:S02]  /*95e0*/  IMAD.U32 R10, RZ, RZ, UR4 ;  /* 0x00000004ff0a7e24 */ /* 0x000fc4000f8e00ff */
[----:B------:R-:W-:Y:S02]  /*95f0*/  IMAD.U32 R11, RZ, RZ, UR5 ;  /* 0x00000005ff0b7e24 */ /* 0x000fe4000f8e00ff */
[----:B------:R-:W-:Y:S02]  /*9600*/  IMAD.MOV.U32 R12, RZ, RZ, 0x1 ;  /* 0x00000001ff0c7424 */ /* 0x000fe400078e00ff */
[----:B------:R-:W-:-:S07]  /*9610*/  IMAD.MOV.U32 R13, RZ, RZ, RZ ;  /* 0x000000ffff0d7224 */ /* 0x000fce00078e00ff */
[----:B------:R-:W-:-:S07]  /*9620*/  LEPC R20, `(.L_x_45) ;  /* 0x000000001014794e */ /* 0x000fce0000000000 */
[----:B0----5:R-:W-:Y:S05]  /*9630*/  CALL.ABS.NOINC R2 ;  /* 0x0000000002007343 */ /* 0x021fea0003c00000 */
.L_x_45:
[----:B------:R-:W0:Y:S01]  /*9640*/  LDC.64 R2, c[0x0][0x9f8] ;  /* 0x00027e00ff027b82 */ /* 0x000e220000000a00 */
[----:B------:R-:W-:-:S07]  /*9650*/  IMAD.MOV.U32 R23, RZ, RZ, R24 ;  /* 0x000000ffff177224 */ /* 0x000fce00078e0018 */
[----:B------:R-:W1:Y:S01]  /*9660*/  LDC R12, c[0x0][0x430] ;  /* 0x00010c00ff0c7b82 */ /* 0x000e620000000800 */
[----:B0-----:R-:W-:-:S04]  /*9670*/  ISETP.NE.U32.AND P0, PT, R2, RZ, PT ;  /* 0x000000ff0200720c */ /* 0x001fc80003f05070 */
[----:B------:R-:W-:-:S13]  /*9680*/  ISETP.NE.AND.EX P0, PT, R3, RZ, PT, P0 ;  /* 0x000000ff0300720c */ /* 0x000fda0003f05300 */
[----:B------:R-:W0:Y:S02]  /*9690*/  @P0 LDC.64 R2, c[0x0][0x9f8] ;  /* 0x00027e00ff020b82 */ /* 0x000e240000000a00 */
[----:B0-----:R-:W-:-:S05]  /*96a0*/  @P0 IMAD.WIDE R2, R24, 0x4, R2 ;  /* 0x0000000418020825 */ /* 0x001fca00078e0202 */
[----:B------:R0:W2:Y:S01]  /*96b0*/  @P0 LDG.E R23, desc[UR38][R2.64] ;  /* 0x0000002602170981 */ /* 0x0000a2000c1e1900 */
[----:B-1----:R-:W-:Y:S01]  /*96c0*/  ISETP.NE.AND P1, PT, R12, 0x1, PT ;  /* 0x000000010c00780c */ /* 0x002fe20003f25270 */
[C---:B------:R-:W-:Y:S01]  /*96d0*/  IMAD.SHL.U32 R27, R19.reuse, 0x40, RZ ;  /* 0x00000040131b7824 */ /* 0x040fe200078e00ff */
[----:B------:R-:W-:Y:S02]  /*96e0*/  MOV R6, UR48 ;  /* 0x0000003000067c02 */ /* 0x000fe40008000f00 */
[----:B------:R-:W-:Y:S02]  /*96f0*/  LOP3.LUT R7, R19, 0x7f, RZ, 0xc0, !PT ;  /* 0x0000007f13077812 */ /* 0x000fe400078ec0ff */
[----:B------:R-:W-:Y:S02]  /*9700*/  LOP3.LUT R27, R27, 0x40, RZ, 0xc0, !PT ;  /* 0x000000401b1b7812 */ /* 0x000fe400078ec0ff */
[----:B------:R-:W-:Y:S02]  /*9710*/  LEA R6, R6, 0xffffff80, 0x7 ;  /* 0xffffff8006067811 */ /* 0x000fe400078e38ff */
[----:B------:R-:W-:-:S02]  /*9720*/  SHF.R.U32.HI R25, RZ, 0x1, R7 ;  /* 0x00000001ff197819 */ /* 0x000fc40000011607 */
[----:B------:R-:W-:Y:S01]  /*9730*/  LOP3.LUT R16, R16, 0xffffffef, RZ, 0xc0, !PT ;  /* 0xffffffef10107812 */ /* 0x000fe200078ec0ff */
[----:B------:R-:W1:Y:S01]  /*9740*/  @P1 LDC R5, c[0x0][0x434] ;  /* 0x00010d00ff051b82 */ /* 0x000e620000000800 */
[----:B------:R-:W-:Y:S02]  /*9750*/  IADD3 R10, R27, R25, R6 ;  /* 0x000000191b0a7210 */ /* 0x000fe40007ffe006 */
[----:B------:R-:W-:Y:S02]  /*9760*/  @P1 LOP3.LUT R16, R16, 0x10, RZ, 0xfc, !PT ;  /* 0x0000001010101812 */ /* 0x000fe400078efcff */
[C---:B------:R-:W-:Y:S01]  /*9770*/  ISETP.GE.AND P0, PT, R10.reuse, UR36, PT ;  /* 0x000000240a007c0c */ /* 0x040fe2000bf06270 */
[----:B-----5:R-:W-:Y:S02]  /*9780*/  IMAD.IADD R10, R10, 0x1, R17 ;  /* 0x000000010a0a7824 */ /* 0x020fe400078e0211 */
[----:B0-----:R-:W0:Y:S02]  /*9790*/  @P1 LDC R3, c[0x0][0x438] ;  /* 0x00010e00ff031b82 */ /* 0x001e240000000800 */
[----:B------:R-:W-:-:S08]  /*97a0*/  IMAD.MOV.U32 R11, RZ, RZ, R10 ;  /* 0x000000ffff0b7224 */ /* 0x000fd000078e000a */
[----:B------:R-:W3:Y:S01]  /*97b0*/  @!P0 LDC.64 R8, c[0x0][0x428] ;  /* 0x00010a00ff088b82 */ /* 0x000ee20000000a00 */
[----:B-1----:R-:W-:-:S07]  /*97c0*/  @P1 IMAD.HI.U32 R0, R10, R5, RZ ;  /* 0x000000050a001227 */ /* 0x002fce00078e00ff */
[----:B------:R-:W1:Y:S01]  /*97d0*/  @!P0 LDC.64 R4, c[0x0][0x418] ;  /* 0x00010600ff048b82 */ /* 0x000e620000000a00 */
[----:B0-----:R-:W-:-:S04]  /*97e0*/  @P1 SHF.R.U32.HI R11, RZ, R3, R0 ;  /* 0x00000003ff0b1219 */ /* 0x001fc80000011600 */
[--C-:B------:R-:W-:Y:S01]  /*97f0*/  @!P0 SHF.R.S32.HI R3, RZ, 0x1f, R11.reuse ;  /* 0x0000001fff038819 */ /* 0x100fe2000001140b */
[----:B------:R-:W-:Y:S01]  /*9800*/  @!P0 IMAD.MOV.U32 R2, RZ, RZ, R11 ;  /* 0x000000ffff028224 */ /* 0x000fe200078e000b */
[----:B------:R-:W-:Y:S01]  /*9810*/  UMOV UR4, 0xffffffff ;  /* 0xffffffff00047882 */ /* 0x000fe20000000000 */
[----:B------:R-:W-:Y:S01]  /*9820*/  IMAD.SHL.U32 R18, R18, 0x800, RZ ;  /* 0x0000080012127824 */ /* 0x000fe200078e00ff */
[----:B--2---:R-:W-:Y:S01]  /*9830*/  SHF.R.S32.HI R28, RZ, 0x1f, R23 ;  /* 0x0000001fff1c7819 */ /* 0x004fe20000011417 */
[----:B---3--:R-:W-:-:S04]  /*9840*/  @!P0 IMAD.WIDE.U32 R2, R23, R8, R2 ;  /* 0x0000000817028225 */ /* 0x008fc800078e0002 */
[----:B------:R-:W-:Y:S01]  /*9850*/  @!P0 IMAD R0, R28, R8, RZ ;  /* 0x000000081c008224 */ /* 0x000fe200078e02ff */
[----:B-1----:R-:W-:-:S03]  /*9860*/  @!P0 LEA R4, P1, R2, R4, 0x2 ;  /* 0x0000000402048211 */ /* 0x002fc600078210ff */
[----:B------:R-:W-:-:S04]  /*9870*/  @!P0 IMAD R9, R23, R9, R0 ;  /* 0x0000000917098224 */ /* 0x000fc800078e0200 */
[----:B------:R-:W-:Y:S02]  /*9880*/  @!P0 IMAD.IADD R0, R3, 0x1, R9 ;  /* 0x0000000103008824 */ /* 0x000fe400078e0209 */
[----:B------:R-:W-:Y:S01]  /*9890*/  IMAD.MOV R3, RZ, RZ, -R11 ;  /* 0x000000ffff037224 */ /* 0x000fe200078e0a0b */
[----:B------:R-:W0:Y:S02]  /*98a0*/  LDC R9, c[0x0][0x2f4] ;  /* 0x0000bd00ff097b82 */ /* 0x000e240000000800 */
[----:B------:R-:W-:Y:S02]  /*98b0*/  @!P0 LEA.HI.X R5, R2, R5, R0, 0x2, P1 ;  /* 0x0000000502058211 */ /* 0x000fe400008f1400 */
[----:B------:R-:W-:Y:S02]  /*98c0*/  MOV R0, RZ ;  /* 0x000000ff00007202 */ /* 0x000fe40000000f00 */
[----:B------:R-:W-:-:S04]  /*98d0*/  SHF.R.U32.HI R2, RZ, 0x1, R19 ;  /* 0x00000001ff027819 */ /* 0x000fc80000011613 */
[----:B------:R1:W5:Y:S01]  /*98e0*/  @!P0 LDG.E R0, desc[UR38][R4.64] ;  /* 0x0000002604008981 */ /* 0x000362000c1e1900 */
[----:B------:R-:W-:-:S05]  /*98f0*/  IMAD.SHL.U32 R8, R19, 0x80, RZ ;  /* 0x0000008013087824 */ /* 0x000fca00078e00ff */
[----:B------:R-:W-:Y:S01]  /*9900*/  LOP3.LUT R29, R8, 0x400, RZ, 0xc0, !PT ;  /* 0x00000400081d7812 */ /* 0x000fe200078ec0ff */
[----:B-1----:R-:W-:Y:S01]  /*9910*/  IMAD R4, R12, R3, R10 ;  /* 0x000000030c047224 */ /* 0x002fe200078e020a */
[----:B------:R-:W-:Y:S02]  /*9920*/  LOP3.LUT R10, R2, 0x20, RZ, 0xc0, !PT ;  /* 0x00000020020a7812 */ /* 0x000fe400078ec0ff */
[----:B------:R-:W-:Y:S02]  /*9930*/  SHF.L.U32 R12, R19, 0x2, RZ ;  /* 0x00000002130c7819 */ /* 0x000fe400000006ff */
[----:B------:R-:W-:Y:S02]  /*9940*/  LOP3.LUT R3, R10, 0x10, R19, 0xf8, !PT ;  /* 0x000000100a037812 */ /* 0x000fe400078ef813 */
[----:B------:R-:W-:Y:S02]  /*9950*/  LOP3.LUT R29, R29, 0x800, R18, 0xf8, !PT ;  /* 0x000008001d1d7812 */ /* 0x000fe400078ef812 */
[----:B------:R-:W-:Y:S01]  /*9960*/  LOP3.LUT R8, R3, 0x380, R8, 0xf8, !PT ;  /* 0x0000038003087812 */ /* 0x000fe200078ef808 */
[----:B------:R-:W-:-:S05]  /*9970*/  IMAD.SHL.U32 R3, R19, 0x20, RZ ;  /* 0x0000002013037824 */ /* 0x000fca00078e00ff */
[C---:B------:R-:W-:Y:S02]  /*9980*/  LOP3.LUT R5, R3.reuse, 0x80, RZ, 0xc0, !PT ;  /* 0x0000008003057812 */ /* 0x040fe400078ec0ff */
[----:B------:R-:W-:Y:S01]  /*9990*/  LOP3.LUT R10, R3, 0x360, RZ, 0xc0, !PT ;  /* 0x00000360030a7812 */ /* 0x000fe200078ec0ff */
[----:B------:R-:W-:Y:S01]  /*99a0*/  IMAD.SHL.U32 R3, R7, 0x10, RZ ;  /* 0x0000001007037824 */ /* 0x000fe200078e00ff */
[----:B------:R-:W-:-:S04]  /*99b0*/  LOP3.LUT R5, R5, 0x10, R2, 0xf8, !PT ;  /* 0x0000001005057812 */ /* 0x000fc800078ef802 */
[----:B------:R-:W-:Y:S01]  /*99c0*/  LOP3.LUT R7, R5, 0x10, R12, 0x78, !PT ;  /* 0x0000001005077812 */ /* 0x000fe200078e780c */
[----:B------:R-:W-:Y:S01]  /*99d0*/  IMAD.SHL.U32 R5, R19, 0x10, RZ ;  /* 0x0000001013057824 */ /* 0x000fe200078e00ff */
[----:B------:R-:W-:Y:S01]  /*99e0*/  LOP3.LUT R10, R10, 0x400, R3, 0xf8, !PT ;  /* 0x000004000a0a7812 */ /* 0x000fe200078ef803 */
[----:B------:R-:W-:Y:S06]  /*99f0*/  BRA.DIV UR4, `(.L_x_46) ;  /* 0x0000002e04c47947 */ /* 0x000fec000b800000 */
.L_x_98:
[----:B------:R-:W-:Y:S01]  /*9a00*/  ULOP3.LUT UR4, UR41, 0x2, URZ, 0xfc, !UPT ;  /* 0x0000000229047892 */ /* 0x000fe2000f8efc3f */
[----:B------:R-:W-:Y:S01]  /*9a10*/  LOP3.LUT R8, R8, 0x70, R5, 0x78, !PT ;  /* 0x0000007008087812 */ /* 0x000fe200078e7805 */
[----:B------:R-:W-:Y:S01]  /*9a20*/  IMAD.U32 R22, RZ, RZ, UR42 ;  /* 0x0000002aff167e24 */ /* 0x000fe2000f8e00ff */
[----:B------:R-:W-:Y:S02]  /*9a30*/  LOP3.LUT R7, R10, R7, RZ, 0xfc, !PT ;  /* 0x000000070a077212 */ /* 0x000fe400078efcff */
[----:B------:R-:W-:Y:S01]  /*9a40*/  LOP3.LUT R29, R29, R8, RZ, 0xfc, !PT ;  /* 0x000000081d1d7212 */ /* 0x000fe200078efcff */
[----:B------:R-:W-:Y:S01]  /*9a50*/  IMAD.U32 R11, RZ, RZ, UR4 ;  /* 0x00000004ff0b7e24 */ /* 0x000fe2000f8e00ff */
[----:B------:R-:W-:Y:S01]  /*9a60*/  LOP3.LUT R8, R5, 0x10, RZ, 0xc0, !PT ;  /* 0x0000001005087812 */ /* 0x000fe200078ec0ff */
[----:B------:R1:W-:Y:S01]  /*9a70*/  STL [R1+0x4], R7 ;  /* 0x0000040701007387 */ /* 0x0003e20000100800 */
[----:B------:R-:W-:Y:S02]  /*9a80*/  LOP3.LUT P0, RZ, R19, 0x4, RZ, 0xc0, !PT ;  /* 0x0000000413ff7812 */ /* 0x000fe4000780c0ff */
[----:B------:R-:W-:-:S02]  /*9a90*/  ISETP.NE.AND P1, PT, R11, 0x3, PT ;  /* 0x000000030b00780c */ /* 0x000fc40003f25270 */
[-C--:B0-----:R-:W-:Y:S02]  /*9aa0*/  ISETP.GE.AND P4, PT, R8, R9.reuse, PT ;  /* 0x000000090800720c */ /* 0x081fe40003f86270 */
[----:B------:R-:W-:Y:S02]  /*9ab0*/  LOP3.LUT R16, R16, 0xfffffffe, RZ, 0xc0, !PT ;  /* 0xfffffffe10107812 */ /* 0x000fe400078ec0ff */
[----:B------:R-:W-:Y:S02]  /*9ac0*/  LOP3.LUT R24, R8, 0x20, RZ, 0xfc, !PT ;  /* 0x0000002008187812 */ /* 0x000fe400078efcff */
[----:B-1----:R-:W-:Y:S02]  /*9ad0*/  MOV R7, 0x40 ;  /* 0x0000004000077802 */ /* 0x002fe40000000f00 */
[----:B------:R-:W-:Y:S02]  /*9ae0*/  ISETP.GE.AND P3, PT, R24, R9, PT ;  /* 0x000000091800720c */ /* 0x000fe40003f66270 */
[----:B------:R-:W-:-:S02]  /*9af0*/  SEL R7, R7, 0xffffffc0, !P0 ;  /* 0xffffffc007077807 */ /* 0x000fc40004000000 */
[----:B------:R-:W-:Y:S02]  /*9b00*/  @P1 LOP3.LUT R16, R16, 0x1, RZ, 0xfc, !PT ;  /* 0x0000000110101812 */ /* 0x000fe400078efcff */
[----:B------:R-:W-:Y:S01]  /*9b10*/  LOP3.LUT R18, R8, 0x40, RZ, 0xfc, !PT ;  /* 0x0000004008127812 */ /* 0x000fe200078efcff */
[----:B------:R0:W-:Y:S01]  /*9b20*/  STL [R1], R7 ;  /* 0x0000000701007387 */ /* 0x0001e20000100800 */
[----:B------:R-:W-:Y:S02]  /*9b30*/  LOP3.LUT R16, R16, 0xfffffff7, RZ, 0xc0, !PT ;  /* 0xfffffff710107812 */ /* 0x000fe400078ec0ff */
[----:B------:R-:W-:Y:S02]  /*9b40*/  ISETP.GE.AND P2, PT, R18, R9, PT ;  /* 0x000000091200720c */ /* 0x000fe40003f46270 */
[----:B------:R-:W-:Y:S02]  /*9b50*/  @P4 LOP3.LUT R16, R16, 0x8, RZ, 0xfc, !PT ;  /* 0x0000000810104812 */ /* 0x000fe400078efcff */
[----:B------:R-:W-:-:S02]  /*9b60*/  SHF.R.U32.HI R5, RZ, 0x3, R19 ;  /* 0x00000003ff057819 */ /* 0x000fc40000011613 */
[----:B------:R-:W-:Y:S02]  /*9b70*/  LOP3.LUT R16, R16, 0xfffffffb, RZ, 0xc0, !PT ;  /* 0xfffffffb10107812 */ /* 0x000fe400078ec0ff */
[----:B------:R-:W-:Y:S02]  /*9b80*/  SHF.R.S32.HI R22, RZ, 0x1f, R22 ;  /* 0x0000001fff167819 */ /* 0x000fe40000011416 */
[----:B------:R-:W-:Y:S02]  /*9b90*/  @P3 LOP3.LUT R16, R16, 0x4, RZ, 0xfc, !PT ;  /* 0x0000000410103812 */ /* 0x000fe400078efcff */
[----:B------:R-:W-:Y:S02]  /*9ba0*/  LOP3.LUT R5, R5, 0x1, RZ, 0xc0, !PT ;  /* 0x0000000105057812 */ /* 0x000fe400078ec0ff */
[----:B------:R-:W-:-:S04]  /*9bb0*/  LOP3.LUT R16, R16, 0xfffffffd, RZ, 0xc0, !PT ;  /* 0xfffffffd10107812 */ /* 0x000fc800078ec0ff */
[----:B------:R-:W-:Y:S01]  /*9bc0*/  @P2 LOP3.LUT R16, R16, 0x2, RZ, 0xfc, !PT ;  /* 0x0000000210102812 */ /* 0x000fe200078efcff */
[----:B0-----:R-:W-:Y:S06]  /*9bd0*/  @!P1 BRA `(.L_x_47) ;  /* 0x0000000000049947 */ /* 0x001fec0003800000 */
[----:B------:R-:W-:Y:S01]  /*9be0*/  BPT.TRAP 0x1 ;  /* 0x000000040000795c */ /* 0x000fe20000300000 */
.L_x_47:
[----:B------:R-:W-:Y:S01]  /*9bf0*/  IMAD.MOV.U32 R10, RZ, RZ, 0x1 ;  /* 0x00000001ff0a7424 */ /* 0x000fe200078e00ff */
[----:B------:R-:W-:Y:S01]  /*9c00*/  LOP3.LUT R3, R3, 0x700, RZ, 0xc0, !PT ;  /* 0x0000070003037812 */ /* 0x000fe200078ec0ff */
[----:B------:R-:W-:Y:S02]  /*9c10*/  IMAD.SHL.U32 R2, R2, 0x20, RZ ;  /* 0x0000002002027824 */ /* 0x000fe400078e00ff */
[C---:B------:R-:W-:Y:S01]  /*9c20*/  IMAD R26, R5.reuse, 0x80, R8 ;  /* 0x00000080051a7824 */ /* 0x040fe200078e0208 */
[----:B------:R-:W-:Y:S01]  /*9c30*/  SHF.L.U32 R10, R10, 0x1f, RZ ;  /* 0x0000001f0a0a7819 */ /* 0x000fe200000006ff */
[----:B------:R-:W-:Y:S01]  /*9c40*/  IMAD.SHL.U32 R5, R5, 0x10, RZ ;  /* 0x0000001005057824 */ /* 0x000fe200078e00ff */
[----:B------:R-:W-:Y:S02]  /*9c50*/  LOP3.LUT R2, R3, 0x60, R2, 0xf8, !PT ;  /* 0x0000006003027812 */ /* 0x000fe400078ef802 */
[----:B------:R-:W0:Y:S02]  /*9c60*/  SYNCS.PHASECHK.TRANS64.TRYWAIT P0, [UR44+0x17080], R10 ;  /* 0x0170800aff0075a7 */ /* 0x000e24000800016c */
[----:B------:R-:W-:-:S02]  /*9c70*/  LOP3.LUT R26, R2, R26, R5, 0xf6, !PT ;  /* 0x0000001a021a7212 */ /* 0x000fc400078ef605 */
[----:B------:R-:W-:Y:S01]  /*9c80*/  SHF.R.S32.HI R5, RZ, 0x1f, R4 ;  /* 0x0000001fff057819 */ /* 0x000fe20000011404 */
[----:B0-----:R-:W-:Y:S06]  /*9c90*/  @!P0 BRA `(.L_x_48) ;  /* 0x0000002c003c8947 */ /* 0x001fec0003800000 */
.L_x_99:
[----:B------:R-:W-:Y:S01]  /*9ca0*/  ULDC.64 UR4, c[0x0][0x328] ;  /* 0x0000ca0000047ab9 */ /* 0x000fe20000000a00 */
[----:B------:R-:W1:Y:S01]  /*9cb0*/  S2R R20, SR_TID.X ;  /* 0x0000000000147919 */ /* 0x000e620000002100 */
[----:B0-----:R-:W-:Y:S01]  /*9cc0*/  IMAD R3, R5, UR4, RZ ;  /* 0x0000000405037c24 */ /* 0x001fe2000f8e02ff */
[----:B------:R-:W-:Y:S02]  /*9cd0*/  R2UR UR6, R22 ;  /* 0x00000000160672ca */ /* 0x000fe400000e0000 */
[----:B------:R-:W-:Y:S01]  /*9ce0*/  IADD3 R6, -R25, UR36, -R6 ;  /* 0x0000002419067c10 */ /* 0x000fe2000fffe906 */
[C---:B------:R-:W-:Y:S02]  /*9cf0*/  IMAD R7, R4.reuse, UR5, R3 ;  /* 0x0000000504077c24 */ /* 0x040fe4000f8e0203 */
[----:B------:R-:W-:Y:S01]  /*9d00*/  IMAD.WIDE.U32 R2, R4, UR4, RZ ;  /* 0x0000000404027c25 */ /* 0x000fe2000f8e00ff */
[----:B------:R-:W-:Y:S01]  /*9d10*/  ULDC.64 UR4, c[0x0][0x338] ;  /* 0x0000ce0000047ab9 */ /* 0x000fe20000000a00 */
[----:B------:R-:W-:-:S03]  /*9d20*/  ISETP.GE.AND P0, PT, R6, 0x1, PT ;  /* 0x000000010600780c */ /* 0x000fc60003f06270 */
[----:B------:R-:W-:Y:S02]  /*9d30*/  IADD3 R3, R3, R7, RZ ;  /* 0x0000000703037210 */ /* 0x000fe40007ffe0ff */
[----:B-----5:R-:W-:Y:S01]  /*9d40*/  SHF.R.S32.HI R7, RZ, 0x1f, R0 ;  /* 0x0000001fff077819 */ /* 0x020fe20000011400 */
[----:B------:R-:W-:-:S04]  /*9d50*/  IMAD.WIDE.U32 R2, R0, UR4, R2 ;  /* 0x0000000400027c25 */ /* 0x000fc8000f8e0002 */
[----:B------:R-:W-:-:S04]  /*9d60*/  IMAD R8, R7, UR4, RZ ;  /* 0x0000000407087c24 */ /* 0x000fc8000f8e02ff */
[----:B------:R-:W-:Y:S01]  /*9d70*/  IMAD R8, R0, UR5, R8 ;  /* 0x0000000500087c24 */ /* 0x000fe2000f8e0208 */
[----:B------:R-:W-:-:S03]  /*9d80*/  ULDC.64 UR4, c[0x0][0x330] ;  /* 0x0000cc0000047ab9 */ /* 0x000fc60000000a00 */
[----:B------:R-:W-:Y:S02]  /*9d90*/  IMAD.IADD R3, R3, 0x1, R8 ;  /* 0x0000000103037824 */ /* 0x000fe400078e0208 */
[----:B------:R-:W-:Y:S01]  /*9da0*/  IMAD.U32 R8, RZ, RZ, UR4 ;  /* 0x00000004ff087e24 */ /* 0x000fe2000f8e00ff */
[----:B------:R-:W-:Y:S01]  /*9db0*/  UIMAD UR4, UR6, UR4, URZ ;  /* 0x00000004060472a4 */ /* 0x000fe2000f8e023f */
[----:B-1----:R-:W-:Y:S02]  /*9dc0*/  IMAD.SHL.U32 R20, R20, 0x10, RZ ;  /* 0x0000001014147824 */ /* 0x002fe400078e00ff */
[----:B------:R-:W-:Y:S01]  /*9dd0*/  IMAD.WIDE.U32 R2, R8, UR42, R2 ;  /* 0x0000002a08027c25 */ /* 0x000fe2000f8e0002 */
[----:B------:R-:W-:Y:S01]  /*9de0*/  ULDC.64 UR6, c[0x0][0x318] ;  /* 0x0000c60000067ab9 */ /* 0x000fe20000000a00 */
[----:B------:R-:W-:Y:S01]  /*9df0*/  UIMAD UR4, UR42, UR5, UR4 ;  /* 0x000000052a0472a4 */ /* 0x000fe2000f8e0204 */
[----:B------:R-:W-:Y:S01]  /*9e00*/  LOP3.LUT R20, R20, 0x10, RZ, 0xc0, !PT ;  /* 0x0000001014147812 */ /* 0x000fe200078ec0ff */
[----:B------:R-:W-:Y:S01]  /*9e10*/  IMAD.U32 R9, RZ, RZ, UR7 ;  /* 0x00000007ff097e24 */ /* 0x000fe2000f8e00ff */
[----:B------:R-:W-:-:S04]  /*9e20*/  IADD3 R8, P1, R2, UR6, RZ ;  /* 0x0000000602087c10 */ /* 0x000fc8000ff3e0ff */
[----:B------:R-:W-:Y:S01]  /*9e30*/  IADD3.X R9, R9, UR4, R3, P1, !PT ;  /* 0x0000000409097c10 */ /* 0x000fe20008ffe403 */
[----:B------:R-:W-:-:S03]  /*9e40*/  UMOV UR4, 0xffffffff ;  /* 0xffffffff00047882 */ /* 0x000fc60000000000 */
[----:B------:R-:W-:Y:S05]  /*9e50*/  BRA.DIV UR4, `(.L_x_49) ;  /* 0x0000002a04e47947 */ /* 0x000fea000b800000 */
[----:B------:R-:W0:Y:S01]  /*9e60*/  SHFL.IDX PT, R2, R8, RZ, 0x1e1f ;  /* 0x001e1fff08027589 */ /* 0x000e2200000e0000 */
[----:B------:R-:W1:Y:S01]  /*9e70*/  LDC R11, c[0x0][0x2f4] ;  /* 0x0000bd00ff0b7b82 */ /* 0x000e620000000800 */
[----:B------:R-:W-:Y:S02]  /*9e80*/  VIADD R19, R26, UR44 ;  /* 0x0000002c1a137c36 */ /* 0x000fe40008000000 */
[----:B------:R-:W2:Y:S04]  /*9e90*/  SHFL.IDX PT, R3, R9, RZ, 0x1e1f ;  /* 0x001e1fff09037589 */ /* 0x000ea800000e0000 */
[----:B------:R-:W3:Y:S01]  /*9ea0*/  SHFL.IDX PT, R9, R9, 0x1, 0x1e1f ;  /* 0x003e1f0009097f89 */ /* 0x000ee200000e0000 */
[C---:B0-----:R-:W-:Y:S02]  /*9eb0*/  IADD3 R2, P1, R20.reuse, R2, RZ ;  /* 0x0000000214027210 */ /* 0x041fe40007f3e0ff */
[----:B-1----:R-:W-:-:S02]  /*9ec0*/  ISETP.GE.AND P4, PT, R20, R11, PT ;  /* 0x0000000b1400720c */ /* 0x002fc40003f86270 */
[----:B--2---:R-:W-:Y:S02]  /*9ed0*/  IADD3.X R3, RZ, R3, RZ, P1, !PT ;  /* 0x00000003ff037210 */ /* 0x004fe40000ffe4ff */
[----:B------:R-:W-:Y:S02]  /*9ee0*/  ISETP.LT.OR P1, PT, R6, 0x1, P4 ;  /* 0x000000010600780c */ /* 0x000fe40002721670 */
[----:B------:R-:W-:-:S11]  /*9ef0*/  ISETP.GE.AND P3, PT, R24, R11, PT ;  /* 0x0000000b1800720c */ /* 0x000fd60003f66270 */
[----:B------:R-:W-:Y:S01]  /*9f00*/  LDGSTS.E.BYPASS.LTC128B.128 [R19+0x6400], desc[UR38][R2.64], !P1 ;  /* 0x0640000002137fae */ /* 0x000fe2000c901d66 */
[----:B------:R-:W-:-:S13]  /*9f10*/  ISETP.LT.OR P1, PT, R6, 0x1, P3 ;  /* 0x000000010600780c */ /* 0x000fda0001f21670 */
[----:B------:R-:W-:Y:S01]  /*9f20*/  LDGSTS.E.BYPASS.LTC128B.128 [R19+0x7400], desc[UR38][R2.64+0x20], !P1 ;  /* 0x0740002002137fae */ /* 0x000fe2000c901d66 */
[----:B------:R-:W-:-:S04]  /*9f30*/  ISETP.GE.AND P1, PT, R18, R11, PT ;  /* 0x0000000b1200720c */ /* 0x000fc80003f26270 */
[----:B------:R-:W-:-:S13]  /*9f40*/  ISETP.LT.OR P2, PT, R6, 0x1, P1 ;  /* 0x000000010600780c */ /* 0x000fda0000f41670 */
[----:B------:R0:W-:Y:S01]  /*9f50*/  LDGSTS.E.BYPASS.LTC128B.128 [R19+0x8400], desc[UR38][R2.64+0x40], !P2 ;  /* 0x0840004002137fae */ /* 0x0001e2000d101d66 */
[----:B------:R-:W-:-:S03]  /*9f60*/  ISETP.GE.AND P2, PT, R6, 0x41, PT ;  /* 0x000000410600780c */ /* 0x000fc60003f46270 */
[----:B0--3--:R0:W1:Y:S10]  /*9f70*/  SHFL.IDX PT, R2, R8, 0x1, 0x1e1f ;  /* 0x003e1f0008027f89 */ /* 0x00907400000e0000 */
.L_x_105:
[C---:B------:R-:W-:Y:S02]  /*9f80*/  ISETP.LT.OR P4, PT, R6.reuse, 0x41, P4 ;  /* 0x000000410600780c */ /* 0x040fe40002781670 */
[C---:B------:R-:W-:Y:S02]  /*9f90*/  ISETP.LT.OR P3, PT, R6.reuse, 0x41, P3 ;  /* 0x000000410600780c */ /* 0x040fe40001f61670 */
[----:B------:R-:W-:Y:S02]  /*9fa0*/  ISETP.LT.OR P1, PT, R6, 0x41, P1 ;  /* 0x000000410600780c */ /* 0x000fe40000f21670 */
[----:B-1----:R-:W-:-:S05]  /*9fb0*/  IADD3 R2, P5, R20, R2, RZ ;  /* 0x0000000214027210 */ /* 0x002fca0007fbe0ff */
[----:B------:R-:W-:-:S05]  /*9fc0*/  IMAD.X R3, RZ, RZ, R9, P5 ;  /* 0x000000ffff037224 */ /* 0x000fca00028e0609 */
[----:B------:R-:W-:Y:S01]  /*9fd0*/  @!PT LDS RZ, [RZ] ;  /* 0x00000000fffff984 */ /* 0x000fe20000000800 */
[----:B------:R-:W-:Y:S01]  /*9fe0*/  @!PT LDS RZ, [RZ] ;  /* 0x00000000fffff984 */ /* 0x000fe20000000800 */
[----:B------:R-:W-:Y:S01]  /*9ff0*/  @!PT LDS RZ, [RZ] ;  /* 0x00000000fffff984 */ /* 0x000fe20000000800 */
[----:B------:R1:W-:Y:S04]  /*a000*/  LDGSTS.E.BYPASS.LTC128B.128 [R19+0x6c00], desc[UR38][R2.64], !P4 ;  /* 0x06c0000002137fae */ /* 0x0003e8000e101d66 */
[----:B------:R1:W-:Y:S04]  /*a010*/  LDGSTS.E.BYPASS.LTC128B.128 [R19+0x7c00], desc[UR38][R2.64+0x20], !P3 ;  /* 0x07c0002002137fae */ /* 0x0003e8000d901d66 */
[----:B------:R1:W-:Y:S01]  /*a020*/  LDGSTS.E.BYPASS.LTC128B.128 [R19+0x8c00], desc[UR38][R2.64+0x40], !P1 ;  /* 0x08c0004002137fae */ /* 0x0003e2000c901d66 */
[----:B------:R-:W-:Y:S01]  /*a030*/  NOP ;  /* 0x0000000000007918 */ /* 0x000fe20000000000 */
[----:B------:R-:W-:Y:S02]  /*a040*/  SYNCS.ARRIVE.TRANS64.RED.A0T1 RZ, [UR44+0x17070], RZ ;  /* 0x017070ffffff79a7 */ /* 0x000fe4000820042c */
[----:B------:R-:W-:Y:S01]  /*a050*/  ARRIVES.LDGSTSBAR.64.TRANSCNT [UR44+0x17070] ;  /* 0x01707000ff0079b0 */ /* 0x000fe20008000aac */
[----:B------:R-:W-:Y:S01]  /*a060*/  NOP ;  /* 0x0000000000007918 */ /* 0x000fe20000000000 */
[----:B------:R-:W-:-:S06]  /*a070*/  ULOP3.LUT UR4, UR41, 0x2, URZ, 0xfc, !UPT ;  /* 0x0000000229047892 */ /* 0x000fcc000f8efc3f */
[----:B0-----:R-:W-:-:S05]  /*a080*/  IMAD.U32 R8, RZ, RZ, UR4 ;  /* 0x00000004ff087e24 */ /* 0x001fca000f8e00ff */
[----:B------:R-:W-:-:S13]  /*a090*/  ISETP.NE.AND P6, PT, R8, 0x3, PT ;  /* 0x000000030800780c */ /* 0x000fda0003fc5270 */
[----:B-1----:R-:W-:Y:S05]  /*a0a0*/  @!P6 BRA `(.L_x_50) ;  /* 0x000000000004e947 */ /* 0x002fea0003800000 */
[----:B------:R-:W-:Y:S01]  /*a0b0*/  BPT.TRAP 0x1 ;  /* 0x000000040000795c */ /* 0x000fe20000300000 */
.L_x_50:
[----:B------:R-:W-:Y:S01]  /*a0c0*/  SYNCS.ARRIVE.TRANS64.A1T0 RZ, [UR44+0x17070], RZ ;  /* 0x017070ffffff79a7 */ /* 0x000fe2000810002c */
[----:B------:R-:W-:Y:S05]  /*a0d0*/  @!P6 BRA `(.L_x_51) ;  /* 0x000000000004e947 */ /* 0x000fea0003800000 */
[----:B------:R-:W-:Y:S01]  /*a0e0*/  BPT.TRAP 0x1 ;  /* 0x000000040000795c */ /* 0x000fe20000300000 */
.L_x_51:
[----:B------:R-:W0:Y:S02]  /*a0f0*/  SYNCS.PHASECHK.TRANS64.TRYWAIT P1, [UR44+0x17040], R10 ;  /* 0x0170400aff0075a7 */ /* 0x000e24000802016c */
[----:B0-----:R-:W-:Y:S05]  /*a100*/  @!P1 BRA `(.L_x_52) ;  /* 0x0000002c00009947 */ /* 0x001fea0003800000 */
.L_x_106:
[----:B------:R-:W1:Y:S01]  /*a110*/  S2R R6, SR_TID.X ;  /* 0x0000000000067919 */ /* 0x000e620000002100 */
[----:B------:R-:W-:Y:S01]  /*a120*/  ULDC.64 UR4, c[0x0][0x300] ;  /* 0x0000c00000047ab9 */ /* 0x000fe20000000a00 */
[----:B------:R-:W-:Y:S01]  /*a130*/  R2UR UR6, R22 ;  /* 0x00000000160672ca */ /* 0x000fe200000e0000 */
[----:B------:R-:W-:Y:S01]  /*a140*/  IMAD R5, R5, UR4, RZ ;  /* 0x0000000405057c24 */ /* 0x000fe2000f8e02ff */
[----:B------:R-:W2:Y:S01]  /*a150*/  LDC R8, c[0x0][0x2f4] ;  /* 0x0000bd00ff087b82 */ /* 0x000ea20000000800 */
[----:B0-----:R-:W-:-:S04]  /*a160*/  IMAD.WIDE.U32 R2, R4, UR4, RZ ;  /* 0x0000000404027c25 */ /* 0x001fc8000f8e00ff */
[----:B------:R-:W-:Y:S01]  /*a170*/  IMAD R5, R4, UR5, R5 ;  /* 0x0000000504057c24 */ /* 0x000fe2000f8e0205 */
[----:B------:R-:W-:Y:S02]  /*a180*/  ULDC.64 UR4, c[0x0][0x310] ;  /* 0x0000c40000047ab9 */ /* 0x000fe40000000a00 */
[----:B------:R-:W-:Y:S02]  /*a190*/  IMAD R7, R7, UR4, RZ ;  /* 0x0000000407077c24 */ /* 0x000fe4000f8e02ff */
[----:B------:R-:W-:Y:S02]  /*a1a0*/  IMAD.IADD R3, R3, 0x1, R5 ;  /* 0x0000000103037824 */ /* 0x000fe400078e0205 */
[C---:B------:R-:W-:Y:S02]  /*a1b0*/  IMAD R7, R0.reuse, UR5, R7 ;  /* 0x0000000500077c24 */ /* 0x040fe4000f8e0207 */
[----:B------:R-:W-:Y:S01]  /*a1c0*/  IMAD.WIDE.U32 R2, R0, UR4, R2 ;  /* 0x0000000400027c25 */ /* 0x000fe2000f8e0002 */
[----:B------:R-:W-:-:S03]  /*a1d0*/  ULDC.64 UR4, c[0x0][0x308] ;  /* 0x0000c20000047ab9 */ /* 0x000fc60000000a00 */
[----:B------:R-:W-:Y:S01]  /*a1e0*/  IMAD.U32 R5, RZ, RZ, UR4 ;  /* 0x00000004ff057e24 */ /* 0x000fe2000f8e00ff */
[----:B------:R-:W-:Y:S01]  /*a1f0*/  IADD3 R3, R3, R7, RZ ;  /* 0x0000000703037210 */ /* 0x000fe20007ffe0ff */
[----:B------:R-:W-:-:S03]  /*a200*/  UIMAD UR4, UR6, UR4, URZ ;  /* 0x00000004060472a4 */ /* 0x000fc6000f8e023f */
[----:B------:R-:W-:Y:S01]  /*a210*/  ULDC.64 UR6, c[0x0][0x2e8] ;  /* 0x0000ba0000067ab9 */ /* 0x000fe20000000a00 */
[----:B------:R-:W-:Y:S01]  /*a220*/  IMAD.WIDE.U32 R2, R5, UR42, R2 ;  /* 0x0000002a05027c25 */ /* 0x000fe2000f8e0002 */
[----:B------:R-:W-:Y:S01]  /*a230*/  UIMAD UR4, UR42, UR5, UR4 ;  /* 0x000000052a0472a4 */ /* 0x000fe2000f8e0204 */
[-C--:B--2---:R-:W-:Y:S02]  /*a240*/  ISETP.GE.AND P3, PT, R18, R8.reuse, PT ;  /* 0x000000081200720c */ /* 0x084fe40003f66270 */
[----:B------:R-:W-:Y:S01]  /*a250*/  IMAD.U32 R5, RZ, RZ, UR7 ;  /* 0x00000007ff057e24 */ /* 0x000fe2000f8e00ff */
[----:B------:R-:W-:Y:S01]  /*a260*/  IADD3 R0, P1, R2, UR6, RZ ;  /* 0x0000000602007c10 */ /* 0x000fe2000ff3e0ff */
[----:B-1----:R-:W-:Y:S01]  /*a270*/  IMAD.SHL.U32 R6, R6, 0x10, RZ ;  /* 0x0000001006067824 */ /* 0x002fe200078e00ff */
[----:B------:R-:W-:Y:S02]  /*a280*/  ISETP.GE.AND P4, PT, R24, R8, PT ;  /* 0x000000081800720c */ /* 0x000fe40003f86270 */
[----:B------:R-:W-:Y:S01]  /*a290*/  IADD3.X R4, R5, UR4, R3, P1, !PT ;  /* 0x0000000405047c10 */ /* 0x000fe20008ffe403 */
[----:B------:R-:W-:Y:S01]  /*a2a0*/  UMOV UR4, 0xffffffff ;  /* 0xffffffff00047882 */ /* 0x000fe20000000000 */
[----:B------:R-:W-:-:S04]  /*a2b0*/  LOP3.LUT R6, R6, 0x10, RZ, 0xc0, !PT ;  /* 0x0000001006067812 */ /* 0x000fc800078ec0ff */
[----:B------:R-:W-:Y:S01]  /*a2c0*/  ISETP.GE.AND P5, PT, R6, R8, PT ;  /* 0x000000080600720c */ /* 0x000fe20003fa6270 */
[----:B------:R-:W-:-:S12]  /*a2d0*/  BRA.DIV UR4, `(.L_x_53) ;  /* 0x0000002a04a47947 */ /* 0x000fd8000b800000 */
[----:B------:R-:W0:Y:S04]  /*a2e0*/  SHFL.IDX PT, R14, R0, RZ, 0x1e1f ;  /* 0x001e1fff000e7589 */ /* 0x000e2800000e0000 */
[----:B------:R-:W1:Y:S04]  /*a2f0*/  SHFL.IDX PT, R2, R4, RZ, 0x1e1f ;  /* 0x001e1fff04027589 */ /* 0x000e6800000e0000 */
[----:B------:R2:W3:Y:S01]  /*a300*/  SHFL.IDX PT, R5, R4, 0x1, 0x1e1f ;  /* 0x003e1f0004057f89 */ /* 0x0004e200000e0000 */
[----:B0-----:R-:W-:-:S05]  /*a310*/  @P0 IADD3 R14, P1, R6, R14, RZ ;  /* 0x0000000e060e0210 */ /* 0x001fca0007f3e0ff */
[----:B-1----:R-:W-:Y:S01]  /*a320*/  @P0 IMAD.X R3, RZ, RZ, R2, P1 ;  /* 0x000000ffff030224 */ /* 0x002fe200008e0602 */
[----:B------:R-:W-:Y:S02]  /*a330*/  @P0 MOV R2, R14 ;  /* 0x0000000e00020202 */ /* 0x000fe40000000f00 */
[----:B------:R2:W0:Y:S04]  /*a340*/  SHFL.IDX PT, R14, R0, 0x1, 0x1e1f ;  /* 0x003e1f00000e7f89 */ /* 0x00042800000e0000 */
[----:B------:R2:W-:Y:S04]  /*a350*/  @P0 LDGSTS.E.BYPASS.LTC128B.128 [R19+0x10c00], desc[UR38][R2.64], !P5 ;  /* 0x10c0000002130fae */ /* 0x0005e8000e901d66 */
[----:B------:R2:W-:Y:S04]  /*a360*/  @P0 LDGSTS.E.BYPASS.LTC128B.128 [R19+0x11c00], desc[UR38][R2.64+0x20], !P4 ;  /* 0x11c0002002130fae */ /* 0x0005e8000e101d66 */
[----:B---3--:R2:W-:Y:S02]  /*a370*/  @P0 LDGSTS.E.BYPASS.LTC128B.128 [R19+0x12c00], desc[UR38][R2.64+0x40], !P3 ;  /* 0x12c0004002130fae */ /* 0x0085e4000d901d66 */
.L_x_112:
[----:B0-2---:R-:W-:-:S05]  /*a380*/  @P2 IADD3 R2, P0, R6, R14, RZ ;  /* 0x0000000e06022210 */ /* 0x005fca0007f1e0ff */
[----:B------:R-:W-:-:S05]  /*a390*/  @P2 IMAD.X R3, RZ, RZ, R5, P0 ;  /* 0x000000ffff032224 */ /* 0x000fca00000e0605 */
[----:B------:R-:W-:Y:S01]  /*a3a0*/  @!PT LDS RZ, [RZ] ;  /* 0x00000000fffff984 */ /* 0x000fe20000000800 */
[----:B------:R-:W-:Y:S01]  /*a3b0*/  @!PT LDS RZ, [RZ] ;  /* 0x00000000fffff984 */ /* 0x000fe20000000800 */
[----:B------:R-:W-:Y:S01]  /*a3c0*/  @!PT LDS RZ, [RZ] ;  /* 0x00000000fffff984 */ /* 0x000fe20000000800 */
[----:B------:R0:W-:Y:S04]  /*a3d0*/  @P2 LDGSTS.E.BYPASS.LTC128B.128 [R19+0x11400], desc[UR38][R2.64], !P5 ;  /* 0x1140000002132fae */ /* 0x0001e8000e901d66 */
[----:B------:R0:W-:Y:S04]  /*a3e0*/  @P2 LDGSTS.E.BYPASS.LTC128B.128 [R19+0x12400], desc[UR38][R2.64+0x20], !P4 ;  /* 0x1240002002132fae */ /* 0x0001e8000e101d66 */
[----:B------:R0:W-:Y:S01]  /*a3f0*/  @P2 LDGSTS.E.BYPASS.LTC128B.128 [R19+0x13400], desc[UR38][R2.64+0x40], !P3 ;  /* 0x1340004002132fae */ /* 0x0001e2000d901d66 */
[----:B------:R-:W-:Y:S01]  /*a400*/  NOP ;  /* 0x0000000000007918 */ /* 0x000fe20000000000 */
[----:B------:R-:W-:Y:S02]  /*a410*/  SYNCS.ARRIVE.TRANS64.RED.A0T1 RZ, [UR44+0x17030], RZ ;  /* 0x017030ffffff79a7 */ /* 0x000fe4000820042c */
[----:B------:R-:W-:Y:S01]  /*a420*/  ARRIVES.LDGSTSBAR.64.TRANSCNT [UR44+0x17030] ;  /* 0x01703000ff0079b0 */ /* 0x000fe20008000aac */
[----:B------:R-:W-:Y:S01]  /*a430*/  NOP ;  /* 0x0000000000007918 */ /* 0x000fe20000000000 */
[----:B------:R-:W-:-:S06]  /*a440*/  ULOP3.LUT UR4, UR41, 0x2, URZ, 0xfc, !UPT ;  /* 0x0000000229047892 */ /* 0x000fcc000f8efc3f */
[----:B------:R-:W-:-:S05]  /*a450*/  IMAD.U32 R4, RZ, RZ, UR4 ;  /* 0x00000004ff047e24 */ /* 0x000fca000f8e00ff */
[----:B------:R-:W-:-:S13]  /*a460*/  ISETP.NE.AND P1, PT, R4, 0x3, PT ;  /* 0x000000030400780c */ /* 0x000fda0003f25270 */
[----:B0-----:R-:W-:Y:S05]  /*a470*/  @!P1 BRA `(.L_x_54) ;  /* 0x0000000000049947 */ /* 0x001fea0003800000 */
[----:B------:R-:W-:Y:S01]  /*a480*/  BPT.TRAP 0x1 ;  /* 0x000000040000795c */ /* 0x000fe20000300000 */
.L_x_54:
[----:B------:R-:W-:Y:S01]  /*a490*/  SYNCS.ARRIVE.TRANS64.A1T0 RZ, [UR44+0x17030], RZ ;  /* 0x017030ffffff79a7 */ /* 0x000fe2000810002c */
[----:B------:R-:W-:Y:S05]  /*a4a0*/  WARPSYNC.ALL ;  /* 0x0000000000007948 */ /* 0x000fea0003800000 */
[----:B------:R-:W-:Y:S01]  /*a4b0*/  UIADD3 UR5, UR44, 0xc400, URZ ;  /* 0x0000c4002c057890 */ /* 0x000fe2000fffe03f */
[----:B------:R-:W-:Y:S01]  /*a4c0*/  R2UR UR4, R22 ;  /* 0x00000000160472ca */ /* 0x000fe200000e0000 */
[----:B------:R-:W-:Y:S02]  /*a4d0*/  ULDC.64 UR6, c[0x0][0x2d8] ;  /* 0x0000b60000067ab9 */ /* 0x000fe40000000a00 */
[----:B------:R-:W-:Y:S02]  /*a4e0*/  ULOP3.LUT UP0, URZ, UR5, 0x9f, URZ, 0xc0, !UPT ;  /* 0x0000009f053f7892 */ /* 0x000fe4000f80c03f */
[----:B------:R-:W-:Y:S01]  /*a4f0*/  UIMAD.WIDE.U32 UR36, UR42, UR6, URZ ;  /* 0x000000062a2472a5 */ /* 0x000fe2000f8e003f */
[----:B------:R-:W-:Y:S03]  /*a500*/  BAR.SYNC.DEFER_BLOCKING 0x8, 0x200 ;  /* 0x0208000000007b1d */ /* 0x000fe60000010000 */
[----:B------:R-:W-:-:S04]  /*a510*/  PLOP3.LUT P0, PT, PT, PT, UP0, 0x80, 0x0 ;  /* 0x000000000000781c */ /* 0x000fc80003f0f008 */
[----:B------:R-:W-:-:S04]  /*a520*/  UIMAD UR4, UR4, UR6, URZ ;  /* 0x00000006040472a4 */ /* 0x000fc8000f8e023f */
[----:B------:R-:W-:-:S04]  /*a530*/  UIMAD UR4, UR42, UR7, UR4 ;  /* 0x000000072a0472a4 */ /* 0x000fc8000f8e0204 */
[----:B------:R-:W-:Y:S01]  /*a540*/  UIADD3 UR45, UR37, UR4, URZ ;  /* 0x00000004252d7290 */ /* 0x000fe2000fffe03f */
[----:B------:R-:W-:Y:S11]  /*a550*/  @!P0 BRA `(.L_x_55) ;  /* 0x0000000000408947 */ /* 0x000ff60003800000 */
[----:B------:R-:W-:Y:S01]  /*a560*/  MOV R2, 0x0 ;  /* 0x0000000000027802 */ /* 0x000fe20000000f00 */
[----:B------:R-:W-:Y:S01]  /*a570*/  ULDC.64 UR6, c[0x4][0x98] ;  /* 0x0100260000067ab9 */ /* 0x000fe20000000a00 */
[----:B------:R-:W-:Y:S01]  /*a580*/  ULDC.64 UR8, c[0x4][0xa0] ;  /* 0x0100280000087ab9 */ /* 0x000fe20000000a00 */
[----:B------:R-:W-:Y:S01]  /*a590*/  ULDC.64 UR4, c[0x4][0x28] ;  /* 0x01000a0000047ab9 */ /* 0x000fe20000000a00 */
[----:B------:R-:W-:Y:S01]  /*a5a0*/  IMAD.U32 R4, RZ, RZ, UR6 ;  /* 0x00000006ff047e24 */ /* 0x000fe2000f8e00ff */
[----:B------:R-:W-:Y:S01]  /*a5b0*/  MOV R6, UR8 ;  /* 0x0000000800067c02 */ /* 0x000fe20008000f00 */
        /* <DEDUP_REMOVED lines=9> */
[----:B0-----:R-:W-:Y:S05]  /*a650*/  CALL.ABS.NOINC R2 ;  /* 0x0000000002007343 */ /* 0x001fea0003c00000 */
.L_x_55:
[----:B------:R-:W0:Y:S01]  /*a660*/  LDC R8, c[0x0][0x448] ;  /* 0x00011200ff087b82 */ /* 0x000e220000000800 */
[----:B------:R-:W1:Y:S01]  /*a670*/  S2R R20, SR_CTAID.Z ;  /* 0x0000000000147919 */ /* 0x000e620000002700 */
[----:B------:R-:W-:Y:S01]  /*a680*/  ULDC.64 UR4, c[0x0][0x2e0] ;  /* 0x0000b80000047ab9 */ /* 0x000fe20000000a00 */
[----:B------:R-:W-:Y:S01]  /*a690*/  IMAD.IADD R6, R27, 0x1, R25 ;  /* 0x000000011b067824 */ /* 0x000fe200078e0219 */
[----:B------:R-:W-:Y:S01]  /*a6a0*/  MOV R4, UR36 ;  /* 0x0000002400047c02 */ /* 0x000fe20008000f00 */
[----:B------:R-:W2:Y:S01]  /*a6b0*/  S2R R21, SR_CTAID.X ;  /* 0x0000000000157919 */ /* 0x000ea20000002500 */
[----:B------:R-:W-:Y:S01]  /*a6c0*/  IMAD.U32 R5, RZ, RZ, UR37 ;  /* 0x00000025ff057e24 */ /* 0x000fe2000f8e00ff */
[----:B------:R-:W-:Y:S01]  /*a6d0*/  ULDC.64 UR6, c[0x0][0x2c8] ;  /* 0x0000b20000067ab9 */ /* 0x000fe20000000a00 */
[----:B------:R-:W-:Y:S01]  /*a6e0*/  ULDC.64 UR8, c[0x0][0x280] ;  /* 0x0000a00000087ab9 */ /* 0x000fe20000000a00 */
[----:B0-----:R-:W-:Y:S02]  /*a6f0*/  ISETP.NE.AND P0, PT, R8, 0x1, PT ;  /* 0x000000010800780c */ /* 0x001fe40003f05270 */
[----:B-1----:R-:W-:-:S11]  /*a700*/  SHF.R.S32.HI R20, RZ, 0x1f, R20 ;  /* 0x0000001fff147819 */ /* 0x002fd60000011414 */
[----:B------:R-:W0:Y:S01]  /*a710*/  @P0 LDC R3, c[0x0][0x44c] ;  /* 0x00011300ff030b82 */ /* 0x000e220000000800 */
[----:B------:R-:W-:Y:S02]  /*a720*/  IMAD R7, R20, UR4, RZ ;  /* 0x0000000414077c24 */ /* 0x000fe4000f8e02ff */
[----:B------:R-:W1:Y:S01]  /*a730*/  S2R R20, SR_CTAID.Z ;  /* 0x0000000000147919 */ /* 0x000e620000002700 */
[----:B--2---:R-:W-:-:S04]  /*a740*/  IMAD R6, R21, 0xc0, R6 ;  /* 0x000000c015067824 */ /* 0x004fc800078e0206 */
[----:B------:R-:W2:Y:S01]  /*a750*/  @P0 LDC R2, c[0x0][0x450] ;  /* 0x00011400ff020b82 */ /* 0x000ea20000000800 */
[----:B------:R-:W-:Y:S02]  /*a760*/  IMAD.MOV.U32 R0, RZ, RZ, R6 ;  /* 0x000000ffff007224 */ /* 0x000fe400078e0006 */
[----:B0-----:R-:W-:-:S05]  /*a770*/  @P0 IMAD.HI.U32 R3, R6, R3, RZ ;  /* 0x0000000306030227 */ /* 0x001fca00078e00ff */
[----:B--2---:R-:W-:Y:S01]  /*a780*/  @P0 SHF.R.U32.HI R0, RZ, R2, R3 ;  /* 0x00000002ff000219 */ /* 0x004fe20000011603 */
[----:B------:R-:W-:Y:S02]  /*a790*/  IMAD.U32 R3, RZ, RZ, UR45 ;  /* 0x0000002dff037e24 */ /* 0x000fe4000f8e00ff */
[----:B------:R-:W-:Y:S01]  /*a7a0*/  IMAD.MOV.U32 R2, RZ, RZ, R4 ;  /* 0x000000ffff027224 */ /* 0x000fe200078e0004 */
[----:B------:R-:W-:Y:S01]  /*a7b0*/  SHF.R.S32.HI R4, RZ, 0x1f, R0 ;  /* 0x0000001fff047819 */ /* 0x000fe20000011400 */
[C---:B-1----:R-:W-:Y:S02]  /*a7c0*/  IMAD R7, R20.reuse, UR5, R7 ;  /* 0x0000000514077c24 */ /* 0x042fe4000f8e0207 */
[----:B------:R-:W-:Y:S01]  /*a7d0*/  IMAD.WIDE.U32 R2, R20, UR4, R2 ;  /* 0x0000000414027c25 */ /* 0x000fe2000f8e0002 */
[----:B------:R-:W-:Y:S01]  /*a7e0*/  ULDC.64 UR4, c[0x0][0x2d0] ;  /* 0x0000b40000047ab9 */ /* 0x000fe20000000a00 */
[----:B------:R-:W0:Y:S02]  /*a7f0*/  S2R R20, SR_TID.X ;  /* 0x0000000000147919 */ /* 0x000e240000002100 */
[----:B------:R-:W-:-:S02]  /*a800*/  IMAD.IADD R3, R3, 0x1, R7 ;  /* 0x0000000103037824 */ /* 0x000fc400078e0207 */
[----:B------:R-:W-:Y:S02]  /*a810*/  IMAD R9, R4, UR4, RZ ;  /* 0x0000000404097c24 */ /* 0x000fe4000f8e02ff */
[----:B------:R-:W-:Y:S02]  /*a820*/  IMAD.MOV R7, RZ, RZ, -R0 ;  /* 0x000000ffff077224 */ /* 0x000fe400078e0a00 */
[C---:B------:R-:W-:Y:S02]  /*a830*/  IMAD R9, R0.reuse, UR5, R9 ;  /* 0x0000000500097c24 */ /* 0x040fe4000f8e0209 */
[----:B------:R-:W-:-:S04]  /*a840*/  IMAD.WIDE.U32 R4, R0, UR4, R2 ;  /* 0x0000000400047c25 */ /* 0x000fc8000f8e0002 */
[----:B------:R-:W-:Y:S01]  /*a850*/  IMAD R0, R8, R7, R6 ;  /* 0x0000000708007224 */ /* 0x000fe200078e0206 */
[----:B------:R-:W-:Y:S01]  /*a860*/  IADD3 R5, R5, R9, RZ ;  /* 0x0000000905057210 */ /* 0x000fe20007ffe0ff */
[----:B------:R-:W-:-:S03]  /*a870*/  VIADD R6, R6, 0x80 ;  /* 0x0000008006067836 */ /* 0x000fc60000000000 */
[----:B------:R-:W-:Y:S01]  /*a880*/  SHF.R.S32.HI R7, RZ, 0x1f, R0 ;  /* 0x0000001fff077819 */ /* 0x000fe20000011400 */
[----:B------:R-:W-:-:S04]  /*a890*/  IMAD.WIDE.U32 R4, R0, UR6, R4 ;  /* 0x0000000600047c25 */ /* 0x000fc8000f8e0004 */
[----:B------:R-:W-:-:S04]  /*a8a0*/  IMAD R7, R7, UR6, RZ ;  /* 0x0000000607077c24 */ /* 0x000fc8000f8e02ff */
[----:B------:R-:W-:Y:S01]  /*a8b0*/  IMAD R7, R0, UR7, R7 ;  /* 0x0000000700077c24 */ /* 0x000fe2000f8e0207 */
[----:B------:R-:W-:Y:S02]  /*a8c0*/  IADD3 R0, P1, R4, UR8, RZ ;  /* 0x0000000804007c10 */ /* 0x000fe4000ff3e0ff */
[----:B0-----:R-:W-:Y:S02]  /*a8d0*/  SHF.L.U32 R20, R20, 0x4, RZ ;  /* 0x0000000414147819 */ /* 0x001fe400000006ff */
[----:B------:R-:W-:Y:S02]  /*a8e0*/  IADD3.X R4, R5, UR9, R7, P1, !PT ;  /* 0x0000000905047c10 */ /* 0x000fe40008ffe407 */
[----:B------:R-:W0:Y:S01]  /*a8f0*/  @P0 LDC R5, c[0x0][0x44c] ;  /* 0x00011300ff050b82 */ /* 0x000e220000000800 */
[----:B------:R-:W-:-:S07]  /*a900*/  LOP3.LUT R20, R20, 0x10, RZ, 0xc0, !PT ;  /* 0x0000001014147812 */ /* 0x000fce00078ec0ff */
[----:B------:R-:W1:Y:S01]  /*a910*/  @P0 LDC R7, c[0x0][0x450] ;  /* 0x00011400ff070b82 */ /* 0x000e620000000800 */
[----:B0-----:R-:W-:-:S04]  /*a920*/  @P0 IMAD.HI.U32 R9, R6, R5, RZ ;  /* 0x0000000506090227 */ /* 0x001fc800078e00ff */
[----:B------:R-:W-:Y:S01]  /*a930*/  IMAD.MOV.U32 R5, RZ, RZ, R6 ;  /* 0x000000ffff057224 */ /* 0x000fe200078e0006 */
[----:B-1----:R-:W-:-:S04]  /*a940*/  @P0 SHF.R.U32.HI R5, RZ, R7, R9 ;  /* 0x00000007ff050219 */ /* 0x002fc80000011609 */
[----:B------:R-:W-:Y:S01]  /*a950*/  SHF.R.S32.HI R7, RZ, 0x1f, R5 ;  /* 0x0000001fff077819 */ /* 0x000fe20000011405 */
[----:B------:R-:W-:-:S04]  /*a960*/  IMAD.WIDE.U32 R2, R5, UR4, R2 ;  /* 0x0000000405027c25 */ /* 0x000fc8000f8e0002 */
[----:B------:R-:W-:Y:S01]  /*a970*/  IMAD R7, R7, UR4, RZ ;  /* 0x0000000407077c24 */ /* 0x000fe2000f8e02ff */
[----:B------:R-:W-:Y:S02]  /*a980*/  ULDC UR4, c[0x0][0x2b8] ;  /* 0x0000ae0000047ab9 */ /* 0x000fe40000000800 */
[----:B------:R-:W-:Y:S01]  /*a990*/  ISETP.GE.AND P2, PT, R24, UR4, PT ;  /* 0x0000000418007c0c */ /* 0x000fe2000bf46270 */
[----:B------:R-:W-:Y:S01]  /*a9a0*/  IMAD R7, R5, UR5, R7 ;  /* 0x0000000505077c24 */ /* 0x000fe2000f8e0207 */
[----:B------:R-:W-:Y:S01]  /*a9b0*/  UMOV UR5, 0xffffffff ;  /* 0xffffffff00057882 */ /* 0x000fe20000000000 */
[----:B------:R-:W-:Y:S01]  /*a9c0*/  IMAD.MOV R5, RZ, RZ, -R5 ;  /* 0x000000ffff057224 */ /* 0x000fe200078e0a05 */
[----:B------:R-:W-:Y:S01]  /*a9d0*/  ISETP.GE.AND P3, PT, R20, UR4, PT ;  /* 0x0000000414007c0c */ /* 0x000fe2000bf66270 */
[----:B------:R-:W-:Y:S02]  /*a9e0*/  IMAD.IADD R3, R3, 0x1, R7 ;  /* 0x0000000103037824 */ /* 0x000fe400078e0207 */
[----:B------:R-:W-:-:S04]  /*a9f0*/  IMAD R6, R8, R5, R6 ;  /* 0x0000000508067224 */ /* 0x000fc800078e0206 */
[----:B------:R-:W-:Y:S01]  /*aa00*/  IMAD.WIDE.U32 R2, R6, UR6, R2 ;  /* 0x0000000606027c25 */ /* 0x000fe2000f8e0002 */
[----:B------:R-:W-:-:S05]  /*aa10*/  SHF.R.S32.HI R5, RZ, 0x1f, R6 ;  /* 0x0000001fff057819 */ /* 0x000fca0000011406 */
[----:B------:R-:W-:-:S04]  /*aa20*/  IMAD R5, R5, UR6, RZ ;  /* 0x0000000605057c24 */ /* 0x000fc8000f8e02ff */
[----:B------:R-:W-:Y:S01]  /*aa30*/  IMAD R7, R6, UR7, R5 ;  /* 0x0000000706077c24 */ /* 0x000fe2000f8e0205 */
[----:B------:R-:W-:-:S04]  /*aa40*/  IADD3 R5, P0, R2, UR8, RZ ;  /* 0x0000000802057c10 */ /* 0x000fc8000ff1e0ff */
[----:B------:R-:W-:Y:S02]  /*aa50*/  IADD3.X R6, R3, UR9, R7, P0, !PT ;  /* 0x0000000903067c10 */ /* 0x000fe400087fe407 */
[----:B------:R-:W-:Y:S01]  /*aa60*/  ISETP.GE.AND P0, PT, R18, UR4, PT ;  /* 0x0000000412007c0c */ /* 0x000fe2000bf06270 */
[----:B------:R-:W-:-:S12]  /*aa70*/  BRA.DIV UR5, `(.L_x_56) ;  /* 0x0000002605507947 */ /* 0x000fd8000b800000 */
[----:B------:R-:W0:Y:S01]  /*aa80*/  SHFL.IDX PT, R14, R0, RZ, 0x1e1f ;  /* 0x001e1fff000e7589 */ /* 0x000e2200000e0000 */
[----:B------:R-:W-:Y:S01]  /*aa90*/  ULDC UR4, c[0x0][0x288] ;  /* 0x0000a20000047ab9 */ /* 0x000fe20000000800 */
[----:B------:R-:W-:Y:S02]  /*aaa0*/  IMAD R7, R21, 0xc0, R25 ;  /* 0x000000c015077824 */ /* 0x000fe400078e0219 */
[----:B------:R-:W1:Y:S01]  /*aab0*/  SHFL.IDX PT, R2, R4, RZ, 0x1e1f ;  /* 0x001e1fff04027589 */ /* 0x000e6200000e0000 */
[----:B------:R-:W-:Y:S02]  /*aac0*/  IMAD R8, R8, UR4, RZ ;  /* 0x0000000408087c24 */ /* 0x000fe4000f8e02ff */
[C---:B------:R-:W-:Y:S01]  /*aad0*/  VIADD R11, R7.reuse, 0x40 ;  /* 0x00000040070b7836 */ /* 0x040fe20000000000 */
[----:B------:R-:W-:Y:S02]  /*aae0*/  SHFL.IDX PT, R9, R4, 0x1, 0x1e1f ;  /* 0x003e1f0004097f89 */ /* 0x000fe400000e0000 */
[----:B------:R-:W-:-:S02]  /*aaf0*/  ISETP.GE.AND P1, PT, R7, R8, PT ;  /* 0x000000080700720c */ /* 0x000fc40003f26270 */
[----:B------:R-:W-:Y:S11]  /*ab00*/  SHFL.IDX PT, R6, R6, RZ, 0x1e1f ;  /* 0x001e1fff06067589 */ /* 0x000ff600000e0000 */
[----:B0-----:R-:W-:-:S05]  /*ab10*/  @!P1 IADD3 R14, P4, R20, R14, RZ ;  /* 0x0000000e140e9210 */ /* 0x001fca0007f9e0ff */
[----:B-1----:R-:W-:Y:S02]  /*ab20*/  @!P1 IMAD.X R3, RZ, RZ, R2, P4 ;  /* 0x000000ffff039224 */ /* 0x002fe400020e0602 */
[----:B------:R-:W-:Y:S02]  /*ab30*/  @!P1 IMAD.MOV.U32 R2, RZ, RZ, R14 ;  /* 0x000000ffff029224 */ /* 0x000fe400078e000e */
[----:B------:R-:W0:Y:S04]  /*ab40*/  SHFL.IDX PT, R14, R0, 0x1, 0x1e1f ;  /* 0x003e1f00000e7f89 */ /* 0x000e2800000e0000 */
[----:B------:R-:W-:Y:S04]  /*ab50*/  @!P1 LDGSTS.E.BYPASS.LTC128B.128 [R19+0xc400], desc[UR38][R2.64], !P3 ;  /* 0x0c40000002139fae */ /* 0x000fe8000d901d66 */
[----:B------:R-:W-:Y:S04]  /*ab60*/  @!P1 LDGSTS.E.BYPASS.LTC128B.128 [R19+0xdc00], desc[UR38][R2.64+0x20], !P2 ;  /* 0x0dc0002002139fae */ /* 0x000fe8000d101d66 */
[----:B------:R1:W-:Y:S01]  /*ab70*/  @!P1 LDGSTS.E.BYPASS.LTC128B.128 [R19+0xf400], desc[UR38][R2.64+0x40], !P0 ;  /* 0x0f40004002139fae */ /* 0x0003e2000c101d66 */
[----:B------:R-:W-:-:S13]  /*ab80*/  ISETP.GE.AND P1, PT, R11, R8, PT ;  /* 0x000000080b00720c */ /* 0x000fda0003f26270 */
[----:B0-----:R-:W-:-:S04]  /*ab90*/  @!P1 IADD3 R14, P4, R20, R14, RZ ;  /* 0x0000000e140e9210 */ /* 0x001fc80007f9e0ff */
[----:B-1----:R-:W-:Y:S01]  /*aba0*/  @!P1 MOV R2, R14 ;  /* 0x0000000e00029202 */ /* 0x002fe20000000f00 */
[----:B------:R-:W-:Y:S01]  /*abb0*/  @!P1 IMAD.X R9, RZ, RZ, R9, P4 ;  /* 0x000000ffff099224 */ /* 0x000fe200020e0609 */
[----:B------:R0:W1:Y:S03]  /*abc0*/  SHFL.IDX PT, R14, R5, RZ, 0x1e1f ;  /* 0x001e1fff050e7589 */ /* 0x00006600000e0000 */
[----:B------:R-:W-:-:S05]  /*abd0*/  @!P1 IMAD.MOV.U32 R3, RZ, RZ, R9 ;  /* 0x000000ffff039224 */ /* 0x000fca00078e0009 */
[----:B------:R0:W-:Y:S04]  /*abe0*/  @!P1 LDGSTS.E.BYPASS.LTC128B.128 [R19+0xcc00], desc[UR38][R2.64], !P3 ;  /* 0x0cc0000002139fae */ /* 0x0001e8000d901d66 */
[----:B------:R0:W-:Y:S04]  /*abf0*/  @!P1 LDGSTS.E.BYPASS.LTC128B.128 [R19+0xe400], desc[UR38][R2.64+0x20], !P2 ;  /* 0x0e40002002139fae */ /* 0x0001e8000d101d66 */
[----:B------:R0:W-:Y:S02]  /*ac00*/  @!P1 LDGSTS.E.BYPASS.LTC128B.128 [R19+0xfc00], desc[UR38][R2.64+0x40], !P0 ;  /* 0x0fc0004002139fae */ /* 0x0001e4000c101d66 */
.L_x_119:
[----:B------:R-:W-:Y:S01]  /*ac10*/  VIADD R7, R7, 0x80 ;  /* 0x0000008007077836 */ /* 0x000fe20000000000 */
[----:B------:R-:W-:Y:S04]  /*ac20*/  BSSY B0, `(.L_x_57) ;  /* 0x000000b000007945 */ /* 0x000fe80003800000 */
[----:B------:R-:W-:-:S13]  /*ac30*/  ISETP.GE.AND P1, PT, R7, R8, PT ;  /* 0x000000080700720c */ /* 0x000fda0003f26270 */
[----:B------:R-:W-:Y:S05]  /*ac40*/  @P1 BRA `(.L_x_58) ;  /* 0x0000000000201947 */ /* 0x000fea0003800000 */
[----:B01----:R-:W-:-:S05]  /*ac50*/  IADD3 R2, P1, R20, R14, RZ ;  /* 0x0000000e14027210 */ /* 0x003fca0007f3e0ff */
[----:B------:R-:W-:-:S05]  /*ac60*/  IMAD.X R3, RZ, RZ, R6, P1 ;  /* 0x000000ffff037224 */ /* 0x000fca00008e0606 */
[----:B------:R-:W-:Y:S01]  /*ac70*/  @!PT LDS RZ, [RZ] ;  /* 0x00000000fffff984 */ /* 0x000fe20000000800 */
[----:B------:R-:W-:Y:S01]  /*ac80*/  @!PT LDS RZ, [RZ] ;  /* 0x00000000fffff984 */ /* 0x000fe20000000800 */
[----:B------:R-:W-:Y:S01]  /*ac90*/  @!PT LDS RZ, [RZ] ;  /* 0x00000000fffff984 */ /* 0x000fe20000000800 */
[----:B------:R2:W-:Y:S04]  /*aca0*/  LDGSTS.E.BYPASS.LTC128B.128 [R19+0xd400], desc[UR38][R2.64], !P3 ;  /* 0x0d40000002137fae */ /* 0x0005e8000d901d66 */
[----:B------:R2:W-:Y:S04]  /*acb0*/  LDGSTS.E.BYPASS.LTC128B.128 [R19+0xec00], desc[UR38][R2.64+0x20], !P2 ;  /* 0x0ec0002002137fae */ /* 0x0005e8000d101d66 */
[----:B------:R2:W-:Y:S02]  /*acc0*/  LDGSTS.E.BYPASS.LTC128B.128 [R19+0x10400], desc[UR38][R2.64+0x40], !P0 ;  /* 0x1040004002137fae */ /* 0x0005e4000c101d66 */
.L_x_58:
[----:B------:R-:W-:Y:S05]  /*acd0*/  BSYNC B0 ;  /* 0x0000000000007941 */ /* 0x000fea0003800000 */
.L_x_57:
[----:B------:R-:W-:Y:S01]  /*ace0*/  NOP ;  /* 0x0000000000007918 */ /* 0x000fe20000000000 */
[----:B------:R-:W-:Y:S01]  /*acf0*/  SYNCS.ARRIVE.TRANS64.RED.A0T1 RZ, [UR44+0x17000], RZ ;  /* 0x017000ffffff79a7 */ /* 0x000fe2000820042c */
[----:B------:R-:W-:Y:S01]  /*ad00*/  IMAD.MOV.U32 R0, RZ, RZ, 0x1 ;  /* 0x00000001ff007424 */ /* 0x000fe200078e00ff */
[----:B------:R-:W-:Y:S04]  /*ad10*/  ARRIVES.LDGSTSBAR.64.TRANSCNT [UR44+0x17000] ;  /* 0x01700000ff0079b0 */ /* 0x000fe80008000aac */
[----:B------:R-:W-:Y:S01]  /*ad20*/  SHF.L.U32 R0, R0, 0x1f, RZ ;  /* 0x0000001f00007819 */ /* 0x000fe200000006ff */
[----:B------:R-:W-:Y:S01]  /*ad30*/  NOP ;  /* 0x0000000000007918 */ /* 0x000fe20000000000 */
[----:B------:R-:W-:Y:S02]  /*ad40*/  SYNCS.ARRIVE.TRANS64.A1T0 RZ, [UR44+0x17000], RZ ;  /* 0x017000ffffff79a7 */ /* 0x000fe4000810002c */
[----:B------:R-:W3:Y:S02]  /*ad50*/  SYNCS.PHASECHK.TRANS64.TRYWAIT P0, [UR44+0x17020], R0 ;  /* 0x01702000ff0075a7 */ /* 0x000ee4000800016c */
[----:B---3--:R-:W-:Y:S05]  /*ad60*/  @!P0 BRA `(.L_x_59) ;  /* 0x00000024007c8947 */ /* 0x008fea0003800000 */
.L_x_120:
[----:B------:R-:W-:Y:S01]  /*ad70*/  UIADD3 UR4, UR48, -0x2, URZ ;  /* 0xfffffffe30047890 */ /* 0x000fe2000fffe03f */
[----:B------:R-:W-:-:S03]  /*ad80*/  MOV R20, 0x1 ;  /* 0x0000000100147802 */ /* 0x000fc60000000f00 */
[----:B------:R-:W-:-:S06]  /*ad90*/  UISETP.GE.AND UP0, UPT, UR4, UR47, UPT ;  /* 0x0000002f0400728c */ /* 0x000fcc000bf06270 */
[----:B------:R-:W-:-:S13]  /*ada0*/  PLOP3.LUT P0, PT, PT, PT, UP0, 0x80, 0x0 ;  /* 0x000000000000781c */ /* 0x000fda0003f0f008 */
[----:B------:R-:W-:Y:S05]  /*adb0*/  @!P0 BRA `(.L_x_60) ;  /* 0x00000010001c8947 */ /* 0x000fea0003800000 */
[----:B------:R-:W-:Y:S01]  /*adc0*/  UIADD3 UR4, UR46, 0x1, URZ ;  /* 0x000000012e047890 */ /* 0x000fe2000fffe03f */
[----:B------:R-:W-:Y:S01]  /*add0*/  IADD3 R17, R27, R17, R25 ;  /* 0x000000111b117210 */ /* 0x000fe20007ffe019 */
[----:B------:R-:W-:Y:S01]  /*ade0*/  IMAD.MOV.U32 R4, RZ, RZ, 0x1 ;  /* 0x00000001ff047424 */ /* 0x000fe200078e00ff */
[----:B0-2---:R-:W-:Y:S01]  /*adf0*/  LOP3.LUT R3, RZ, UR43, RZ, 0x33, !PT ;  /* 0x0000002bff037c12 */ /* 0x005fe2000f8e33ff */
[----:B------:R-:W-:Y:S02]  /*ae00*/  UIMAD UR4, UR4, UR40, URZ ;  /* 0x00000028040472a4 */ /* 0x000fe4000f8e023f */
[----:B------:R-:W-:-:S04]  /*ae10*/  VIADD R2, R17, 0xfffffe80 ;  /* 0xfffffe8011027836 */ /* 0x000fc80000000000 */
[----:B------:R-:W-:-:S04]  /*ae20*/  LOP3.LUT R0, RZ, UR4, RZ, 0x33, !PT ;  /* 0x00000004ff007c12 */ /* 0x000fc8000f8e33ff */
[----:B------:R-:W-:Y:S01]  /*ae30*/  VIMNMX R3, R0, R3, !PT ;  /* 0x0000000300037248 */ /* 0x000fe20007fe0100 */
[----:B------:R-:W-:-:S03]  /*ae40*/  IMAD.MOV.U32 R0, RZ, RZ, RZ ;  /* 0x000000ffff007224 */ /* 0x000fc600078e00ff */
[C---:B------:R-:W-:Y:S01]  /*ae50*/  IADD3 R21, -R3.reuse, -0x2, RZ ;  /* 0xfffffffe03157810 */ /* 0x040fe20007ffe1ff */
[----:B------:R-:W-:-:S07]  /*ae60*/  IMAD R7, R3, -0x80, R2 ;  /* 0xffffff8003077824 */ /* 0x000fce00078e0202 */
.L_x_75:
[----:B0-2---:R-:W0:Y:S01]  /*ae70*/  LDC R2, c[0x0][0x430] ;  /* 0x00010c00ff027b82 */ /* 0x005e220000000800 */
[----:B------:R-:W-:Y:S01]  /*ae80*/  IMAD.MOV.U32 R10, RZ, RZ, R7 ;  /* 0x000000ffff0a7224 */ /* 0x000fe200078e0007 */
[----:B------:R-:W-:Y:S01]  /*ae90*/  ULDC.64 UR4, c[0x0][0x428] ;  /* 0x00010a0000047ab9 */ /* 0x000fe20000000a00 */
[----:B0-----:R-:W-:-:S13]  /*aea0*/  ISETP.NE.AND P0, PT, R2, 0x1, PT ;  /* 0x000000010200780c */ /* 0x001fda0003f05270 */
[----:B------:R-:W0:Y:S08]  /*aeb0*/  @P0 LDC R2, c[0x0][0x434] ;  /* 0x00010d00ff020b82 */ /* 0x000e300000000800 */
[----:B------:R-:W2:Y:S01]  /*aec0*/  @P0 LDC R3, c[0x0][0x438] ;  /* 0x00010e00ff030b82 */ /* 0x000ea20000000800 */
[----:B0-----:R-:W-:-:S05]  /*aed0*/  @P0 IMAD.HI.U32 R2, R7, R2, RZ ;  /* 0x0000000207020227 */ /* 0x001fca00078e00ff */
[----:B--2---:R-:W-:Y:S01]  /*aee0*/  @P0 SHF.R.U32.HI R10, RZ, R3, R2 ;  /* 0x00000003ff0a0219 */ /* 0x004fe20000011602 */
[----:B------:R-:W-:-:S03]  /*aef0*/  IMAD R2, R28, UR4, RZ ;  /* 0x000000041c027c24 */ /* 0x000fc6000f8e02ff */
[----:B------:R-:W-:Y:S01]  /*af00*/  SHF.R.S32.HI R3, RZ, 0x1f, R10 ;  /* 0x0000001fff037819 */ /* 0x000fe2000001140a */
[----:B------:R-:W-:Y:S01]  /*af10*/  IMAD R5, R23, UR5, R2 ;  /* 0x0000000517057c24 */ /* 0x000fe2000f8e0202 */
[----:B------:R-:W-:-:S05]  /*af20*/  MOV R2, R10 ;  /* 0x0000000a00027202 */ /* 0x000fca0000000f00 */
[----:B------:R-:W-:Y:S01]  /*af30*/  IMAD.WIDE.U32 R2, R23, UR4, R2 ;  /* 0x0000000417027c25 */ /* 0x000fe2000f8e0002 */
[----:B------:R-:W-:-:S03]  /*af40*/  ULDC.64 UR4, c[0x0][0x418] ;  /* 0x0001060000047ab9 */ /* 0x000fc60000000a00 */
[----:B------:R-:W-:Y:S01]  /*af50*/  IMAD.IADD R3, R5, 0x1, R3 ;  /* 0x0000000105037824 */ /* 0x000fe200078e0203 */
[----:B------:R-:W-:-:S04]  /*af60*/  LEA R8, P0, R2, UR4, 0x2 ;  /* 0x0000000402087c11 */ /* 0x000fc8000f8010ff */
[----:B------:R-:W-:-:S05]  /*af70*/  LEA.HI.X R9, R2, UR5, R3, 0x2, P0 ;  /* 0x0000000502097c11 */ /* 0x000fca00080f1403 */
[----:B------:R-:W2:Y:S01]  /*af80*/  LDG.E R8, desc[UR38][R8.64] ;  /* 0x0000002608087981 */ /* 0x000ea2000c1e1900 */
[----:B------:R-:W-:Y:S01]  /*af90*/  ULOP3.LUT UR6, UR41, 0x2, URZ, 0xfc, !UPT ;  /* 0x0000000229067892 */ /* 0x000fe2000f8efc3f */
[----:B------:R-:W-:Y:S02]  /*afa0*/  VIADD R5, R0, 0x1 ;  /* 0x0000000100057836 */ /* 0x000fe40000000000 */
[----:B------:R-:W-:-:S03]  /*afb0*/  VIADD R21, R21, 0xffffffff ;  /* 0xffffffff15157836 */ /* 0x000fc60000000000 */
[----:B------:R-:W-:Y:S01]  /*afc0*/  IMAD.U32 R6, RZ, RZ, UR6 ;  /* 0x00000006ff067e24 */ /* 0x000fe2000f8e00ff */
[----:B------:R-:W-:Y:S02]  /*afd0*/  ISETP.NE.AND P1, PT, R5, 0x2, PT ;  /* 0x000000020500780c */ /* 0x000fe40003f25270 */
[----:B------:R-:W-:Y:S02]  /*afe0*/  ISETP.GT.AND P0, PT, R21, UR47, PT ;  /* 0x0000002f15007c0c */ /* 0x000fe4000bf04270 */
[----:B------:R-:W-:Y:S02]  /*aff0*/  ISETP.NE.AND P2, PT, R6, 0x3, PT ;  /* 0x000000030600780c */ /* 0x000fe40003f45270 */
[----:B------:R-:W-:Y:S02]  /*b000*/  SEL R3, RZ, 0x1, P1 ;  /* 0x00000001ff037807 */ /* 0x000fe40000800000 */
[----:B------:R-:W-:Y:S02]  /*b010*/  SEL R5, R5, RZ, P1 ;  /* 0x000000ff05057207 */ /* 0x000fe40000800000 */
[----:B------:R-:W-:-:S02]  /*b020*/  LOP3.LUT R20, R4, R3, RZ, 0x3c, !PT ;  /* 0x0000000304147212 */ /* 0x000fc400078e3cff */
[----:B--2---:R-:W-:-:S05]  /*b030*/  SHF.R.S32.HI R18, RZ, 0x1f, R8 ;  /* 0x0000001fff127819 */ /* 0x004fca0000011408 */
[----:B------:R-:W-:Y:S05]  /*b040*/  @!P2 BRA `(.L_x_61) ;  /* 0x000000000004a947 */ /* 0x000fea0003800000 */
[----:B------:R-:W-:Y:S01]  /*b050*/  BPT.TRAP 0x1 ;  /* 0x000000040000795c */ /* 0x000fe20000300000 */
.L_x_61:
[----:B------:R-:W-:Y:S02]  /*b060*/  LEA R6, R5, UR44, 0x3 ;  /* 0x0000002c05067c11 */ /* 0x000fe4000f8e18ff */
[----:B------:R-:W-:-:S04]  /*b070*/  SHF.L.U32 R17, R20, 0x1f, RZ ;  /* 0x0000001f14117819 */ /* 0x000fc800000006ff */
[----:B------:R-:W0:Y:S02]  /*b080*/  SYNCS.PHASECHK.TRANS64.TRYWAIT P1, [R6+URZ+0x17080], R17 ;  /* 0x01708011060075a7 */ /* 0x000e24000802017f */
[----:B0-----:R-:W-:Y:S05]  /*b090*/  @!P1 BRA `(.L_x_62) ;  /* 0x0000002000c89947 */ /* 0x001fea0003800000 */
.L_x_121:
[----:B------:R-:W-:Y:S01]  /*b0a0*/  ULDC UR4, c[0x0][0x430] ;  /* 0x00010c0000047ab9 */ /* 0x000fe20000000800 */
[----:B------:R-:W2:Y:S01]  /*b0b0*/  S2R R25, SR_TID.X ;  /* 0x0000000000197919 */ /* 0x000ea20000002100 */
[----:B------:R-:W-:Y:S01]  /*b0c0*/  UIADD3 UR4, -UR4, URZ, URZ ;  /* 0x0000003f04047290 */ /* 0x000fe2000fffe13f */
[----:B------:R-:W-:Y:S01]  /*b0d0*/  R2UR UR6, R22 ;  /* 0x00000000160672ca */ /* 0x000fe200000e0000 */
[----:B------:R-:W3:Y:S01]  /*b0e0*/  LDC R12, c[0x0][0x2f4] ;  /* 0x0000bd00ff0c7b82 */ /* 0x000ee20000000800 */
[C---:B------:R-:W-:Y:S02]  /*b0f0*/  LOP3.LUT P3, RZ, R16.reuse, 0x4, RZ, 0xc0, !PT ;  /* 0x0000000410ff7812 */ /* 0x040fe4000786c0ff */
[----:B------:R-:W-:Y:S01]  /*b100*/  LOP3.LUT P2, RZ, R16, 0x2, RZ, 0xc0, !PT ;  /* 0x0000000210ff7812 */ /* 0x000fe2000784c0ff */
[----:B------:R-:W-:Y:S01]  /*b110*/  IMAD R9, R10, UR4, R7 ;  /* 0x000000040a097c24 */ /* 0x000fe2000f8e0207 */
[----:B------:R-:W-:-:S04]  /*b120*/  ULDC.64 UR4, c[0x0][0x328] ;  /* 0x0000ca0000047ab9 */ /* 0x000fc80000000a00 */
[----:B------:R-:W-:-:S05]  /*b130*/  SHF.R.S32.HI R10, RZ, 0x1f, R9 ;  /* 0x0000001fff0a7819 */ /* 0x000fca0000011409 */
[----:B------:R-:W-:-:S04]  /*b140*/  IMAD R2, R10, UR4, RZ ;  /* 0x000000040a027c24 */ /* 0x000fc8000f8e02ff */
[C---:B------:R-:W-:Y:S02]  /*b150*/  IMAD R11, R9.reuse, UR5, R2 ;  /* 0x00000005090b7c24 */ /* 0x040fe4000f8e0202 */
[----:B------:R-:W-:Y:S01]  /*b160*/  IMAD.WIDE.U32 R2, R9, UR4, RZ ;  /* 0x0000000409027c25 */ /* 0x000fe2000f8e00ff */
[----:B------:R-:W-:-:S04]  /*b170*/  ULDC.64 UR4, c[0x0][0x338] ;  /* 0x0000ce0000047ab9 */ /* 0x000fc80000000a00 */
[----:B------:R-:W-:Y:S01]  /*b180*/  IADD3 R3, R3, R11, RZ ;  /* 0x0000000b03037210 */ /* 0x000fe20007ffe0ff */
[----:B------:R-:W-:Y:S02]  /*b190*/  IMAD R11, R18, UR4, RZ ;  /* 0x00000004120b7c24 */ /* 0x000fe4000f8e02ff */
[----:B--2---:R-:W-:Y:S02]  /*b1a0*/  IMAD.SHL.U32 R25, R25, 0x10, RZ ;  /* 0x0000001019197824 */ /* 0x004fe400078e00ff */
[C---:B------:R-:W-:Y:S02]  /*b1b0*/  IMAD R11, R8.reuse, UR5, R11 ;  /* 0x00000005080b7c24 */ /* 0x040fe4000f8e020b */
[----:B------:R-:W-:Y:S01]  /*b1c0*/  IMAD.WIDE.U32 R2, R8, UR4, R2 ;  /* 0x0000000408027c25 */ /* 0x000fe2000f8e0002 */
[----:B------:R-:W-:Y:S01]  /*b1d0*/  ULDC.64 UR4, c[0x0][0x330] ;  /* 0x0000cc0000047ab9 */ /* 0x000fe20000000a00 */
[----:B------:R-:W-:Y:S02]  /*b1e0*/  LOP3.LUT R25, R25, 0x10, RZ, 0xc0, !PT ;  /* 0x0000001019197812 */ /* 0x000fe400078ec0ff */
[----:B------:R-:W-:-:S02]  /*b1f0*/  IMAD.IADD R3, R3, 0x1, R11 ;  /* 0x0000000103037824 */ /* 0x000fc400078e020b */
[----:B------:R-:W-:Y:S01]  /*b200*/  IMAD.U32 R11, RZ, RZ, UR4 ;  /* 0x00000004ff0b7e24 */ /* 0x000fe2000f8e00ff */
[----:B------:R-:W-:Y:S01]  /*b210*/  UIMAD UR4, UR6, UR4, URZ ;  /* 0x00000004060472a4 */ /* 0x000fe2000f8e023f */
[----:B---3--:R-:W-:Y:S02]  /*b220*/  ISETP.GE.AND P4, PT, R25, R12, PT ;  /* 0x0000000c1900720c */ /* 0x008fe40003f86270 */
[----:B------:R-:W-:Y:S01]  /*b230*/  IMAD.WIDE.U32 R2, R11, UR42, R2 ;  /* 0x0000002a0b027c25 */ /* 0x000fe2000f8e0002 */
[----:B------:R-:W-:Y:S01]  /*b240*/  ULDC.64 UR6, c[0x0][0x318] ;  /* 0x0000c60000067ab9 */ /* 0x000fe20000000a00 */
[----:B------:R-:W-:Y:S02]  /*b250*/  UIMAD UR4, UR42, UR5, UR4 ;  /* 0x000000052a0472a4 */ /* 0x000fe4000f8e0204 */
[----:B------:R-:W-:Y:S01]  /*b260*/  IMAD.U32 R27, RZ, RZ, UR7 ;  /* 0x00000007ff1b7e24 */ /* 0x000fe2000f8e00ff */
[----:B------:R-:W-:-:S04]  /*b270*/  IADD3 R24, P1, R2, UR6, RZ ;  /* 0x0000000602187c10 */ /* 0x000fc8000ff3e0ff */
[----:B------:R-:W-:Y:S01]  /*b280*/  IADD3.X R27, R27, UR4, R3, P1, !PT ;  /* 0x000000041b1b7c10 */ /* 0x000fe20008ffe403 */
[----:B------:R-:W-:-:S03]  /*b290*/  UMOV UR4, 0xffffffff ;  /* 0xffffffff00047882 */ /* 0x000fc60000000000 */
[----:B------:R-:W-:Y:S05]  /*b2a0*/  BRA.DIV UR4, `(.L_x_63) ;  /* 0x0000002204587947 */ /* 0x000fea000b800000 */
[----:B------:R-:W2:Y:S01]  /*b2b0*/  S2R R11, SR_TID.X ;  /* 0x00000000000b7919 */ /* 0x000ea20000002100 */
[----:B------:R-:W-:Y:S01]  /*b2c0*/  IMAD R25, R5, 0x3000, R19 ;  /* 0x0000300005197824 */ /* 0x000fe200078e0213 */
[----:B------:R-:W3:Y:S04]  /*b2d0*/  SHFL.IDX PT, R2, R24, RZ, 0x1e1f ;  /* 0x001e1fff18027589 */ /* 0x000ee800000e0000 */
[----:B------:R-:W4:Y:S04]  /*b2e0*/  SHFL.IDX PT, R3, R27, RZ, 0x1e1f ;  /* 0x001e1fff1b037589 */ /* 0x000f2800000e0000 */
[----:B------:R-:W0:Y:S01]  /*b2f0*/  SHFL.IDX PT, R27, R27, 0x1, 0x1e1f ;  /* 0x003e1f001b1b7f89 */ /* 0x000e2200000e0000 */
[----:B--2---:R-:W-:-:S04]  /*b300*/  SHF.L.U32 R11, R11, 0x4, RZ ;  /* 0x000000040b0b7819 */ /* 0x004fc800000006ff */
[----:B------:R-:W-:-:S04]  /*b310*/  LOP3.LUT R11, R11, 0x10, RZ, 0xc0, !PT ;  /* 0x000000100b0b7812 */ /* 0x000fc800078ec0ff */
[----:B---3--:R-:W-:-:S05]  /*b320*/  IADD3 R2, P1, R11, R2, RZ ;  /* 0x000000020b027210 */ /* 0x008fca0007f3e0ff */
[----:B----4-:R-:W-:-:S05]  /*b330*/  IMAD.X R3, RZ, RZ, R3, P1 ;  /* 0x000000ffff037224 */ /* 0x010fca00008e0603 */
[----:B------:R-:W-:Y:S04]  /*b340*/  LDGSTS.E.BYPASS.LTC128B.128 [R25+0x6400], desc[UR38][R2.64], !P4 ;  /* 0x0640000002197fae */ /* 0x000fe8000e101d66 */
[----:B------:R-:W-:Y:S04]  /*b350*/  LDGSTS.E.BYPASS.LTC128B.128 [R25+0x7400], desc[UR38][R2.64+0x20], !P3 ;  /* 0x0740002002197fae */ /* 0x000fe8000d901d66 */
[----:B------:R2:W-:Y:S04]  /*b360*/  LDGSTS.E.BYPASS.LTC128B.128 [R25+0x8400], desc[UR38][R2.64+0x40], !P2 ;  /* 0x0840004002197fae */ /* 0x0005e8000d101d66 */
[----:B0-2---:R2:W3:Y:S02]  /*b370*/  SHFL.IDX PT, R2, R24, 0x1, 0x1e1f ;  /* 0x003e1f0018027f89 */ /* 0x0054e400000e0000 */
.L_x_127:
[----:B------:R-:W0:Y:S01]  /*b380*/  S2R R3, SR_TID.X ;  /* 0x0000000000037919 */ /* 0x000e220000002100 */
[----:B------:R-:W-:Y:S01]  /*b390*/  R2UR UR4, R6 ;  /* 0x00000000060472ca */ /* 0x000fe200000e0000 */
[----:B0-----:R-:W-:-:S05]  /*b3a0*/  IMAD.SHL.U32 R3, R3, 0x10, RZ ;  /* 0x0000001003037824 */ /* 0x001fca00078e00ff */
[----:B------:R-:W-:-:S04]  /*b3b0*/  LOP3.LUT R3, R3, 0x10, RZ, 0xc0, !PT ;  /* 0x0000001003037812 */ /* 0x000fc800078ec0ff */
[----:B---3--:R-:W-:-:S05]  /*b3c0*/  IADD3 R2, P1, R3, R2, RZ ;  /* 0x0000000203027210 */ /* 0x008fca0007f3e0ff */
        /* <DEDUP_REMOVED lines=16> */
.L_x_64:
[----:B------:R0:W-:Y:S01]  /*b4d0*/  SYNCS.ARRIVE.TRANS64.A1T0 RZ, [R6+URZ+0x17070], RZ ;  /* 0x017070ff06ff79a7 */ /* 0x0001e2000810003f */
[----:B------:R-:W-:Y:S05]  /*b4e0*/  @!P2 BRA `(.L_x_65) ;  /* 0x000000000004a947 */ /* 0x000fea0003800000 */
[----:B------:R-:W-:Y:S01]  /*b4f0*/  BPT.TRAP 0x1 ;  /* 0x000000040000795c */ /* 0x000fe20000300000 */
.L_x_65:
[----:B------:R-:W3:Y:S02]  /*b500*/  SYNCS.PHASECHK.TRANS64.TRYWAIT P1, [R6+URZ+0x17040], R17 ;  /* 0x01704011060075a7 */ /* 0x000ee4000802017f */
[----:B---3--:R-:W-:Y:S05]  /*b510*/  @!P1 BRA `(.L_x_66) ;  /* 0x0000002000589947 */ /* 0x008fea0003800000 */
.L_x_128:
[----:B--2---:R-:W2:Y:S01]  /*b520*/  S2R R24, SR_TID.X ;  /* 0x0000000000187919 */ /* 0x004ea20000002100 */
[----:B------:R-:W-:Y:S01]  /*b530*/  ULDC.64 UR4, c[0x0][0x300] ;  /* 0x0000c00000047ab9 */ /* 0x000fe20000000a00 */
[----:B------:R-:W-:Y:S01]  /*b540*/  R2UR UR6, R22 ;  /* 0x00000000160672ca */ /* 0x000fe200000e0000 */
[----:B------:R-:W-:Y:S01]  /*b550*/  IMAD R10, R10, UR4, RZ ;  /* 0x000000040a0a7c24 */ /* 0x000fe2000f8e02ff */
[----:B------:R-:W4:Y:S01]  /*b560*/  LDC R12, c[0x0][0x2f4] ;  /* 0x0000bd00ff0c7b82 */ /* 0x000f220000000800 */
[C---:B------:R-:W-:Y:S01]  /*b570*/  IMAD.WIDE.U32 R2, R9.reuse, UR4, RZ ;  /* 0x0000000409027c25 */ /* 0x040fe2000f8e00ff */
[C---:B------:R-:W-:Y:S02]  /*b580*/  LOP3.LUT P3, RZ, R16.reuse, 0x4, RZ, 0xc0, !PT ;  /* 0x0000000410ff7812 */ /* 0x040fe4000786c0ff */
[----:B------:R-:W-:Y:S01]  /*b590*/  LOP3.LUT P2, RZ, R16, 0x2, RZ, 0xc0, !PT ;  /* 0x0000000210ff7812 */ /* 0x000fe2000784c0ff */
[----:B------:R-:W-:Y:S01]  /*b5a0*/  IMAD R11, R9, UR5, R10 ;  /* 0x00000005090b7c24 */ /* 0x000fe2000f8e020a */
[----:B------:R-:W-:-:S02]  /*b5b0*/  ULDC.64 UR4, c[0x0][0x310] ;  /* 0x0000c40000047ab9 */ /* 0x000fc40000000a00 */
[----:B------:R-:W-:Y:S02]  /*b5c0*/  IMAD R9, R18, UR4, RZ ;  /* 0x0000000412097c24 */ /* 0x000fe4000f8e02ff */
[----:B------:R-:W-:Y:S02]  /*b5d0*/  IADD3 R3, R3, R11, RZ ;  /* 0x0000000b03037210 */ /* 0x000fe40007ffe0ff */
[C---:B------:R-:W-:Y:S02]  /*b5e0*/  IMAD R9, R8.reuse, UR5, R9 ;  /* 0x0000000508097c24 */ /* 0x040fe4000f8e0209 */
[----:B------:R-:W-:Y:S01]  /*b5f0*/  IMAD.WIDE.U32 R2, R8, UR4, R2 ;  /* 0x0000000408027c25 */ /* 0x000fe2000f8e0002 */
[----:B------:R-:W-:-:S03]  /*b600*/  ULDC.64 UR4, c[0x0][0x308] ;  /* 0x0000c20000047ab9 */ /* 0x000fc60000000a00 */
[----:B------:R-:W-:Y:S02]  /*b610*/  IMAD.IADD R3, R3, 0x1, R9 ;  /* 0x0000000103037824 */ /* 0x000fe400078e0209 */
[----:B------:R-:W-:Y:S01]  /*b620*/  IMAD.U32 R9, RZ, RZ, UR4 ;  /* 0x00000004ff097e24 */ /* 0x000fe2000f8e00ff */
[----:B------:R-:W-:-:S03]  /*b630*/  UIMAD UR4, UR6, UR4, URZ ;  /* 0x00000004060472a4 */ /* 0x000fc6000f8e023f */
[----:B------:R-:W-:Y:S01]  /*b640*/  IMAD.WIDE.U32 R2, R9, UR42, R2 ;  /* 0x0000002a09027c25 */ /* 0x000fe2000f8e0002 */
[----:B------:R-:W-:Y:S01]  /*b650*/  ULDC.64 UR6, c[0x0][0x2e8] ;  /* 0x0000ba0000067ab9 */ /* 0x000fe20000000a00 */
[----:B------:R-:W-:Y:S02]  /*b660*/  UIMAD UR4, UR42, UR5, UR4 ;  /* 0x000000052a0472a4 */ /* 0x000fe4000f8e0204 */
[----:B------:R-:W-:Y:S01]  /*b670*/  IMAD.U32 R9, RZ, RZ, UR7 ;  /* 0x00000007ff097e24 */ /* 0x000fe2000f8e00ff */
[----:B------:R-:W-:Y:S01]  /*b680*/  IADD3 R8, P1, R2, UR6, RZ ;  /* 0x0000000602087c10 */ /* 0x000fe2000ff3e0ff */
[----:B--2---:R-:W-:-:S03]  /*b690*/  IMAD.SHL.U32 R24, R24, 0x10, RZ ;  /* 0x0000001018187824 */ /* 0x004fc600078e00ff */
[----:B------:R-:W-:Y:S01]  /*b6a0*/  IADD3.X R10, R9, UR4, R3, P1, !PT ;  /* 0x00000004090a7c10 */ /* 0x000fe20008ffe403 */
[----:B------:R-:W-:Y:S01]  /*b6b0*/  UMOV UR4, 0xffffffff ;  /* 0xffffffff00047882 */ /* 0x000fe20000000000 */
[----:B------:R-:W-:-:S04]  /*b6c0*/  LOP3.LUT R24, R24, 0x10, RZ, 0xc0, !PT ;  /* 0x0000001018187812 */ /* 0x000fc800078ec0ff */
[----:B----4-:R-:W-:Y:S01]  /*b6d0*/  ISETP.GE.AND P4, PT, R24, R12, PT ;  /* 0x0000000c1800720c */ /* 0x010fe20003f86270 */
[----:B------:R-:W-:-:S12]  /*b6e0*/  BRA.DIV UR4, `(.L_x_67) ;  /* 0x0000001e04f87947 */ /* 0x000fd8000b800000 */
[----:B-1----:R-:W1:Y:S01]  /*b6f0*/  SHFL.IDX PT, R14, R8, RZ, 0x1e1f ;  /* 0x001e1fff080e7589 */ /* 0x002e6200000e0000 */
[----:B------:R-:W-:-:S03]  /*b700*/  IMAD R9, R5, 0x3000, R26 ;  /* 0x0000300005097824 */ /* 0x000fc600078e021a */
[----:B------:R-:W2:Y:S01]  /*b710*/  SHFL.IDX PT, R3, R10, RZ, 0x1e1f ;  /* 0x001e1fff0a037589 */ /* 0x000ea200000e0000 */
[----:B------:R-:W-:-:S03]  /*b720*/  VIADD R9, R9, UR44 ;  /* 0x0000002c09097c36 */ /* 0x000fc60008000000 */
[----:B------:R-:W4:Y:S01]  /*b730*/  SHFL.IDX PT, R10, R10, 0x1, 0x1e1f ;  /* 0x003e1f000a0a7f89 */ /* 0x000f2200000e0000 */
[----:B-1----:R-:W-:-:S03]  /*b740*/  IADD3 R2, P1, R24, R14, RZ ;  /* 0x0000000e18027210 */ /* 0x002fc60007f3e0ff */
[----:B------:R1:W0:Y:S01]  /*b750*/  SHFL.IDX PT, R14, R8, 0x1, 0x1e1f ;  /* 0x003e1f00080e7f89 */ /* 0x00022200000e0000 */
[----:B--2---:R-:W-:-:S05]  /*b760*/  IADD3.X R3, RZ, R3, RZ, P1, !PT ;  /* 0x00000003ff037210 */ /* 0x004fca0000ffe4ff */
[----:B------:R1:W-:Y:S04]  /*b770*/  LDGSTS.E.BYPASS.LTC128B.128 [R9+0x10c00], desc[UR38][R2.64], !P4 ;  /* 0x10c0000002097fae */ /* 0x0003e8000e101d66 */
[----:B------:R1:W-:Y:S04]  /*b780*/  LDGSTS.E.BYPASS.LTC128B.128 [R9+0x11c00], desc[UR38][R2.64+0x20], !P3 ;  /* 0x11c0002002097fae */ /* 0x0003e8000d901d66 */
[----:B----4-:R1:W-:Y:S02]  /*b790*/  LDGSTS.E.BYPASS.LTC128B.128 [R9+0x12c00], desc[UR38][R2.64+0x40], !P2 ;  /* 0x12c0004002097fae */ /* 0x0103e4000d101d66 */
.L_x_134:
[----:B01----:R-:W-:Y:S02]  /*b7a0*/  IADD3 R2, P1, R24, R14, RZ ;  /* 0x0000000e18027210 */ /* 0x003fe40007f3e0ff */
[----:B------:R-:W-:-:S03]  /*b7b0*/  R2UR UR4, R6 ;  /* 0x00000000060472ca */ /* 0x000fc600000e0000 */
        /* <DEDUP_REMOVED lines=16> */
.L_x_68:
[----:B------:R-:W-:Y:S01]  /*b8c0*/  IMAD.U32 R2, RZ, RZ, UR41 ;  /* 0x00000029ff027e24 */ /* 0x000fe2000f8e00ff */
[----:B------:R0:W-:Y:S04]  /*b8d0*/  SYNCS.ARRIVE.TRANS64.A1T0 RZ, [R6+URZ+0x17030], RZ ;  /* 0x017030ff06ff79a7 */ /* 0x0001e8000810003f */
[----:B------:R-:W-:-:S04]  /*b8e0*/  LOP3.LUT R2, R2, 0x1, RZ, 0xfc, !PT ;  /* 0x0000000102027812 */ /* 0x000fc800078efcff */
[----:B------:R-:W-:-:S13]  /*b8f0*/  ISETP.NE.AND P1, PT, R2, 0x3, PT ;  /* 0x000000030200780c */ /* 0x000fda0003f25270 */
[----:B0-----:R-:W-:Y:S05]  /*b900*/  @!P1 BRA `(.L_x_69) ;  /* 0x0000000000049947 */ /* 0x001fea0003800000 */
[----:B------:R-:W-:Y:S01]  /*b910*/  BPT.TRAP 0x1 ;  /* 0x000000040000795c */ /* 0x000fe20000300000 */
.L_x_69:
[----:B------:R-:W-:Y:S02]  /*b920*/  LOP3.LUT R3, R4, 0x1, RZ, 0x3c, !PT ;  /* 0x0000000104037812 */ /* 0x000fe400078e3cff */
[----:B------:R-:W-:Y:S02]  /*b930*/  LEA R2, R0, UR44, 0x3 ;  /* 0x0000002c00027c11 */ /* 0x000fe4000f8e18ff */
[----:B------:R-:W-:-:S04]  /*b940*/  SHF.L.U32 R3, R3, 0x1f, RZ ;  /* 0x0000001f03037819 */ /* 0x000fc800000006ff */
[----:B------:R-:W0:Y:S02]  /*b950*/  SYNCS.PHASECHK.TRANS64.TRYWAIT P2, [R2+URZ+0x17070], R3 ;  /* 0x01707003020075a7 */ /* 0x000e24000804017f */
[----:B0-----:R-:W-:Y:S05]  /*b960*/  @!P2 BRA `(.L_x_70) ;  /* 0x0000001c00f0a947 */ /* 0x001fea0003800000 */
.L_x_135:
[----:B------:R-:W-:-:S06]  /*b970*/  ULOP3.LUT UR4, UR41, 0x2, URZ, 0xfc, !UPT ;  /* 0x0000000229047892 */ /* 0x000fcc000f8efc3f */
[----:B---3--:R-:W-:-:S04]  /*b980*/  MOV R6, UR4 ;  /* 0x0000000400067c02 */ /* 0x008fc80008000f00 */
[----:B------:R-:W-:-:S13]  /*b990*/  ISETP.NE.AND P2, PT, R6, 0x3, PT ;  /* 0x000000030600780c */ /* 0x000fda0003f45270 */
[----:B------:R-:W-:Y:S05]  /*b9a0*/  @!P2 BRA `(.L_x_71) ;  /* 0x000000000004a947 */ /* 0x000fea0003800000 */
[----:B------:R-:W-:Y:S01]  /*b9b0*/  BPT.TRAP 0x1 ;  /* 0x000000040000795c */ /* 0x000fe20000300000 */
.L_x_71:
[----:B0-----:R-:W-:Y:S01]  /*b9c0*/  SHF.L.U32 R3, R4, 0x1f, RZ ;  /* 0x0000001f04037819 */ /* 0x001fe200000006ff */
[----:B------:R-:W-:-:S03]  /*b9d0*/  IMAD R4, R0, 0x3000, RZ ;  /* 0x0000300000047824 */ /* 0x000fc600078e02ff */
[----:B------:R-:W0:Y:S02]  /*b9e0*/  SYNCS.PHASECHK.TRANS64.TRYWAIT P2, [R2+URZ+0x17060], R3 ;  /* 0x01706003020075a7 */ /* 0x000e24000804017f */
[----:B0-----:R-:W-:Y:S05]  /*b9f0*/  @!P2 BRA `(.L_x_72) ;  /* 0x0000001c00e0a947 */ /* 0x001fea0003800000 */
.L_x_136:
[----:B------:R-:W2:Y:S04]  /*ba00*/  LDL R0, [R1+0x4] ;  /* 0x0000040001007983 */ /* 0x000ea80000100800 */
[----:B------:R-:W3:Y:S01]  /*ba10*/  LDL R6, [R1] ;  /* 0x0000000001067983 */ /* 0x000ee20000100800 */
[----:B------:R-:W-:Y:S05]  /*ba20*/  WARPSYNC.ALL ;  /* 0x0000000000007948 */ /* 0x000fea0003800000 */
[----:B0-----:R-:W-:Y:S01]  /*ba30*/  LOP3.LUT R3, R4, R29, RZ, 0xfc, !PT ;  /* 0x0000001d04037212 */ /* 0x001fe200078efcff */
[----:B------:R-:W-:-:S04]  /*ba40*/  ULOP3.LUT UR4, UR41, 0x2, URZ, 0xfc, !UPT ;  /* 0x0000000229047892 */ /* 0x000fc8000f8efc3f */
[----:B------:R-:W-:Y:S01]  /*ba50*/  VIADD R3, R3, UR44 ;  /* 0x0000002c03037c36 */ /* 0x000fe20008000000 */
[----:B--2---:R-:W-:-:S05]  /*ba60*/  LOP3.LUT R0, R4, R0, RZ, 0xfc, !PT ;  /* 0x0000000004007212 */ /* 0x004fca00078efcff */
[----:B------:R-:W0:Y:S02]  /*ba70*/  LDSM.16.MT88.4 R8, [R0+UR44+0x6400] ;  /* 0x0064002c0008783b */ /* 0x000e240008004200 */
[C-C-:B0-----:R-:W-:Y:S02]  /*ba80*/  PRMT R12, R8.reuse, 0x6420, R9.reuse ;  /* 0x00006420080c7816 */ /* 0x141fe40000000009 */
[----:B------:R-:W-:Y:S02]  /*ba90*/  PRMT R13, R8, 0x7531, R9 ;  /* 0x00007531080d7816 */ /* 0x000fe40000000009 */
[C-C-:B------:R-:W-:Y:S02]  /*baa0*/  PRMT R14, R10.reuse, 0x6420, R11.reuse ;  /* 0x000064200a0e7816 */ /* 0x140fe4000000000b */
[----:B------:R-:W-:-:S05]  /*bab0*/  PRMT R15, R10, 0x7531, R11 ;  /* 0x000075310a0f7816 */ /* 0x000fca000000000b */
[----:B------:R-:W-:Y:S04]  /*bac0*/  STSM.16.M88.4 [R3+0x400], R12 ;  /* 0x0004000c03007844 */ /* 0x000fe80000000200 */
[----:B------:R-:W0:Y:S02]  /*bad0*/  LDSM.16.MT88.4 R8, [R0+UR44+0x7400] ;  /* 0x0074002c0008783b */ /* 0x000e240008004200 */
[C-C-:B0-----:R-:W-:Y:S02]  /*bae0*/  PRMT R12, R8.reuse, 0x6420, R9.reuse ;  /* 0x00006420080c7816 */ /* 0x141fe40000000009 */
[----:B------:R-:W-:Y:S02]  /*baf0*/  PRMT R13, R8, 0x7531, R9 ;  /* 0x00007531080d7816 */ /* 0x000fe40000000009 */
[----:B------:R-:W-:-:S02]  /*bb00*/  PRMT R14, R10, 0x6420, R11 ;  /* 0x000064200a0e7816 */ /* 0x000fc4000000000b */
[----:B------:R-:W-:-:S05]  /*bb10*/  PRMT R15, R10, 0x7531, R11 ;  /* 0x000075310a0f7816 */ /* 0x000fca000000000b */
[----:B------:R-:W-:Y:S04]  /*bb20*/  STSM.16.M88.4 [R3+0x1400], R12 ;  /* 0x0014000c03007844 */ /* 0x000fe80000000200 */
[----:B------:R-:W0:Y:S02]  /*bb30*/  LDSM.16.MT88.4 R8, [R0+UR44+0x8400] ;  /* 0x0084002c0008783b */ /* 0x000e240008004200 */
[C-C-:B0-----:R-:W-:Y:S02]  /*bb40*/  PRMT R12, R8.reuse, 0x6420, R9.reuse ;  /* 0x00006420080c7816 */ /* 0x141fe40000000009 */
[----:B------:R-:W-:Y:S02]  /*bb50*/  PRMT R13, R8, 0x7531, R9 ;  /* 0x00007531080d7816 */ /* 0x000fe40000000009 */
[----:B------:R-:W-:-:S02]  /*bb60*/  PRMT R14, R10, 0x6420, R11 ;  /* 0x000064200a0e7816 */ /* 0x000fc4000000000b */
[----:B------:R-:W-:-:S05]  /*bb70*/  PRMT R15, R10, 0x7531, R11 ;  /* 0x000075310a0f7816 */ /* 0x000fca000000000b */
[----:B------:R3:W-:Y:S04]  /*bb80*/  STSM.16.M88.4 [R3+0x2400], R12 ;  /* 0x0024000c03007844 */ /* 0x0007e80000000200 */
[----:B------:R-:W0:Y:S01]  /*bb90*/  LDSM.16.MT88.4 R8, [R0+UR44+0x6c00] ;  /* 0x006c002c0008783b */ /* 0x000e220008004200 */
[----:B---3--:R-:W-:Y:S01]  /*bba0*/  IADD3 R3, R6, 0x400, R3 ;  /* 0x0000040006037810 */ /* 0x008fe20007ffe003 */
[----:B------:R-:W-:-:S05]  /*bbb0*/  IMAD.U32 R6, RZ, RZ, UR4 ;  /* 0x00000004ff067e24 */ /* 0x000fca000f8e00ff */
[----:B------:R-:W-:Y:S02]  /*bbc0*/  ISETP.NE.AND P2, PT, R6, 0x3, PT ;  /* 0x000000030600780c */ /* 0x000fe40003f45270 */
[C-C-:B0-----:R-:W-:Y:S02]  /*bbd0*/  PRMT R12, R8.reuse, 0x6420, R9.reuse ;  /* 0x00006420080c7816 */ /* 0x141fe40000000009 */
[----:B------:R-:W-:Y:S02]  /*bbe0*/  PRMT R13, R8, 0x7531, R9 ;  /* 0x00007531080d7816 */ /* 0x000fe40000000009 */
[C-C-:B------:R-:W-:Y:S02]  /*bbf0*/  PRMT R14, R10.reuse, 0x6420, R11.reuse ;  /* 0x000064200a0e7816 */ /* 0x140fe4000000000b */
[----:B------:R-:W-:-:S05]  /*bc00*/  PRMT R15, R10, 0x7531, R11 ;  /* 0x000075310a0f7816 */ /* 0x000fca000000000b */
[----:B------:R-:W-:Y:S04]  /*bc10*/  STSM.16.M88.4 [R3], R12 ;  /* 0x0000000c03007844 */ /* 0x000fe80000000200 */
        /* <DEDUP_REMOVED lines=11> */
[----:B------:R0:W-:Y:S01]  /*bcd0*/  STSM.16.M88.4 [R3+0x2000], R12 ;  /* 0x0020000c03007844 */ /* 0x0001e20000000200 */
[----:B------:R-:W-:Y:S01]  /*bce0*/  @!PT LDS RZ, [RZ] ;  /* 0x00000000fffff984 */ /* 0x000fe20000000800 */
[----:B------:R-:W-:Y:S01]  /*bcf0*/  @!PT LDS RZ, [RZ] ;  /* 0x00000000fffff984 */ /* 0x000fe20000000800 */
[----:B------:R-:W-:Y:S01]  /*bd00*/  @!PT LDS RZ, [RZ] ;  /* 0x00000000fffff984 */ /* 0x000fe20000000800 */
[----:B------:R-:W-:Y:S01]  /*bd10*/  @!PT LDS RZ, [RZ] ;  /* 0x00000000fffff984 */ /* 0x000fe20000000800 */
[----:B------:R1:W-:Y:S06]  /*bd20*/  MEMBAR.ALL.CTA ;  /* 0x0000000000007992 */ /* 0x0003ec0000008000 */
[----:B-1----:R-:W1:Y:S01]  /*bd30*/  FENCE.VIEW.ASYNC.S ;  /* 0x00000000000073c6 */ /* 0x002e620000000000 */
[----:B------:R-:W-:Y:S05]  /*bd40*/  @!P2 BRA `(.L_x_73) ;  /* 0x000000000004a947 */ /* 0x000fea0003800000 */
[----:B------:R-:W-:Y:S01]  /*bd50*/  BPT.TRAP 0x1 ;  /* 0x000000040000795c */ /* 0x000fe20000300000 */
.L_x_73:
[----:B-1----:R1:W-:Y:S01]  /*bd60*/  SYNCS.ARRIVE.TRANS64.A1T0 RZ, [R2+URZ+0x17050], RZ ;  /* 0x017050ff02ff79a7 */ /* 0x0023e2000810003f */
[----:B------:R-:W-:Y:S06]  /*bd70*/  BAR.SYNC.DEFER_BLOCKING 0x2, 0x80 ;  /* 0x0082000000007b1d */ /* 0x000fec0000010000 */
[----:B------:R-:W-:Y:S05]  /*bd80*/  @!P1 BRA `(.L_x_74) ;  /* 0x0000000000049947 */ /* 0x000fea0003800000 */
[----:B------:R-:W-:Y:S01]  /*bd90*/  BPT.TRAP 0x1 ;  /* 0x000000040000795c */ /* 0x000fe20000300000 */
.L_x_74:
[----:B------:R-:W2:Y:S01]  /*bda0*/  S2R R0, SR_CgaCtaId ;  /* 0x0000000000007919 */ /* 0x000ea20000008800 */
[----:B-1----:R-:W-:Y:S02]  /*bdb0*/  VIADD R2, R2, 0x17080 ;  /* 0x0001708002027836 */ /* 0x002fe40000000000 */
[----:B------:R-:W-:Y:S02]  /*bdc0*/  VIADD R7, R7, 0xffffff80 ;  /* 0xffffff8007077836 */ /* 0x000fe40000000000 */
[----:B------:R-:W-:Y:S01]  /*bdd0*/  IMAD.MOV.U32 R4, RZ, RZ, R20 ;  /* 0x000000ffff047224 */ /* 0x000fe200078e0014 */
[----:B--2---:R-:W-:Y:S02]  /*bde0*/  PRMT R2, R0, 0x654, R2 ;  /* 0x0000065400027816 */ /* 0x004fe40000000002 */
[----:B------:R-:W-:Y:S02]  /*bdf0*/  MOV R0, R5 ;  /* 0x0000000500007202 */ /* 0x000fe40000000f00 */
[----:B------:R2:W-:Y:S01]  /*be00*/  SYNCS.ARRIVE.TRANS64.RED.A1T0 RZ, [R2+URZ], RZ ;  /* 0x000000ff02ff79a7 */ /* 0x0005e2000810043f */
[----:B------:R-:W-:Y:S05]  /*be10*/  @P0 BRA `(.L_x_75) ;  /* 0xfffffff000140947 */ /* 0x000fea000383ffff */
[----:B------:R-:W-:Y:S05]  /*be20*/  BRA `(.L_x_76) ;  /* 0x0000000000047947 */ /* 0x000fea0003800000 */
.L_x_60:
[----:B0-----:R-:W-:-:S07]  /*be30*/  IMAD.MOV.U32 R5, RZ, RZ, RZ ;  /* 0x000000ffff057224 */ /* 0x001fce00078e00ff */
.L_x_76:
[----:B------:R-:W-:-:S06]  /*be40*/  ULOP3.LUT UR4, UR41, 0x1, URZ, 0xfc, !UPT ;  /* 0x0000000129047892 */ /* 0x000fcc000f8efc3f */
[----:B------:R-:W-:-:S05]  /*be50*/  IMAD.U32 R0, RZ, RZ, UR4 ;  /* 0x00000004ff007e24 */ /* 0x000fca000f8e00ff */
[----:B------:R-:W-:-:S13]  /*be60*/  ISETP.NE.AND P1, PT, R0, 0x3, PT ;  /* 0x000000030000780c */ /* 0x000fda0003f25270 */
[----:B------:R-:W-:Y:S05]  /*be70*/  @!P1 BRA `(.L_x_77) ;  /* 0x0000000000049947 */ /* 0x000fea0003800000 */
[----:B------:R-:W-:Y:S01]  /*be80*/  BPT.TRAP 0x1 ;  /* 0x000000040000795c */ /* 0x000fe20000300000 */
.L_x_77:
[----:B0-2---:R-:W-:Y:S01]  /*be90*/  LOP3.LUT R3, R20, 0x1, RZ, 0x3c, !PT ;  /* 0x0000000114037812 */ /* 0x005fe200078e3cff */
[----:B------:R-:W-:Y:S01]  /*bea0*/  BSSY B0, `(.L_x_78) ;  /* 0x0000005000007945 */ /* 0x000fe20003800000 */
[----:B------:R-:W-:Y:S02]  /*beb0*/  LEA R2, R5, UR44, 0x3 ;  /* 0x0000002c05027c11 */ /* 0x000fe4000f8e18ff */
[----:B------:R-:W-:-:S04]  /*bec0*/  SHF.L.U32 R3, R3, 0x1f, RZ ;  /* 0x0000001f03037819 */ /* 0x000fc800000006ff */
[----:B------:R-:W0:Y:S02]  /*bed0*/  SYNCS.PHASECHK.TRANS64.TRYWAIT P0, [R2+URZ+0x17070], R3 ;  /* 0x01707003020075a7 */ /* 0x000e24000800017f */
[----:B0-----:R-:W-:Y:S05]  /*bee0*/  @!P0 BRA `(.L_x_79) ;  /* 0x0000001800b88947 */ /* 0x001fea0003800000 */
.L_x_137:
[----:B------:R-:W-:Y:S05]  /*bef0*/  BSYNC B0 ;  /* 0x0000000000007941 */ /* 0x000fea0003800000 */
.L_x_78:
[----:B------:R-:W-:-:S06]  /*bf00*/  ULOP3.LUT UR4, UR41, 0x2, URZ, 0xfc, !UPT ;  /* 0x0000000229047892 */ /* 0x000fcc000f8efc3f */
[----:B------:R-:W-:-:S05]  /*bf10*/  IMAD.U32 R0, RZ, RZ, UR4 ;  /* 0x00000004ff007e24 */ /* 0x000fca000f8e00ff */
[----:B------:R-:W-:-:S13]  /*bf20*/  ISETP.NE.AND P0, PT, R0, 0x3, PT ;  /* 0x000000030000780c */ /* 0x000fda0003f05270 */
[----:B------:R-:W-:Y:S05]  /*bf30*/  @!P0 BRA `(.L_x_80) ;  /* 0x0000000000048947 */ /* 0x000fea0003800000 */
[----:B------:R-:W-:Y:S01]  /*bf40*/  BPT.TRAP 0x1 ;  /* 0x000000040000795c */ /* 0x000fe20000300000 */
.L_x_80:
[----:B------:R-:W2:Y:S01]  /*bf50*/  LDL.LU R0, [R1+0x4] ;  /* 0x0000040001007983 */ /* 0x000ea20000300800 */
[----:B0-----:R-:W-:Y:S01]  /*bf60*/  SHF.L.U32 R3, R20, 0x1f, RZ ;  /* 0x0000001f14037819 */ /* 0x001fe200000006ff */
[----:B------:R-:W-:-:S03]  /*bf70*/  IMAD R4, R5, 0x3000, RZ ;  /* 0x0000300005047824 */ /* 0x000fc600078e02ff */
[----:B------:R-:W0:Y:S02]  /*bf80*/  SYNCS.PHASECHK.TRANS64.TRYWAIT P0, [R2+URZ+0x17060], R3 ;  /* 0x01706003020075a7 */ /* 0x000e24000800017f */
[----:B--2---:R-:W-:Y:S01]  /*bf90*/  LOP3.LUT R0, R4, R0, RZ, 0xfc, !PT ;  /* 0x0000000004007212 */ /* 0x004fe200078efcff */
[----:B0-----:R-:W-:Y:S06]  /*bfa0*/  @!P0 BRA `(.L_x_81) ;  /* 0x00000018009c8947 */ /* 0x001fec0003800000 */
.L_x_138:
[----:B------:R-:W2:Y:S01]  /*bfb0*/  LDL.LU R6, [R1] ;  /* 0x0000000001067983 */ /* 0x000ea20000300800 */
[----:B------:R-:W-:Y:S05]  /*bfc0*/  WARPSYNC.ALL ;  /* 0x0000000000007948 */ /* 0x000fea0003800000 */
[----:B------:R-:W3:Y:S01]  /*bfd0*/  LDSM.16.MT88.4 R8, [R0+UR44+0x6400] ;  /* 0x0064002c0008783b */ /* 0x000ee20008004200 */
[----:B0-----:R-:W-:Y:S01]  /*bfe0*/  LOP3.LUT R3, R4, R29, RZ, 0xfc, !PT ;  /* 0x0000001d04037212 */ /* 0x001fe200078efcff */
[----:B------:R-:W-:-:S03]  /*bff0*/  ULOP3.LUT UR4, UR41, 0x2, URZ, 0xfc, !UPT ;  /* 0x0000000229047892 */ /* 0x000fc6000f8efc3f */
[----:B------:R-:W-:Y:S02]  /*c000*/  IADD3 R3, R3, UR44, RZ ;  /* 0x0000002c03037c10 */ /* 0x000fe4000fffe0ff */
[C-C-:B---3--:R-:W-:Y:S02]  /*c010*/  PRMT R12, R8.reuse, 0x6420, R9.reuse ;  /* 0x00006420080c7816 */ /* 0x148fe40000000009 */
[----:B------:R-:W-:Y:S02]  /*c020*/  PRMT R13, R8, 0x7531, R9 ;  /* 0x00007531080d7816 */ /* 0x000fe40000000009 */
[C-C-:B-1----:R-:W-:Y:S02]  /*c030*/  PRMT R14, R10.reuse, 0x6420, R11.reuse ;  /* 0x000064200a0e7816 */ /* 0x142fe4000000000b */
        /* <DEDUP_REMOVED lines=18> */
[----:B------:R-:W-:Y:S02]  /*c160*/  PRMT R15, R10, 0x7531, R11 ;  /* 0x000075310a0f7816 */ /* 0x000fe4000000000b */
[----:B--2---:R-:W-:Y:S01]  /*c170*/  IADD3 R3, R6, 0x400, R3 ;  /* 0x0000040006037810 */ /* 0x004fe20007ffe003 */
[----:B------:R-:W-:-:S04]  /*c180*/  IMAD.U32 R6, RZ, RZ, UR4 ;  /* 0x00000004ff067e24 */ /* 0x000fc8000f8e00ff */
[----:B------:R-:W-:Y:S01]  /*c190*/  STSM.16.M88.4 [R3], R12 ;  /* 0x0000000c03007844 */ /* 0x000fe20000000200 */
[----:B------:R-:W-:-:S03]  /*c1a0*/  ISETP.NE.AND P0, PT, R6, 0x3, PT ;  /* 0x000000030600780c */ /* 0x000fc60003f05270 */
        /* <DEDUP_REMOVED lines=20> */
.L_x_82:
[----:B-1----:R1:W-:Y:S01]  /*c2f0*/  SYNCS.ARRIVE.TRANS64.A1T0 RZ, [R2+URZ+0x17050], RZ ;  /* 0x017050ff02ff79a7 */ /* 0x0023e2000810003f */
[----:B------:R-:W-:Y:S06]  /*c300*/  BAR.SYNC.DEFER_BLOCKING 0x2, 0x80 ;  /* 0x0082000000007b1d */ /* 0x000fec0000010000 */
[----:B------:R-:W-:Y:S05]  /*c310*/  @!P1 BRA `(.L_x_83) ;  /* 0x0000000000049947 */ /* 0x000fea0003800000 */
[----:B------:R-:W-:Y:S01]  /*c320*/  BPT.TRAP 0x1 ;  /* 0x000000040000795c */ /* 0x000fe20000300000 */
.L_x_83:
[----:B------:R-:W2:Y:S01]  /*c330*/  S2R R0, SR_CgaCtaId ;  /* 0x0000000000007919 */ /* 0x000ea20000008800 */
[----:B-1----:R-:W-:-:S05]  /*c340*/  VIADD R2, R2, 0x17080 ;  /* 0x0001708002027836 */ /* 0x002fca0000000000 */
[----:B--2---:R-:W-:Y:S01]  /*c350*/  PRMT R2, R0, 0x654, R2 ;  /* 0x0000065400027816 */ /* 0x004fe20000000002 */
[----:B------:R-:W-:-:S03]  /*c360*/  VIADD R0, R5, 0x1 ;  /* 0x0000000105007836 */ /* 0x000fc60000000000 */
[----:B------:R1:W-:Y:S02]  /*c370*/  SYNCS.ARRIVE.TRANS64.RED.A1T0 RZ, [R2+URZ], RZ ;  /* 0x000000ff02ff79a7 */ /* 0x0003e4000810043f */
[----:B------:R-:W-:-:S04]  /*c380*/  ISETP.NE.AND P0, PT, R0, 0x2, PT ;  /* 0x000000020000780c */ /* 0x000fc80003f05270 */
[----:B0-----:R-:W-:Y:S01]  /*c390*/  SEL R3, RZ, 0x1, P0 ;  /* 0x00000001ff037807 */ /* 0x001fe20000000000 */
[----:B-1----:R-:W-:Y:S01]  /*c3a0*/  IMAD.MOV.U32 R2, RZ, RZ, RZ ;  /* 0x000000ffff027224 */ /* 0x002fe200078e00ff */
[----:B------:R-:W-:Y:S02]  /*c3b0*/  SEL R0, R0, RZ, P0 ;  /* 0x000000ff00007207 */ /* 0x000fe40000000000 */
[----:B------:R-:W-:-:S07]  /*c3c0*/  LOP3.LUT R20, R20, R3, RZ, 0x3c, !PT ;  /* 0x0000000314147212 */ /* 0x000fce00078e3cff */
.L_x_40:
[----:B------:R-:W0:Y:S01]  /*c3d0*/  S2R R4, SR_CgaCtaId ;  /* 0x0000000000047919 */ /* 0x000e220000008800 */
[----:B------:R-:W-:Y:S02]  /*c3e0*/  MOV R3, 0x400 ;  /* 0x0000040000037802 */ /* 0x000fe40000000f00 */
[----:B------:R-:W-:Y:S02]  /*c3f0*/  SHF.L.U32 R2, R2, 0x1f, RZ ;  /* 0x0000001f02027819 */ /* 0x000fe400000006ff */
[----:B0-----:R-:W-:-:S04]  /*c400*/  LEA R7, R4, R3, 0x18 ;  /* 0x0000000304077211 */ /* 0x001fc800078ec0ff */
[----:B------:R-:W0:Y:S02]  /*c410*/  SYNCS.PHASECHK.TRANS64.TRYWAIT P0, [R7+URZ+0x17020], R2 ;  /* 0x01702002070075a7 */ /* 0x000e24000800017f */
[----:B0-----:R-:W-:Y:S05]  /*c420*/  @!P0 BRA `(.L_x_84) ;  /* 0x0000001400908947 */ /* 0x001fea0003800000 */
.L_x_139:
[----:B------:R-:W1:Y:S02]  /*c430*/  S2R R3, SR_TID.X ;  /* 0x0000000000037919 */ /* 0x000e640000002100 */
[----:B-1----:R-:W-:-:S04]  /*c440*/  SHF.R.U32.HI R3, RZ, 0x5, R3 ;  /* 0x00000005ff037819 */ /* 0x002fc80000011603 */
[----:B------:R-:W-:-:S05]  /*c450*/  LOP3.LUT R3, R3, 0x3, RZ, 0xc0, !PT ;  /* 0x0000000303037812 */ /* 0x000fca00078ec0ff */
[----:B0-----:R-:W0:Y:S02]  /*c460*/  SHFL.IDX PT, R2, R3, RZ, 0x1f ;  /* 0x00001fff03027589 */ /* 0x001e2400000e0000 */
[----:B0-----:R-:W-:-:S13]  /*c470*/  ISETP.NE.AND P0, PT, R2, RZ, PT ;  /* 0x000000ff0200720c */ /* 0x001fda0003f05270 */
[----:B------:R-:W-:Y:S05]  /*c480*/  @P0 BRA `(.L_x_8) ;  /* 0x0000000000a00947 */ /* 0x000fea0003800000 */
[----:B------:R-:W-:-:S13]  /*c490*/  ELECT P0, URZ, PT ;  /* 0x00000000003f782f */ /* 0x000fda0003800000 */
[----:B------:R-:W-:Y:S05]  /*c4a0*/  @!P0 BRA `(.L_x_8) ;  /* 0x0000000000988947 */ /* 0x000fea0003800000 */
[----:B------:R-:W-:-:S06]  /*c4b0*/  ULOP3.LUT UR4, UR41, 0x2, URZ, 0xfc, !UPT ;  /* 0x0000000229047892 */ /* 0x000fcc000f8efc3f */
[----:B------:R-:W-:-:S04]  /*c4c0*/  MOV R2, UR4 ;  /* 0x0000000400027c02 */ /* 0x000fc80008000f00 */
[----:B------:R-:W-:-:S13]  /*c4d0*/  ISETP.NE.AND P0, PT, R2, 0x3, PT ;  /* 0x000000030200780c */ /* 0x000fda0003f05270 */
[----:B------:R-:W-:Y:S05]  /*c4e0*/  @!P0 BRA `(.L_x_85) ;  /* 0x0000000000048947 */ /* 0x000fea0003800000 */
[----:B------:R-:W-:Y:S01]  /*c4f0*/  BPT.TRAP 0x1 ;  /* 0x000000040000795c */ /* 0x000fe20000300000 */
.L_x_85:
[----:B------:R-:W-:Y:S01]  /*c500*/  IMAD R5, R0, 0x8, R7 ;  /* 0x0000000800057824 */ /* 0x000fe200078e0207 */
[----:B------:R-:W-:Y:S01]  /*c510*/  SHF.L.U32 R2, R20, 0x1f, RZ ;  /* 0x0000001f14027819 */ /* 0x000fe200000006ff */
[----:B------:R-:W-:-:S03]  /*c520*/  VIADD R0, R0, 0x1 ;  /* 0x0000000100007836 */ /* 0x000fc60000000000 */
[----:B------:R-:W0:Y:S02]  /*c530*/  SYNCS.PHASECHK.TRANS64.TRYWAIT P1, [R5+URZ+0x17040], R2 ;  /* 0x01704002050075a7 */ /* 0x000e24000802017f */
[----:B------:R-:W-:-:S04]  /*c540*/  ISETP.NE.AND P2, PT, R0, 0x2, PT ;  /* 0x000000020000780c */ /* 0x000fc80003f45270 */
[----:B------:R-:W-:Y:S01]  /*c550*/  SEL R3, RZ, 0x1, P2 ;  /* 0x00000001ff037807 */ /* 0x000fe20001000000 */
[----:B0-----:R-:W-:Y:S08]  /*c560*/  @!P1 BRA `(.L_x_86) ;  /* 0x0000001400549947 */ /* 0x001ff00003800000 */
.L_x_140:
[----:B------:R-:W-:Y:S02]  /*c570*/  SEL R0, R0, RZ, P2 ;  /* 0x000000ff00007207 */ /* 0x000fe40001000000 */
[----:B------:R-:W-:Y:S01]  /*c580*/  LOP3.LUT R3, R20, R3, RZ, 0x3c, !PT ;  /* 0x0000000314037212 */ /* 0x000fe200078e3cff */
[----:B------:R-:W-:Y:S06]  /*c590*/  @!P0 BRA `(.L_x_87) ;  /* 0x0000000000048947 */ /* 0x000fec0003800000 */
[----:B------:R-:W-:Y:S01]  /*c5a0*/  BPT.TRAP 0x1 ;  /* 0x000000040000795c */ /* 0x000fe20000300000 */
.L_x_87:
[----:B------:R-:W-:Y:S01]  /*c5b0*/  IMAD R7, R0, 0x8, R7 ;  /* 0x0000000800077824 */ /* 0x000fe200078e0207 */
[----:B------:R-:W-:-:S04]  /*c5c0*/  SHF.L.U32 R0, R3, 0x1f, RZ ;  /* 0x0000001f03007819 */ /* 0x000fc800000006ff */
[----:B------:R-:W1:Y:S02]  /*c5d0*/  SYNCS.PHASECHK.TRANS64.TRYWAIT P1, [R7+URZ+0x17040], R0 ;  /* 0x01704000070075a7 */ /* 0x000e64000802017f */
[----:B-1----:R-:W-:Y:S05]  /*c5e0*/  @!P1 BRA `(.L_x_88) ;  /* 0x0000001400489947 */ /* 0x002fea0003800000 */
.L_x_141:
[----:B------:R-:W-:Y:S05]  /*c5f0*/  @!P0 BRA `(.L_x_89) ;  /* 0x0000000000048947 */ /* 0x000fea0003800000 */
[----:B------:R-:W-:Y:S01]  /*c600*/  BPT.TRAP 0x1 ;  /* 0x000000040000795c */ /* 0x000fe20000300000 */
.L_x_89:
[----:B------:R-:W2:Y:S02]  /*c610*/  SYNCS.PHASECHK.TRANS64.TRYWAIT P1, [R5+URZ+0x17060], R2 ;  /* 0x01706002050075a7 */ /* 0x000ea4000802017f */
[----:B--2---:R-:W-:Y:S05]  /*c620*/  @!P1 BRA `(.L_x_90) ;  /* 0x00000014004c9947 */ /* 0x004fea0003800000 */
.L_x_142:
[----:B------:R-:W-:Y:S05]  /*c630*/  @!P0 BRA `(.L_x_91) ;  /* 0x0000000000048947 */ /* 0x000fea0003800000 */
[----:B------:R-:W-:Y:S01]  /*c640*/  BPT.TRAP 0x1 ;  /* 0x000000040000795c */ /* 0x000fe20000300000 */
.L_x_91:
[----:B------:R-:W3:Y:S02]  /*c650*/  SYNCS.PHASECHK.TRANS64.TRYWAIT P1, [R7+URZ+0x17060], R0 ;  /* 0x01706000070075a7 */ /* 0x000ee4000802017f */
[----:B---3--:R-:W-:Y:S05]  /*c660*/  @!P1 BRA `(.L_x_92) ;  /* 0x0000001400509947 */ /* 0x008fea0003800000 */
.L_x_143:
[----:B------:R-:W-:Y:S05]  /*c670*/  @!P0 BRA `(.L_x_93) ;  /* 0x0000000000048947 */ /* 0x000fea0003800000 */
[----:B------:R-:W-:Y:S01]  /*c680*/  BPT.TRAP 0x1 ;  /* 0x000000040000795c */ /* 0x000fe20000300000 */
.L_x_93:
[----:B------:R-:W4:Y:S02]  /*c690*/  SYNCS.PHASECHK.TRANS64.TRYWAIT P1, [R5+URZ+0x17080], R2 ;  /* 0x01708002050075a7 */ /* 0x000f24000802017f */
[----:B----4-:R-:W-:Y:S05]  /*c6a0*/  @!P1 BRA `(.L_x_94) ;  /* 0x0000001400549947 */ /* 0x010fea0003800000 */
.L_x_144:
[----:B------:R-:W-:Y:S05]  /*c6b0*/  @!P0 BRA `(.L_x_95) ;  /* 0x0000000000048947 */ /* 0x000fea0003800000 */
[----:B------:R-:W-:Y:S01]  /*c6c0*/  BPT.TRAP 0x1 ;  /* 0x000000040000795c */ /* 0x000fe20000300000 */
.L_x_95:
[----:B------:R0:W0:Y:S02]  /*c6d0*/  SYNCS.PHASECHK.TRANS64.TRYWAIT P0, [R7+URZ+0x17080], R0 ;  /* 0x01708000070075a7 */ /* 0x000024000800017f */
[----:B0-----:R-:W-:Y:S05]  /*c6e0*/  @!P0 NANOSLEEP.SYNCS 0x989680 ;  /* 0x009896800000895d */ /* 0x001fea0003900000 */
[----:B------:R-:W0:Y:S02]  /*c6f0*/  @!P0 SYNCS.PHASECHK.TRANS64 P0, [R7+URZ+0x17080], R0 ;  /* 0x01708000070085a7 */ /* 0x000e24000800007f */
[----:B0-----:R-:W-:Y:S05]  /*c700*/  @!P0 BRA `(.L_x_95) ;  /* 0xfffffffc00f08947 */ /* 0x001fea000383ffff */
.L_x_8:
[----:B------:R-:W-:Y:S05]  /*c710*/  BSYNC B6 ;  /* 0x0000000000067941 */ /* 0x000fea0003800000 */
.L_x_5:
[----:B------:R-:W-:Y:S05]  /*c720*/  EXIT ;  /* 0x000000000000794d */ /* 0x000fea0003800000 */
.L_x_12:
[----:B0-----:R-:W-:-:S04]  /*c730*/  IMAD.U32 R3, RZ, RZ, UR40 ;  /* 0x00000028ff037e24 */ /* 0x001fc8000f8e00ff */
[----:B------:R0:W1:Y:S03]  /*c740*/  SYNCS.PHASECHK.TRANS64.TRYWAIT P0, [R3+URZ+0x17000], R6 ;  /* 0x01700006030075a7 */ /* 0x000066000800017f */
[----:B-1----:R-:W-:Y:S05]  /*c750*/  @!P0 NANOSLEEP.SYNCS 0x989680 ;  /* 0x009896800000895d */ /* 0x002fea0003900000 */
[----:B------:R-:W1:Y:S02]  /*c760*/  @!P0 SYNCS.PHASECHK.TRANS64 P0, [R3+URZ+0x17000], R6 ;  /* 0x01700006030085a7 */ /* 0x000e64000800007f */
[----:B-1----:R-:W-:Y:S05]  /*c770*/  @!P0 BRA `(.L_x_12) ;  /* 0xfffffffc00ec8947 */ /* 0x002fea000383ffff */
[----:B------:R-:W-:Y:S05]  /*c780*/  BRA `(.L_x_96) ;  /* 0xffffff4c00487947 */ /* 0x000fea000383ffff */
.L_x_16:
[----:B0-----:R-:W-:-:S04]  /*c790*/  MOV R3, UR40 ;  /* 0x0000002800037c02 */ /* 0x001fc80008000f00 */
[----:B------:R0:W2:Y:S03]  /*c7a0*/  SYNCS.PHASECHK.TRANS64.TRYWAIT P1, [R3+URZ+0x17030], R6 ;  /* 0x01703006030075a7 */ /* 0x0000a6000802017f */
[----:B--2---:R-:W-:Y:S05]  /*c7b0*/  @!P1 NANOSLEEP.SYNCS 0x989680 ;  /* 0x009896800000995d */ /* 0x004fea0003900000 */
[----:B------:R-:W2:Y:S02]  /*c7c0*/  @!P1 SYNCS.PHASECHK.TRANS64 P1, [R3+URZ+0x17030], R6 ;  /* 0x01703006030095a7 */ /* 0x000ea4000802007f */
[----:B--2---:R-:W-:Y:S05]  /*c7d0*/  @!P1 BRA `(.L_x_16) ;  /* 0xfffffffc00ec9947 */ /* 0x004fea000383ffff */
[----:B------:R-:W-:Y:S05]  /*c7e0*/  BRA `(.L_x_15) ;  /* 0xffffff4c00647947 */ /* 0x000fea000383ffff */
.L_x_22:
[----:B-1----:R-:W-:-:S04]  /*c7f0*/  IMAD.U32 R10, RZ, RZ, UR17 ;  /* 0x00000011ff0a7e24 */ /* 0x002fc8000f8e00ff */
[----:B------:R1:W2:Y:S03]  /*c800*/  SYNCS.PHASECHK.TRANS64.TRYWAIT P1, [R10+URZ+0x17030], R9 ;  /* 0x017030090a0075a7 */ /* 0x0002a6000802017f */
[----:B--2---:R-:W-:Y:S05]  /*c810*/  @!P1 NANOSLEEP.SYNCS 0x989680 ;  /* 0x009896800000995d */ /* 0x004fea0003900000 */
[----:B------:R-:W2:Y:S02]  /*c820*/  @!P1 SYNCS.PHASECHK.TRANS64 P1, [R10+URZ+0x17030], R9 ;  /* 0x017030090a0095a7 */ /* 0x000ea4000802007f */
[----:B--2---:R-:W-:Y:S05]  /*c830*/  @!P1 BRA `(.L_x_22) ;  /* 0xfffffffc00ec9947 */ /* 0x004fea000383ffff */
[----:B------:R-:W-:Y:S05]  /*c840*/  BRA `(.L_x_21) ;  /* 0xffffff7400d07947 */ /* 0x000fea000383ffff */
.L_x_26:
[----:B-1----:R-:W-:-:S04]  /*c850*/  IMAD.U32 R10, RZ, RZ, UR14 ;  /* 0x0000000eff0a7e24 */ /* 0x002fc8000f8e00ff */
[----:B------:R1:W2:Y:S03]  /*c860*/  SYNCS.PHASECHK.TRANS64.TRYWAIT P1, [R10+URZ+0x17050], R9 ;  /* 0x017050090a0075a7 */ /* 0x0002a6000802017f */
[----:B--2---:R-:W-:Y:S05]  /*c870*/  @!P1 NANOSLEEP.SYNCS 0x989680 ;  /* 0x009896800000995d */ /* 0x004fea0003900000 */
[----:B------:R-:W2:Y:S02]  /*c880*/  @!P1 SYNCS.PHASECHK.TRANS64 P1, [R10+URZ+0x17050], R9 ;  /* 0x017050090a0095a7 */ /* 0x000ea4000802007f */
[----:B--2---:R-:W-:Y:S05]  /*c890*/  @!P1 BRA `(.L_x_26) ;  /* 0xfffffffc00ec9947 */ /* 0x004fea000383ffff */
[----:B------:R-:W-:Y:S05]  /*c8a0*/  BRA `(.L_x_25) ;  /* 0xffffff78002c7947 */ /* 0x000fea000383ffff */
.L_x_33:
[----:B-1----:R-:W-:-:S04]  /*c8b0*/  IMAD.U32 R3, RZ, RZ, UR11 ;  /* 0x0000000bff037e24 */ /* 0x002fc8000f8e00ff */
[----:B------:R1:W2:Y:S03]  /*c8c0*/  SYNCS.PHASECHK.TRANS64.TRYWAIT P1, [R3+URZ+0x17050], R0 ;  /* 0x01705000030075a7 */ /* 0x0002a6000802017f */
[----:B--2---:R-:W-:Y:S05]  /*c8d0*/  @!P1 NANOSLEEP.SYNCS 0x989680 ;  /* 0x009896800000995d */ /* 0x004fea0003900000 */
[----:B------:R-:W2:Y:S02]  /*c8e0*/  @!P1 SYNCS.PHASECHK.TRANS64 P1, [R3+URZ+0x17050], R0 ;  /* 0x01705000030095a7 */ /* 0x000ea4000802007f */
[----:B--2---:R-:W-:Y:S05]  /*c8f0*/  @!P1 BRA `(.L_x_33) ;  /* 0xfffffffc00ec9947 */ /* 0x004fea000383ffff */
[----:B------:R-:W-:Y:S05]  /*c900*/  BRA `(.L_x_32) ;  /* 0xffffff9800847947 */ /* 0x000fea000383ffff */
.L_x_46:
[----:B------:R-:W-:Y:S01]  /*c910*/  IMAD.MOV.U32 R13, RZ, RZ, R22 ;  /* 0x000000ffff0d7224 */ /* 0x000fe200078e0016 */
[----:B------:R-:W-:Y:S01]  /*c920*/  MOV R12, RZ ;  /* 0x000000ff000c7202 */ /* 0x000fe20000000f00 */
[----:B------:R-:W-:Y:S02]  /*c930*/  IMAD.MOV.U32 R11, RZ, RZ, 0x1f ;  /* 0x0000001fff0b7424 */ /* 0x000fe400078e00ff */
[----:B------:R-:W-:-:S07]  /*c940*/  IMAD.MOV.U32 R15, RZ, RZ, -0x1 ;  /* 0xffffffffff0f7424 */ /* 0x000fce00078e00ff */
[----:B0----5:R-:W-:Y:S05]  /*c950*/  WARPSYNC.COLLECTIVE R15, `(.L_x_97) ;  /* 0x000000000f087348 */ /* 0x021fea0003c00000 */
[----:B------:R1:W2:Y:S02]  /*c960*/  SHFL.IDX P6, R14, R13, R12, R11 ;  /* 0x0000000c0d0e7389 */ /* 0x0002a400000c000b */
[----:B012--5:R-:W-:Y:S01]  /*c970*/  ENDCOLLECTIVE ;  /* 0x000000000000791b */ /* 0x027fe20003800000 */
.L_x_97:
[----:B------:R-:W-:Y:S05]  /*c980*/  BRA `(.L_x_98) ;  /* 0xffffffd0001c7947 */ /* 0x000fea000383ffff */
.L_x_48:
[----:B0-----:R-:W-:-:S04]  /*c990*/  IMAD.U32 R3, RZ, RZ, UR44 ;  /* 0x0000002cff037e24 */ /* 0x001fc8000f8e00ff */
[----:B------:R0:W1:Y:S03]  /*c9a0*/  SYNCS.PHASECHK.TRANS64.TRYWAIT P0, [R3+URZ+0x17080], R10 ;  /* 0x0170800a030075a7 */ /* 0x000066000800017f */
[----:B-1----:R-:W-:Y:S05]  /*c9b0*/  @!P0 NANOSLEEP.SYNCS 0x989680 ;  /* 0x009896800000895d */ /* 0x002fea0003900000 */
[----:B------:R-:W1:Y:S02]  /*c9c0*/  @!P0 SYNCS.PHASECHK.TRANS64 P0, [R3+URZ+0x17080], R10 ;  /* 0x0170800a030085a7 */ /* 0x000e64000800007f */
[----:B-1----:R-:W-:Y:S05]  /*c9d0*/  @!P0 BRA `(.L_x_48) ;  /* 0xfffffffc00ec8947 */ /* 0x002fea000383ffff */
[----:B------:R-:W-:Y:S05]  /*c9e0*/  BRA `(.L_x_99) ;  /* 0xffffffd000ac7947 */ /* 0x000fea000383ffff */
.L_x_49:
[----:B------:R-:W-:Y:S01]  /*c9f0*/  BSSY B0, `(.L_x_100) ;  /* 0x0000008000007945 */ /* 0x000fe20003800000 */
[----:B------:R-:W-:Y:S01]  /*ca00*/  IMAD.MOV.U32 R13, RZ, RZ, R9 ;  /* 0x000000ffff0d7224 */ /* 0x000fe200078e0009 */
[----:B------:R-:W-:Y:S01]  /*ca10*/  MOV R12, RZ ;  /* 0x000000ff000c7202 */ /* 0x000fe20000000f00 */
[----:B------:R-:W-:Y:S02]  /*ca20*/  IMAD.MOV.U32 R11, RZ, RZ, 0x1e1f ;  /* 0x00001e1fff0b7424 */ /* 0x000fe400078e00ff */
[----:B------:R-:W-:-:S07]  /*ca30*/  IMAD.MOV.U32 R15, RZ, RZ, -0x1 ;  /* 0xffffffffff0f7424 */ /* 0x000fce00078e00ff */
[----:B------:R-:W-:Y:S05]  /*ca40*/  WARPSYNC.COLLECTIVE R15, `(.L_x_101) ;  /* 0x000000000f087348 */ /* 0x000fea0003c00000 */
[----:B------:R0:W1:Y:S02]  /*ca50*/  SHFL.IDX P6, R14, R13, R12, R11 ;  /* 0x0000000c0d0e7389 */ /* 0x00006400000c000b */
[----:B01----:R-:W-:Y:S01]  /*ca60*/  ENDCOLLECTIVE ;  /* 0x000000000000791b */ /* 0x003fe20003800000 */
.L_x_101:
[----:B------:R-:W-:Y:S05]  /*ca70*/  BSYNC B0 ;  /* 0x0000000000007941 */ /* 0x000fea0003800000 */
.L_x_100:
[----:B------:R-:W-:Y:S01]  /*ca80*/  IMAD.MOV.U32 R13, RZ, RZ, R8 ;  /* 0x000000ffff0d7224 */ /* 0x000fe200078e0008 */
[----:B------:R-:W-:Y:S01]  /*ca90*/  MOV R12, RZ ;  /* 0x000000ff000c7202 */ /* 0x000fe20000000f00 */
[----:B------:R-:W-:Y:S01]  /*caa0*/  IMAD.MOV.U32 R11, RZ, RZ, 0x1e1f ;  /* 0x00001e1fff0b7424 */ /* 0x000fe200078e00ff */
[----:B------:R-:W0:Y:S01]  /*cab0*/  LDC R21, c[0x0][0x2f4] ;  /* 0x0000bd00ff157b82 */ /* 0x000e220000000800 */
[----:B------:R-:W-:Y:S01]  /*cac0*/  IMAD.MOV.U32 R15, RZ, RZ, -0x1 ;  /* 0xffffffffff0f7424 */ /* 0x000fe200078e00ff */
[----:B------:R-:W-:Y:S01]  /*cad0*/  IADD3 R19, R26, UR44, RZ ;  /* 0x0000002c1a137c10 */ /* 0x000fe2000fffe0ff */
[----:B------:R-:W-:-:S07]  /*cae0*/  IMAD.MOV.U32 R3, RZ, RZ, R14 ;  /* 0x000000ffff037224 */ /* 0x000fce00078e000e */
[----:B0-----:R-:W-:Y:S05]  /*caf0*/  WARPSYNC.COLLECTIVE R15, `(.L_x_102) ;  /* 0x000000000f087348 */ /* 0x001fea0003c00000 */
[----:B------:R1:W2:Y:S02]  /*cb00*/  SHFL.IDX P6, R14, R13, R12, R11 ;  /* 0x0000000c0d0e7389 */ /* 0x0002a400000c000b */
[----:B012---:R-:W-:Y:S01]  /*cb10*/  ENDCOLLECTIVE ;  /* 0x000000000000791b */ /* 0x007fe20003800000 */
.L_x_102:
[----:B------:R-:W-:Y:S02]  /*cb20*/  IMAD.MOV.U32 R13, RZ, RZ, R9 ;  /* 0x000000ffff0d7224 */ /* 0x000fe400078e0009 */
[----:B------:R-:W-:Y:S01]  /*cb30*/  IMAD.MOV.U32 R12, RZ, RZ, 0x1 ;  /* 0x00000001ff0c7424 */ /* 0x000fe200078e00ff */
[-C--:B------:R-:W-:Y:S02]  /*cb40*/  ISETP.GE.AND P4, PT, R20, R21.reuse, PT ;  /* 0x000000151400720c */ /* 0x080fe40003f86270 */
[----:B------:R-:W-:Y:S01]  /*cb50*/  ISETP.GE.AND P3, PT, R24, R21, PT ;  /* 0x000000151800720c */ /* 0x000fe20003f66270 */
[----:B------:R-:W-:-:S12]  /*cb60*/  IMAD.MOV.U32 R2, RZ, RZ, R14 ;  /* 0x000000ffff027224 */ /* 0x000fd800078e000e */
[----:B------:R-:W-:Y:S05]  /*cb70*/  WARPSYNC.COLLECTIVE R15, `(.L_x_103) ;  /* 0x000000000f087348 */ /* 0x000fea0003c00000 */
[----:B------:R0:W1:Y:S02]  /*cb80*/  SHFL.IDX P6, R14, R13, R12, R11 ;  /* 0x0000000c0d0e7389 */ /* 0x00006400000c000b */
[----:B01----:R-:W-:Y:S01]  /*cb90*/  ENDCOLLECTIVE ;  /* 0x000000000000791b */ /* 0x003fe20003800000 */
.L_x_103:
[----:B------:R-:W-:-:S05]  /*cba0*/  IADD3 R2, P1, R20, R2, RZ ;  /* 0x0000000214027210 */ /* 0x000fca0007f3e0ff */
[----:B------:R-:W-:Y:S01]  /*cbb0*/  IMAD.X R3, RZ, RZ, R3, P1 ;  /* 0x000000ffff037224 */ /* 0x000fe200008e0603 */
[----:B------:R-:W-:Y:S01]  /*cbc0*/  ISETP.LT.OR P1, PT, R6, 0x1, P4 ;  /* 0x000000010600780c */ /* 0x000fe20002721670 */
[----:B------:R-:W-:-:S12]  /*cbd0*/  IMAD.MOV.U32 R13, RZ, RZ, R8 ;  /* 0x000000ffff0d7224 */ /* 0x000fd800078e0008 */
[----:B------:R-:W-:Y:S01]  /*cbe0*/  @!PT LDS RZ, [RZ] ;  /* 0x00000000fffff984 */ /* 0x000fe20000000800 */
[----:B------:R-:W-:Y:S01]  /*cbf0*/  @!PT LDS RZ, [RZ] ;  /* 0x00000000fffff984 */ /* 0x000fe20000000800 */
[----:B------:R-:W-:Y:S01]  /*cc00*/  @!PT LDS RZ, [RZ] ;  /* 0x00000000fffff984 */ /* 0x000fe20000000800 */
[----:B------:R0:W-:Y:S01]  /*cc10*/  LDGSTS.E.BYPASS.LTC128B.128 [R19+0x6400], desc[UR38][R2.64], !P1 ;  /* 0x0640000002137fae */ /* 0x0001e2000c901d66 */
[----:B------:R-:W-:Y:S01]  /*cc20*/  ISETP.LT.OR P1, PT, R6, 0x1, P3 ;  /* 0x000000010600780c */ /* 0x000fe20001f21670 */
[----:B------:R-:W-:-:S12]  /*cc30*/  IMAD.MOV.U32 R9, RZ, RZ, R14 ;  /* 0x000000ffff097224 */ /* 0x000fd800078e000e */
[----:B0-----:R-:W-:Y:S05]  /*cc40*/  WARPSYNC.COLLECTIVE R15, `(.L_x_104) ;  /* 0x000000000f087348 */ /* 0x001fea0003c00000 */
[----:B------:R1:W2:Y:S02]  /*cc50*/  SHFL.IDX P6, R14, R13, R12, R11 ;  /* 0x0000000c0d0e7389 */ /* 0x0002a400000c000b */
[----:B012---:R-:W-:Y:S01]  /*cc60*/  ENDCOLLECTIVE ;  /* 0x000000000000791b */ /* 0x007fe20003800000 */
.L_x_104:
[----:B------:R-:W-:Y:S01]  /*cc70*/  @!PT LDS RZ, [RZ] ;  /* 0x00000000fffff984 */ /* 0x000fe20000000800 */
[----:B------:R-:W-:Y:S01]  /*cc80*/  @!PT LDS RZ, [RZ] ;  /* 0x00000000fffff984 */ /* 0x000fe20000000800 */
[----:B------:R-:W-:Y:S01]  /*cc90*/  @!PT LDS RZ, [RZ] ;  /* 0x00000000fffff984 */ /* 0x000fe20000000800 */
[----:B------:R-:W-:Y:S01]  /*cca0*/  LDGSTS.E.BYPASS.LTC128B.128 [R19+0x7400], desc[UR38][R2.64+0x20], !P1 ;  /* 0x0740002002137fae */ /* 0x000fe2000c901d66 */
[----:B------:R-:W-:-:S04]  /*ccb0*/  ISETP.GE.AND P1, PT, R18, R21, PT ;  /* 0x000000151200720c */ /* 0x000fc80003f26270 */
[----:B------:R-:W-:-:S13]  /*ccc0*/  ISETP.LT.OR P2, PT, R6, 0x1, P1 ;  /* 0x000000010600780c */ /* 0x000fda0000f41670 */
[----:B------:R0:W-:Y:S01]  /*ccd0*/  LDGSTS.E.BYPASS.LTC128B.128 [R19+0x8400], desc[UR38][R2.64+0x40], !P2 ;  /* 0x0840004002137fae */ /* 0x0001e2000d101d66 */
[----:B------:R-:W-:Y:S02]  /*cce0*/  ISETP.GE.AND P2, PT, R6, 0x41, PT ;  /* 0x000000410600780c */ /* 0x000fe40003f46270 */
[----:B0-----:R-:W-:Y:S01]  /*ccf0*/  MOV R2, R14 ;  /* 0x0000000e00027202 */ /* 0x001fe20000000f00 */
[----:B------:R-:W-:Y:S10]  /*cd00*/  BRA `(.L_x_105) ;  /* 0xffffffd0009c7947 */ /* 0x000ff4000383ffff */
.L_x_52:
[----:B0-----:R-:W-:-:S04]  /*cd10*/  IMAD.U32 R3, RZ, RZ, UR44 ;  /* 0x0000002cff037e24 */ /* 0x001fc8000f8e00ff */
[----:B------:R0:W1:Y:S03]  /*cd20*/  SYNCS.PHASECHK.TRANS64.TRYWAIT P1, [R3+URZ+0x17040], R10 ;  /* 0x0170400a030075a7 */ /* 0x000066000802017f */
[----:B-1----:R-:W-:Y:S05]  /*cd30*/  @!P1 NANOSLEEP.SYNCS 0x989680 ;  /* 0x009896800000995d */ /* 0x002fea0003900000 */
[----:B------:R-:W1:Y:S02]  /*cd40*/  @!P1 SYNCS.PHASECHK.TRANS64 P1, [R3+URZ+0x17040], R10 ;  /* 0x0170400a030095a7 */ /* 0x000e64000802007f */
[----:B-1----:R-:W-:Y:S05]  /*cd50*/  @!P1 BRA `(.L_x_52) ;  /* 0xfffffffc00ec9947 */ /* 0x002fea000383ffff */
[----:B------:R-:W-:Y:S05]  /*cd60*/  BRA `(.L_x_106) ;  /* 0xffffffd000e87947 */ /* 0x000fea000383ffff */
.L_x_53:
[----:B------:R-:W-:Y:S01]  /*cd70*/  BSSY B0, `(.L_x_107) ;  /* 0x0000008000007945 */ /* 0x000fe20003800000 */
[----:B------:R-:W-:Y:S01]  /*cd80*/  IMAD.MOV.U32 R13, RZ, RZ, R4 ;  /* 0x000000ffff0d7224 */ /* 0x000fe200078e0004 */
[----:B------:R-:W-:Y:S01]  /*cd90*/  MOV R15, 0xffffffff ;  /* 0xffffffff000f7802 */ /* 0x000fe20000000f00 */
[----:B------:R-:W-:Y:S02]  /*cda0*/  IMAD.MOV.U32 R12, RZ, RZ, RZ ;  /* 0x000000ffff0c7224 */ /* 0x000fe400078e00ff */
[----:B------:R-:W-:-:S07]  /*cdb0*/  IMAD.MOV.U32 R11, RZ, RZ, 0x1e1f ;  /* 0x00001e1fff0b7424 */ /* 0x000fce00078e00ff */
[----:B------:R-:W-:Y:S05]  /*cdc0*/  WARPSYNC.COLLECTIVE R15, `(.L_x_108) ;  /* 0x000000000f087348 */ /* 0x000fea0003c00000 */
[----:B------:R0:W1:Y:S02]  /*cdd0*/  SHFL.IDX P6, R14, R13, R12, R11 ;  /* 0x0000000c0d0e7389 */ /* 0x00006400000c000b */
[----:B01----:R-:W-:Y:S01]  /*cde0*/  ENDCOLLECTIVE ;  /* 0x000000000000791b */ /* 0x003fe20003800000 */
.L_x_108:
[----:B------:R-:W-:Y:S05]  /*cdf0*/  BSYNC B0 ;  /* 0x0000000000007941 */ /* 0x000fea0003800000 */
.L_x_107:
[----:B------:R-:W-:Y:S01]  /*ce00*/  IMAD.MOV.U32 R13, RZ, RZ, R0 ;  /* 0x000000ffff0d7224 */ /* 0x000fe200078e0000 */
[----:B------:R-:W-:Y:S01]  /*ce10*/  MOV R15, 0xffffffff ;  /* 0xffffffff000f7802 */ /* 0x000fe20000000f00 */
[----:B------:R-:W-:Y:S02]  /*ce20*/  IMAD.MOV.U32 R12, RZ, RZ, RZ ;  /* 0x000000ffff0c7224 */ /* 0x000fe400078e00ff */
[----:B------:R-:W-:Y:S02]  /*ce30*/  IMAD.MOV.U32 R11, RZ, RZ, 0x1e1f ;  /* 0x00001e1fff0b7424 */ /* 0x000fe400078e00ff */
[----:B------:R-:W-:-:S07]  /*ce40*/  IMAD.MOV.U32 R2, RZ, RZ, R14 ;  /* 0x000000ffff027224 */ /* 0x000fce00078e000e */
[----:B------:R-:W-:Y:S05]  /*ce50*/  WARPSYNC.COLLECTIVE R15, `(.L_x_109) ;  /* 0x000000000f087348 */ /* 0x000fea0003c00000 */
[----:B------:R0:W1:Y:S02]  /*ce60*/  SHFL.IDX P6, R14, R13, R12, R11 ;  /* 0x0000000c0d0e7389 */ /* 0x00006400000c000b */
[----:B01----:R-:W-:Y:S01]  /*ce70*/  ENDCOLLECTIVE ;  /* 0x000000000000791b */ /* 0x003fe20003800000 */
.L_x_109:
[----:B------:R-:W-:Y:S02]  /*ce80*/  IMAD.MOV.U32 R13, RZ, RZ, R4 ;  /* 0x000000ffff0d7224 */ /* 0x000fe400078e0004 */
[----:B------:R-:W-:Y:S01]  /*ce90*/  IMAD.MOV.U32 R12, RZ, RZ, 0x1 ;  /* 0x00000001ff0c7424 */ /* 0x000fe200078e00ff */
[----:B------:R-:W-:-:S05]  /*cea0*/  @P0 IADD3 R14, P1, R6, R14, RZ ;  /* 0x0000000e060e0210 */ /* 0x000fca0007f3e0ff */
[----:B------:R-:W-:Y:S02]  /*ceb0*/  @P0 IMAD.X R3, RZ, RZ, R2, P1 ;  /* 0x000000ffff030224 */ /* 0x000fe400008e0602 */
[----:B------:R-:W-:-:S07]  /*cec0*/  @P0 IMAD.MOV.U32 R2, RZ, RZ, R14 ;  /* 0x000000ffff020224 */ /* 0x000fce00078e000e */
[----:B------:R-:W-:Y:S05]  /*ced0*/  WARPSYNC.COLLECTIVE R15, `(.L_x_110) ;  /* 0x000000000f087348 */ /* 0x000fea0003c00000 */
[----:B------:R0:W1:Y:S02]  /*cee0*/  SHFL.IDX P6, R14, R13, R12, R11 ;  /* 0x0000000c0d0e7389 */ /* 0x00006400000c000b */
[----:B01----:R-:W-:Y:S01]  /*cef0*/  ENDCOLLECTIVE ;  /* 0x000000000000791b */ /* 0x003fe20003800000 */
.L_x_110:
[----:B------:R-:W-:Y:S01]  /*cf00*/  @!PT LDS RZ, [RZ] ;  /* 0x00000000fffff984 */ /* 0x000fe20000000800 */
[----:B------:R-:W-:Y:S01]  /*cf10*/  @!PT LDS RZ, [RZ] ;  /* 0x00000000fffff984 */ /* 0x000fe20000000800 */
[----:B------:R-:W-:Y:S01]  /*cf20*/  @!PT LDS RZ, [RZ] ;  /* 0x00000000fffff984 */ /* 0x000fe20000000800 */
[----:B------:R0:W-:Y:S04]  /*cf30*/  @P0 LDGSTS.E.BYPASS.LTC128B.128 [R19+0x10c00], desc[UR38][R2.64], !P5 ;  /* 0x10c0000002130fae */ /* 0x0001e8000e901d66 */
[----:B------:R0:W-:Y:S04]  /*cf40*/  @P0 LDGSTS.E.BYPASS.LTC128B.128 [R19+0x11c00], desc[UR38][R2.64+0x20], !P4 ;  /* 0x11c0002002130fae */ /* 0x0001e8000e101d66 */
[----:B------:R0:W-:Y:S01]  /*cf50*/  @P0 LDGSTS.E.BYPASS.LTC128B.128 [R19+0x12c00], desc[UR38][R2.64+0x40], !P3 ;  /* 0x12c0004002130fae */ /* 0x0001e2000d901d66 */
[----:B------:R-:W-:Y:S01]  /*cf60*/  IMAD.MOV.U32 R13, RZ, RZ, R0 ;  /* 0x000000ffff0d7224 */ /* 0x000fe200078e0000 */
[----:B------:R-:W-:-:S07]  /*cf70*/  MOV R5, R14 ;  /* 0x0000000e00057202 */ /* 0x000fce0000000f00 */
[----:B0-----:R-:W-:Y:S05]  /*cf80*/  WARPSYNC.COLLECTIVE R15, `(.L_x_111) ;  /* 0x000000000f087348 */ /* 0x001fea0003c00000 */
[----:B------:R1:W2:Y:S02]  /*cf90*/  SHFL.IDX P6, R14, R13, R12, R11 ;  /* 0x0000000c0d0e7389 */ /* 0x0002a400000c000b */
[----:B012---:R-:W-:Y:S01]  /*cfa0*/  ENDCOLLECTIVE ;  /* 0x000000000000791b */ /* 0x007fe20003800000 */
.L_x_111:
[----:B------:R-:W-:Y:S05]  /*cfb0*/  BRA `(.L_x_112) ;  /* 0xffffffd000f07947 */ /* 0x000fea000383ffff */
.L_x_56:
[----:B------:R-:W-:Y:S01]  /*cfc0*/  IMAD.MOV.U32 R13, RZ, RZ, R4 ;  /* 0x000000ffff0d7224 */ /* 0x000fe200078e0004 */
[----:B------:R-:W-:Y:S01]  /*cfd0*/  MOV R15, 0xffffffff ;  /* 0xffffffff000f7802 */ /* 0x000fe20000000f00 */
[----:B------:R-:W-:Y:S02]  /*cfe0*/  IMAD.MOV.U32 R12, RZ, RZ, RZ ;  /* 0x000000ffff0c7224 */ /* 0x000fe400078e00ff */
[----:B------:R-:W-:Y:S02]  /*cff0*/  IMAD.MOV.U32 R11, RZ, RZ, 0x1e1f ;  /* 0x00001e1fff0b7424 */ /* 0x000fe400078e00ff */
[----:B------:R-:W-:-:S07]  /*d000*/  IMAD R7, R21, 0xc0, R25 ;  /* 0x000000c015077824 */ /* 0x000fce00078e0219 */
[----:B------:R-:W-:Y:S05]  /*d010*/  WARPSYNC.COLLECTIVE R15, `(.L_x_113) ;  /* 0x000000000f087348 */ /* 0x000fea0003c00000 */
[----:B------:R0:W1:Y:S02]  /*d020*/  SHFL.IDX P6, R14, R13, R12, R11 ;  /* 0x0000000c0d0e7389 */ /* 0x00006400000c000b */
[----:B01----:R-:W-:Y:S01]  /*d030*/  ENDCOLLECTIVE ;  /* 0x000000000000791b */ /* 0x003fe20003800000 */
.L_x_113:
[----:B------:R-:W-:Y:S02]  /*d040*/  IMAD.MOV.U32 R13, RZ, RZ, R0 ;  /* 0x000000ffff0d7224 */ /* 0x000fe400078e0000 */
[----:B------:R-:W-:-:S07]  /*d050*/  IMAD.MOV.U32 R2, RZ, RZ, R14 ;  /* 0x000000ffff027224 */ /* 0x000fce00078e000e */
[----:B------:R-:W-:Y:S05]  /*d060*/  WARPSYNC.COLLECTIVE R15, `(.L_x_114) ;  /* 0x000000000f087348 */ /* 0x000fea0003c00000 */
[----:B------:R0:W1:Y:S02]  /*d070*/  SHFL.IDX P6, R14, R13, R12, R11 ;  /* 0x0000000c0d0e7389 */ /* 0x00006400000c000b */
[----:B01----:R-:W-:Y:S01]  /*d080*/  ENDCOLLECTIVE ;  /* 0x000000000000791b */ /* 0x003fe20003800000 */
.L_x_114:
[----:B------:R-:W-:Y:S02]  /*d090*/  ULDC UR4, c[0x0][0x288] ;  /* 0x0000a20000047ab9 */ /* 0x000fe40000000800 */
[----:B------:R-:W-:-:S05]  /*d0a0*/  IMAD R8, R8, UR4, RZ ;  /* 0x0000000408087c24 */ /* 0x000fca000f8e02ff */
[----:B------:R-:W-:Y:S02]  /*d0b0*/  ISETP.GE.AND P1, PT, R7, R8, PT ;  /* 0x000000080700720c */ /* 0x000fe40003f26270 */
[----:B------:R-:W-:Y:S01]  /*d0c0*/  MOV R13, R4 ;  /* 0x00000004000d7202 */ /* 0x000fe20000000f00 */
[----:B------:R-:W-:-:S10]  /*d0d0*/  IMAD.MOV.U32 R12, RZ, RZ, 0x1 ;  /* 0x00000001ff0c7424 */ /* 0x000fd400078e00ff */
[----:B------:R-:W-:-:S05]  /*d0e0*/  @!P1 IADD3 R14, P4, R20, R14, RZ ;  /* 0x0000000e140e9210 */ /* 0x000fca0007f9e0ff */
[----:B------:R-:W-:Y:S02]  /*d0f0*/  @!P1 IMAD.X R3, RZ, RZ, R2, P4 ;  /* 0x000000ffff039224 */ /* 0x000fe400020e0602 */
[----:B------:R-:W-:-:S07]  /*d100*/  @!P1 IMAD.MOV.U32 R2, RZ, RZ, R14 ;  /* 0x000000ffff029224 */ /* 0x000fce00078e000e */
[----:B------:R-:W-:Y:S05]  /*d110*/  WARPSYNC.COLLECTIVE R15, `(.L_x_115) ;  /* 0x000000000f087348 */ /* 0x000fea0003c00000 */
[----:B------:R0:W1:Y:S02]  /*d120*/  SHFL.IDX P6, R14, R13, R12, R11 ;  /* 0x0000000c0d0e7389 */ /* 0x00006400000c000b */
[----:B01----:R-:W-:Y:S01]  /*d130*/  ENDCOLLECTIVE ;  /* 0x000000000000791b */ /* 0x003fe20003800000 */
.L_x_115:
[----:B------:R-:W-:Y:S01]  /*d140*/  @!PT LDS RZ, [RZ] ;  /* 0x00000000fffff984 */ /* 0x000fe20000000800 */
[----:B------:R-:W-:Y:S01]  /*d150*/  @!PT LDS RZ, [RZ] ;  /* 0x00000000fffff984 */ /* 0x000fe20000000800 */
[----:B------:R-:W-:Y:S01]  /*d160*/  @!PT LDS RZ, [RZ] ;  /* 0x00000000fffff984 */ /* 0x000fe20000000800 */
[----:B------:R0:W-:Y:S04]  /*d170*/  @!P1 LDGSTS.E.BYPASS.LTC128B.128 [R19+0xc400], desc[UR38][R2.64], !P3 ;  /* 0x0c40000002139fae */ /* 0x0001e8000d901d66 */
[----:B------:R0:W-:Y:S04]  /*d180*/  @!P1 LDGSTS.E.BYPASS.LTC128B.128 [R19+0xdc00], desc[UR38][R2.64+0x20], !P2 ;  /* 0x0dc0002002139fae */ /* 0x0001e8000d101d66 */
[----:B------:R0:W-:Y:S01]  /*d190*/  @!P1 LDGSTS.E.BYPASS.LTC128B.128 [R19+0xf400], desc[UR38][R2.64+0x40], !P0 ;  /* 0x0f40004002139fae */ /* 0x0001e2000c101d66 */
[----:B------:R-:W-:Y:S02]  /*d1a0*/  IMAD.MOV.U32 R13, RZ, RZ, R0 ;  /* 0x000000ffff0d7224 */ /* 0x000fe400078e0000 */
[----:B------:R-:W-:-:S07]  /*d1b0*/  IMAD.MOV.U32 R9, RZ, RZ, R14 ;  /* 0x000000ffff097224 */ /* 0x000fce00078e000e */
[----:B0-----:R-:W-:Y:S05]  /*d1c0*/  WARPSYNC.COLLECTIVE R15, `(.L_x_116) ;  /* 0x000000000f087348 */ /* 0x001fea0003c00000 */
[----:B------:R1:W2:Y:S02]  /*d1d0*/  SHFL.IDX P6, R14, R13, R12, R11 ;  /* 0x0000000c0d0e7389 */ /* 0x0002a400000c000b */
[----:B012---:R-:W-:Y:S01]  /*d1e0*/  ENDCOLLECTIVE ;  /* 0x000000000000791b */ /* 0x007fe20003800000 */
.L_x_116:
[----:B------:R-:W-:-:S05]  /*d1f0*/  VIADD R3, R7, 0x40 ;  /* 0x0000004007037836 */ /* 0x000fca0000000000 */
[----:B------:R-:W-:Y:S01]  /*d200*/  ISETP.GE.AND P1, PT, R3, R8, PT ;  /* 0x000000080300720c */ /* 0x000fe20003f26270 */
[----:B------:R-:W-:Y:S02]  /*d210*/  IMAD.MOV.U32 R13, RZ, RZ, R6 ;  /* 0x000000ffff0d7224 */ /* 0x000fe400078e0006 */
[----:B------:R-:W-:-:S10]  /*d220*/  IMAD.MOV.U32 R12, RZ, RZ, RZ ;  /* 0x000000ffff0c7224 */ /* 0x000fd400078e00ff */
[----:B------:R-:W-:-:S04]  /*d230*/  @!P1 IADD3 R14, P4, R20, R14, RZ ;  /* 0x0000000e140e9210 */ /* 0x000fc80007f9e0ff */
[----:B------:R-:W-:Y:S01]  /*d240*/  @!P1 IADD3.X R9, RZ, R9, RZ, P4, !PT ;  /* 0x00000009ff099210 */ /* 0x000fe200027fe4ff */
[----:B------:R-:W-:-:S08]  /*d250*/  @!P1 IMAD.MOV.U32 R2, RZ, RZ, R14 ;  /* 0x000000ffff029224 */ /* 0x000fd000078e000e */
[----:B------:R-:W-:Y:S05]  /*d260*/  WARPSYNC.COLLECTIVE R15, `(.L_x_117) ;  /* 0x000000000f087348 */ /* 0x000fea0003c00000 */
[----:B------:R0:W1:Y:S02]  /*d270*/  SHFL.IDX P6, R14, R13, R12, R11 ;  /* 0x0000000c0d0e7389 */ /* 0x00006400000c000b */
[----:B01----:R-:W-:Y:S01]  /*d280*/  ENDCOLLECTIVE ;  /* 0x000000000000791b */ /* 0x003fe20003800000 */
.L_x_117:
[----:B------:R-:W-:-:S05]  /*d290*/  @!P1 IMAD.MOV.U32 R3, RZ, RZ, R9 ;  /* 0x000000ffff039224 */ /* 0x000fca00078e0009 */
[----:B------:R-:W-:Y:S01]  /*d2a0*/  @!PT LDS RZ, [RZ] ;  /* 0x00000000fffff984 */ /* 0x000fe20000000800 */
[----:B------:R-:W-:Y:S01]  /*d2b0*/  @!PT LDS RZ, [RZ] ;  /* 0x00000000fffff984 */ /* 0x000fe20000000800 */
[----:B------:R-:W-:Y:S01]  /*d2c0*/  @!PT LDS RZ, [RZ] ;  /* 0x00000000fffff984 */ /* 0x000fe20000000800 */
[----:B------:R0:W-:Y:S04]  /*d2d0*/  @!P1 LDGSTS.E.BYPASS.LTC128B.128 [R19+0xcc00], desc[UR38][R2.64], !P3 ;  /* 0x0cc0000002139fae */ /* 0x0001e8000d901d66 */
[----:B------:R0:W-:Y:S01]  /*d2e0*/  @!P1 LDGSTS.E.BYPASS.LTC128B.128 [R19+0xe400], desc[UR38][R2.64+0x20], !P2 ;  /* 0x0e40002002139fae */ /* 0x0001e2000d101d66 */
[----:B------:R-:W-:-:S03]  /*d2f0*/  IMAD.MOV.U32 R13, RZ, RZ, R5 ;  /* 0x000000ffff0d7224 */ /* 0x000fc600078e0005 */
[----:B------:R0:W-:Y:S01]  /*d300*/  @!P1 LDGSTS.E.BYPASS.LTC128B.128 [R19+0xfc00], desc[UR38][R2.64+0x40], !P0 ;  /* 0x0fc0004002139fae */ /* 0x0001e2000c101d66 */
[----:B------:R-:W-:-:S07]  /*d310*/  MOV R6, R14 ;  /* 0x0000000e00067202 */ /* 0x000fce0000000f00 */
[----:B0-----:R-:W-:Y:S05]  /*d320*/  WARPSYNC.COLLECTIVE R15, `(.L_x_118) ;  /* 0x000000000f087348 */ /* 0x001fea0003c00000 */
[----:B------:R1:W2:Y:S02]  /*d330*/  SHFL.IDX P6, R14, R13, R12, R11 ;  /* 0x0000000c0d0e7389 */ /* 0x0002a400000c000b */
[----:B012---:R-:W-:Y:S01]  /*d340*/  ENDCOLLECTIVE ;  /* 0x000000000000791b */ /* 0x007fe20003800000 */
.L_x_118:
[----:B------:R-:W-:Y:S05]  /*d350*/  BRA `(.L_x_119) ;  /* 0xffffffd8002c7947 */ /* 0x000fea000383ffff */
.L_x_59:
[----:B0-2---:R-:W-:-:S04]  /*d360*/  IMAD.U32 R3, RZ, RZ, UR44 ;  /* 0x0000002cff037e24 */ /* 0x005fc8000f8e00ff */
[----:B------:R0:W2:Y:S03]  /*d370*/  SYNCS.PHASECHK.TRANS64.TRYWAIT P0, [R3+URZ+0x17020], R0 ;  /* 0x01702000030075a7 */ /* 0x0000a6000800017f */
[----:B--2---:R-:W-:Y:S05]  /*d380*/  @!P0 NANOSLEEP.SYNCS 0x989680 ;  /* 0x009896800000895d */ /* 0x004fea0003900000 */
[----:B------:R-:W2:Y:S02]  /*d390*/  @!P0 SYNCS.PHASECHK.TRANS64 P0, [R3+URZ+0x17020], R0 ;  /* 0x01702000030085a7 */ /* 0x000ea4000800007f */
[----:B--2---:R-:W-:Y:S05]  /*d3a0*/  @!P0 BRA `(.L_x_59) ;  /* 0xfffffffc00ec8947 */ /* 0x004fea000383ffff */
[----:B------:R-:W-:Y:S05]  /*d3b0*/  BRA `(.L_x_120) ;  /* 0xffffffd8006c7947 */ /* 0x000fea000383ffff */
.L_x_62:
[----:B0-----:R0:W2:Y:S02]  /*d3c0*/  SYNCS.PHASECHK.TRANS64.TRYWAIT P1, [R6+URZ+0x17080], R17 ;  /* 0x01708011060075a7 */ /* 0x0010a4000802017f */
[----:B--2---:R-:W-:Y:S05]  /*d3d0*/  @!P1 NANOSLEEP.SYNCS 0x989680 ;  /* 0x009896800000995d */ /* 0x004fea0003900000 */
[----:B------:R-:W2:Y:S02]  /*d3e0*/  @!P1 SYNCS.PHASECHK.TRANS64 P1, [R6+URZ+0x17080], R17 ;  /* 0x01708011060095a7 */ /* 0x000ea4000802007f */
[----:B--2---:R-:W-:Y:S05]  /*d3f0*/  @!P1 BRA `(.L_x_62) ;  /* 0xfffffffc00f09947 */ /* 0x004fea000383ffff */
[----:B------:R-:W-:Y:S05]  /*d400*/  BRA `(.L_x_121) ;  /* 0xffffffdc00247947 */ /* 0x000fea000383ffff */
.L_x_63:
[----:B------:R-:W-:Y:S01]  /*d410*/  BSSY B0, `(.L_x_122) ;  /* 0x0000008000007945 */ /* 0x000fe20003800000 */
[----:B------:R-:W-:Y:S01]  /*d420*/  IMAD.MOV.U32 R13, RZ, RZ, R27 ;  /* 0x000000ffff0d7224 */ /* 0x000fe200078e001b */
[----:B------:R-:W-:Y:S01]  /*d430*/  MOV R11, 0x1e1f ;  /* 0x00001e1f000b7802 */ /* 0x000fe20000000f00 */
[----:B------:R-:W-:Y:S02]  /*d440*/  IMAD.MOV.U32 R12, RZ, RZ, RZ ;  /* 0x000000ffff0c7224 */ /* 0x000fe400078e00ff */
[----:B------:R-:W-:-:S07]  /*d450*/  IMAD.MOV.U32 R15, RZ, RZ, -0x1 ;  /* 0xffffffffff0f7424 */ /* 0x000fce00078e00ff */
[----:B01----:R-:W-:Y:S05]  /*d460*/  WARPSYNC.COLLECTIVE R15, `(.L_x_123) ;  /* 0x000000000f087348 */ /* 0x003fea0003c00000 */
[----:B-1----:R1:W2:Y:S02]  /*d470*/  SHFL.IDX P6, R14, R13, R12, R11 ;  /* 0x0000000c0d0e7389 */ /* 0x0022a400000c000b */
[----:B012---:R-:W-:Y:S01]  /*d480*/  ENDCOLLECTIVE ;  /* 0x000000000000791b */ /* 0x007fe20003800000 */
.L_x_123:
[----:B------:R-:W-:Y:S05]  /*d490*/  BSYNC B0 ;  /* 0x0000000000007941 */ /* 0x000fea0003800000 */
.L_x_122:
[----:B------:R-:W-:Y:S01]  /*d4a0*/  IMAD.MOV.U32 R13, RZ, RZ, R24 ;  /* 0x000000ffff0d7224 */ /* 0x000fe200078e0018 */
[----:B------:R-:W-:Y:S01]  /*d4b0*/  MOV R11, 0x1e1f ;  /* 0x00001e1f000b7802 */ /* 0x000fe20000000f00 */
[----:B------:R-:W-:Y:S02]  /*d4c0*/  IMAD.MOV.U32 R12, RZ, RZ, RZ ;  /* 0x000000ffff0c7224 */ /* 0x000fe400078e00ff */
[----:B------:R-:W-:Y:S02]  /*d4d0*/  IMAD.MOV.U32 R15, RZ, RZ, -0x1 ;  /* 0xffffffffff0f7424 */ /* 0x000fe400078e00ff */
[----:B------:R-:W-:-:S07]  /*d4e0*/  IMAD.MOV.U32 R3, RZ, RZ, R14 ;  /* 0x000000ffff037224 */ /* 0x000fce00078e000e */
[----:B------:R-:W-:Y:S05]  /*d4f0*/  WARPSYNC.COLLECTIVE R15, `(.L_x_124) ;  /* 0x000000000f087348 */ /* 0x000fea0003c00000 */
[----:B------:R0:W1:Y:S02]  /*d500*/  SHFL.IDX P6, R14, R13, R12, R11 ;  /* 0x0000000c0d0e7389 */ /* 0x00006400000c000b */
[----:B01----:R-:W-:Y:S01]  /*d510*/  ENDCOLLECTIVE ;  /* 0x000000000000791b */ /* 0x003fe20003800000 */
.L_x_124:
[----:B------:R-:W-:Y:S01]  /*d520*/  IMAD.MOV.U32 R13, RZ, RZ, R27 ;  /* 0x000000ffff0d7224 */ /* 0x000fe200078e001b */
[----:B------:R-:W-:Y:S01]  /*d530*/  MOV R12, 0x1 ;  /* 0x00000001000c7802 */ /* 0x000fe20000000f00 */
[----:B------:R-:W-:-:S07]  /*d540*/  IMAD.MOV.U32 R2, RZ, RZ, R14 ;  /* 0x000000ffff027224 */ /* 0x000fce00078e000e */
[----:B------:R-:W-:Y:S05]  /*d550*/  WARPSYNC.COLLECTIVE R15, `(.L_x_125) ;  /* 0x000000000f087348 */ /* 0x000fea0003c00000 */
[----:B------:R0:W1:Y:S02]  /*d560*/  SHFL.IDX P6, R14, R13, R12, R11 ;  /* 0x0000000c0d0e7389 */ /* 0x00006400000c000b */
[----:B01----:R-:W-:Y:S01]  /*d570*/  ENDCOLLECTIVE ;  /* 0x000000000000791b */ /* 0x003fe20003800000 */
.L_x_125:
[----:B------:R-:W-:Y:S01]  /*d580*/  IADD3 R2, P1, R25, R2, RZ ;  /* 0x0000000219027210 */ /* 0x000fe20007f3e0ff */
[----:B------:R-:W-:-:S04]  /*d590*/  IMAD R25, R5, 0x3000, R19 ;  /* 0x0000300005197824 */ /* 0x000fc800078e0213 */
[----:B------:R-:W-:-:S05]  /*d5a0*/  IMAD.X R3, RZ, RZ, R3, P1 ;  /* 0x000000ffff037224 */ /* 0x000fca00008e0603 */
[----:B------:R-:W-:Y:S01]  /*d5b0*/  @!PT LDS RZ, [RZ] ;  /* 0x00000000fffff984 */ /* 0x000fe20000000800 */
[----:B------:R-:W-:Y:S01]  /*d5c0*/  @!PT LDS RZ, [RZ] ;  /* 0x00000000fffff984 */ /* 0x000fe20000000800 */
[----:B------:R-:W-:Y:S01]  /*d5d0*/  @!PT LDS RZ, [RZ] ;  /* 0x00000000fffff984 */ /* 0x000fe20000000800 */
[----:B------:R0:W-:Y:S01]  /*d5e0*/  LDGSTS.E.BYPASS.LTC128B.128 [R25+0x6400], desc[UR38][R2.64], !P4 ;  /* 0x0640000002197fae */ /* 0x0001e2000e101d66 */
[----:B------:R-:W-:-:S03]  /*d5f0*/  IMAD.MOV.U32 R13, RZ, RZ, R24 ;  /* 0x000000ffff0d7224 */ /* 0x000fc600078e0018 */
[----:B------:R0:W-:Y:S04]  /*d600*/  LDGSTS.E.BYPASS.LTC128B.128 [R25+0x7400], desc[UR38][R2.64+0x20], !P3 ;  /* 0x0740002002197fae */ /* 0x0001e8000d901d66 */
[----:B------:R0:W-:Y:S01]  /*d610*/  LDGSTS.E.BYPASS.LTC128B.128 [R25+0x8400], desc[UR38][R2.64+0x40], !P2 ;  /* 0x0840004002197fae */ /* 0x0001e2000d101d66 */
[----:B------:R-:W-:-:S07]  /*d620*/  IMAD.MOV.U32 R27, RZ, RZ, R14 ;  /* 0x000000ffff1b7224 */ /* 0x000fce00078e000e */
[----:B0-----:R-:W-:Y:S05]  /*d630*/  WARPSYNC.COLLECTIVE R15, `(.L_x_126) ;  /* 0x000000000f087348 */ /* 0x001fea0003c00000 */
[----:B------:R1:W2:Y:S02]  /*d640*/  SHFL.IDX P6, R14, R13, R12, R11 ;  /* 0x0000000c0d0e7389 */ /* 0x0002a400000c000b */
[----:B012---:R-:W-:Y:S01]  /*d650*/  ENDCOLLECTIVE ;  /* 0x000000000000791b */ /* 0x007fe20003800000 */
.L_x_126:
[----:B------:R-:W-:Y:S01]  /*d660*/  IMAD.MOV.U32 R2, RZ, RZ, R14 ;  /* 0x000000ffff027224 */ /* 0x000fe200078e000e */
[----:B------:R-:W-:Y:S06]  /*d670*/  BRA `(.L_x_127) ;  /* 0xffffffdc00407947 */ /* 0x000fec000383ffff */
.L_x_66:
[----:B---3--:R3:W4:Y:S02]  /*d680*/  SYNCS.PHASECHK.TRANS64.TRYWAIT P1, [R6+URZ+0x17040], R17 ;  /* 0x01704011060075a7 */ /* 0x008724000802017f */
[----:B----4-:R-:W-:Y:S05]  /*d690*/  @!P1 NANOSLEEP.SYNCS 0x989680 ;  /* 0x009896800000995d */ /* 0x010fea0003900000 */
[----:B------:R-:W4:Y:S02]  /*d6a0*/  @!P1 SYNCS.PHASECHK.TRANS64 P1, [R6+URZ+0x17040], R17 ;  /* 0x01704011060095a7 */ /* 0x000f24000802007f */
[----:B----4-:R-:W-:Y:S05]  /*d6b0*/  @!P1 BRA `(.L_x_66) ;  /* 0xfffffffc00f09947 */ /* 0x010fea000383ffff */
[----:B------:R-:W-:Y:S05]  /*d6c0*/  BRA `(.L_x_128) ;  /* 0xffffffdc00947947 */ /* 0x000fea000383ffff */
.L_x_67:
[----:B------:R-:W-:Y:S01]  /*d6d0*/  BSSY B0, `(.L_x_129) ;  /* 0x0000008000007945 */ /* 0x000fe20003800000 */
[----:B------:R-:W-:Y:S01]  /*d6e0*/  IMAD.MOV.U32 R13, RZ, RZ, R10 ;  /* 0x000000ffff0d7224 */ /* 0x000fe200078e000a */
[----:B------:R-:W-:Y:S01]  /*d6f0*/  MOV R12, RZ ;  /* 0x000000ff000c7202 */ /* 0x000fe20000000f00 */
[----:B------:R-:W-:Y:S02]  /*d700*/  IMAD.MOV.U32 R11, RZ, RZ, 0x1e1f ;  /* 0x00001e1fff0b7424 */ /* 0x000fe400078e00ff */
[----:B------:R-:W-:-:S07]  /*d710*/  IMAD.MOV.U32 R15, RZ, RZ, -0x1 ;  /* 0xffffffffff0f7424 */ /* 0x000fce00078e00ff */
[----:B01-3--:R-:W-:Y:S05]  /*d720*/  WARPSYNC.COLLECTIVE R15, `(.L_x_130) ;  /* 0x000000000f087348 */ /* 0x00bfea0003c00000 */
[----:B-1----:R1:W2:Y:S02]  /*d730*/  SHFL.IDX P6, R14, R13, R12, R11 ;  /* 0x0000000c0d0e7389 */ /* 0x0022a400000c000b */
[----:B0123--:R-:W-:Y:S01]  /*d740*/  ENDCOLLECTIVE ;  /* 0x000000000000791b */ /* 0x00ffe20003800000 */
.L_x_130:
[----:B------:R-:W-:Y:S05]  /*d750*/  BSYNC B0 ;  /* 0x0000000000007941 */ /* 0x000fea0003800000 */
.L_x_129:
[----:B------:R-:W-:Y:S01]  /*d760*/  IMAD.MOV.U32 R13, RZ, RZ, R8 ;  /* 0x000000ffff0d7224 */ /* 0x000fe200078e0008 */
[----:B------:R-:W-:Y:S01]  /*d770*/  MOV R12, RZ ;  /* 0x000000ff000c7202 */ /* 0x000fe20000000f00 */
[----:B------:R-:W-:Y:S02]  /*d780*/  IMAD.MOV.U32 R11, RZ, RZ, 0x1e1f ;  /* 0x00001e1fff0b7424 */ /* 0x000fe400078e00ff */
[----:B------:R-:W-:Y:S02]  /*d790*/  IMAD.MOV.U32 R15, RZ, RZ, -0x1 ;  /* 0xffffffffff0f7424 */ /* 0x000fe400078e00ff */
[----:B------:R-:W-:Y:S02]  /*d7a0*/  IMAD.MOV.U32 R3, RZ, RZ, R14 ;  /* 0x000000ffff037224 */ /* 0x000fe400078e000e */
[----:B------:R-:W-:-:S07]  /*d7b0*/  IMAD R9, R5, 0x3000, R26 ;  /* 0x0000300005097824 */ /* 0x000fce00078e021a */
[----:B------:R-:W-:Y:S05]  /*d7c0*/  WARPSYNC.COLLECTIVE R15, `(.L_x_131) ;  /* 0x000000000f087348 */ /* 0x000fea0003c00000 */
[----:B------:R0:W1:Y:S02]  /*d7d0*/  SHFL.IDX P6, R14, R13, R12, R11 ;  /* 0x0000000c0d0e7389 */ /* 0x00006400000c000b */
[----:B01----:R-:W-:Y:S01]  /*d7e0*/  ENDCOLLECTIVE ;  /* 0x000000000000791b */ /* 0x003fe20003800000 */
.L_x_131:
[----:B------:R-:W-:Y:S01]  /*d7f0*/  VIADD R9, R9, UR44 ;  /* 0x0000002c09097c36 */ /* 0x000fe20008000000 */
[----:B------:R-:W-:Y:S01]  /*d800*/  MOV R13, R10 ;  /* 0x0000000a000d7202 */ /* 0x000fe20000000f00 */
[----:B------:R-:W-:Y:S01]  /*d810*/  IMAD.MOV.U32 R12, RZ, RZ, 0x1 ;  /* 0x00000001ff0c7424 */ /* 0x000fe200078e00ff */
[----:B------:R-:W-:-:S13]  /*d820*/  IADD3 R2, P1, R24, R14, RZ ;  /* 0x0000000e18027210 */ /* 0x000fda0007f3e0ff */
[----:B------:R-:W-:Y:S05]  /*d830*/  WARPSYNC.COLLECTIVE R15, `(.L_x_132) ;  /* 0x000000000f087348 */ /* 0x000fea0003c00000 */
[----:B------:R0:W1:Y:S02]  /*d840*/  SHFL.IDX P6, R14, R13, R12, R11 ;  /* 0x0000000c0d0e7389 */ /* 0x00006400000c000b */
[----:B01----:R-:W-:Y:S01]  /*d850*/  ENDCOLLECTIVE ;  /* 0x000000000000791b */ /* 0x003fe20003800000 */
.L_x_132:
[----:B------:R-:W-:-:S05]  /*d860*/  IMAD.X R3, RZ, RZ, R3, P1 ;  /* 0x000000ffff037224 */ /* 0x000fca00008e0603 */
[----:B------:R-:W-:Y:S01]  /*d870*/  @!PT LDS RZ, [RZ] ;  /* 0x00000000fffff984 */ /* 0x000fe20000000800 */
[----:B------:R-:W-:Y:S01]  /*d880*/  @!PT LDS RZ, [RZ] ;  /* 0x00000000fffff984 */ /* 0x000fe20000000800 */
[----:B------:R-:W-:Y:S01]  /*d890*/  @!PT LDS RZ, [RZ] ;  /* 0x00000000fffff984 */ /* 0x000fe20000000800 */
[----:B------:R0:W-:Y:S04]  /*d8a0*/  LDGSTS.E.BYPASS.LTC128B.128 [R9+0x10c00], desc[UR38][R2.64], !P4 ;  /* 0x10c0000002097fae */ /* 0x0001e8000e101d66 */
[----:B------:R0:W-:Y:S01]  /*d8b0*/  LDGSTS.E.BYPASS.LTC128B.128 [R9+0x11c00], desc[UR38][R2.64+0x20], !P3 ;  /* 0x11c0002002097fae */ /* 0x0001e2000d901d66 */
[----:B------:R-:W-:-:S03]  /*d8c0*/  IMAD.MOV.U32 R13, RZ, RZ, R8 ;  /* 0x000000ffff0d7224 */ /* 0x000fc600078e0008 */
[----:B------:R0:W-:Y:S01]  /*d8d0*/  LDGSTS.E.BYPASS.LTC128B.128 [R9+0x12c00], desc[UR38][R2.64+0x40], !P2 ;  /* 0x12c0004002097fae */ /* 0x0001e2000d101d66 */
[----:B------:R-:W-:-:S07]  /*d8e0*/  IMAD.MOV.U32 R10, RZ, RZ, R14 ;  /* 0x000000ffff0a7224 */ /* 0x000fce00078e000e */
[----:B0-----:R-:W-:Y:S05]  /*d8f0*/  WARPSYNC.COLLECTIVE R15, `(.L_x_133) ;  /* 0x000000000f087348 */ /* 0x001fea0003c00000 */
[----:B------:R1:W2:Y:S02]  /*d900*/  SHFL.IDX P6, R14, R13, R12, R11 ;  /* 0x0000000c0d0e7389 */ /* 0x0002a400000c000b */
[----:B012---:R-:W-:Y:S01]  /*d910*/  ENDCOLLECTIVE ;  /* 0x000000000000791b */ /* 0x007fe20003800000 */
.L_x_133:
[----:B------:R-:W-:Y:S05]  /*d920*/  BRA `(.L_x_134) ;  /* 0xffffffdc009c7947 */ /* 0x000fea000383ffff */
.L_x_70:
[----:B0-----:R0:W1:Y:S02]  /*d930*/  SYNCS.PHASECHK.TRANS64.TRYWAIT P2, [R2+URZ+0x17070], R3 ;  /* 0x01707003020075a7 */ /* 0x001064000804017f */
[----:B-1----:R-:W-:Y:S05]  /*d940*/  @!P2 NANOSLEEP.SYNCS 0x989680 ;  /* 0x009896800000a95d */ /* 0x002fea0003900000 */
[----:B------:R-:W1:Y:S02]  /*d950*/  @!P2 SYNCS.PHASECHK.TRANS64 P2, [R2+URZ+0x17070], R3 ;  /* 0x017070030200a5a7 */ /* 0x000e64000804007f */
[----:B-1----:R-:W-:Y:S05]  /*d960*/  @!P2 BRA `(.L_x_70) ;  /* 0xfffffffc00f0a947 */ /* 0x002fea000383ffff */
[----:B------:R-:W-:Y:S05]  /*d970*/  BRA `(.L_x_135) ;  /* 0xffffffdc00fc7947 */ /* 0x000fea000383ffff */
.L_x_72:
[----:B0-----:R0:W1:Y:S02]  /*d980*/  SYNCS.PHASECHK.TRANS64.TRYWAIT P2, [R2+URZ+0x17060], R3 ;  /* 0x01706003020075a7 */ /* 0x001064000804017f */
[----:B-1----:R-:W-:Y:S05]  /*d990*/  @!P2 NANOSLEEP.SYNCS 0x989680 ;  /* 0x009896800000a95d */ /* 0x002fea0003900000 */
[----:B------:R-:W1:Y:S02]  /*d9a0*/  @!P2 SYNCS.PHASECHK.TRANS64 P2, [R2+URZ+0x17060], R3 ;  /* 0x017060030200a5a7 */ /* 0x000e64000804007f */
[----:B-1----:R-:W-:Y:S05]  /*d9b0*/  @!P2 BRA `(.L_x_72) ;  /* 0xfffffffc00f0a947 */ /* 0x002fea000383ffff */
[----:B------:R-:W-:Y:S05]  /*d9c0*/  BRA `(.L_x_136) ;  /* 0xffffffe0000c7947 */ /* 0x000fea000383ffff */
.L_x_79:
[----:B0-----:R0:W2:Y:S02]  /*d9d0*/  SYNCS.PHASECHK.TRANS64.TRYWAIT P0, [R2+URZ+0x17070], R3 ;  /* 0x01707003020075a7 */ /* 0x0010a4000800017f */
[----:B--2---:R-:W-:Y:S05]  /*d9e0*/  @!P0 NANOSLEEP.SYNCS 0x989680 ;  /* 0x009896800000895d */ /* 0x004fea0003900000 */
[----:B------:R-:W2:Y:S02]  /*d9f0*/  @!P0 SYNCS.PHASECHK.TRANS64 P0, [R2+URZ+0x17070], R3 ;  /* 0x01707003020085a7 */ /* 0x000ea4000800007f */
[----:B--2---:R-:W-:Y:S05]  /*da00*/  @!P0 BRA `(.L_x_79) ;  /* 0xfffffffc00f08947 */ /* 0x004fea000383ffff */
[----:B------:R-:W-:Y:S05]  /*da10*/  BRA `(.L_x_137) ;  /* 0xffffffe400347947 */ /* 0x000fea000383ffff */
.L_x_81:
[----:B0-----:R0:W2:Y:S02]  /*da20*/  SYNCS.PHASECHK.TRANS64.TRYWAIT P0, [R2+URZ+0x17060], R3 ;  /* 0x01706003020075a7 */ /* 0x0010a4000800017f */
[----:B--2---:R-:W-:Y:S05]  /*da30*/  @!P0 NANOSLEEP.SYNCS 0x989680 ;  /* 0x009896800000895d */ /* 0x004fea0003900000 */
[----:B------:R-:W2:Y:S02]  /*da40*/  @!P0 SYNCS.PHASECHK.TRANS64 P0, [R2+URZ+0x17060], R3 ;  /* 0x01706003020085a7 */ /* 0x000ea4000800007f */
[----:B--2---:R-:W-:Y:S05]  /*da50*/  @!P0 BRA `(.L_x_81) ;  /* 0xfffffffc00f08947 */ /* 0x004fea000383ffff */
[----:B------:R-:W-:Y:S05]  /*da60*/  BRA `(.L_x_138) ;  /* 0xffffffe400507947 */ /* 0x000fea000383ffff */
.L_x_84:
[----:B0-----:R0:W1:Y:S02]  /*da70*/  SYNCS.PHASECHK.TRANS64.TRYWAIT P0, [R7+URZ+0x17020], R2 ;  /* 0x01702002070075a7 */ /* 0x001064000800017f */
[----:B-1----:R-:W-:Y:S05]  /*da80*/  @!P0 NANOSLEEP.SYNCS 0x989680 ;  /* 0x009896800000895d */ /* 0x002fea0003900000 */
[----:B------:R-:W1:Y:S02]  /*da90*/  @!P0 SYNCS.PHASECHK.TRANS64 P0, [R7+URZ+0x17020], R2 ;  /* 0x01702002070085a7 */ /* 0x000e64000800007f */
[----:B-1----:R-:W-:Y:S05]  /*daa0*/  @!P0 BRA `(.L_x_84) ;  /* 0xfffffffc00f08947 */ /* 0x002fea000383ffff */
[----:B------:R-:W-:Y:S05]  /*dab0*/  BRA `(.L_x_139) ;  /* 0xffffffe8005c7947 */ /* 0x000fea000383ffff */
.L_x_86:
[----:B0-----:R0:W1:Y:S02]  /*dac0*/  SYNCS.PHASECHK.TRANS64.TRYWAIT P1, [R5+URZ+0x17040], R2 ;  /* 0x01704002050075a7 */ /* 0x001064000802017f */
[----:B-1----:R-:W-:Y:S05]  /*dad0*/  @!P1 NANOSLEEP.SYNCS 0x989680 ;  /* 0x009896800000995d */ /* 0x002fea0003900000 */
[----:B------:R-:W1:Y:S02]  /*dae0*/  @!P1 SYNCS.PHASECHK.TRANS64 P1, [R5+URZ+0x17040], R2 ;  /* 0x01704002050095a7 */ /* 0x000e64000802007f */
[----:B-1----:R-:W-:Y:S05]  /*daf0*/  @!P1 BRA `(.L_x_86) ;  /* 0xfffffffc00f09947 */ /* 0x002fea000383ffff */
[----:B------:R-:W-:Y:S05]  /*db00*/  BRA `(.L_x_140) ;  /* 0xffffffe800987947 */ /* 0x000fea000383ffff */
.L_x_88:
[----:B-1----:R1:W2:Y:S02]  /*db10*/  SYNCS.PHASECHK.TRANS64.TRYWAIT P1, [R7+URZ+0x17040], R0 ;  /* 0x01704000070075a7 */ /* 0x0022a4000802017f */
[----:B--2---:R-:W-:Y:S05]  /*db20*/  @!P1 NANOSLEEP.SYNCS 0x989680 ;  /* 0x009896800000995d */ /* 0x004fea0003900000 */
[----:B------:R-:W2:Y:S02]  /*db30*/  @!P1 SYNCS.PHASECHK.TRANS64 P1, [R7+URZ+0x17040], R0 ;  /* 0x01704000070095a7 */ /* 0x000ea4000802007f */
[----:B--2---:R-:W-:Y:S05]  /*db40*/  @!P1 BRA `(.L_x_88) ;  /* 0xfffffffc00f09947 */ /* 0x004fea000383ffff */
[----:B------:R-:W-:Y:S05]  /*db50*/  BRA `(.L_x_141) ;  /* 0xffffffe800a47947 */ /* 0x000fea000383ffff */
.L_x_90:
[----:B--2---:R2:W3:Y:S02]  /*db60*/  SYNCS.PHASECHK.TRANS64.TRYWAIT P1, [R5+URZ+0x17060], R2 ;  /* 0x01706002050075a7 */ /* 0x0044e4000802017f */
[----:B---3--:R-:W-:Y:S05]  /*db70*/  @!P1 NANOSLEEP.SYNCS 0x989680 ;  /* 0x009896800000995d */ /* 0x008fea0003900000 */
[----:B------:R-:W3:Y:S02]  /*db80*/  @!P1 SYNCS.PHASECHK.TRANS64 P1, [R5+URZ+0x17060], R2 ;  /* 0x01706002050095a7 */ /* 0x000ee4000802007f */
[----:B---3--:R-:W-:Y:S05]  /*db90*/  @!P1 BRA `(.L_x_90) ;  /* 0xfffffffc00f09947 */ /* 0x008fea000383ffff */
[----:B------:R-:W-:Y:S05]  /*dba0*/  BRA `(.L_x_142) ;  /* 0xffffffe800a07947 */ /* 0x000fea000383ffff */
.L_x_92:
[----:B---3--:R3:W4:Y:S02]  /*dbb0*/  SYNCS.PHASECHK.TRANS64.TRYWAIT P1, [R7+URZ+0x17060], R0 ;  /* 0x01706000070075a7 */ /* 0x008724000802017f */
[----:B----4-:R-:W-:Y:S05]  /*dbc0*/  @!P1 NANOSLEEP.SYNCS 0x989680 ;  /* 0x009896800000995d */ /* 0x010fea0003900000 */
[----:B------:R-:W4:Y:S02]  /*dbd0*/  @!P1 SYNCS.PHASECHK.TRANS64 P1, [R7+URZ+0x17060], R0 ;  /* 0x01706000070095a7 */ /* 0x000f24000802007f */
[----:B----4-:R-:W-:Y:S05]  /*dbe0*/  @!P1 BRA `(.L_x_92) ;  /* 0xfffffffc00f09947 */ /* 0x010fea000383ffff */
[----:B------:R-:W-:Y:S05]  /*dbf0*/  BRA `(.L_x_143) ;  /* 0xffffffe8009c7947 */ /* 0x000fea000383ffff */
.L_x_94:
[----:B----4-:R4:W0:Y:S02]  /*dc00*/  SYNCS.PHASECHK.TRANS64.TRYWAIT P1, [R5+URZ+0x17080], R2 ;  /* 0x01708002050075a7 */ /* 0x010824000802017f */
[----:B0-----:R-:W-:Y:S05]  /*dc10*/  @!P1 NANOSLEEP.SYNCS 0x989680 ;  /* 0x009896800000995d */ /* 0x001fea0003900000 */
[----:B------:R-:W0:Y:S02]  /*dc20*/  @!P1 SYNCS.PHASECHK.TRANS64 P1, [R5+URZ+0x17080], R2 ;  /* 0x01708002050095a7 */ /* 0x000e24000802007f */
[----:B0-----:R-:W-:Y:S05]  /*dc30*/  @!P1 BRA `(.L_x_94) ;  /* 0xfffffffc00f09947 */ /* 0x001fea000383ffff */
[----:B------:R-:W-:Y:S05]  /*dc40*/  BRA `(.L_x_144) ;  /* 0xffffffe800987947 */ /* 0x000fea000383ffff */
.L_x_145:
[----:B------:R-:W-:-:S00]  /*dc50*/  BRA `(.L_x_145) ;  /* 0xfffffffc00fc7947 */ /* 0x000fc0000383ffff */
[----:B------:R-:W-:-:S00]  /*dc60*/  NOP ;  /* 0x0000000000007918 */ /* 0x000fc00000000000 */
        /* <DEDUP_REMOVED lines=9> */
.L_x_2537:


//--------------------- .text._ZN7cutlass13device_kernelIN5flash11enable_sm90INS1_16FlashAttnFwdSm90INS1_25CollectiveMainloopFwdSm90ILi2EN4cute5tupleIJNS5_1CILi1EEES8_S8_EEENS6_IJNS7_ILi192EEENS7_ILi128EEENS7_ILi96EEEEEELi96ENS_12float_e4m3_tEfNS_4arch4Sm90ELb0ELb0ELb1ELb1ELb1ELb0ELb0ELb1ELb1ELb1ELb1ELb0EEENS1_21CollectiveEpilogueFwdINS6_IJSA_SC_SB_EEES9_NS_10bfloat16_tESG_Li384ELb1ELb1ELb1ELb1EEENS1_36VarlenDynamicPersistentTileSchedulerILi192ELi128ELi384ELi128ELb1ELb1ELb1ELb0ELb1ELb1EEEEEEEEEvNT_6ParamsE --------------------------
	.section	.text._ZN7cutlass13device_kernelIN5flash11enable_sm90INS1_16FlashAttnFwdSm90INS1_25CollectiveMainloopFwdSm90ILi2EN4cute5tupleIJNS5_1CILi1EEES8_S8_EEENS6_IJNS7_ILi192EEENS7_ILi128EEENS7_ILi96EEEEEELi96ENS_12float_e4m3_tEfNS_4arch4Sm90ELb0ELb0ELb1ELb1ELb1ELb0ELb0ELb1ELb1ELb1ELb1ELb0EEENS1_21CollectiveEpilogueFwdINS6_IJSA_SC_SB_EEES9_NS_10bfloat16_tESG_Li384ELb1ELb1ELb1ELb1EEENS1_36VarlenDynamicPersistentTileSchedulerILi192ELi128ELi384ELi128ELb1ELb1ELb1ELb0ELb1ELb1EEEEEEEEEvNT_6ParamsE,"ax",@progbits
	.align	128
.text._ZN7cutlass13device_kernelIN5flash11enable_sm90INS1_16FlashAttnFwdSm90INS1_25CollectiveMainloopFwdSm90ILi2EN4cute5tupleIJNS5_1CILi1EEES8_S8_EEENS6_IJNS7_ILi192EEENS7_ILi128EEENS7_ILi96EEEEEELi96ENS_12float_e4m3_tEfNS_4arch4Sm90ELb0ELb0ELb1ELb1ELb1ELb0ELb0ELb1ELb1ELb1ELb1ELb0EEENS1_21CollectiveEpilogueFwdINS6_IJSA_SC_SB_EEES9_NS_10bfloat16_tESG_Li384ELb1ELb1ELb1ELb1EEENS1_36VarlenDynamicPersistentTileSchedulerILi192ELi128ELi384ELi128ELb1ELb1ELb1ELb0ELb1ELb1EEEEEEEEEvNT_6ParamsE:
        .type           _ZN7cutlass13device_kernelIN5flash11enable_sm90INS1_16FlashAttnFwdSm90INS1_25CollectiveMainloopFwdSm90ILi2EN4cute5tupleIJNS5_1CILi1EEES8_S8_EEENS6_IJNS7_ILi192EEENS7_ILi128EEENS7_ILi96EEEEEELi96ENS_12float_e4m3_tEfNS_4arch4Sm90ELb0ELb0ELb1ELb1ELb1ELb0ELb0ELb1ELb1ELb1ELb1ELb0EEENS1_21CollectiveEpilogueFwdINS6_IJSA_SC_SB_EEES9_NS_10bfloat16_tESG_Li384ELb1ELb1ELb1ELb1EEENS1_36VarlenDynamicPersistentTileSchedulerILi192ELi128ELi384ELi128ELb1ELb1ELb1ELb0ELb1ELb1EEEEEEEEEvNT_6ParamsE,@function
        .size           _ZN7cutlass13device_kernelIN5flash11enable_sm90INS1_16FlashAttnFwdSm90INS1_25CollectiveMainloopFwdSm90ILi2EN4cute5tupleIJNS5_1CILi1EEES8_S8_EEENS6_IJNS7_ILi192EEENS7_ILi128EEENS7_ILi96EEEEEELi96ENS_12float_e4m3_tEfNS_4arch4Sm90ELb0ELb0ELb1ELb1ELb1ELb0ELb0ELb1ELb1ELb1ELb1ELb0EEENS1_21CollectiveEpilogueFwdINS6_IJSA_SC_SB_EEES9_NS_10bfloat16_tESG_Li384ELb1ELb1ELb1ELb1EEENS1_36VarlenDynamicPersistentTileSchedulerILi192ELi128ELi384ELi128ELb1ELb1ELb1ELb0ELb1ELb1EEEEEEEEEvNT_6ParamsE,(.L_x_2538 - _ZN7cutlass13device_kernelIN5flash11enable_sm90INS1_16FlashAttnFwdSm90INS1_25CollectiveMainloopFwdSm90ILi2EN4cute5tupleIJNS5_1CILi1EEES8_S8_EEENS6_IJNS7_ILi192EEENS7_ILi128EEENS7_ILi96EEEEEELi96ENS_12float_e4m3_tEfNS_4arch4Sm90ELb0ELb0ELb1ELb1ELb1ELb0ELb0ELb1ELb1ELb1ELb1ELb0EEENS1_21CollectiveEpilogueFwdINS6_IJSA_SC_SB_EEES9_NS_10bfloat16_tESG_Li384ELb1ELb1ELb1ELb1EEENS1_36VarlenDynamicPersistentTileSchedulerILi192ELi128ELi384ELi128ELb1ELb1ELb1ELb0ELb1ELb1EEEEEEEEEvNT_6ParamsE)
        .other          _ZN7cutlass13device_kernelIN5flash11enable_sm90INS1_16FlashAttnFwdSm90INS1_25CollectiveMainloopFwdSm90ILi2EN4cute5tupleIJNS5_1CILi1EEES8_S8_EEENS6_IJNS7_ILi192EEENS7_ILi128EEENS7_ILi96EEEEEELi96ENS_12float_e4m3_tEfNS_4arch4Sm90ELb0ELb0ELb1ELb1ELb1ELb0ELb0ELb1ELb1ELb1ELb1ELb0EEENS1_21CollectiveEpilogueFwdINS6_IJSA_SC_SB_EEES9_NS_10bfloat16_tESG_Li384ELb1ELb1ELb1ELb1EEENS1_36VarlenDynamicPersistentTileSchedulerILi192ELi128ELi384ELi128ELb1ELb1ELb1ELb0ELb1ELb1EEEEEEEEEvNT_6ParamsE,@"STO_CUDA_ENTRY STV_DEFAULT"
_ZN7cutlass13device_kernelIN5flash11enable_sm90INS1_16FlashAttnFwdSm90INS1_25CollectiveMainloopFwdSm90ILi2EN4cute5tupleIJNS5_1CILi1EEES8_S8_EEENS6_IJNS7_ILi192EEENS7_ILi128EEENS7_ILi96EEEEEELi96ENS_12float_e4m3_tEfNS_4arch4Sm90ELb0ELb0ELb1ELb1ELb1ELb0ELb0ELb1ELb1ELb1ELb1ELb0EEENS1_21CollectiveEpilogueFwdINS6_IJSA_SC_SB_EEES9_NS_10bfloat16_tESG_Li384ELb1ELb1ELb1ELb1EEENS1_36VarlenDynamicPersistentTileSchedulerILi192ELi128ELi384ELi128ELb1ELb1ELb1ELb0ELb1ELb1EEEEEEEEEvNT_6ParamsE:
        /* <DEDUP_REMOVED lines=10> */
[----:B------:R-:W-:-:S05]  /*00a0*/  SHF.R.U32.HI R2, RZ, 0x7, R3 ;  /* 0x00000007ff027819 */ /* 0x000fca0000011603 */
[----:B------:R0:W1:Y:S04]  /*00b0*/  SHFL.IDX PT, R3, R2, RZ, 0x1f ;  /* 0x00001fff02037589 */ /* 0x00006800000e0000 */
[----:B------:R-:W-:Y:S01]  /*00c0*/  VOTEU.ALL UP0, P0 ;  /* 0x00000000003f7886 */ /* 0x000fe20000000000 */
[----:B------:R-:W-:-:S04]  /*00d0*/  VOTEU.ALL UP1, P0 ;  /* 0x00000000003f7886 */ /* 0x000fc80000020000 */
[----:B------:R-:W2:Y:S01]  /*00e0*/  @!UP0 S2UR UR8, SR_CgaCtaId ;  /* 0x00000000000889c3 */ /* 0x000ea20000008800 */
[----:B------:R-:W-:Y:S01]  /*00f0*/  @!UP0 UMOV UR6, 0x400 ;  /* 0x0000040000068882 */ /* 0x000fe20000000000 */
[----:B------:R-:W-:-:S04]  /*0100*/  @!UP0 UIADD3 UR4, -UR4, 0x100000, URZ ;  /* 0x0010000004048890 */ /* 0x000fc8000fffe13f */
[----:B------:R-:W-:Y:S02]  /*0110*/  @!UP0 USHF.L.U32 UR5, UR4, 0xb, URZ ;  /* 0x0000000b04058899 */ /* 0x000fe4000800063f */
[----:B------:R-:W-:Y:S02]  /*0120*/  @!UP0 USHF.L.U32 UR4, UR4, 0x1, URZ ;  /* 0x0000000104048899 */ /* 0x000fe4000800063f */
[----:B--2---:R-:W-:Y:S02]  /*0130*/  @!UP0 ULEA UR8, UR8, UR6, 0x18 ;  /* 0x0000000608088291 */ /* 0x004fe4000f8ec03f */
        /* <DEDUP_REMOVED lines=25> */
.L_x_146:
        /* <DEDUP_REMOVED lines=22> */
.L_x_147:
        /* <DEDUP_REMOVED lines=18> */
.L_x_148:
        /* <DEDUP_REMOVED lines=22> */
.L_x_149:
[----:B------:R-:W5:Y:S01]  /*06b0*/  SHFL.IDX PT, R4, R0, RZ, 0x1f ;  /* 0x00001fff00047589 */ /* 0x000f6200000e0000 */
[----:B------:R-:W-:Y:S01]  /*06c0*/  R2UR UR9, R3 ;  /* 0x00000000030972ca */ /* 0x000fe200000e0000 */
[----:B------:R-:W-:Y:S01]  /*06d0*/  NOP ;  /* 0x0000000000007918 */ /* 0x000fe20000000000 */
[----:B------:R-:W0:Y:S01]  /*06e0*/  S2R R2, SR_CgaCtaId ;  /* 0x0000000000027919 */ /* 0x000e220000008800 */
[----:B-----5:R-:W-:-:S13]  /*06f0*/  ISETP.NE.AND P0, PT, R4, RZ, PT ;  /* 0x000000ff0400720c */ /* 0x020fda0003f05270 */
[----:B0-----:R-:W-:Y:S05]  /*0700*/  @P0 BRA `(.L_x_150) ;  /* 0x0000000000480947 */ /* 0x001fea0003800000 */
        /* <DEDUP_REMOVED lines=18> */
.L_x_150:
[----:B------:R-:W-:Y:S01]  /*0830*/  UISETP.NE.AND UP0, UPT, UR9, URZ, UPT ;  /* 0x0000003f0900728c */ /* 0x000fe2000bf05270 */
[----:B------:R-:W-:Y:S01]  /*0840*/  NOP ;  /* 0x0000000000007918 */ /* 0x000fe20000000000 */
[----:B------:R-:W-:Y:S01]  /*0850*/  UMOV UR39, 0x1 ;  /* 0x0000000100277882 */ /* 0x000fe20000000000 */
[----:B------:R-:W-:Y:S01]  /*0860*/  ULDC.64 UR52, c[0x0][0x208] ;  /* 0x0000820000347ab9 */ /* 0x000fe20000000a00 */
[----:B------:R-:W-:Y:S01]  /*0870*/  USEL UR39, UR39, 0x2, !UP0 ;  /* 0x0000000227277887 */ /* 0x000fe2000c000000 */
[----:B01234-:R-:W-:Y:S01]  /*0880*/  BAR.SYNC.DEFER_BLOCKING 0x0 ;  /* 0x0000000000007b1d */ /* 0x01ffe20000010000 */
[----:B------:R-:W-:-:S13]  /*0890*/  PLOP3.LUT P0, PT, PT, PT, UP0, 0x80, 0x0 ;  /* 0x000000000000781c */ /* 0x000fda0003f0f008 */
[----:B------:R-:W-:Y:S05]  /*08a0*/  @!P0 BRA `(.L_x_151) ;  /* 0x0000009c00688947 */ /* 0x000fea0003800000 */
.L_x_152:
[----:B------:R-:W-:-:S08]  /*08b0*/  NOP ;  /* 0x0000000000007918 */ /* 0x000fd00000000000 */
[----:B------:R-:W0:Y:S02]  /*08c0*/  USETMAXREG.TRY_ALLOC.CTAPOOL UP0, 0xa0 ;  /* 0x000000a0000079c8 */ /* 0x000e240008000600 */
[----:B0-----:R-:W-:-:S13]  /*08d0*/  PLOP3.LUT P0, PT, PT, PT, UP0, 0x80, 0x0 ;  /* 0x000000000000781c */ /* 0x001fda0003f0f008 */
[----:B------:R-:W-:Y:S05]  /*08e0*/  @!P0 BRA `(.L_x_152) ;  /* 0xfffffffc00f08947 */ /* 0x000fea000383ffff */
[----:B------:R-:W0:Y:S08]  /*08f0*/  S2UR UR5, SR_CgaCtaId ;  /* 0x00000000000579c3 */ /* 0x000e300000008800 */
[----:B------:R-:W-:Y:S06]  /*0900*/  BAR.ARV 0x8, 0x200 ;  /* 0x0208000000007b1d */ /* 0x000fec0000002000 */
[----:B------:R-:W-:-:S02]  /*0910*/  UMOV UR4, 0x400 ;  /* 0x0000040000047882 */ /* 0x000fc40000000000 */
[----:B------:R-:W-:Y:S01]  /*0920*/  BAR.SYNC.DEFER_BLOCKING 0x5, 0x200 ;  /* 0x0148000000007b1d */ /* 0x000fe20000010000 */
[----:B0-----:R-:W-:-:S09]  /*0930*/  ULEA UR4, UR5, UR4, 0x18 ;  /* 0x0000000405047291 */ /* 0x001fd2000f8ec03f */
[----:B------:R-:W0:Y:S01]  /*0940*/  LDS.128 R36, [UR4+0x19cd0] ;  /* 0x019cd004ff247984 */ /* 0x000e220008000c00 */
[----:B------:R-:W-:Y:S01]  /*0950*/  ULDC UR4, c[0x0][0xc3c] ;  /* 0x00030f0000047ab9 */ /* 0x000fe20000000800 */
[----:B------:R-:W-:Y:S06]  /*0960*/  BAR.ARV 0x4, 0x200 ;  /* 0x0108000000007b1d */ /* 0x000fec0000002000 */
[----:B0-----:R-:W-:-:S13]  /*0970*/  ISETP.GE.AND P0, PT, R39, UR4, PT ;  /* 0x0000000427007c0c */ /* 0x001fda000bf06270 */
[----:B------:R-:W-:Y:S05]  /*0980*/  @P0 EXIT ;  /* 0x000000000000094d */ /* 0x000fea0003800000 */
[----:B------:R-:W0:Y:S01]  /*0990*/  S2R R0, SR_TID.X ;  /* 0x0000000000007919 */ /* 0x000e220000002100 */
[----:B------:R-:W-:Y:S01]  /*09a0*/  R2UR UR6, R37 ;  /* 0x00000000250672ca */ /* 0x000fe200000e0000 */
[----:B------:R-:W-:Y:S01]  /*09b0*/  ULOP3.LUT UR47, UR39, 0x1, URZ, 0xfc, !UPT ;  /* 0x00000001272f7892 */ /* 0x000fe2000f8efc3f */
[----:B------:R-:W-:Y:S01]  /*09c0*/  R2UR UR5, R38 ;  /* 0x00000000260572ca */ /* 0x000fe200000e0000 */
[----:B------:R-:W-:Y:S01]  /*09d0*/  UMOV UR36, URZ ;  /* 0x0000003f00247c82 */ /* 0x000fe20008000000 */
[----:B------:R-:W-:Y:S01]  /*09e0*/  UMOV UR37, URZ ;  /* 0x0000003f00257c82 */ /* 0x000fe20008000000 */
[----:B------:R-:W-:Y:S01]  /*09f0*/  UMOV UR38, URZ ;  /* 0x0000003f00267c82 */ /* 0x000fe20008000000 */
[----:B0-----:R-:W-:-:S05]  /*0a00*/  VIADD R12, R0, 0xffffff80 ;  /* 0xffffff80000c7836 */ /* 0x001fca0000000000 */
[----:B------:R-:W-:-:S04]  /*0a10*/  SHF.R.S32.HI R0, RZ, 0x1f, R12 ;  /* 0x0000001fff007819 */ /* 0x000fc8000001140c */
[CC--:B------:R-:W-:Y:S02]  /*0a20*/  LEA.HI R2, R0.reuse, R12.reuse, RZ, 0x7 ;  /* 0x0000000c00027211 */ /* 0x0c0fe400078f38ff */
[-C--:B------:R-:W-:Y:S02]  /*0a30*/  LEA.HI R4, R0, R12.reuse, RZ, 0x5 ;  /* 0x0000000c00047211 */ /* 0x080fe400078f28ff */
[----:B------:R-:W-:Y:S02]  /*0a40*/  LOP3.LUT R3, R2, 0xffffff80, RZ, 0xc0, !PT ;  /* 0xffffff8002037812 */ /* 0x000fe400078ec0ff */
[----:B------:R-:W-:Y:S01]  /*0a50*/  SHF.R.S32.HI R13, RZ, 0x7, R2 ;  /* 0x00000007ff0d7819 */ /* 0x000fe20000011402 */
[----:B------:R-:W-:Y:S02]  /*0a60*/  IMAD.SHL.U32 R5, R4, 0x10, RZ ;  /* 0x0000001004057824 */ /* 0x000fe400078e00ff */
[----:B------:R-:W-:Y:S01]  /*0a70*/  IMAD.IADD R11, R12, 0x1, -R3 ;  /* 0x000000010c0b7824 */ /* 0x000fe200078e0a03 */
[----:B------:R-:W-:-:S02]  /*0a80*/  LEA.HI R3, R0, R12, RZ, 0x4 ;  /* 0x0000000c00037211 */ /* 0x000fc400078f20ff */
[----:B------:R-:W-:Y:S02]  /*0a90*/  LOP3.LUT R5, R5, 0xfffffe00, RZ, 0xc0, !PT ;  /* 0xfffffe0005057812 */ /* 0x000fe400078ec0ff */
[----:B------:R-:W-:Y:S02]  /*0aa0*/  SHF.R.S32.HI R7, RZ, 0x1f, R11 ;  /* 0x0000001fff077819 */ /* 0x000fe4000001140b */
[----:B------:R-:W-:Y:S02]  /*0ab0*/  SHF.R.S32.HI R4, RZ, 0x4, R3 ;  /* 0x00000004ff047819 */ /* 0x000fe40000011403 */
[----:B------:R-:W-:Y:S02]  /*0ac0*/  LEA.HI R8, R7, R11, RZ, 0x2 ;  /* 0x0000000b07087211 */ /* 0x000fe400078f10ff */
[C---:B------:R-:W-:Y:S02]  /*0ad0*/  LOP3.LUT R2, R3.reuse, 0x7fffff0, RZ, 0xc0, !PT ;  /* 0x07fffff003027812 */ /* 0x040fe400078ec0ff */
[----:B------:R-:W-:-:S02]  /*0ae0*/  LEA.HI R3, R3, R4, RZ, 0x1 ;  /* 0x0000000403037211 */ /* 0x000fc400078f08ff */
[----:B------:R-:W-:Y:S01]  /*0af0*/  SHF.R.S32.HI R9, RZ, 0x2, R8 ;  /* 0x00000002ff097819 */ /* 0x000fe20000011408 */
[----:B------:R-:W-:Y:S01]  /*0b00*/  IMAD.IADD R2, R12, 0x1, -R2 ;  /* 0x000000010c027824 */ /* 0x000fe200078e0a02 */
[----:B------:R-:W-:Y:S02]  /*0b10*/  SHF.R.S32.HI R6, RZ, 0x1f, R8 ;  /* 0x0000001fff067819 */ /* 0x000fe40000011408 */
[----:B------:R-:W-:Y:S01]  /*0b20*/  LOP3.LUT R3, R3, 0x1ffffffe, RZ, 0xc0, !PT ;  /* 0x1ffffffe03037812 */ /* 0x000fe200078ec0ff */
[----:B------:R-:W-:Y:S01]  /*0b30*/  IMAD R2, R2, 0x20, R5 ;  /* 0x0000002002027824 */ /* 0x000fe200078e0205 */
[----:B------:R-:W-:Y:S01]  /*0b40*/  LEA.HI R10, R6, R9, RZ, 0x3 ;  /* 0x00000009060a7211 */ /* 0x000fe200078f18ff */
[----:B------:R-:W-:Y:S01]  /*0b50*/  IMAD.HI R6, R13, 0x55555556, RZ ;  /* 0x555555560d067827 */ /* 0x000fe200078e02ff */
[----:B------:R-:W-:Y:S02]  /*0b60*/  LEA.HI R0, R0, R12, RZ, 0x2 ;  /* 0x0000000c00007211 */ /* 0x000fe400078f10ff */
[----:B------:R-:W-:Y:S01]  /*0b70*/  LOP3.LUT R10, R10, 0xfffffff8, RZ, 0xc0, !PT ;  /* 0xfffffff80a0a7812 */ /* 0x000fe200078ec0ff */
[----:B------:R-:W-:Y:S01]  /*0b80*/  IMAD.IADD R3, R4, 0x1, -R3 ;  /* 0x0000000104037824 */ /* 0x000fe200078e0a03 */
[----:B------:R-:W-:-:S02]  /*0b90*/  LOP3.LUT R4, R0, 0xfffffffc, RZ, 0xc0, !PT ;  /* 0xfffffffc00047812 */ /* 0x000fc400078ec0ff */
[----:B------:R-:W-:Y:S01]  /*0ba0*/  LEA.HI R7, R7, R11, RZ, 0x5 ;  /* 0x0000000b07077211 */ /* 0x000fe200078f28ff */
[----:B------:R-:W-:Y:S01]  /*0bb0*/  IMAD R2, R3, 0x8, R2 ;  /* 0x0000000803027824 */ /* 0x000fe200078e0202 */
[----:B------:R-:W-:Y:S01]  /*0bc0*/  LOP3.LUT R8, R8, 0x7ffffffc, RZ, 0xc0, !PT ;  /* 0x7ffffffc08087812 */ /* 0x000fe200078ec0ff */
[----:B------:R-:W-:Y:S01]  /*0bd0*/  IMAD.IADD R10, R9, 0x1, -R10 ;  /* 0x00000001090a7824 */ /* 0x000fe200078e0a0a */
[----:B------:R-:W-:Y:S01]  /*0be0*/  LEA.HI R6, R6, R6, RZ, 0x1 ;  /* 0x0000000606067211 */ /* 0x000fe200078f08ff */
[----:B------:R-:W-:Y:S01]  /*0bf0*/  IMAD.IADD R9, R12, 0x1, -R4 ;  /* 0x000000010c097824 */ /* 0x000fe200078e0a04 */
[----:B------:R-:W-:Y:S01]  /*0c00*/  SHF.R.S32.HI R7, RZ, 0x5, R7 ;  /* 0x00000005ff077819 */ /* 0x000fe20000011407 */
[----:B------:R0:W-:Y:S01]  /*0c10*/  STL [R1+0x34], R2 ;  /* 0x0000340201007387 */ /* 0x0001e20000100800 */
[----:B------:R-:W-:Y:S01]  /*0c20*/  IMAD.IADD R8, R11, 0x1, -R8 ;  /* 0x000000010b087824 */ /* 0x000fe200078e0a08 */
[----:B------:R-:W-:Y:S01]  /*0c30*/  SHF.R.S32.HI R0, RZ, 0x2, R0 ;  /* 0x00000002ff007819 */ /* 0x000fe20000011400 */
[----:B------:R-:W-:Y:S01]  /*0c40*/  IMAD R6, R6, -0x3, R13 ;  /* 0xfffffffd06067824 */ /* 0x000fe200078e020d */
[----:B------:R-:W-:Y:S01]  /*0c50*/  LEA.HI R3, R9, R9, RZ, 0x1 ;  /* 0x0000000909037211 */ /* 0x000fe200078f08ff */
[----:B------:R-:W-:-:S02]  /*0c60*/  IMAD R7, R7, 0x10, R10 ;  /* 0x0000001007077824 */ /* 0x000fc400078e020a */
[----:B------:R-:W-:Y:S01]  /*0c70*/  IMAD.SHL.U32 R4, R8, 0x2, RZ ;  /* 0x0000000208047824 */ /* 0x000fe200078e00ff */
[----:B------:R-:W-:Y:S01]  /*0c80*/  LOP3.LUT R3, R3, 0x1ffffffe, RZ, 0xc0, !PT ;  /* 0x1ffffffe03037812 */ /* 0x000fe200078ec0ff */
[----:B------:R-:W-:Y:S02]  /*0c90*/  IMAD R5, R6, 0x40, R7 ;  /* 0x0000004006057824 */ /* 0x000fe400078e0207 */
[----:B0-----:R-:W-:Y:S02]  /*0ca0*/  IMAD.SHL.U32 R2, R9, 0x8, RZ ;  /* 0x0000000809027824 */ /* 0x001fe400078e00ff */
[----:B------:R-:W-:Y:S01]  /*0cb0*/  VIADD R156, R4, 0x18 ;  /* 0x00000018049c7836 */ /* 0x000fe20000000000 */
[----:B------:R-:W-:Y:S01]  /*0cc0*/  STL [R1+0x2c], R5 ;  /* 0x00002c0501007387 */ /* 0x000fe20000100800 */
[C---:B------:R-:W-:Y:S02]  /*0cd0*/  VIADD R16, R2.reuse, 0x20 ;  /* 0x0000002002107836 */ /* 0x040fe40000000000 */
[----:B------:R-:W-:Y:S01]  /*0ce0*/  VIADD R17, R2, 0x40 ;  /* 0x0000004002117836 */ /* 0x000fe20000000000 */
[----:B------:R-:W-:Y:S01]  /*0cf0*/  STL [R1+0x4], R4 ;  /* 0x0000040401007387 */ /* 0x000fe20000100800 */
[C---:B------:R-:W-:Y:S01]  /*0d00*/  VIADD R153, R4.reuse, 0x30 ;  /* 0x0000003004997836 */ /* 0x040fe20000000000 */
[----:B------:R-:W-:Y:S01]  /*0d10*/  SHF.R.S32.HI R0, RZ, 0x1f, R16 ;  /* 0x0000001fff007819 */ /* 0x000fe20000011410 */
[C---:B------:R-:W-:Y:S01]  /*0d20*/  VIADD R0, R4.reuse, 0x8 ;  /* 0x0000000804007836 */ /* 0x040fe20000000000 */
[----:B------:R-:W-:Y:S01]  /*0d30*/  SHF.R.S32.HI R6, RZ, 0x1f, R17 ;  /* 0x0000001fff067819 */ /* 0x000fe20000011411 */
[----:B------:R-:W-:-:S02]  /*0d40*/  VIADD R22, R4, 0x48 ;  /* 0x0000004804167836 */ /* 0x000fc40000000000 */
[----:B------:R-:W-:Y:S01]  /*0d50*/  IMAD.IADD R3, R9, 0x1, -R3 ;  /* 0x0000000109037824 */ /* 0x000fe200078e0a03 */
[----:B------:R0:W-:Y:S01]  /*0d60*/  STL [R1], R0 ;  /* 0x0000000001007387 */ /* 0x0001e20000100800 */
[----:B------:R-:W-:Y:S01]  /*0d70*/  SHF.R.S32.HI R6, RZ, 0x1f, R0 ;  /* 0x0000001fff067819 */ /* 0x000fe20000011400 */
[C---:B------:R-:W-:Y:S02]  /*0d80*/  VIADD R157, R4.reuse, 0x10 ;  /* 0x00000010049d7836 */ /* 0x040fe40000000000 */
[C---:B------:R-:W-:Y:S02]  /*0d90*/  VIADD R155, R4.reuse, 0x20 ;  /* 0x00000020049b7836 */ /* 0x040fe40000000000 */
[----:B------:R1:W-:Y:S01]  /*0da0*/  STL [R1+0x28], R6 ;  /* 0x0000280601007387 */ /* 0x0003e20000100800 */
[C---:B------:R-:W-:Y:S02]  /*0db0*/  VIADD R154, R4.reuse, 0x28 ;  /* 0x00000028049a7836 */ /* 0x040fe40000000000 */
[C---:B------:R-:W-:Y:S01]  /*0dc0*/  VIADD R152, R4.reuse, 0x38 ;  /* 0x0000003804987836 */ /* 0x040fe20000000000 */
[----:B0-----:R-:W-:Y:S01]  /*0dd0*/  SHF.R.S32.HI R0, RZ, 0x1f, R156 ;  /* 0x0000001fff007819 */ /* 0x001fe2000001149c */
[C---:B------:R-:W-:Y:S01]  /*0de0*/  VIADD R23, R4.reuse, 0x40 ;  /* 0x0000004004177836 */ /* 0x040fe20000000000 */
[----:B------:R-:W-:Y:S01]  /*0df0*/  SHF.R.S32.HI R0, RZ, 0x1f, R153 ;  /* 0x0000001fff007819 */ /* 0x000fe20000011499 */
[C---:B------:R-:W-:Y:S01]  /*0e00*/  VIADD R19, R4.reuse, 0x50 ;  /* 0x0000005004137836 */ /* 0x040fe20000000000 */
[----:B------:R-:W-:Y:S01]  /*0e10*/  SHF.R.S32.HI R0, RZ, 0x1f, R22 ;  /* 0x0000001fff007819 */ /* 0x000fe20000011416 */
[----:B------:R-:W-:Y:S01]  /*0e20*/  IMAD R0, R3, 0x8, R5 ;  /* 0x0000000803007824 */ /* 0x000fe200078e0205 */
[----:B-1----:R-:W-:Y:S01]  /*0e30*/  SHF.R.S32.HI R6, RZ, 0x1f, R155 ;  /* 0x0000001fff067819 */ /* 0x002fe2000001149b */
[----:B------:R-:W-:Y:S01]  /*0e40*/  VIADD R18, R4, 0x58 ;  /* 0x0000005804127836 */ /* 0x000fe20000000000 */
[----:B------:R-:W-:-:S02]  /*0e50*/  SHF.R.S32.HI R4, RZ, 0x1f, R157 ;  /* 0x0000001fff047819 */ /* 0x000fc4000001149d */
[----:B------:R0:W-:Y:S01]  /*0e60*/  STL [R1+0x30], R0 ;  /* 0x0000300001007387 */ /* 0x0001e20000100800 */
[----:B------:R-:W-:Y:S02]  /*0e70*/  SHF.R.S32.HI R4, RZ, 0x1f, R154 ;  /* 0x0000001fff047819 */ /* 0x000fe4000001149a */
[----:B------:R-:W-:Y:S02]  /*0e80*/  SHF.R.S32.HI R6, RZ, 0x1f, R152 ;  /* 0x0000001fff067819 */ /* 0x000fe40000011498 */
[----:B------:R-:W-:Y:S02]  /*0e90*/  SHF.R.S32.HI R4, RZ, 0x1f, R23 ;  /* 0x0000001fff047819 */ /* 0x000fe40000011417 */
[----:B------:R-:W-:Y:S02]  /*0ea0*/  SHF.R.S32.HI R6, RZ, 0x1f, R19 ;  /* 0x0000001fff067819 */ /* 0x000fe40000011413 */
[----:B------:R-:W-:-:S07]  /*0eb0*/  SHF.R.S32.HI R4, RZ, 0x1f, R18 ;  /* 0x0000001fff047819 */ /* 0x000fce0000011412 */
.L_x_194:
[----:B012-4-:R-:W1:Y:S01]  /*0ec0*/  LDC.64 R4, c[0x0][0xc88] ;  /* 0x00032200ff047b82 */ /* 0x017e620000000a00 */
[----:B------:R-:W-:Y:S01]  /*0ed0*/  ULDC.64 UR8, c[0x0][0xa28] ;  /* 0x00028a0000087ab9 */ /* 0x000fe20000000a00 */
[----:B------:R-:W-:Y:S01]  /*0ee0*/  ULDC.64 UR10, c[0x0][0xa20] ;  /* 0x00028800000a7ab9 */ /* 0x000fe20000000a00 */
[----:B------:R-:W-:Y:S01]  /*0ef0*/  ULDC UR4, c[0x0][0x424] ;  /* 0x0001090000047ab9 */ /* 0x000fe20000000800 */
[----:B------:R-:W-:Y:S01]  /*0f00*/  ULDC UR7, c[0x0][0x2f0] ;  /* 0x0000bc0000077ab9 */ /* 0x000fe20000000800 */
[----:B-1----:R-:W-:-:S06]  /*0f10*/  IMAD.WIDE R4, R39, 0x4, R4 ;  /* 0x0000000427047825 */ /* 0x002fcc00078e0204 */
[----:B------:R-:W2:Y:S01]  /*0f20*/  LDG.E R4, desc[UR52][R4.64] ;  /* 0x0000003404047981 */ /* 0x000ea2000c1e1900 */
[----:B------:R-:W-:Y:S02]  /*0f30*/  UISETP.NE.U32.AND UP0, UPT, UR8, URZ, UPT ;  /* 0x0000003f0800728c */ /* 0x000fe4000bf05070 */
[----:B------:R-:W-:Y:S02]  /*0f40*/  UISETP.NE.U32.AND UP1, UPT, UR10, URZ, UPT ;  /* 0x0000003f0a00728c */ /* 0x000fe4000bf25070 */
[----:B------:R-:W-:Y:S02]  /*0f50*/  UISETP.NE.AND.EX UP0, UPT, UR9, URZ, UPT, UP0 ;  /* 0x0000003f0900728c */ /* 0x000fe4000bf05300 */
[----:B------:R-:W-:-:S04]  /*0f60*/  UISETP.NE.AND.EX UP1, UPT, UR11, URZ, UPT, UP1 ;  /* 0x0000003f0b00728c */ /* 0x000fc8000bf25310 */
[----:B------:R-:W-:Y:S02]  /*0f70*/  PLOP3.LUT P0, PT, PT, PT, UP0, 0x80, 0x0 ;  /* 0x000000000000781c */ /* 0x000fe40003f0f008 */
[----:B------:R-:W-:Y:S02]  /*0f80*/  PLOP3.LUT P1, PT, PT, PT, UP1, 0x80, 0x0 ;  /* 0x000000000000781c */ /* 0x000fe40003f2f018 */
[----:B--2---:R-:W-:-:S13]  /*0f90*/  R2UR UR40, R4 ;  /* 0x00000000042872ca */ /* 0x004fda00000e0000 */
[----:B------:R-:W-:Y:S02]  /*0fa0*/  USHF.R.S32.HI UR41, URZ, 0x1f, UR40 ;  /* 0x0000001f3f297899 */ /* 0x000fe40008011428 */
[----:B------:R-:W-:-:S04]  /*0fb0*/  @UP0 ULEA UR8, UP2, UR40, UR8, 0x2 ;  /* 0x0000000828080291 */ /* 0x000fc8000f84103f */
[----:B------:R-:W-:Y:S02]  /*0fc0*/  @UP0 ULEA.HI.X UR9, UR40, UR9, UR41, 0x2, UP2 ;  /* 0x0000000928090291 */ /* 0x000fe400090f1429 */
[----:B------:R-:W-:Y:S01]  /*0fd0*/  @UP1 ULEA UR10, UP0, UR40, UR10, 0x2 ;  /* 0x0000000a280a1291 */ /* 0x000fe2000f80103f */
[----:B------:R-:W-:-:S03]  /*0fe0*/  IMAD.U32 R4, RZ, RZ, UR8 ;  /* 0x00000008ff047e24 */ /* 0x000fc6000f8e00ff */
[----:B------:R-:W-:Y:S01]  /*0ff0*/  @UP1 ULEA.HI.X UR11, UR40, UR11, UR41, 0x2, UP0 ;  /* 0x0000000b280b1291 */ /* 0x000fe200080f1429 */
[----:B------:R-:W-:Y:S01]  /*1000*/  IMAD.U32 R5, RZ, RZ, UR9 ;  /* 0x00000009ff057e24 */ /* 0x000fe2000f8e00ff */
[----:B------:R-:W-:Y:S01]  /*1010*/  ULDC.64 UR8, c[0x0][0x418] ;  /* 0x0001060000087ab9 */ /* 0x000fe20000000a00 */
[----:B------:R-:W-:-:S03]  /*1020*/  IMAD.U32 R6, RZ, RZ, UR10 ;  /* 0x0000000aff067e24 */ /* 0x000fc6000f8e00ff */
[----:B---3--:R-:W-:Y:S01]  /*1030*/  IMAD.U32 R7, RZ, RZ, UR11 ;  /* 0x0000000bff077e24 */ /* 0x008fe2000f8e00ff */
[----:B------:R-:W2:Y:S04]  /*1040*/  @P0 LDG.E R4, desc[UR52][R4.64] ;  /* 0x0000003404040981 */ /* 0x000ea8000c1e1900 */
[----:B------:R-:W3:Y:S01]  /*1050*/  @P1 LDG.E R6, desc[UR52][R6.64] ;  /* 0x0000003406061981 */ /* 0x000ee2000c1e1900 */
[----:B------:R-:W-:Y:S01]  /*1060*/  UISETP.NE.U32.AND UP0, UPT, UR8, URZ, UPT ;  /* 0x0000003f0800728c */ /* 0x000fe2000bf05070 */
[----:B------:R-:W-:Y:S01]  /*1070*/  UMOV UR50, URZ ;  /* 0x0000003f00327c82 */ /* 0x000fe20008000000 */
[----:B------:R-:W-:Y:S02]  /*1080*/  ULOP3.LUT UR8, UR5, 0xff000000, URZ, 0xc0, !UPT ;  /* 0xff00000005087892 */ /* 0x000fe4000f8ec03f */
[----:B------:R-:W-:Y:S01]  /*1090*/  UISETP.NE.AND.EX UP0, UPT, UR9, URZ, UPT, UP0 ;  /* 0x0000003f0900728c */ /* 0x000fe2000bf05300 */
[----:B------:R-:W-:-:S03]  /*10a0*/  UMOV UR42, UR6 ;  /* 0x00000006002a7c82 */ /* 0x000fc60008000000 */
[----:B------:R-:W-:-:S04]  /*10b0*/  USEL UR4, UR4, 0x1, UP0 ;  /* 0x0000000104047887 */ /* 0x000fc80008000000 */
[----:B------:R-:W-:Y:S01]  /*10c0*/  UIMAD UR4, UR4, UR7, URZ ;  /* 0x00000007040472a4 */ /* 0x000fe2000f8e023f */
[----:B--2---:R-:W-:-:S06]  /*10d0*/  @P0 R2UR UR50, R4 ;  /* 0x00000000043202ca */ /* 0x004fcc00000e0000 */
[----:B---3--:R-:W-:Y:S01]  /*10e0*/  @P1 R2UR UR4, R6 ;  /* 0x00000000060412ca */ /* 0x008fe200000e0000 */
[----:B-----5:R-:W-:-:S14]  /*10f0*/  @P1 BRA `(.L_x_153) ;  /* 0x0000000000341947 */ /* 0x020fdc0003800000 */
[----:B------:R-:W-:Y:S02]  /*1100*/  ULDC.64 UR6, c[0x0][0xa08] ;  /* 0x0002820000067ab9 */ /* 0x000fe40000000a00 */
[----:B------:R-:W-:-:S04]  /*1110*/  ISETP.NE.U32.AND P0, PT, RZ, UR6, PT ;  /* 0x00000006ff007c0c */ /* 0x000fc8000bf05070 */
[----:B------:R-:W-:-:S13]  /*1120*/  ISETP.NE.AND.EX P0, PT, RZ, UR7, PT, P0 ;  /* 0x00000007ff007c0c */ /* 0x000fda000bf05300 */
[----:B------:R-:W-:Y:S05]  /*1130*/  @!P0 BRA `(.L_x_153) ;  /* 0x0000000000248947 */ /* 0x000fea0003800000 */
[----:B------:R-:W-:Y:S02]  /*1140*/  ULDC.64 UR6, c[0x0][0xa08] ;  /* 0x0002820000067ab9 */ /* 0x000fe40000000a00 */
[----:B------:R-:W-:-:S06]  /*1150*/  UIMAD.WIDE UR6, UR40, 0x4, UR6 ;  /* 0x00000004280678a5 */ /* 0x000fcc000f8e0206 */
[----:B------:R-:W-:Y:S02]  /*1160*/  IMAD.U32 R4, RZ, RZ, UR6 ;  /* 0x00000006ff047e24 */ /* 0x000fe4000f8e00ff */
[----:B------:R-:W-:-:S05]  /*1170*/  IMAD.U32 R5, RZ, RZ, UR7 ;  /* 0x00000007ff057e24 */ /* 0x000fca000f8e00ff */
[----:B------:R-:W2:Y:S04]  /*1180*/  LDG.E R3, desc[UR52][R4.64] ;  /* 0x0000003404037981 */ /* 0x000ea8000c1e1900 */
[----:B0-----:R-:W3:Y:S01]  /*1190*/  LDG.E R0, desc[UR52][R4.64+0x4] ;  /* 0x0000043404007981 */ /* 0x001ee2000c1e1900 */
[----:B--2---:R-:W-:Y:S02]  /*11a0*/  R2UR UR4, R3 ;  /* 0x00000000030472ca */ /* 0x004fe400000e0000 */
[----:B---3--:R-:W-:-:S13]  /*11b0*/  R2UR UR6, R0 ;  /* 0x00000000000672ca */ /* 0x008fda00000e0000 */
[----:B------:R-:W-:-:S12]  /*11c0*/  UIADD3 UR4, -UR4, UR6, URZ ;  /* 0x0000000604047290 */ /* 0x000fd8000fffe13f */
.L_x_153:
[----:B------:R-:W-:Y:S02]  /*11d0*/  UIADD3 UR50, -UR50, UR4, URZ ;  /* 0x0000000432327290 */ /* 0x000fe4000fffe13f */
[----:B------:R-:W-:Y:S02]  /*11e0*/  ULOP3.LUT UR4, UR5, 0xff0000, URZ, 0xc0, !UPT ;  /* 0x00ff000005047892 */ /* 0x000fe4000f8ec03f */
[----:B------:R-:W-:Y:S02]  /*11f0*/  UISETP.GE.AND UP0, UPT, UR50, 0x1, UPT ;  /* 0x000000013200788c */ /* 0x000fe4000bf06270 */
[----:B------:R-:W-:Y:S02]  /*1200*/  USHF.R.U32.HI UR8, URZ, 0x8, UR8 ;  /* 0x000000083f087899 */ /* 0x000fe40008011608 */
[----:B------:R-:W-:Y:S02]  /*1210*/  UIADD3 UR6, UR50, 0x7f, URZ ;  /* 0x0000007f32067890 */ /* 0x000fe4000fffe03f */
[----:B------:R-:W-:Y:S01]  /*1220*/  PLOP3.LUT P0, PT, PT, PT, UP0, 0x80, 0x0 ;  /* 0x000000000000781c */ /* 0x000fe20003f0f008 */
[----:B------:R-:W-:-:S02]  /*1230*/  ULEA.HI UR8, UR4, UR8, URZ, 0x10 ;  /* 0x0000000804087291 */ /* 0x000fc4000f8f803f */
[----:B------:R-:W-:Y:S02]  /*1240*/  USHF.R.S32.HI UR4, URZ, 0x1f, UR6 ;  /* 0x0000001f3f047899 */ /* 0x000fe40008011406 */
[----:B------:R-:W-:Y:S02]  /*1250*/  ULOP3.LUT UR43, UR8, 0xff, URZ, 0xc0, !UPT ;  /* 0x000000ff082b7892 */ /* 0x000fe4000f8ec03f */
[----:B------:R-:W-:Y:S02]  /*1260*/  ULEA.HI UR6, UR4, UR6, URZ, 0x7 ;  /* 0x0000000604067291 */ /* 0x000fe4000f8f383f */
[----:B------:R-:W-:Y:S01]  /*1270*/  ULOP3.LUT UR44, UR5, 0xffff, URZ, 0xc0, !UPT ;  /* 0x0000ffff052c7892 */ /* 0x000fe2000f8ec03f */
[----:B------:R-:W-:Y:S01]  /*1280*/  UMOV UR4, URZ ;  /* 0x0000003f00047c82 */ /* 0x000fe20008000000 */
[----:B------:R-:W-:Y:S02]  /*1290*/  USHF.R.U32.HI UR45, URZ, 0x10, UR8 ;  /* 0x000000103f2d7899 */ /* 0x000fe40008011608 */
[----:B------:R-:W-:Y:S01]  /*12a0*/  USHF.R.S32.HI UR9, URZ, 0x7, UR6 ;  /* 0x000000073f097899 */ /* 0x000fe20008011406 */
[----:B------:R-:W-:Y:S11]  /*12b0*/  @!P0 BRA `(.L_x_154) ;  /* 0x0000000000908947 */ /* 0x000ff60003800000 */
[----:B------:R-:W-:Y:S01]  /*12c0*/  UISETP.NE.AND UP0, UPT, UR45, URZ, UPT ;  /* 0x0000003f2d00728c */ /* 0x000fe2000bf05270 */
[----:B------:R-:W-:-:S03]  /*12d0*/  ULDC UR4, c[0x0][0x9f0] ;  /* 0x00027c0000047ab9 */ /* 0x000fc60000000800 */
[----:B------:R-:W-:-:S03]  /*12e0*/  USEL UR10, UR45, UR4, UP0 ;  /* 0x000000042d0a7287 */ /* 0x000fc60008000000 */
[----:B------:R-:W-:Y:S01]  /*12f0*/  UMOV UR4, URZ ;  /* 0x0000003f00047c82 */ /* 0x000fe20008000000 */
[----:B------:R-:W-:Y:S02]  /*1300*/  UIADD3 UR6, UR9, -0x1, UR10 ;  /* 0xffffffff09067890 */ /* 0x000fe4000fffe00a */
[----:B------:R-:W-:-:S04]  /*1310*/  IMAD.U32 R4, RZ, RZ, UR10 ;  /* 0x0000000aff047e24 */ /* 0x000fc8000f8e00ff */
[----:B------:R-:W-:Y:S01]  /*1320*/  IMAD.U32 R5, RZ, RZ, UR6 ;  /* 0x00000006ff057e24 */ /* 0x000fe2000f8e00ff */
[-C--:B0-----:R-:W-:Y:S01]  /*1330*/  IABS R0, R4.reuse ;  /* 0x0000000400007213 */ /* 0x081fe20000000000 */
[----:B------:R-:W-:Y:S01]  /*1340*/  ULOP3.LUT UR6, UR6, UR10, URZ, 0x3c, !UPT ;  /* 0x0000000a06067292 */ /* 0x000fe2000f8e3c3f */
[----:B------:R-:W-:Y:S02]  /*1350*/  IABS R6, R4 ;  /* 0x0000000400067213 */ /* 0x000fe40000000000 */
[----:B------:R-:W-:Y:S02]  /*1360*/  R2UR UR11, R0 ;  /* 0x00000000000b72ca */ /* 0x000fe400000e0000 */
[----:B------:R-:W-:-:S05]  /*1370*/  IABS R5, R5 ;  /* 0x0000000500057213 */ /* 0x000fca0000000000 */
[----:B------:R-:W-:-:S05]  /*1380*/  IMAD.MOV.U32 R4, RZ, RZ, R5 ;  /* 0x000000ffff047224 */ /* 0x000fca00078e0005 */
[----:B------:R-:W-:Y:S01]  /*1390*/  R2UR UR8, R4 ;  /* 0x00000000040872ca */ /* 0x000fe200000e0000 */
[----:B------:R-:W0:Y:S08]  /*13a0*/  I2F.RP R0, UR11 ;  /* 0x0000000b00007d06 */ /* 0x000e300008209400 */
[----:B0-----:R-:W0:Y:S02]  /*13b0*/  MUFU.RCP R0, R0 ;  /* 0x0000000000007308 */ /* 0x001e240000001000 */
[----:B0-----:R-:W-:-:S02]  /*13c0*/  VIADD R3, R0, 0xffffffe ;  /* 0x0ffffffe00037836 */ /* 0x001fc40000000000 */
[----:B------:R-:W-:-:S04]  /*13d0*/  IMAD.MOV R0, RZ, RZ, -R6 ;  /* 0x000000ffff007224 */ /* 0x000fc800078e0a06 */
        /* <DEDUP_REMOVED lines=18> */
.L_x_154:
[----:B------:R-:W-:Y:S01]  /*1500*/  UIMAD UR46, UR43, UR4, URZ ;  /* 0x000000042b2e72a4 */ /* 0x000fe2000f8e023f */
[----:B0-----:R-:W-:Y:S01]  /*1510*/  IMAD.U32 R0, RZ, RZ, UR9 ;  /* 0x00000009ff007e24 */ /* 0x001fe2000f8e00ff */
[----:B------:R-:W-:Y:S01]  /*1520*/  PLOP3.LUT P0, PT, PT, PT, PT, 0x80, 0x0 ;  /* 0x000000000000781c */ /* 0x000fe20003f0f070 */
[----:B------:R-:W-:Y:S01]  /*1530*/  IMAD.U32 R3, RZ, RZ, UR4 ;  /* 0x00000004ff037e24 */ /* 0x000fe2000f8e00ff */
[----:B------:R-:W-:Y:S02]  /*1540*/  CS2R R24, SRZ ;  /* 0x0000000000187805 */ /* 0x000fe4000001ff00 */
[----:B------:R-:W-:Y:S02]  /*1550*/  CS2R R42, SRZ ;  /* 0x00000000002a7805 */ /* 0x000fe4000001ff00 */
[----:B------:R-:W-:Y:S02]  /*1560*/  CS2R R40, SRZ ;  /* 0x0000000000287805 */ /* 0x000fe4000001ff00 */
[----:B------:R-:W-:-:S02]  /*1570*/  CS2R R4, SRZ ;  /* 0x0000000000047805 */ /* 0x000fc4000001ff00 */
[----:B------:R-:W-:Y:S01]  /*1580*/  VIADDMNMX R0, R3, UR46, R0, PT ;  /* 0x0000002e03007c46 */ /* 0x000fe2000b800100 */
[----:B------:R-:W-:Y:S01]  /*1590*/  IMAD.MOV.U32 R3, RZ, RZ, RZ ;  /* 0x000000ffff037224 */ /* 0x000fe200078e00ff */
[----:B------:R-:W-:Y:S01]  /*15a0*/  CS2R R6, SRZ ;  /* 0x0000000000067805 */ /* 0x000fe2000001ff00 */
[----:B------:R-:W-:Y:S01]  /*15b0*/  IMAD.MOV.U32 R95, RZ, RZ, RZ ;  /* 0x000000ffff5f7224 */ /* 0x000fe200078e00ff */
[----:B------:R-:W-:Y:S01]  /*15c0*/  R2UR UR48, R0 ;  /* 0x00000000003072ca */ /* 0x000fe200000e0000 */
[----:B------:R-:W-:Y:S01]  /*15d0*/  IMAD.MOV.U32 R0, RZ, RZ, RZ ;  /* 0x000000ffff007224 */ /* 0x000fe200078e00ff */
[----:B------:R-:W-:Y:S02]  /*15e0*/  CS2R R26, SRZ ;  /* 0x00000000001a7805 */ /* 0x000fe4000001ff00 */
[----:B------:R-:W-:Y:S02]  /*15f0*/  CS2R R102, SRZ ;  /* 0x0000000000667805 */ /* 0x000fe4000001ff00 */
[----:B------:R-:W-:-:S02]  /*1600*/  CS2R R34, SRZ ;  /* 0x0000000000227805 */ /* 0x000fc4000001ff00 */
[----:B------:R-:W-:Y:S01]  /*1610*/  CS2R R8, SRZ ;  /* 0x0000000000087805 */ /* 0x000fe2000001ff00 */
[----:B------:R-:W-:Y:S01]  /*1620*/  IMAD.MOV.U32 R97, RZ, RZ, RZ ;  /* 0x000000ffff617224 */ /* 0x000fe200078e00ff */
[----:B------:R-:W-:Y:S02]  /*1630*/  CS2R R10, SRZ ;  /* 0x00000000000a7805 */ /* 0x000fe4000001ff00 */
        /* <DEDUP_REMOVED lines=11> */
[----:B------:R-:W-:Y:S01]  /*16f0*/  PLOP3.LUT P1, PT, PT, PT, UP0, 0x80, 0x0 ;  /* 0x000000000000781c */ /* 0x000fe20003f2f008 */
[----:B------:R-:W-:Y:S01]  /*1700*/  IMAD.MOV.U32 R81, RZ, RZ, RZ ;  /* 0x000000ffff517224 */ /* 0x000fe200078e00ff */
[----:B------:R-:W-:Y:S01]  /*1710*/  CS2R R46, SRZ ;  /* 0x00000000002e7805 */ /* 0x000fe2000001ff00 */
[----:B------:R-:W-:Y:S01]  /*1720*/  IMAD.MOV.U32 R50, RZ, RZ, RZ ;  /* 0x000000ffff327224 */ /* 0x000fe200078e00ff */
[----:B------:R-:W-:Y:S01]  /*1730*/  CS2R R134, SRZ ;  /* 0x0000000000867805 */ /* 0x000fe2000001ff00 */
[----:B------:R-:W-:Y:S02]  /*1740*/  IMAD.MOV.U32 R52, RZ, RZ, RZ ;  /* 0x000000ffff347224 */ /* 0x000fe400078e00ff */
[----:B------:R-:W-:-:S02]  /*1750*/  IMAD.MOV.U32 R54, RZ, RZ, RZ ;  /* 0x000000ffff367224 */ /* 0x000fc400078e00ff */
[----:B------:R-:W-:-:S04]  /*1760*/  IMAD.MOV.U32 R56, RZ, RZ, RZ ;  /* 0x000000ffff387224 */ /* 0x000fc800078e00ff */
[----:B------:R-:W-:Y:S05]  /*1770*/  @!P1 BRA `(.L_x_155) ;  /* 0x0000005800b89947 */ /* 0x000fea0003800000 */
[----:B------:R-:W0:Y:S01]  /*1780*/  S2R R14, SR_TID.X ;  /* 0x00000000000e7919 */ /* 0x000e220000002100 */
[----:B------:R-:W1:Y:S01]  /*1790*/  S2UR UR49, SR_CgaCtaId ;  /* 0x00000000003179c3 */ /* 0x000e620000008800 */
[----:B------:R-:W-:Y:S02]  /*17a0*/  UMOV UR51, 0x400 ;  /* 0x0000040000337882 */ /* 0x000fe40000000000 */
[----:B-1----:R-:W-:Y:S01]  /*17b0*/  ULEA UR51, UR49, UR51, 0x18 ;  /* 0x0000003331337291 */ /* 0x002fe2000f8ec03f */
[----:B0-----:R-:W-:-:S05]  /*17c0*/  VIADD R15, R14, 0xffffff80 ;  /* 0xffffff800e0f7836 */ /* 0x001fca0000000000 */
[----:B------:R-:W-:-:S04]  /*17d0*/  SHF.R.S32.HI R14, RZ, 0x1f, R15 ;  /* 0x0000001fff0e7819 */ /* 0x000fc8000001140f */
[----:B------:R-:W-:-:S04]  /*17e0*/  LEA.HI R14, R14, R15, RZ, 0x7 ;  /* 0x0000000f0e0e7211 */ /* 0x000fc800078f38ff */
[----:B------:R-:W-:-:S05]  /*17f0*/  SHF.R.S32.HI R14, RZ, 0x7, R14 ;  /* 0x00000007ff0e7819 */ /* 0x000fca000001140e */
[----:B------:R-:W0:Y:S02]  /*1800*/  SHFL.IDX PT, R0, R14, RZ, 0x1f ;  /* 0x00001fff0e007589 */ /* 0x000e2400000e0000 */
[----:B0-----:R-:W-:-:S13]  /*1810*/  R2UR UR6, R0 ;  /* 0x00000000000672ca */ /* 0x001fda00000e0000 */
        /* <DEDUP_REMOVED lines=13> */
[----:B------:R-:W-:Y:S01]  /*18f0*/  IMAD.U32 R4, RZ, RZ, UR4 ;  /* 0x00000004ff047e24 */ /* 0x000fe2000f8e00ff */
[----:B------:R0:W1:Y:S01]  /*1900*/  LDC.64 R14, c[0x4][R0] ;  /* 0x01000000000e7b82 */ /* 0x0000620000000a00 */
[----:B------:R-:W-:Y:S01]  /*1910*/  IMAD.U32 R5, RZ, RZ, UR5 ;  /* 0x00000005ff057e24 */ /* 0x000fe2000f8e00ff */
[----:B------:R-:W-:Y:S01]  /*1920*/  ULDC.64 UR4, c[0x4][0xa0] ;  /* 0x0100280000047ab9 */ /* 0x000fe20000000a00 */
[----:B------:R-:W-:Y:S02]  /*1930*/  IMAD.U32 R10, RZ, RZ, UR6 ;  /* 0x00000006ff0a7e24 */ /* 0x000fe4000f8e00ff */
[----:B------:R-:W-:Y:S02]  /*1940*/  IMAD.U32 R6, RZ, RZ, UR4 ;  /* 0x00000004ff067e24 */ /* 0x000fe4000f8e00ff */
[----:B------:R-:W-:-:S02]  /*1950*/  IMAD.U32 R7, RZ, RZ, UR5 ;  /* 0x00000005ff077e24 */ /* 0x000fc4000f8e00ff */
[----:B------:R-:W-:Y:S02]  /*1960*/  IMAD.U32 R11, RZ, RZ, UR7 ;  /* 0x00000007ff0b7e24 */ /* 0x000fe4000f8e00ff */
[----:B------:R-:W-:Y:S02]  /*1970*/  IMAD.MOV.U32 R8, RZ, RZ, 0x70 ;  /* 0x00000070ff087424 */ /* 0x000fe400078e00ff */
[----:B------:R-:W-:Y:S02]  /*1980*/  IMAD.MOV.U32 R12, RZ, RZ, 0x1 ;  /* 0x00000001ff0c7424 */ /* 0x000fe400078e00ff */
[----:B0-----:R-:W-:-:S07]  /*1990*/  IMAD.MOV.U32 R13, RZ, RZ, RZ ;  /* 0x000000ffff0d7224 */ /* 0x001fce00078e00ff */
[----:B------:R-:W-:-:S07]  /*19a0*/  LEPC R20, `(.L_x_156) ;  /* 0x000000001014794e */ /* 0x000fce0000000000 */
[----:B-1----:R-:W-:Y:S05]  /*19b0*/  CALL.ABS.NOINC R14 ;  /* 0x000000000e007343 */ /* 0x002fea0003c00000 */
.L_x_156:
[----:B------:R-:W-:Y:S01]  /*19c0*/  ULDC.64 UR6, c[0x0][0x998] ;  /* 0x0002660000067ab9 */ /* 0x000fe20000000a00 */
[----:B------:R-:W-:Y:S01]  /*19d0*/  ULDC.64 UR4, c[0x0][0x990] ;  /* 0x0002640000047ab9 */ /* 0x000fe20000000a00 */
[----:B------:R-:W-:Y:S02]  /*19e0*/  ISETP.NE.U32.AND P1, PT, RZ, UR6, PT ;  /* 0x00000006ff007c0c */ /* 0x000fe4000bf25070 */
[----:B------:R-:W-:Y:S02]  /*19f0*/  ISETP.NE.U32.AND P0, PT, RZ, UR4, PT ;  /* 0x00000004ff007c0c */ /* 0x000fe4000bf05070 */
[----:B------:R-:W-:Y:S02]  /*1a00*/  ISETP.NE.AND.EX P1, PT, RZ, UR7, PT, P1 ;  /* 0x00000007ff007c0c */ /* 0x000fe4000bf25310 */
[----:B------:R-:W-:-:S11]  /*1a10*/  ISETP.NE.AND.EX P0, PT, RZ, UR5, PT, P0 ;  /* 0x00000005ff007c0c */ /* 0x000fd6000bf05300 */
[----:B------:R-:W0:Y:S08]  /*1a20*/  @P1 LDC.64 R8, c[0x0][0x9b8] ;  /* 0x00026e00ff081b82 */ /* 0x000e300000000a00 */
[----:B------:R-:W1:Y:S08]  /*1a30*/  @P0 LDC.64 R6, c[0x0][0x9a8] ;  /* 0x00026a00ff060b82 */ /* 0x000e700000000a00 */
[----:B------:R-:W2:Y:S08]  /*1a40*/  @P1 LDC.64 R12, c[0x0][0x9c0] ;  /* 0x00027000ff0c1b82 */ /* 0x000eb00000000a00 */
[----:B------:R-:W3:Y:S01]  /*1a50*/  @P0 LDC.64 R10, c[0x0][0x9b0] ;  /* 0x00026c00ff0a0b82 */ /* 0x000ee20000000a00 */
[----:B0-----:R-:W-:-:S04]  /*1a60*/  @P1 IMAD R4, R8, UR41, RZ ;  /* 0x0000002908041c24 */ /* 0x001fc8000f8e02ff */
[----:B------:R-:W-:Y:S02]  /*1a70*/  @P1 IMAD R9, R9, UR40, R4 ;  /* 0x0000002809091c24 */ /* 0x000fe4000f8e0204 */
[C---:B-1----:R-:W-:Y:S02]  /*1a80*/  @P0 IMAD R0, R6.reuse, UR41, RZ ;  /* 0x0000002906000c24 */ /* 0x042fe4000f8e02ff */
[----:B------:R-:W-:-:S04]  /*1a90*/  @P0 IMAD.WIDE.U32 R4, R6, UR40, RZ ;  /* 0x0000002806040c25 */ /* 0x000fc8000f8e00ff */
[----:B------:R-:W-:Y:S02]  /*1aa0*/  @P0 IMAD R3, R7, UR40, R0 ;  /* 0x0000002807030c24 */ /* 0x000fe4000f8e0200 */
[----:B------:R-:W-:-:S04]  /*1ab0*/  @P1 IMAD.WIDE.U32 R6, R8, UR40, RZ ;  /* 0x0000002808061c25 */ /* 0x000fc8000f8e00ff */
[----:B------:R-:W-:Y:S02]  /*1ac0*/  @P1 IMAD.IADD R7, R7, 0x1, R9 ;  /* 0x0000000107071824 */ /* 0x000fe400078e0209 */
[----:B------:R-:W-:Y:S02]  /*1ad0*/  @P0 IMAD.IADD R5, R5, 0x1, R3 ;  /* 0x0000000105050824 */ /* 0x000fe400078e0203 */
[----:B--2---:R-:W-:-:S04]  /*1ae0*/  @P1 IMAD.WIDE.U32 R8, R12, UR44, R6 ;  /* 0x0000002c0c081c25 */ /* 0x004fc8000f8e0006 */
[----:B---3--:R-:W-:Y:S01]  /*1af0*/  @P0 IMAD.WIDE.U32 R4, R10, UR44, R4 ;  /* 0x0000002c0a040c25 */ /* 0x008fe2000f8e0004 */
[----:B------:R-:W-:-:S03]  /*1b00*/  @P1 LEA R10, P3, R8, UR6, 0x2 ;  /* 0x00000006080a1c11 */ /* 0x000fc6000f8610ff */
[----:B------:R-:W-:Y:S01]  /*1b10*/  @P1 IMAD R3, R13, UR44, R9 ;  /* 0x0000002c0d031c24 */ /* 0x000fe2000f8e0209 */
[----:B------:R-:W-:Y:S01]  /*1b20*/  @P0 LEA R6, P2, R4, UR4, 0x2 ;  /* 0x0000000404060c11 */ /* 0x000fe2000f8410ff */
[----:B------:R-:W-:Y:S02]  /*1b30*/  @P0 IMAD R5, R11, UR44, R5 ;  /* 0x0000002c0b050c24 */ /* 0x000fe4000f8e0205 */
[----:B------:R-:W-:Y:S01]  /*1b40*/  IMAD.MOV.U32 R0, RZ, RZ, 0x3f800000 ;  /* 0x3f800000ff007424 */ /* 0x000fe200078e00ff */
[----:B------:R-:W-:Y:S01]  /*1b50*/  @P1 LEA.HI.X R11, R8, UR7, R3, 0x2, P3 ;  /* 0x00000007080b1c11 */ /* 0x000fe200098f1403 */
[----:B------:R-:W-:Y:S01]  /*1b60*/  IMAD.MOV.U32 R3, RZ, RZ, 0x3f800000 ;  /* 0x3f800000ff037424 */ /* 0x000fe200078e00ff */
[----:B------:R-:W-:-:S03]  /*1b70*/  @P0 LEA.HI.X R7, R4, UR5, R5, 0x2, P2 ;  /* 0x0000000504070c11 */ /* 0x000fc600090f1405 */
[----:B------:R-:W2:Y:S04]  /*1b80*/  @P1 LDG.E R0, desc[UR52][R10.64] ;  /* 0x000000340a001981 */ /* 0x000ea8000c1e1900 */
[----:B------:R-:W2:Y:S01]  /*1b90*/  @P0 LDG.E R3, desc[UR52][R6.64] ;  /* 0x0000003406030981 */ /* 0x000ea2000c1e1900 */
[----:B------:R-:W-:-:S04]  /*1ba0*/  ULEA.HI UR4, UR36, UR36, URZ, 0x1 ;  /* 0x0000002424047291 */ /* 0x000fc8000f8f083f */
[----:B------:R-:W-:-:S04]  /*1bb0*/  ULOP3.LUT UR4, UR4, 0xfffffffe, URZ, 0xc0, !UPT ;  /* 0xfffffffe04047892 */ /* 0x000fc8000f8ec03f */
[----:B------:R-:W-:-:S06]  /*1bc0*/  UIADD3 UR4, UR36, -UR4, URZ ;  /* 0x8000000424047290 */ /* 0x000fcc000fffe03f */
[----:B------:R-:W-:Y:S01]  /*1bd0*/  IMAD.U32 R4, RZ, RZ, UR4 ;  /* 0x00000004ff047e24 */ /* 0x000fe2000f8e00ff */
[----:B------:R-:W-:-:S04]  /*1be0*/  ULDC UR4, c[0x0][0x9d8] ;  /* 0x0002760000047ab9 */ /* 0x000fc80000000800 */
[----:B------:R-:W-:-:S04]  /*1bf0*/  SHF.L.U32 R4, R4, 0x1f, RZ ;  /* 0x0000001f04047819 */ /* 0x000fc800000006ff */
[----:B------:R-:W0:Y:S01]  /*1c00*/  SYNCS.PHASECHK.TRANS64.TRYWAIT P1, [UR51+0x19c00], R4 ;  /* 0x019c0004ff0075a7 */ /* 0x000e220008020173 */
[----:B------:R-:W-:-:S05]  /*1c10*/  IMAD.U32 R5, RZ, RZ, UR47 ;  /* 0x0000002fff057e24 */ /* 0x000fca000f8e00ff */
[----:B------:R-:W-:Y:S01]  /*1c20*/  ISETP.NE.AND P0, PT, R5, 0x3, PT ;  /* 0x000000030500780c */ /* 0x000fe20003f05270 */
[----:B--2---:R-:W-:-:S04]  /*1c30*/  FMUL.FTZ R0, R3, R0 ;  /* 0x0000000003007220 */ /* 0x004fc80000410000 */
[----:B------:R-:W-:Y:S01]  /*1c40*/  FMUL.FTZ R0, R0, UR4 ;  /* 0x0000000400007c20 */ /* 0x000fe20008410000 */
[----:B0-----:R-:W-:Y:S07]  /*1c50*/  @!P1 BRA `(.L_x_157) ;  /* 0x000000e400609947 */ /* 0x001fee0003800000 */
.L_x_293:
[----:B------:R-:W-:Y:S05]  /*1c60*/  @!P0 BRA `(.L_x_158) ;  /* 0x0000000000048947 */ /* 0x000fea0003800000 */
[----:B------:R-:W-:Y:S01]  /*1c70*/  BPT.TRAP 0x1 ;  /* 0x000000040000795c */ /* 0x000fe20000300000 */
.L_x_158:
[----:B0-----:R-:W-:Y:S02]  /*1c80*/  IMAD.U32 R3, RZ, RZ, UR38 ;  /* 0x00000026ff037e24 */ /* 0x001fe4000f8e00ff */
[----:B------:R-:W-:-:S03]  /*1c90*/  IMAD.U32 R4, RZ, RZ, UR37 ;  /* 0x00000025ff047e24 */ /* 0x000fc6000f8e00ff */
[----:B------:R-:W-:Y:S02]  /*1ca0*/  LEA R3, R3, UR51, 0x3 ;  /* 0x0000003303037c11 */ /* 0x000fe4000f8e18ff */
[----:B------:R-:W-:-:S04]  /*1cb0*/  SHF.L.U32 R4, R4, 0x1f, RZ ;  /* 0x0000001f04047819 */ /* 0x000fc800000006ff */
[----:B------:R0:W1:Y:S01]  /*1cc0*/  SYNCS.PHASECHK.TRANS64.TRYWAIT P1, [R3+URZ+0x19c30], R4 ;  /* 0x019c3004030075a7 */ /* 0x000062000802017f */
[----:B------:R-:W-:Y:S05]  /*1cd0*/  @!P0 BRA `(.L_x_159) ;  /* 0x0000000000048947 */ /* 0x000fea0003800000 */
[----:B------:R-:W-:Y:S01]  /*1ce0*/  BPT.TRAP 0x1 ;  /* 0x000000040000795c */ /* 0x000fe20000300000 */
.L_x_159:
[----:B------:R-:W-:Y:S01]  /*1cf0*/  IMAD.MOV.U32 R89, RZ, RZ, RZ ;  /* 0x000000ffff597224 */ /* 0x000fe200078e00ff */
[----:B-1----:R-:W-:Y:S06]  /*1d00*/  @P1 BRA `(.L_x_160) ;  /* 0x0000000000081947 */ /* 0x002fec0003800000 */
[----:B------:R-:W1:Y:S02]  /*1d10*/  SYNCS.PHASECHK.TRANS64.TRYWAIT P1, [R3+URZ+0x19c30], R4 ;  /* 0x019c3004030075a7 */ /* 0x000e64000802017f */
[----:B-1----:R-:W-:Y:S05]  /*1d20*/  @!P1 BRA `(.L_x_161) ;  /* 0x000000e400449947 */ /* 0x002fea0003800000 */
.L_x_160:
[----:B------:R-:W-:Y:S05]  /*1d30*/  WARPSYNC.ALL ;  /* 0x0000000000007948 */ /* 0x000fea0003800000 */
[----:B------:R-:W-:Y:S01]  /*1d40*/  UIADD3 UR51, UR51, 0x13800, URZ ;  /* 0x0001380033337890 */ /* 0x000fe2000fffe03f */
[----:B------:R-:W-:Y:S01]  /*1d50*/  WARPGROUP.ARRIVE ;  /* 0x00000000000079c5 */ /* 0x000fe20000000000 */
[----:B------:R-:W-:Y:S02]  /*1d60*/  ULOP3.LUT UR12, UR54, 0x10000, URZ, 0xfc, !UPT ;  /* 0x00010000360c7892 */ /* 0x000fe4000f8efc3f */
[----:B------:R-:W-:Y:S01]  /*1d70*/  USHF.R.U32.HI UR51, URZ, 0x4, UR51 ;  /* 0x000000043f337899 */ /* 0x000fe20008011633 */
[----:B------:R-:W-:Y:S01]  /*1d80*/  UMOV UR13, 0xc0000010 ;  /* 0xc0000010000d7882 */ /* 0x000fe20000000000 */
[----:B------:R-:W-:-:S02]  /*1d90*/  UMOV UR15, 0xc0000010 ;  /* 0xc0000010000f7882 */ /* 0x000fc40000000000 */
[----:B------:R-:W-:Y:S02]  /*1da0*/  ULOP3.LUT UR16, UR51, 0x3fff, URZ, 0xc0, !UPT ;  /* 0x00003fff33107892 */ /* 0x000fe4000f8ec03f */
[----:B------:R-:W-:Y:S02]  /*1db0*/  UIADD3 UR4, UR12, 0x180, URZ ;  /* 0x000001800c047890 */ /* 0x000fe4000fffe03f */
[----:B------:R-:W-:Y:S01]  /*1dc0*/  ULOP3.LUT UR16, UR16, 0x10000, URZ, 0xfc, !UPT ;  /* 0x0001000010107892 */ /* 0x000fe2000f8efc3f */
[----:B------:R-:W-:Y:S01]  /*1dd0*/  UMOV UR5, 0xc0000010 ;  /* 0xc000001000057882 */ /* 0x000fe20000000000 */
[----:B------:R-:W-:Y:S02]  /*1de0*/  UMOV UR7, 0xc0000010 ;  /* 0xc000001000077882 */ /* 0x000fe40000000000 */
[----:B------:R-:W-:Y:S02]  /*1df0*/  UIMAD UR14, UR38, 0x300, UR16 ;  /* 0x00000300260e78a4 */ /* 0x000fe4000f8e0210 */
[----:B------:R-:W-:-:S02]  /*1e00*/  UIADD3 UR8, UR12, 0x300, URZ ;  /* 0x000003000c087890 */ /* 0x000fc4000fffe03f */
[----:B------:R-:W-:Y:S02]  /*1e10*/  UIADD3 UR6, UR14, 0x100, URZ ;  /* 0x000001000e067890 */ /* 0x000fe4000fffe03f */
[----:B------:R-:W-:Y:S01]  /*1e20*/  UIADD3 UR10, UR14, 0x200, URZ ;  /* 0x000002000e0a7890 */ /* 0x000fe2000fffe03f */
[----:B------:R-:W-:Y:S02]  /*1e30*/  UMOV UR9, 0xc0000010 ;  /* 0xc000001000097882 */ /* 0x000fe40000000000 */
[----:B------:R-:W-:Y:S01]  /*1e40*/  QGMMA.64x128x32.F32.E4M3.E4M3 R24, gdesc[UR12], RZ, !UPT, gsb0 ;  /* 0x01e000000c1879f3 */ /* 0x000fe2000c0008ff */
[----:B------:R-:W-:Y:S02]  /*1e50*/  UMOV UR11, 0xc0000010 ;  /* 0xc0000010000b7882 */ /* 0x000fe40000000000 */
        /* <DEDUP_REMOVED lines=9> */
.L_x_162:
[----:B------:R-:W2:Y:S01]  /*1ef0*/  LDL R103, [R1+0x4] ;  /* 0x0000040001677983 */ /* 0x000ea20000100800 */
[C---:B------:R-:W-:Y:S01]  /*1f00*/  FMUL.FTZ R90, R0.reuse, R26 ;  /* 0x0000001a005a7220 */ /* 0x040fe20000410000 */
[C---:B------:R-:W-:Y:S01]  /*1f10*/  FMUL.FTZ R88, R0.reuse, R27 ;  /* 0x0000001b00587220 */ /* 0x040fe20000410000 */
[C---:B------:R-:W-:Y:S01]  /*1f20*/  FMUL.FTZ R7, R0.reuse, R37 ;  /* 0x0000002500077220 */ /* 0x040fe20000410000 */
[C---:B------:R-:W-:Y:S01]  /*1f30*/  FMUL.FTZ R93, R0.reuse, R30 ;  /* 0x0000001e005d7220 */ /* 0x040fe20000410000 */
[----:B------:R-:W-:Y:S02]  /*1f40*/  IMAD.U32 R37, RZ, RZ, UR50 ;  /* 0x00000032ff257e24 */ /* 0x000fe4000f8e00ff */
[C---:B------:R-:W-:Y:S01]  /*1f50*/  FMUL.FTZ R92, R0.reuse, R31 ;  /* 0x0000001f005c7220 */ /* 0x040fe20000410000 */
[----:B------:R-:W3:Y:S01]  /*1f60*/  MUFU.TANH R90, R90 ;  /* 0x0000005a005a7308 */ /* 0x000ee20000002400 */
[----:B------:R-:W-:Y:S01]  /*1f70*/  FMUL.FTZ R99, R0, R46 ;  /* 0x0000002e00637220 */ /* 0x000fe20000410000 */
[----:B------:R-:W-:-:S02]  /*1f80*/  IMAD.U32 R46, RZ, RZ, UR48 ;  /* 0x00000030ff2e7e24 */ /* 0x000fc4000f8e00ff */
[C---:B------:R-:W-:Y:S01]  /*1f90*/  FMUL.FTZ R96, R0.reuse, R34 ;  /* 0x0000002200607220 */ /* 0x040fe20000410000 */
[C---:B------:R-:W-:Y:S01]  /*1fa0*/  FMUL.FTZ R20, R0.reuse, R24 ;  /* 0x0000001800147220 */ /* 0x040fe20000410000 */
[C---:B------:R-:W-:Y:S01]  /*1fb0*/  FMUL.FTZ R35, R0.reuse, R35 ;  /* 0x0000002300237220 */ /* 0x040fe20000410000 */
[C---:B01----:R-:W-:Y:S01]  /*1fc0*/  FMUL.FTZ R4, R0.reuse, R25 ;  /* 0x0000001900047220 */ /* 0x043fe20000410000 */
        /* <DEDUP_REMOVED lines=16> */
[C---:B------:R-:W-:Y:S01]  /*20d0*/  FMUL.FTZ R21, R0.reuse, R36 ;  /* 0x0000002400157220 */ /* 0x040fe20000410000 */
[----:B------:R-:W4:Y:S01]  /*20e0*/  MUFU.TANH R92, R92 ;  /* 0x0000005c005c7308 */ /* 0x000f220000002400 */
[C---:B------:R-:W-:Y:S01]  /*20f0*/  FMUL.FTZ R8, R0.reuse, R41 ;  /* 0x0000002900087220 */ /* 0x040fe20000410000 */
[C---:B------:R-:W-:Y:S01]  /*2100*/  FMUL.FTZ R41, R0.reuse, R47 ;  /* 0x0000002f00297220 */ /* 0x040fe20000410000 */
[C---:B------:R-:W-:Y:S01]  /*2110*/  FMUL.FTZ R28, R0.reuse, R56 ;  /* 0x00000038001c7220 */ /* 0x040fe20000410000 */
[C---:B------:R-:W-:Y:S01]  /*2120*/  FMUL.FTZ R101, R0.reuse, R54 ;  /* 0x0000003600657220 */ /* 0x040fe20000410000 */
[C---:B------:R-:W-:Y:S01]  /*2130*/  FMUL.FTZ R12, R0.reuse, R57 ;  /* 0x00000039000c7220 */ /* 0x040fe20000410000 */
[C---:B------:R-:W-:Y:S01]  /*2140*/  FMUL.FTZ R9, R0.reuse, R45 ;  /* 0x0000002d00097220 */ /* 0x040fe20000410000 */
[C---:B------:R-:W-:Y:S01]  /*2150*/  FMUL.FTZ R102, R0.reuse, R58 ;  /* 0x0000003a00667220 */ /* 0x040fe20000410000 */
[----:B------:R-:W5:Y:S01]  /*2160*/  MUFU.TANH R96, R96 ;  /* 0x0000006000607308 */ /* 0x000f620000002400 */
        /* <DEDUP_REMOVED lines=28> */
[----:B------:R-:W-:Y:S01]  /*2330*/  ULDC UR18, c[0x0][0x988] ;  /* 0x0002620000127ab9 */ /* 0x000fe20000000800 */
[----:B------:R-:W-:Y:S01]  /*2340*/  P2R R95, PR, RZ, 0x1 ;  /* 0x00000001ff5f7803 */ /* 0x000fe20000000000 */
[C---:B------:R-:W-:Y:S01]  /*2350*/  FMUL.FTZ R78, R0.reuse, R76 ;  /* 0x0000004c004e7220 */ /* 0x040fe20000410000 */
[----:B------:R-:W5:Y:S01]  /*2360*/  MUFU.TANH R97, R97 ;  /* 0x0000006100617308 */ /* 0x000f620000002400 */
[C---:B------:R-:W-:Y:S01]  /*2370*/  FMUL.FTZ R72, R0.reuse, R77 ;  /* 0x0000004d00487220 */ /* 0x040fe20000410000 */
[C---:B------:R-:W-:Y:S01]  /*2380*/  FMUL.FTZ R76, R0.reuse, R80 ;  /* 0x00000050004c7220 */ /* 0x040fe20000410000 */
[C---:B------:R-:W-:Y:S01]  /*2390*/  FMUL.FTZ R73, R0.reuse, R81 ;  /* 0x0000005100497220 */ /* 0x040fe20000410000 */
[C---:B------:R-:W-:Y:S01]  /*23a0*/  FMUL.FTZ R74, R0.reuse, R84 ;  /* 0x00000054004a7220 */ /* 0x040fe20000410000 */
[----:B------:R-:W-:Y:S01]  /*23b0*/  FMUL.FTZ R75, R0, R85 ;  /* 0x00000055004b7220 */ /* 0x000fe20000410000 */
[----:B------:R-:W-:Y:S01]  /*23c0*/  R2UR UR6, R3 ;  /* 0x00000000030672ca */ /* 0x000fe200000e0000 */
[----:B------:R-:W-:Y:S01]  /*23d0*/  UIADD3 UR17, UR48, -0x2, URZ ;  /* 0xfffffffe30117890 */ /* 0x000fe2000fffe03f */
[----:B------:R-:W5:Y:S01]  /*23e0*/  MUFU.TANH R14, R14 ;  /* 0x0000000e000e7308 */ /* 0x000f620000002400 */
[----:B------:R-:W-:-:S02]  /*23f0*/  IMAD.MOV.U32 R105, RZ, RZ, R89 ;  /* 0x000000ffff697224 */ /* 0x000fc400078e0059 */
[----:B------:R-:W-:Y:S01]  /*2400*/  UISETP.GE.AND UP0, UPT, UR17, UR46, UPT ;  /* 0x0000002e1100728c */ /* 0x000fe2000bf06270 */
[--C-:B------:R-:W-:Y:S02]  /*2410*/  IMAD.MOV.U32 R104, RZ, RZ, R89.reuse ;  /* 0x000000ffff687224 */ /* 0x100fe400078e0059 */
[--C-:B------:R-:W-:Y:S02]  /*2420*/  IMAD.MOV.U32 R107, RZ, RZ, R89.reuse ;  /* 0x000000ffff6b7224 */ /* 0x100fe400078e0059 */
[----:B------:R-:W5:Y:S01]  /*2430*/  MUFU.TANH R91, R91 ;  /* 0x0000005b005b7308 */ /* 0x000f620000002400 */
[--C-:B------:R-:W-:Y:S02]  /*2440*/  IMAD.MOV.U32 R106, RZ, RZ, R89.reuse ;  /* 0x000000ffff6a7224 */ /* 0x100fe400078e0059 */
[----:B------:R-:W-:Y:S01]  /*2450*/  UIADD3 UR6, UR6, 0x19c40, URZ ;  /* 0x00019c4006067890 */ /* 0x000fe2000fffe03f */
[--C-:B------:R-:W-:Y:S02]  /*2460*/  IMAD.MOV.U32 R109, RZ, RZ, R89.reuse ;  /* 0x000000ffff6d7224 */ /* 0x100fe400078e0059 */
[--C-:B------:R-:W-:Y:S01]  /*2470*/  IMAD.MOV.U32 R108, RZ, RZ, R89.reuse ;  /* 0x000000ffff6c7224 */ /* 0x100fe200078e0059 */
[----:B------:R-:W-:Y:S01]  /*2480*/  UPRMT UR6, UR49, 0x654, UR6 ;  /* 0x0000065431067896 */ /* 0x000fe20008000006 */
[----:B------:R-:W5:Y:S01]  /*2490*/  MUFU.TANH R5, R5 ;  /* 0x0000000500057308 */ /* 0x000f620000002400 */
[----:B------:R-:W-:-:S02]  /*24a0*/  IMAD.MOV.U32 R111, RZ, RZ, R89 ;  /* 0x000000ffff6f7224 */ /* 0x000fc400078e0059 */
[--C-:B------:R-:W-:Y:S02]  /*24b0*/  IMAD.MOV.U32 R110, RZ, RZ, R89.reuse ;  /* 0x000000ffff6e7224 */ /* 0x100fe400078e0059 */
[--C-:B------:R-:W-:Y:S02]  /*24c0*/  IMAD.MOV.U32 R113, RZ, RZ, R89.reuse ;  /* 0x000000ffff717224 */ /* 0x100fe400078e0059 */
[--C-:B------:R-:W-:Y:S01]  /*24d0*/  IMAD.MOV.U32 R112, RZ, RZ, R89.reuse ;  /* 0x000000ffff707224 */ /* 0x100fe200078e0059 */
[----:B------:R-:W5:Y:S01]  /*24e0*/  MUFU.TANH R98, R98 ;  /* 0x0000006200627308 */ /* 0x000f620000002400 */
[----:B------:R-:W-:Y:S01]  /*24f0*/  SYNCS.ARRIVE.TRANS64.RED.A1T0 RZ, [UR6], RZ ;  /* 0x000000ffffff79a7 */ /* 0x000fe20008100406 */
[--C-:B------:R-:W-:Y:S02]  /*2500*/  IMAD.MOV.U32 R115, RZ, RZ, R89.reuse ;  /* 0x000000ffff737224 */ /* 0x100fe400078e0059 */
[--C-:B------:R-:W-:Y:S02]  /*2510*/  IMAD.MOV.U32 R114, RZ, RZ, R89.reuse ;  /* 0x000000ffff727224 */ /* 0x100fe400078e0059 */
[----:B------:R-:W-:-:S02]  /*2520*/  IMAD.MOV.U32 R117, RZ, RZ, R89 ;  /* 0x000000ffff757224 */ /* 0x000fc400078e0059 */
[----:B------:R-:W5:Y:S01]  /*2530*/  MUFU.TANH R15, R15 ;  /* 0x0000000f000f7308 */ /* 0x000f620000002400 */
[--C-:B------:R-:W-:Y:S02]  /*2540*/  IMAD.MOV.U32 R116, RZ, RZ, R89.reuse ;  /* 0x000000ffff747224 */ /* 0x100fe400078e0059 */
[--C-:B------:R-:W-:Y:S02]  /*2550*/  IMAD.MOV.U32 R119, RZ, RZ, R89.reuse ;  /* 0x000000ffff777224 */ /* 0x100fe400078e0059 */
[--C-:B------:R-:W-:Y:S02]  /*2560*/  IMAD.MOV.U32 R118, RZ, RZ, R89.reuse ;  /* 0x000000ffff767224 */ /* 0x100fe400078e0059 */
[--C-:B------:R-:W-:Y:S01]  /*2570*/  IMAD.MOV.U32 R121, RZ, RZ, R89.reuse ;  /* 0x000000ffff797224 */ /* 0x100fe200078e0059 */
[----:B------:R-:W5:Y:S01]  /*2580*/  MUFU.TANH R94, R94 ;  /* 0x0000005e005e7308 */ /* 0x000f620000002400 */
[--C-:B------:R-:W-:Y:S02]  /*2590*/  IMAD.MOV.U32 R120, RZ, RZ, R89.reuse ;  /* 0x000000ffff787224 */ /* 0x100fe400078e0059 */
[----:B------:R-:W-:-:S02]  /*25a0*/  IMAD.MOV.U32 R123, RZ, RZ, R89 ;  /* 0x000000ffff7b7224 */ /* 0x000fc400078e0059 */
[--C-:B------:R-:W-:Y:S02]  /*25b0*/  IMAD.MOV.U32 R122, RZ, RZ, R89.reuse ;  /* 0x000000ffff7a7224 */ /* 0x100fe400078e0059 */
[--C-:B------:R-:W-:Y:S01]  /*25c0*/  IMAD.MOV.U32 R125, RZ, RZ, R89.reuse ;  /* 0x000000ffff7d7224 */ /* 0x100fe200078e0059 */
[----:B------:R-:W5:Y:S01]  /*25d0*/  MUFU.TANH R6, R6 ;  /* 0x0000000600067308 */ /* 0x000f620000002400 */
[--C-:B------:R-:W-:Y:S02]  /*25e0*/  IMAD.MOV.U32 R124, RZ, RZ, R89.reuse ;  /* 0x000000ffff7c7224 */ /* 0x100fe400078e0059 */
[--C-:B------:R-:W-:Y:S02]  /*25f0*/  IMAD.MOV.U32 R127, RZ, RZ, R89.reuse ;  /* 0x000000ffff7f7224 */ /* 0x100fe400078e0059 */
[--C-:B------:R-:W-:Y:S02]  /*2600*/  IMAD.MOV.U32 R126, RZ, RZ, R89.reuse ;  /* 0x000000ffff7e7224 */ /* 0x100fe400078e0059 */
[--C-:B------:R-:W-:Y:S01]  /*2610*/  IMAD.MOV.U32 R129, RZ, RZ, R89.reuse ;  /* 0x000000ffff817224 */ /* 0x100fe200078e0059 */
[----:B------:R-:W5:Y:S01]  /*2620*/  MUFU.TANH R99, R99 ;  /* 0x0000006300637308 */ /* 0x000f620000002400 */
[----:B------:R-:W-:-:S02]  /*2630*/  IMAD.MOV.U32 R128, RZ, RZ, R89 ;  /* 0x000000ffff807224 */ /* 0x000fc400078e0059 */
[--C-:B------:R-:W-:Y:S02]  /*2640*/  IMAD.MOV.U32 R131, RZ, RZ, R89.reuse ;  /* 0x000000ffff837224 */ /* 0x100fe400078e0059 */
[--C-:B------:R-:W-:Y:S02]  /*2650*/  IMAD.MOV.U32 R130, RZ, RZ, R89.reuse ;  /* 0x000000ffff827224 */ /* 0x100fe400078e0059 */
[--C-:B------:R-:W-:Y:S01]  /*2660*/  IMAD.MOV.U32 R133, RZ, RZ, R89.reuse ;  /* 0x000000ffff857224 */ /* 0x100fe200078e0059 */
[----:B------:R-:W5:Y:S01]  /*2670*/  MUFU.TANH R21, R21 ;  /* 0x0000001500157308 */ /* 0x000f620000002400 */
[--C-:B------:R-:W-:Y:S02]  /*2680*/  IMAD.MOV.U32 R132, RZ, RZ, R89.reuse ;  /* 0x000000ffff847224 */ /* 0x100fe400078e0059 */
[--C-:B------:R-:W-:Y:S02]  /*2690*/  IMAD.MOV.U32 R135, RZ, RZ, R89.reuse ;  /* 0x000000ffff877224 */ /* 0x100fe400078e0059 */
[----:B------:R-:W-:-:S03]  /*26a0*/  IMAD.MOV.U32 R134, RZ, RZ, R89 ;  /* 0x000000ffff867224 */ /* 0x000fc600078e0059 */
[----:B------:R-:W5:Y:S08]  /*26b0*/  MUFU.TANH R41, R41 ;  /* 0x0000002900297308 */ /* 0x000f700000002400 */
        /* <DEDUP_REMOVED lines=17> */
[----:B------:R-:W5:Y:S01]  /*27d0*/  MUFU.TANH R62, R62 ;  /* 0x0000003e003e7308 */ /* 0x000f620000002400 */
[----:B--2---:R-:W-:Y:S01]  /*27e0*/  IADD3 R37, R37, 0x80, -R103 ;  /* 0x0000008025257810 */ /* 0x004fe20007ffe867 */
[----:B------:R-:W-:-:S06]  /*27f0*/  IMAD.MOV.U32 R103, RZ, RZ, R89 ;  /* 0x000000ffff677224 */ /* 0x000fcc00078e0059 */
[----:B------:R-:W2:Y:S01]  /*2800*/  MUFU.TANH R28, R28 ;  /* 0x0000001c001c7308 */ /* 0x000ea20000002400 */
[----:B------:R-:W-:Y:S02]  /*2810*/  IMAD R37, R46, -0x80, R37 ;  /* 0xffffff802e257824 */ /* 0x000fe400078e0225 */
[----:B------:R-:W-:-:S03]  /*2820*/  FMUL.FTZ R46, R0, R83 ;  /* 0x00000053002e7220 */ /* 0x000fc60000410000 */
[C---:B------:R-:W-:Y:S02]  /*2830*/  ISETP.GT.AND P2, PT, R37.reuse, RZ, PT ;  /* 0x000000ff2500720c */ /* 0x040fe40003f44270 */
[----:B------:R-:W2:Y:S01]  /*2840*/  MUFU.TANH R42, R42 ;  /* 0x0000002a002a7308 */ /* 0x000ea20000002400 */
[C---:B------:R-:W-:Y:S02]  /*2850*/  ISETP.GT.AND P1, PT, R37.reuse, 0x1, PT ;  /* 0x000000012500780c */ /* 0x040fe40003f24270 */
[C---:B------:R-:W-:Y:S02]  /*2860*/  ISETP.GT.AND P6, PT, R37.reuse, 0x8, PT ;  /* 0x000000082500780c */ /* 0x040fe40003fc4270 */
[----:B---3--:R-:W-:Y:S02]  /*2870*/  FSEL R90, R90, -INF , P2 ;  /* 0xff8000005a5a7808 */ /* 0x008fe40001000000 */
[----:B0-----:R-:W-:Y:S01]  /*2880*/  FSEL R51, R88, -INF , P1 ;  /* 0xff80000058337808 */ /* 0x001fe20000800000 */
[----:B------:R-:W0:Y:S01]  /*2890*/  MUFU.TANH R12, R12 ;  /* 0x0000000c000c7308 */ /* 0x000e220000002400 */
[----:B------:R-:W-:Y:S01]  /*28a0*/  ISETP.GT.AND P5, PT, R37, 0x9, PT ;  /* 0x000000092500780c */ /* 0x000fe20003fa4270 */
[----:B------:R-:W-:Y:S01]  /*28b0*/  IMAD.MOV.U32 R88, RZ, RZ, R89 ;  /* 0x000000ffff587224 */ /* 0x000fe200078e0059 */
[----:B-1----:R-:W-:-:S02]  /*28c0*/  FSEL R93, R93, -INF , P6 ;  /* 0xff8000005d5d7808 */ /* 0x002fc40003000000 */
[----:B------:R-:W-:Y:S02]  /*28d0*/  FMNMX.FTZ R50, R90, R51, !PT ;  /* 0x000000335a327209 */ /* 0x000fe40007810000 */
[----:B------:R-:W-:Y:S01]  /*28e0*/  ISETP.GT.AND P4, PT, R37, 0x10, PT ;  /* 0x000000102500780c */ /* 0x000fe20003f84270 */
[----:B------:R-:W1:Y:S01]  /*28f0*/  MUFU.TANH R63, R63 ;  /* 0x0000003f003f7308 */ /* 0x000e620000002400 */
[----:B----4-:R-:W-:Y:S02]  /*2900*/  FSEL R92, R92, -INF , P5 ;  /* 0xff8000005c5c7808 */ /* 0x010fe40002800000 */
[----:B------:R-:W-:Y:S02]  /*2910*/  FMNMX.FTZ R55, R93, R50, !PT ;  /* 0x000000325d377209 */ /* 0x000fe40007810000 */
[----:B------:R-:W-:Y:S02]  /*2920*/  ISETP.GT.AND P3, PT, R37, 0x11, PT ;  /* 0x000000112500780c */ /* 0x000fe40003f64270 */
[----:B-----5:R-:W-:Y:S01]  /*2930*/  FSEL R50, R96, -INF , P4 ;  /* 0xff80000060327808 */ /* 0x020fe20002000000 */
[----:B------:R-:W3:Y:S01]  /*2940*/  MUFU.TANH R29, R29 ;  /* 0x0000001d001d7308 */ /* 0x000ee20000002400 */
[----:B------:R-:W-:Y:S01]  /*2950*/  FMNMX.FTZ R55, R92, R55, !PT ;  /* 0x000000375c377209 */ /* 0x000fe20007810000 */
[----:B------:R-:W-:Y:S01]  /*2960*/  IMAD.MOV.U32 R96, RZ, RZ, R89 ;  /* 0x000000ffff607224 */ /* 0x000fe200078e0059 */
[----:B------:R-:W-:-:S02]  /*2970*/  FSEL R20, R20, -INF , P2 ;  /* 0xff80000014147808 */ /* 0x000fc40001000000 */
[----:B------:R-:W-:Y:S02]  /*2980*/  ISETP.GT.AND P2, PT, R37, 0x18, PT ;  /* 0x000000182500780c */ /* 0x000fe40003f44270 */
[----:B------:R-:W-:Y:S01]  /*2990*/  FSEL R52, R35, -INF , P3 ;  /* 0xff80000023347808 */ /* 0x000fe20001800000 */
[----:B------:R-:W4:Y:S01]  /*29a0*/  MUFU.TANH R38, R38 ;  /* 0x0000002600267308 */ /* 0x000f220000002400 */
[----:B------:R-:W-:Y:S02]  /*29b0*/  FMNMX.FTZ R55, R50, R55, !PT ;  /* 0x0000003732377209 */ /* 0x000fe40007810000 */
[----:B------:R-:W-:Y:S02]  /*29c0*/  FSEL R35, R4, -INF , P1 ;  /* 0xff80000004237808 */ /* 0x000fe40000800000 */
[----:B------:R-:W-:Y:S02]  /*29d0*/  ISETP.GT.AND P1, PT, R37, 0x19, PT ;  /* 0x000000192500780c */ /* 0x000fe40003f24270 */
[----:B------:R-:W-:Y:S01]  /*29e0*/  FSEL R4, R97, -INF , P2 ;  /* 0xff80000061047808 */ /* 0x000fe20001000000 */
[----:B------:R-:W5:Y:S01]  /*29f0*/  MUFU.TANH R13, R13 ;  /* 0x0000000d000d7308 */ /* 0x000f620000002400 */
[----:B------:R-:W-:Y:S01]  /*2a00*/  FMNMX.FTZ R55, R52, R55, !PT ;  /* 0x0000003734377209 */ /* 0x000fe20007810000 */
[----:B------:R-:W-:Y:S01]  /*2a10*/  IMAD.MOV.U32 R97, RZ, RZ, R89 ;  /* 0x000000ffff617224 */ /* 0x000fe200078e0059 */
[----:B------:R-:W-:-:S02]  /*2a20*/  FSEL R14, R14, -INF , P6 ;  /* 0xff8000000e0e7808 */ /* 0x000fc40003000000 */
[----:B------:R-:W-:Y:S02]  /*2a30*/  ISETP.GT.AND P6, PT, R37, 0x20, PT ;  /* 0x000000202500780c */ /* 0x000fe40003fc4270 */
[----:B------:R-:W-:Y:S01]  /*2a40*/  FSEL R91, R91, -INF , P1 ;  /* 0xff8000005b5b7808 */ /* 0x000fe20000800000 */
[----:B------:R-:W5:Y:S01]  /*2a50*/  MUFU.TANH R64, R64 ;  /* 0x0000004000407308 */ /* 0x000f620000002400 */
        /* <DEDUP_REMOVED lines=57> */
[----:B------:R-:W-:Y:S02]  /*2df0*/  FSEL R44, R61, -INF , P2 ;  /* 0xff8000003d2c7808 */ /* 0x000fe40001000000 */
[----:B------:R-:W-:Y:S01]  /*2e00*/  ISETP.GT.AND P1, PT, R37, 0x49, PT ;  /* 0x000000492500780c */ /* 0x000fe20003f24270 */
[----:B------:R-:W5:Y:S01]  /*2e10*/  MUFU.TANH R36, R36 ;  /* 0x0000002400247308 */ /* 0x000f620000002400 */
[----:B------:R-:W-:-:S02]  /*2e20*/  FMNMX.FTZ R61, R43, R66, !PT ;  /* 0x000000422b3d7209 */ /* 0x000fc40007810000 */
[----:B------:R-:W-:Y:S02]  /*2e30*/  FSEL R27, R27, -INF , P6 ;  /* 0xff8000001b1b7808 */ /* 0x000fe40003000000 */
[----:B------:R-:W-:Y:S02]  /*2e40*/  ISETP.GT.AND P6, PT, R37, 0x50, PT ;  /* 0x000000502500780c */ /* 0x000fe40003fc4270 */
[----:B------:R-:W-:Y:S01]  /*2e50*/  FSEL R39, R39, -INF , P1 ;  /* 0xff80000027277808 */ /* 0x000fe20000800000 */
[----:B------:R-:W5:Y:S01]  /*2e60*/  MUFU.TANH R53, R53 ;  /* 0x0000003500357308 */ /* 0x000f620000002400 */
[----:B------:R-:W-:Y:S02]  /*2e70*/  FMNMX.FTZ R66, R44, R61, !PT ;  /* 0x0000003d2c427209 */ /* 0x000fe40007810000 */
[----:B------:R-:W-:Y:S02]  /*2e80*/  FSEL R11, R11, -INF , P5 ;  /* 0xff8000000b0b7808 */ /* 0x000fe40002800000 */
[----:B------:R-:W-:-:S02]  /*2e90*/  ISETP.GT.AND P5, PT, R37, 0x51, PT ;  /* 0x000000512500780c */ /* 0x000fc40003fa4270 */
[----:B------:R-:W-:Y:S01]  /*2ea0*/  FSEL R61, R62, -INF , P6 ;  /* 0xff8000003e3d7808 */ /* 0x000fe20003000000 */
[----:B------:R-:W5:Y:S01]  /*2eb0*/  MUFU.TANH R54, R54 ;  /* 0x0000003600367308 */ /* 0x000f620000002400 */
[----:B------:R-:W-:Y:S02]  /*2ec0*/  FMNMX.FTZ R66, R39, R66, !PT ;  /* 0x0000004227427209 */ /* 0x000fe40007810000 */
[----:B--2---:R-:W-:Y:S02]  /*2ed0*/  FSEL R28, R28, -INF , P4 ;  /* 0xff8000001c1c7808 */ /* 0x004fe40002000000 */
[----:B------:R-:W-:Y:S02]  /*2ee0*/  ISETP.GT.AND P4, PT, R37, 0x58, PT ;  /* 0x000000582500780c */ /* 0x000fe40003f84270 */
[----:B------:R-:W-:Y:S01]  /*2ef0*/  FSEL R42, R42, -INF , P5 ;  /* 0xff8000002a2a7808 */ /* 0x000fe20002800000 */
[----:B------:R-:W-:Y:S01]  /*2f00*/  MUFU.TANH R78, R78 ;  /* 0x0000004e004e7308 */ /* 0x000fe20000002400 */
[----:B------:R-:W-:-:S02]  /*2f10*/  FMNMX.FTZ R65, R61, R66, !PT ;  /* 0x000000423d417209 */ /* 0x000fc40007810000 */
[----:B0-----:R-:W-:Y:S02]  /*2f20*/  FSEL R12, R12, -INF , P3 ;  /* 0xff8000000c0c7808 */ /* 0x001fe40001800000 */
[----:B------:R-:W-:Y:S02]  /*2f30*/  ISETP.GT.AND P3, PT, R37, 0x59, PT ;  /* 0x000000592500780c */ /* 0x000fe40003f64270 */
[----:B-1----:R-:W-:Y:S01]  /*2f40*/  FSEL R62, R63, -INF , P4 ;  /* 0xff8000003f3e7808 */ /* 0x002fe20002000000 */
[----:B------:R-:W-:Y:S01]  /*2f50*/  MUFU.TANH R72, R72 ;  /* 0x0000004800487308 */ /* 0x000fe20000002400 */
[----:B------:R-:W-:Y:S02]  /*2f60*/  FMNMX.FTZ R65, R42, R65, !PT ;  /* 0x000000412a417209 */ /* 0x000fe40007810000 */
[----:B---3--:R-:W-:Y:S02]  /*2f70*/  FSEL R29, R29, -INF , P2 ;  /* 0xff8000001d1d7808 */ /* 0x008fe40001000000 */
[----:B------:R-:W-:-:S02]  /*2f80*/  ISETP.GT.AND P2, PT, R37, 0x60, PT ;  /* 0x000000602500780c */ /* 0x000fc40003f44270 */
[----:B----4-:R-:W-:Y:S01]  /*2f90*/  FSEL R38, R38, -INF , P3 ;  /* 0xff80000026267808 */ /* 0x010fe20001800000 */
[----:B------:R-:W-:Y:S01]  /*2fa0*/  MUFU.TANH R76, R76 ;  /* 0x0000004c004c7308 */ /* 0x000fe20000002400 */
[----:B------:R-:W-:Y:S02]  /*2fb0*/  FMNMX.FTZ R65, R62, R65, !PT ;  /* 0x000000413e417209 */ /* 0x000fe40007810000 */
[----:B-----5:R-:W-:Y:S02]  /*2fc0*/  FSEL R13, R13, -INF , P1 ;  /* 0xff8000000d0d7808 */ /* 0x020fe40000800000 */
[----:B------:R-:W-:Y:S02]  /*2fd0*/  ISETP.GT.AND P1, PT, R37, 0x61, PT ;  /* 0x000000612500780c */ /* 0x000fe40003f24270 */
[----:B------:R-:W-:Y:S01]  /*2fe0*/  FSEL R64, R64, -INF , P2 ;  /* 0xff80000040407808 */ /* 0x000fe20001000000 */
[----:B------:R-:W0:Y:S01]  /*2ff0*/  MUFU.TANH R73, R73 ;  /* 0x0000004900497308 */ /* 0x000e220000002400 */
[----:B------:R-:W-:-:S02]  /*3000*/  FMNMX.FTZ R65, R38, R65, !PT ;  /* 0x0000004126417209 */ /* 0x000fc40007810000 */
[----:B------:R-:W-:Y:S02]  /*3010*/  FSEL R30, R30, -INF , P6 ;  /* 0xff8000001e1e7808 */ /* 0x000fe40003000000 */
[----:B------:R-:W-:Y:S02]  /*3020*/  FSEL R63, R48, -INF , P1 ;  /* 0xff800000303f7808 */ /* 0x000fe40000800000 */
[----:B------:R-:W-:Y:S01]  /*3030*/  ISETP.GT.AND P6, PT, R37, 0x68, PT ;  /* 0x000000682500780c */ /* 0x000fe20003fc4270 */
[----:B------:R-:W1:Y:S01]  /*3040*/  MUFU.TANH R74, R74 ;  /* 0x0000004a004a7308 */ /* 0x000e620000002400 */
[----:B------:R-:W-:Y:S02]  /*3050*/  FMNMX.FTZ R48, R64, R65, !PT ;  /* 0x0000004140307209 */ /* 0x000fe40007810000 */
[----:B------:R-:W-:Y:S02]  /*3060*/  FSEL R31, R31, -INF , P5 ;  /* 0xff8000001f1f7808 */ /* 0x000fe40002800000 */
[----:B------:R-:W-:-:S02]  /*3070*/  ISETP.GT.AND P5, PT, R37, 0x69, PT ;  /* 0x000000692500780c */ /* 0x000fc40003fa4270 */
[----:B------:R-:W-:Y:S01]  /*3080*/  FSEL R65, R49, -INF , P6 ;  /* 0xff80000031417808 */ /* 0x000fe20003000000 */
[----:B------:R-:W2:Y:S01]  /*3090*/  MUFU.TANH R75, R75 ;  /* 0x0000004b004b7308 */ /* 0x000ea20000002400 */
[----:B------:R-:W-:Y:S02]  /*30a0*/  FMNMX.FTZ R48, R63, R48, !PT ;  /* 0x000000303f307209 */ /* 0x000fe40007810000 */
[----:B------:R-:W-:Y:S02]  /*30b0*/  FSEL R32, R32, -INF , P4 ;  /* 0xff80000020207808 */ /* 0x000fe40002000000 */
[----:B------:R-:W-:Y:S02]  /*30c0*/  FSEL R66, R45, -INF , P5 ;  /* 0xff8000002d427808 */ /* 0x000fe40002800000 */
[----:B------:R-:W-:Y:S02]  /*30d0*/  ISETP.GT.AND P4, PT, R37, 0x70, PT ;  /* 0x000000702500780c */ /* 0x000fe40003f84270 */
[----:B------:R-:W-:-:S02]  /*30e0*/  FMNMX.FTZ R45, R65, R48, !PT ;  /* 0x00000030412d7209 */ /* 0x000fc40007810000 */
[----:B------:R-:W-:Y:S02]  /*30f0*/  FSEL R33, R33, -INF , P3 ;  /* 0xff80000021217808 */ /* 0x000fe40001800000 */
[----:B------:R-:W-:Y:S02]  /*3100*/  ISETP.GT.AND P3, PT, R37, 0x71, PT ;  /* 0x000000712500780c */ /* 0x000fe40003f64270 */
[----:B------:R-:W-:Y:S02]  /*3110*/  FSEL R68, R47, -INF , P4 ;  /* 0xff8000002f447808 */ /* 0x000fe40002000000 */
[----:B------:R-:W-:Y:S02]  /*3120*/  FMNMX.FTZ R45, R66, R45, !PT ;  /* 0x0000002d422d7209 */ /* 0x000fe40007810000 */
[----:B------:R-:W-:Y:S02]  /*3130*/  FSEL R34, R34, -INF , P2 ;  /* 0xff80000022227808 */ /* 0x000fe40001000000 */
[----:B------:R-:W-:-:S02]  /*3140*/  FSEL R67, R46, -INF , P3 ;  /* 0xff8000002e437808 */ /* 0x000fc40001800000 */
[C---:B------:R-:W-:Y:S02]  /*3150*/  ISETP.GT.AND P2, PT, R37.reuse, 0x78, PT ;  /* 0x000000782500780c */ /* 0x040fe40003f44270 */
[----:B------:R-:W-:Y:S02]  /*3160*/  FMNMX.FTZ R46, R68, R45, !PT ;  /* 0x0000002d442e7209 */ /* 0x000fe40007810000 */
[----:B------:R-:W-:Y:S02]  /*3170*/  FSEL R36, R36, -INF , P1 ;  /* 0xff80000024247808 */ /* 0x000fe40000800000 */
[----:B------:R-:W-:Y:S02]  /*3180*/  ISETP.GT.AND P1, PT, R37, 0x79, PT ;  /* 0x000000792500780c */ /* 0x000fe40003f24270 */
[----:B------:R-:W-:Y:S02]  /*3190*/  FSEL R70, R53, -INF , P2 ;  /* 0xff80000035467808 */ /* 0x000fe40001000000 */
[----:B------:R-:W-:-:S02]  /*31a0*/  FMNMX.FTZ R37, R67, R46, !PT ;  /* 0x0000002e43257209 */ /* 0x000fc40007810000 */
[----:B------:R-:W-:Y:S02]  /*31b0*/  FSEL R69, R54, -INF , P1 ;  /* 0xff80000036457808 */ /* 0x000fe40000800000 */
[----:B------:R-:W-:Y:S02]  /*31c0*/  FMNMX.FTZ R46, R70, R37, !PT ;  /* 0x00000025462e7209 */ /* 0x000fe40007810000 */
[----:B------:R-:W-:Y:S02]  /*31d0*/  FMNMX.FTZ R49, R20, R35, !PT ;  /* 0x0000002314317209 */ /* 0x000fe40007810000 */
[----:B------:R-:W-:Y:S02]  /*31e0*/  FMNMX.FTZ R46, R69, R46, !PT ;  /* 0x0000002e452e7209 */ /* 0x000fe40007810000 */
[----:B------:R-:W-:Y:S02]  /*31f0*/  FMNMX.FTZ R54, R14, R49, !PT ;  /* 0x000000310e367209 */ /* 0x000fe40007810000 */
[----:B0-----:R-:W-:Y:S01]  /*3200*/  FSEL R73, R73, -INF , P3 ;  /* 0xff80000049497808 */ /* 0x001fe20001800000 */
[----:B------:R-:W0:Y:S01]  /*3210*/  SHFL.BFLY PT, R37, R46, 0x2, 0x1f ;  /* 0x0c401f002e257f89 */ /* 0x000e2200000e0000 */
[----:B------:R-:W-:-:S02]  /*3220*/  FMNMX.FTZ R54, R5, R54, !PT ;  /* 0x0000003605367209 */ /* 0x000fc40007810000 */
[----:B-1----:R-:W-:Y:S02]  /*3230*/  FSEL R74, R74, -INF , P2 ;  /* 0xff8000004a4a7808 */ /* 0x002fe40001000000 */
[----:B--2---:R-:W-:Y:S02]  /*3240*/  FSEL R75, R75, -INF , P1 ;  /* 0xff8000004b4b7808 */ /* 0x004fe40000800000 */
[----:B0-----:R-:W-:-:S05]  /*3250*/  FMNMX.FTZ R37, R46, R37, !PT ;  /* 0x000000252e257209 */ /* 0x001fca0007810000 */
[----:B------:R-:W0:Y:S02]  /*3260*/  SHFL.BFLY PT, R48, R37, 0x1, 0x1f ;  /* 0x0c201f0025307f89 */ /* 0x000e2400000e0000 */
[----:B0-----:R-:W-:Y:S01]  /*3270*/  FMNMX.FTZ R47, R37, R48, !PT ;  /* 0x00000030252f7209 */ /* 0x001fe20007810000 */
[----:B------:R-:W-:-:S03]  /*3280*/  IMAD.U32 R48, RZ, RZ, UR18 ;  /* 0x00000012ff307e24 */ /* 0x000fc6000f8e00ff */
[C---:B------:R-:W-:Y:S01]  /*3290*/  FSETP.NEU.FTZ.AND P0, PT, R47.reuse, -INF , PT ;  /* 0xff8000002f00780b */ /* 0x040fe20003f1d000 */
[----:B------:R-:W-:-:S05]  /*32a0*/  FFMA.FTZ R71, R47, R48, -8 ;  /* 0xc10000002f477423 */ /* 0x000fca0000010030 */
[----:B------:R-:W-:Y:S02]  /*32b0*/  FSEL R71, R71, RZ, P0 ;  /* 0x000000ff47477208 */ /* 0x000fe40000000000 */
[----:B------:R-:W-:Y:S01]  /*32c0*/  ISETP.NE.AND P0, PT, R95, RZ, PT ;  /* 0x000000ff5f00720c */ /* 0x000fe20003f05270 */
[----:B------:R-:W-:Y:S02]  /*32d0*/  IMAD.MOV.U32 R95, RZ, RZ, R89 ;  /* 0x000000ffff5f7224 */ /* 0x000fe400078e0059 */
[----:B------:R-:W-:-:S01]  /*32e0*/  FFMA.FTZ R46, R51, UR18, -R71 ;  /* 0x00000012332e7c23 */ /* 0x000fc20008010847 */
[----:B------:R-:W-:Y:S01]  /*32f0*/  FMNMX.FTZ R51, R15, R54, !PT ;  /* 0x000000360f337209 */ /* 0x000fe20007810000 */
[----:B------:R-:W-:-:S01]  /*3300*/  FFMA.FTZ R49, R50, UR18, -R71 ;  /* 0x0000001232317c23 */ /* 0x000fc20008010847 */
[--C-:B------:R-:W-:Y:S01]  /*3310*/  FFMA.FTZ R54, R52, UR18, -R71.reuse ;  /* 0x0000001234367c23 */ /* 0x100fe20008010847 */
[----:B------:R-:W-:-:S01]  /*3320*/  FFMA.FTZ R79, R57, UR18, -R71 ;  /* 0x00000012394f7c23 */ /* 0x000fc20008010847 */
[----:B------:R-:W-:Y:S01]  /*3330*/  FMNMX.FTZ R50, R6, R51, !PT ;  /* 0x0000003306327209 */ /* 0x000fe20007810000 */
[----:B------:R-:W-:-:S01]  /*3340*/  FFMA.FTZ R37, R90, UR18, -R71 ;  /* 0x000000125a257c23 */ /* 0x000fc20008010847 */
[--C-:B------:R-:W-:Y:S01]  /*3350*/  FFMA.FTZ R45, R93, UR18, -R71.reuse ;  /* 0x000000125d2d7c23 */ /* 0x100fe20008010847 */
[----:B------:R-:W-:Y:S01]  /*3360*/  MUFU.EX2 R46, R46 ;  /* 0x0000002e002e7308 */ /* 0x000fe20000000800 */
[----:B------:R-:W-:Y:S01]  /*3370*/  FMNMX.FTZ R52, R21, R50, !PT ;  /* 0x0000003215347209 */ /* 0x000fe20007810000 */
[--C-:B------:R-:W-:Y:S01]  /*3380*/  FFMA.FTZ R48, R92, UR18, -R71.reuse ;  /* 0x000000125c307c23 */ /* 0x100fe20008010847 */
[----:B------:R-:W-:-:S01]  /*3390*/  FFMA.FTZ R4, R4, UR18, -R71 ;  /* 0x0000001204047c23 */ /* 0x000fc20008010847 */
[--C-:B------:R-:W-:Y:S01]  /*33a0*/  FFMA.FTZ R58, R58, UR18, -R71.reuse ;  /* 0x000000123a3a7c23 */ /* 0x100fe20008010847 */
[----:B------:R-:W-:Y:S01]  /*33b0*/  FMNMX.FTZ R51, R7, R52, !PT ;  /* 0x0000003407337209 */ /* 0x000fe20007810000 */
[--C-:B------:R-:W-:Y:S01]  /*33c0*/  FFMA.FTZ R40, R40, UR18, -R71.reuse ;  /* 0x0000001228287c23 */ /* 0x100fe20008010847 */
[----:B------:R-:W-:-:S01]  /*33d0*/  FFMA.FTZ R43, R43, UR18, -R71 ;  /* 0x000000122b2b7c23 */ /* 0x000fc20008010847 */
[----:B------:R0:W-:Y:S01]  /*33e0*/  MUFU.EX2 R50, R54 ;  /* 0x0000003600327308 */ /* 0x0001e20000000800 */
[----:B------:R-:W-:Y:S01]  /*33f0*/  FMNMX.FTZ R51, R24, R51, !PT ;  /* 0x0000003318337209 */ /* 0x000fe20007810000 */
[--C-:B------:R-:W-:Y:S01]  /*3400*/  FFMA.FTZ R44, R44, UR18, -R71.reuse ;  /* 0x000000122c2c7c23 */ /* 0x100fe20008010847 */
[----:B------:R-:W-:-:S01]  /*3410*/  FFMA.FTZ R42, R42, UR18, -R71 ;  /* 0x000000122a2a7c23 */ /* 0x000fc20008010847 */
[--C-:B------:R-:W-:Y:S01]  /*3420*/  FFMA.FTZ R64, R64, UR18, -R71.reuse ;  /* 0x0000001240407c23 */ /* 0x100fe20008010847 */
[----:B------:R-:W-:Y:S01]  /*3430*/  FMNMX.FTZ R52, R8, R51, !PT ;  /* 0x0000003308347209 */ /* 0x000fe20007810000 */
[--C-:B------:R-:W-:Y:S01]  /*3440*/  FFMA.FTZ R51, R91, UR18, -R71.reuse ;  /* 0x000000125b337c23 */ /* 0x100fe20008010847 */
[----:B------:R-:W-:-:S01]  /*3450*/  FFMA.FTZ R63, R63, UR18, -R71 ;  /* 0x000000123f3f7c23 */ /* 0x000fc20008010847 */
[----:B------:R-:W-:Y:S01]  /*3460*/  MUFU.EX2 R37, R37 ;  /* 0x0000002500257308 */ /* 0x000fe20000000800 */
[----:B------:R-:W-:Y:S01]  /*3470*/  FMNMX.FTZ R52, R25, R52, !PT ;  /* 0x0000003419347209 */ /* 0x000fe20007810000 */
[--C-:B------:R-:W-:Y:S01]  /*3480*/  FFMA.FTZ R67, R67, UR18, -R71.reuse ;  /* 0x0000001243437c23 */ /* 0x100fe20008010847 */
[----:B------:R-:W-:-:S01]  /*3490*/  FFMA.FTZ R69, R69, UR18, -R71 ;  /* 0x0000001245457c23 */ /* 0x000fc20008010847 */
[----:B------:R-:W-:Y:S01]  /*34a0*/  IMAD.MOV.U32 R91, RZ, RZ, R89 ;  /* 0x000000ffff5b7224 */ /* 0x000fe200078e0059 */
[----:B------:R-:W-:Y:S01]  /*34b0*/  FMNMX.FTZ R53, R9, R52, !PT ;  /* 0x0000003409357209 */ /* 0x000fe20007810000 */
[----:B------:R-:W-:Y:S01]  /*34c0*/  FFMA.FTZ R52, R55, UR18, -R71 ;  /* 0x0000001237347c23 */ /* 0x000fe20008010847 */
[--C-:B------:R-:W-:Y:S01]  /*34d0*/  IMAD.MOV.U32 R90, RZ, RZ, R89.reuse ;  /* 0x000000ffff5a7224 */ /* 0x100fe200078e0059 */
[----:B------:R-:W-:Y:S01]  /*34e0*/  MUFU.EX2 R45, R45 ;  /* 0x0000002d002d7308 */ /* 0x000fe20000000800 */
[----:B------:R-:W-:Y:S01]  /*34f0*/  FMNMX.FTZ R53, R26, R53, !PT ;  /* 0x000000351a357209 */ /* 0x000fe20007810000 */
[----:B------:R-:W-:-:S02]  /*3500*/  IMAD.MOV.U32 R93, RZ, RZ, R89 ;  /* 0x000000ffff5d7224 */ /* 0x000fc400078e0059 */
[----:B------:R-:W-:Y:S01]  /*3510*/  IMAD.MOV.U32 R92, RZ, RZ, R89 ;  /* 0x000000ffff5c7224 */ /* 0x000fe200078e0059 */
[----:B0-----:R-:W-:Y:S01]  /*3520*/  FMNMX.FTZ R54, R10, R53, !PT ;  /* 0x000000350a367209 */ /* 0x001fe20007810000 */
[----:B------:R-:W-:-:S01]  /*3530*/  FFMA.FTZ R53, R94, UR18, -R71 ;  /* 0x000000125e357c23 */ /* 0x000fc20008010847 */
[----:B------:R-:W-:Y:S01]  /*3540*/  IMAD.MOV.U32 R94, RZ, RZ, R89 ;  /* 0x000000ffff5e7224 */ /* 0x000fe200078e0059 */
[----:B------:R-:W0:Y:S01]  /*3550*/  MUFU.EX2 R48, R48 ;  /* 0x0000003000307308 */ /* 0x000e220000000800 */
[----:B------:R-:W-:-:S04]  /*3560*/  FMNMX.FTZ R54, R27, R54, !PT ;  /* 0x000000361b367209 */ /* 0x000fc80007810000 */
[----:B------:R-:W-:Y:S01]  /*3570*/  FMNMX.FTZ R55, R11, R54, !PT ;  /* 0x000000360b377209 */ /* 0x000fe20007810000 */
[----:B------:R-:W-:-:S02]  /*3580*/  FFMA.FTZ R54, R56, UR18, -R71 ;  /* 0x0000001238367c23 */ /* 0x000fc40008010847 */
[----:B------:R-:W-:Y:S01]  /*3590*/  MUFU.EX2 R49, R49 ;  /* 0x0000003100317308 */ /* 0x000fe20000000800 */
[----:B------:R-:W-:-:S04]  /*35a0*/  FMNMX.FTZ R55, R28, R55, !PT ;  /* 0x000000371c377209 */ /* 0x000fc80007810000 */
[----:B------:R-:W-:Y:S01]  /*35b0*/  FMNMX.FTZ R56, R12, R55, !PT ;  /* 0x000000370c387209 */ /* 0x000fe20007810000 */
[----:B------:R-:W-:-:S02]  /*35c0*/  FFMA.FTZ R55, R41, UR18, -R71 ;  /* 0x0000001229377c23 */ /* 0x000fc40008010847 */
[----:B------:R-:W-:Y:S01]  /*35d0*/  MUFU.EX2 R4, R4 ;  /* 0x0000000400047308 */ /* 0x000fe20000000800 */
[----:B------:R-:W-:Y:S02]  /*35e0*/  FMNMX.FTZ R56, R29, R56, !PT ;  /* 0x000000381d387209 */ /* 0x000fe40007810000 */
[----:B0-----:R-:W-:Y:S02]  /*35f0*/  F2FP.SATFINITE.E4M3.F32.PACK_AB_MERGE_C R149, R48, R45, RZ ;  /* 0x0000002d3095723e */ /* 0x001fe400048070ff */
[----:B------:R-:W-:Y:S02]  /*3600*/  FMNMX.FTZ R41, R13, R56, !PT ;  /* 0x000000380d297209 */ /* 0x000fe40007810000 */
[----:B------:R-:W-:Y:S01]  /*3610*/  F2FP.SATFINITE.E4M3.F32.PACK_AB_MERGE_C R149, R46, R37, R149 ;  /* 0x000000252e95723e */ /* 0x000fe20004807095 */
[----:B------:R-:W0:Y:S01]  /*3620*/  MUFU.EX2 R51, R51 ;  /* 0x0000003300337308 */ /* 0x000e220000000800 */
[----:B------:R-:W-:-:S04]  /*3630*/  FMNMX.FTZ R56, R30, R41, !PT ;  /* 0x000000291e387209 */ /* 0x000fc80007810000 */
[----:B------:R-:W-:Y:S01]  /*3640*/  FMNMX.FTZ R57, R31, R56, !PT ;  /* 0x000000381f397209 */ /* 0x000fe20007810000 */
[----:B------:R-:W-:-:S01]  /*3650*/  FFMA.FTZ R56, R59, UR18, -R71 ;  /* 0x000000123b387c23 */ /* 0x000fc20008010847 */
[----:B------:R-:W-:Y:S01]  /*3660*/  FSEL R59, R78, -INF , P6 ;  /* 0xff8000004e3b7808 */ /* 0x000fe20003000000 */
[----:B------:R-:W-:Y:S01]  /*3670*/  MUFU.EX2 R41, R79 ;  /* 0x0000004f00297308 */ /* 0x000fe20000000800 */
[----:B------:R-:W-:-:S04]  /*3680*/  FMNMX.FTZ R80, R32, R57, !PT ;  /* 0x0000003920507209 */ /* 0x000fc80007810000 */
[----:B------:R-:W-:Y:S01]  /*3690*/  FMNMX.FTZ R57, R33, R80, !PT ;  /* 0x0000005021397209 */ /* 0x000fe20007810000 */
[----:B------:R-:W-:-:S01]  /*36a0*/  FFMA.FTZ R80, R60, UR18, -R71 ;  /* 0x000000123c507c23 */ /* 0x000fc20008010847 */
[----:B------:R-:W-:Y:S01]  /*36b0*/  FSEL R60, R72, -INF , P5 ;  /* 0xff800000483c7808 */ /* 0x000fe20002800000 */
[----:B------:R-:W-:Y:S01]  /*36c0*/  MUFU.EX2 R52, R52 ;  /* 0x0000003400347308 */ /* 0x000fe20000000800 */
[----:B------:R-:W-:Y:S02]  /*36d0*/  FMNMX.FTZ R77, R34, R57, !PT ;  /* 0x00000039224d7209 */ /* 0x000fe40007810000 */
[----:B------:R-:W-:Y:S02]  /*36e0*/  FSEL R72, R76, -INF , P4 ;  /* 0xff8000004c487808 */ /* 0x000fe40002000000 */
[----:B------:R-:W-:Y:S02]  /*36f0*/  FMNMX.FTZ R78, R36, R77, !PT ;  /* 0x0000004d244e7209 */ /* 0x000fe40007810000 */
[----:B0-----:R-:W-:Y:S01]  /*3700*/  F2FP.SATFINITE.E4M3.F32.PACK_AB_MERGE_C R151, R51, R4, RZ ;  /* 0x000000043397723e */ /* 0x001fe200048070ff */
[----:B------:R0:W-:Y:S01]  /*3710*/  MUFU.EX2 R57, R80 ;  /* 0x0000005000397308 */ /* 0x0001e20000000800 */
[----:B------:R-:W-:Y:S01]  /*3720*/  FMNMX.FTZ R77, R59, R78, !PT ;  /* 0x0000004e3b4d7209 */ /* 0x000fe20007810000 */
[----:B------:R-:W-:Y:S01]  /*3730*/  FFMA.FTZ R78, R38, UR18, -R71 ;  /* 0x00000012264e7c23 */ /* 0x000fe20008010847 */
[----:B------:R-:W-:-:S02]  /*3740*/  F2FP.SATFINITE.E4M3.F32.PACK_AB_MERGE_C R151, R50, R49, R151 ;  /* 0x000000313297723e */ /* 0x000fc40004807097 */
[----:B------:R-:W-:-:S03]  /*3750*/  FMNMX.FTZ R77, R60, R77, !PT ;  /* 0x0000004d3c4d7209 */ /* 0x000fc60007810000 */
[----:B------:R-:W-:Y:S01]  /*3760*/  MUFU.EX2 R53, R53 ;  /* 0x0000003500357308 */ /* 0x000fe20000000800 */
[----:B------:R-:W-:Y:S01]  /*3770*/  FMNMX.FTZ R76, R72, R77, !PT ;  /* 0x0000004d484c7209 */ /* 0x000fe20007810000 */
[----:B0-----:R-:W-:-:S03]  /*3780*/  FADD.FTZ R80, R37, R46 ;  /* 0x0000002e25507221 */ /* 0x001fc60000010000 */
[----:B------:R-:W-:-:S03]  /*3790*/  FMNMX.FTZ R77, R73, R76, !PT ;  /* 0x0000004c494d7209 */ /* 0x000fc60007810000 */
        /* <DEDUP_REMOVED lines=8> */
[--C-:B------:R-:W-:Y:S01]  /*3820*/  FFMA.FTZ R66, R68, UR18, -R71.reuse ;  /* 0x0000001244427c23 */ /* 0x100fe20008010847 */
[----:B------:R-:W-:-:S01]  /*3830*/  FFMA.FTZ R68, R70, UR18, -R71 ;  /* 0x0000001246447c23 */ /* 0x000fc20008010847 */
[----:B------:R-:W0:Y:S01]  /*3840*/  SHFL.BFLY PT, R79, R76, 0x2, 0x1f ;  /* 0x0c401f004c4f7f89 */ /* 0x000e2200000e0000 */
[----:B------:R-:W1:Y:S08]  /*3850*/  MUFU.EX2 R55, R55 ;  /* 0x0000003700377308 */ /* 0x000e700000000800 */
[----:B------:R-:W-:Y:S08]  /*3860*/  MUFU.EX2 R56, R56 ;  /* 0x0000003800387308 */ /* 0x000ff00000000800 */
[----:B------:R-:W2:Y:S01]  /*3870*/  MUFU.EX2 R58, R58 ;  /* 0x0000003a003a7308 */ /* 0x000ea20000000800 */
[----:B-1----:R-:W-:-:S04]  /*3880*/  F2FP.SATFINITE.E4M3.F32.PACK_AB_MERGE_C R137, R55, R54, RZ ;  /* 0x000000363789723e */ /* 0x002fc800048070ff */
[----:B------:R-:W-:Y:S02]  /*3890*/  F2FP.SATFINITE.E4M3.F32.PACK_AB_MERGE_C R137, R53, R52, R137 ;  /* 0x000000343589723e */ /* 0x000fe40004807089 */
[----:B0-----:R-:W-:Y:S01]  /*38a0*/  FMNMX.FTZ R79, R76, R79, !PT ;  /* 0x0000004f4c4f7209 */ /* 0x001fe20007810000 */
[----:B------:R-:W-:Y:S04]  /*38b0*/  MUFU.EX2 R40, R40 ;  /* 0x0000002800287308 */ /* 0x000fe80000000800 */
[----:B------:R-:W0:Y:S04]  /*38c0*/  SHFL.BFLY PT, R38, R79, 0x1, 0x1f ;  /* 0x0c201f004f267f89 */ /* 0x000e2800000e0000 */
[----:B------:R1:W-:Y:S01]  /*38d0*/  MUFU.EX2 R76, R78 ;  /* 0x0000004e004c7308 */ /* 0x0003e20000000800 */
[----:B--2---:R-:W-:-:S04]  /*38e0*/  F2FP.SATFINITE.E4M3.F32.PACK_AB_MERGE_C R139, R58, R57, RZ ;  /* 0x000000393a8b723e */ /* 0x004fc800048070ff */
[----:B------:R-:W-:-:S03]  /*38f0*/  F2FP.SATFINITE.E4M3.F32.PACK_AB_MERGE_C R139, R56, R41, R139 ;  /* 0x00000029388b723e */ /* 0x000fc6000480708b */
[----:B------:R-:W-:Y:S08]  /*3900*/  MUFU.EX2 R43, R43 ;  /* 0x0000002b002b7308 */ /* 0x000ff00000000800 */
[----:B------:R-:W-:Y:S01]  /*3910*/  MUFU.EX2 R44, R44 ;  /* 0x0000002c002c7308 */ /* 0x000fe20000000800 */
[----:B0-----:R-:W-:Y:S01]  /*3920*/  FMNMX.FTZ R38, R79, R38, !PT ;  /* 0x000000264f267209 */ /* 0x001fe20007810000 */
[----:B------:R-:W-:-:S03]  /*3930*/  IMAD.U32 R79, RZ, RZ, UR18 ;  /* 0x00000012ff4f7e24 */ /* 0x000fc6000f8e00ff */
[C---:B------:R-:W-:Y:S01]  /*3940*/  FSETP.NEU.FTZ.AND P1, PT, R38.reuse, -INF , PT ;  /* 0xff8000002600780b */ /* 0x040fe20003f3d000 */
[----:B------:R-:W-:-:S02]  /*3950*/  FFMA.FTZ R70, R38, R79, -8 ;  /* 0xc100000026467423 */ /* 0x000fc4000001004f */
[----:B------:R-:W-:Y:S03]  /*3960*/  MUFU.EX2 R77, R77 ;  /* 0x0000004d004d7308 */ /* 0x000fe60000000800 */
[----:B------:R-:W-:Y:S02]  /*3970*/  FSEL R70, R70, RZ, P1 ;  /* 0x000000ff46467208 */ /* 0x000fe40000800000 */
[----:B------:R-:W-:-:S03]  /*3980*/  PLOP3.LUT P1, PT, PT, PT, UP0, 0x80, 0x0 ;  /* 0x000000000000781c */ /* 0x000fc60003f2f008 */
[----:B------:R-:W-:Y:S01]  /*3990*/  MUFU.EX2 R39, R39 ;  /* 0x0000002700277308 */ /* 0x000fe20000000800 */
[----:B------:R-:W-:-:S01]  /*39a0*/  FFMA.FTZ R20, R20, UR18, -R70 ;  /* 0x0000001214147c23 */ /* 0x000fc20008010846 */
[--C-:B------:R-:W-:Y:S01]  /*39b0*/  FFMA.FTZ R35, R35, UR18, -R70.reuse ;  /* 0x0000001223237c23 */ /* 0x100fe20008010846 */
[----:B------:R-:W-:-:S01]  /*39c0*/  FFMA.FTZ R14, R14, UR18, -R70 ;  /* 0x000000120e0e7c23 */ /* 0x000fc20008010846 */
[--C-:B------:R-:W-:Y:S01]  /*39d0*/  FFMA.FTZ R71, R5, UR18, -R70.reuse ;  /* 0x0000001205477c23 */ /* 0x100fe20008010846 */
[----:B------:R-:W-:-:S01]  /*39e0*/  FFMA.FTZ R5, R15, UR18, -R70 ;  /* 0x000000120f057c23 */ /* 0x000fc20008010846 */
[--C-:B------:R-:W-:Y:S01]  /*39f0*/  FFMA.FTZ R6, R6, UR18, -R70.reuse ;  /* 0x0000001206067c23 */ /* 0x100fe20008010846 */
[----:B-1----:R-:W-:-:S01]  /*3a00*/  FFMA.FTZ R78, R7, UR18, -R70 ;  /* 0x00000012074e7c23 */ /* 0x002fc20008010846 */
        /* <DEDUP_REMOVED lines=8> */
[----:B------:R-:W0:Y:S01]  /*3a90*/  MUFU.EX2 R35, R35 ;  /* 0x0000002300237308 */ /* 0x000e220000000800 */
[----:B------:R-:W-:-:S01]  /*3aa0*/  FFMA.FTZ R21, R25, UR18, -R70 ;  /* 0x0000001219157c23 */ /* 0x000fc20008010846 */
[--C-:B------:R-:W-:Y:S01]  /*3ab0*/  FFMA.FTZ R25, R27, UR18, -R70.reuse ;  /* 0x000000121b197c23 */ /* 0x100fe20008010846 */
[----:B------:R-:W-:-:S01]  /*3ac0*/  FFMA.FTZ R27, R29, UR18, -R70 ;  /* 0x000000121d1b7c23 */ /* 0x000fc20008010846 */
[----:B------:R-:W-:Y:S01]  /*3ad0*/  FADD.FTZ R29, R45, R80 ;  /* 0x000000502d1d7221 */ /* 0x000fe20000010000 */
[----:B------:R-:W-:-:S01]  /*3ae0*/  FFMA.FTZ R8, R8, UR18, -R70 ;  /* 0x0000001208087c23 */ /* 0x000fc20008010846 */
[--C-:B------:R-:W-:Y:S01]  /*3af0*/  FFMA.FTZ R3, R32, UR18, -R70.reuse ;  /* 0x0000001220037c23 */ /* 0x100fe20008010846 */
[----:B------:R-:W-:-:S01]  /*3b00*/  FFMA.FTZ R32, R33, UR18, -R70 ;  /* 0x0000001221207c23 */ /* 0x000fc20008010846 */
[----:B------:R-:W1:Y:S01]  /*3b10*/  MUFU.EX2 R14, R14 ;  /* 0x0000000e000e7308 */ /* 0x000e620000000800 */
[----:B------:R-:W-:-:S01]  /*3b20*/  FFMA.FTZ R10, R10, UR18, -R70 ;  /* 0x000000120a0a7c23 */ /* 0x000fc20008010846 */
[--C-:B------:R-:W-:Y:S01]  /*3b30*/  FFMA.FTZ R12, R12, UR18, -R70.reuse ;  /* 0x000000120c0c7c23 */ /* 0x100fe20008010846 */
[----:B------:R-:W-:-:S01]  /*3b40*/  FFMA.FTZ R36, R36, UR18, -R70 ;  /* 0x0000001224247c23 */ /* 0x000fc20008010846 */
[--C-:B------:R-:W-:Y:S01]  /*3b50*/  FFMA.FTZ R59, R59, UR18, -R70.reuse ;  /* 0x000000123b3b7c23 */ /* 0x100fe20008010846 */
[----:B------:R-:W-:-:S01]  /*3b60*/  FFMA.FTZ R60, R60, UR18, -R70 ;  /* 0x000000123c3c7c23 */ /* 0x000fc20008010846 */
[--C-:B------:R-:W-:Y:S01]  /*3b70*/  FFMA.FTZ R72, R72, UR18, -R70.reuse ;  /* 0x0000001248487c23 */ /* 0x100fe20008010846 */
[----:B------:R-:W-:-:S01]  /*3b80*/  FFMA.FTZ R73, R73, UR18, -R70 ;  /* 0x0000001249497c23 */ /* 0x000fc20008010846 */
[----:B------:R-:W2:Y:S01]  /*3b90*/  MUFU.EX2 R71, R71 ;  /* 0x0000004700477308 */ /* 0x000ea20000000800 */
[----:B0-----:R-:W-:-:S01]  /*3ba0*/  FADD.FTZ R13, R20, R35 ;  /* 0x00000023140d7221 */ /* 0x001fc20000010000 */
[----:B------:R-:W-:Y:S01]  /*3bb0*/  FFMA.FTZ R74, R74, UR18, -R70 ;  /* 0x000000124a4a7c23 */ /* 0x000fe20008010846 */
[----:B------:R-:W-:-:S04]  /*3bc0*/  F2FP.SATFINITE.E4M3.F32.PACK_AB_MERGE_C R141, R77, R44, RZ ;  /* 0x0000002c4d8d723e */ /* 0x000fc800048070ff */
[----:B------:R-:W-:Y:S01]  /*3bd0*/  F2FP.SATFINITE.E4M3.F32.PACK_AB_MERGE_C R141, R43, R40, R141 ;  /* 0x000000282b8d723e */ /* 0x000fe2000480708d */
[----:B------:R-:W0:Y:S01]  /*3be0*/  MUFU.EX2 R5, R5 ;  /* 0x0000000500057308 */ /* 0x000e220000000800 */
[----:B-1----:R-:W-:-:S01]  /*3bf0*/  FADD.FTZ R80, R14, R13 ;  /* 0x0000000d0e507221 */ /* 0x002fc20000010000 */
[----:B------:R-:W-:Y:S01]  /*3c00*/  FFMA.FTZ R13, R30, UR18, -R70 ;  /* 0x000000121e0d7c23 */ /* 0x000fe20008010846 */
[----:B------:R-:W-:-:S04]  /*3c10*/  FADD.FTZ R30, R48, R29 ;  /* 0x0000001d301e7221 */ /* 0x000fc80000010000 */
[----:B------:R-:W-:Y:S01]  /*3c20*/  FADD.FTZ R79, R49, R30 ;  /* 0x0000001e314f7221 */ /* 0x000fe20000010000 */
[----:B------:R-:W1:Y:S01]  /*3c30*/  MUFU.EX2 R6, R6 ;  /* 0x0000000600067308 */ /* 0x000e620000000800 */
[----:B--2---:R-:W-:-:S01]  /*3c40*/  FADD.FTZ R80, R71, R80 ;  /* 0x0000005047507221 */ /* 0x004fc20000010000 */
[----:B------:R-:W-:Y:S01]  /*3c50*/  FFMA.FTZ R30, R31, UR18, -R70 ;  /* 0x000000121f1e7c23 */ /* 0x000fe20008010846 */
[----:B------:R-:W-:-:S01]  /*3c60*/  FADD.FTZ R79, R50, R79 ;  /* 0x0000004f324f7221 */ /* 0x000fc20000010000 */
[----:B------:R-:W-:-:S03]  /*3c70*/  F2FP.SATFINITE.E4M3.F32.PACK_AB_MERGE_C R148, R71, R14, RZ ;  /* 0x0000000e4794723e */ /* 0x000fc600048070ff */
[----:B------:R-:W-:Y:S01]  /*3c80*/  FADD.FTZ R82, R4, R79 ;  /* 0x0000004f04527221 */ /* 0x000fe20000010000 */
[----:B------:R-:W2:Y:S01]  /*3c90*/  MUFU.EX2 R15, R15 ;  /* 0x0000000f000f7308 */ /* 0x000ea20000000800 */
[----:B0-----:R-:W-:-:S01]  /*3ca0*/  FADD.FTZ R29, R5, R80 ;  /* 0x00000050051d7221 */ /* 0x001fc20000010000 */
[----:B------:R-:W-:Y:S01]  /*3cb0*/  F2FP.SATFINITE.E4M3.F32.PACK_AB_MERGE_C R148, R35, R20, R148 ;  /* 0x000000142394723e */ /* 0x000fe20004807094 */
[----:B------:R-:W-:-:S05]  /*3cc0*/  FADD.FTZ R33, R51, R82 ;  /* 0x0000005233217221 */ /* 0x000fca0000010000 */
[----:B------:R-:W0:Y:S01]  /*3cd0*/  MUFU.EX2 R78, R78 ;  /* 0x0000004e004e7308 */ /* 0x000e220000000800 */
[----:B-1----:R-:W-:-:S01]  /*3ce0*/  FADD.FTZ R80, R6, R29 ;  /* 0x0000001d06507221 */ /* 0x002fc20000010000 */
[--C-:B------:R-:W-:Y:S01]  /*3cf0*/  FFMA.FTZ R29, R34, UR18, -R70.reuse ;  /* 0x00000012221d7c23 */ /* 0x100fe20008010846 */
[----:B------:R-:W-:-:S05]  /*3d00*/  FFMA.FTZ R70, R75, UR18, -R70 ;  /* 0x000000124b467c23 */ /* 0x000fca0008010846 */
[----:B------:R-:W1:Y:S01]  /*3d10*/  MUFU.EX2 R7, R7 ;  /* 0x0000000700077308 */ /* 0x000e620000000800 */
[----:B--2---:R-:W-:-:S01]  /*3d20*/  FADD.FTZ R31, R15, R80 ;  /* 0x000000500f1f7221 */ /* 0x004fc20000010000 */
[----:B------:R-:W-:-:S04]  /*3d30*/  FADD.FTZ R80, R52, R33 ;  /* 0x0000002134507221 */ /* 0x000fc80000010000 */
[----:B------:R-:W-:Y:S02]  /*3d40*/  FADD.FTZ R33, R53, R80 ;  /* 0x0000005035217221 */ /* 0x000fe40000010000 */
[----:B------:R-:W2:Y:S01]  /*3d50*/  MUFU.EX2 R8, R8 ;  /* 0x0000000800087308 */ /* 0x000ea20000000800 */
[----:B0-----:R-:W-:-:S01]  /*3d60*/  FADD.FTZ R34, R78, R31 ;  /* 0x0000001f4e227221 */ /* 0x001fc20000010000 */
[----:B------:R-:W-:Y:S01]  /*3d70*/  FADD.FTZ R80, R54, R33 ;  /* 0x0000002136507221 */ /* 0x000fe20000010000 */
[----:B------:R-:W-:-:S03]  /*3d80*/  F2FP.SATFINITE.E4M3.F32.PACK_AB_MERGE_C R78, R78, R15, RZ ;  /* 0x0000000f4e4e723e */ /* 0x000fc600048070ff */
[----:B------:R-:W-:Y:S01]  /*3d90*/  FADD.FTZ R80, R55, R80 ;  /* 0x0000005037507221 */ /* 0x000fe20000010000 */
[----:B------:R-:W-:Y:S01]  /*3da0*/  F2FP.SATFINITE.E4M3.F32.PACK_AB_MERGE_C R150, R6, R5, R78 ;  /* 0x000000050696723e */ /* 0x000fe2000480704e */
[----:B------:R-:W0:Y:S01]  /*3db0*/  MUFU.EX2 R21, R21 ;  /* 0x0000001500157308 */ /* 0x000e220000000800 */
[----:B-1----:R-:W-:-:S01]  /*3dc0*/  FADD.FTZ R31, R7, R34 ;  /* 0x00000022071f7221 */ /* 0x002fc20000010000 */
[----:B------:R-:W-:-:S04]  /*3dd0*/  FADD.FTZ R33, R41, R80 ;  /* 0x0000005029217221 */ /* 0x000fc80000010000 */
[----:B------:R-:W-:Y:S02]  /*3de0*/  FADD.FTZ R48, R56, R33 ;  /* 0x0000002138307221 */ /* 0x000fe40000010000 */
[----:B------:R-:W1:Y:S01]  /*3df0*/  MUFU.EX2 R24, R24 ;  /* 0x0000001800187308 */ /* 0x000e620000000800 */
[----:B--2---:R-:W-:-:S01]  /*3e00*/  FADD.FTZ R34, R8, R31 ;  /* 0x0000001f08227221 */ /* 0x004fc20000010000 */
[----:B------:R-:W-:-:S04]  /*3e10*/  FADD.FTZ R33, R57, R48 ;  /* 0x0000003039217221 */ /* 0x000fc80000010000 */
[----:B------:R-:W-:Y:S02]  /*3e20*/  FADD.FTZ R33, R58, R33 ;  /* 0x000000213a217221 */ /* 0x000fe40000010000 */
[----:B------:R-:W2:Y:S01]  /*3e30*/  MUFU.EX2 R9, R9 ;  /* 0x0000000900097308 */ /* 0x000ea20000000800 */
[----:B0-----:R-:W-:-:S07]  /*3e40*/  FADD.FTZ R31, R21, R34 ;  /* 0x00000022151f7221 */ /* 0x001fce0000010000 */
[----:B------:R-:W0:Y:S01]  /*3e50*/  MUFU.EX2 R10, R10 ;  /* 0x0000000a000a7308 */ /* 0x000e220000000800 */
[----:B-1----:R-:W-:-:S07]  /*3e60*/  FADD.FTZ R34, R24, R31 ;  /* 0x0000001f18227221 */ /* 0x002fce0000010000 */
[----:B------:R-:W1:Y:S01]  /*3e70*/  MUFU.EX2 R25, R25 ;  /* 0x0000001900197308 */ /* 0x000e620000000800 */
[----:B--2---:R-:W-:-:S07]  /*3e80*/  FADD.FTZ R31, R9, R34 ;  /* 0x00000022091f7221 */ /* 0x004fce0000010000 */
[----:B------:R-:W2:Y:S01]  /*3e90*/  MUFU.EX2 R26, R26 ;  /* 0x0000001a001a7308 */ /* 0x000ea20000000800 */
[----:B0-----:R-:W-:-:S07]  /*3ea0*/  FADD.FTZ R34, R10, R31 ;  /* 0x0000001f0a227221 */ /* 0x001fce0000010000 */
[----:B------:R-:W0:Y:S01]  /*3eb0*/  MUFU.EX2 R11, R11 ;  /* 0x0000000b000b7308 */ /* 0x000e220000000800 */
[----:B-1----:R-:W-:-:S01]  /*3ec0*/  FADD.FTZ R31, R25, R34 ;  /* 0x00000022191f7221 */ /* 0x002fc20000010000 */
[----:B------:R-:W-:-:S06]  /*3ed0*/  FADD.FTZ R34, R40, R33 ;  /* 0x0000002128227221 */ /* 0x000fcc0000010000 */
[----:B------:R-:W1:Y:S01]  /*3ee0*/  MUFU.EX2 R12, R12 ;  /* 0x0000000c000c7308 */ /* 0x000e620000000800 */
[----:B--2---:R-:W-:-:S01]  /*3ef0*/  FADD.FTZ R14, R26, R31 ;  /* 0x0000001f1a0e7221 */ /* 0x004fc20000010000 */
[----:B------:R-:W-:Y:S01]  /*3f00*/  F2FP.SATFINITE.E4M3.F32.PACK_AB_MERGE_C R31, R24, R21, RZ ;  /* 0x00000015181f723e */ /* 0x000fe200048070ff */
[----:B------:R-:W-:-:S01]  /*3f10*/  FADD.FTZ R21, R43, R34 ;  /* 0x000000222b157221 */ /* 0x000fc20000010000 */
[----:B------:R-:W-:Y:S02]  /*3f20*/  F2FP.SATFINITE.E4M3.F32.PACK_AB_MERGE_C R25, R26, R25, RZ ;  /* 0x000000191a19723e */ /* 0x000fe400048070ff */
[----:B------:R-:W-:Y:S01]  /*3f30*/  F2FP.SATFINITE.E4M3.F32.PACK_AB_MERGE_C R136, R8, R7, R31 ;  /* 0x000000070888723e */ /* 0x000fe2000480701f */
[----:B------:R-:W-:Y:S01]  /*3f40*/  FADD.FTZ R24, R44, R21 ;  /* 0x000000152c187221 */ /* 0x000fe20000010000 */
[----:B------:R-:W2:Y:S01]  /*3f50*/  MUFU.EX2 R27, R27 ;  /* 0x0000001b001b7308 */ /* 0x000ea20000000800 */
[----:B0-----:R-:W-:-:S01]  /*3f60*/  FADD.FTZ R15, R11, R14 ;  /* 0x0000000e0b0f7221 */ /* 0x001fc20000010000 */
[----:B------:R-:W-:Y:S01]  /*3f70*/  F2FP.SATFINITE.E4M3.F32.PACK_AB_MERGE_C R138, R10, R9, R25 ;  /* 0x000000090a8a723e */ /* 0x000fe20004807019 */
[----:B------:R-:W-:-:S04]  /*3f80*/  FADD.FTZ R24, R77, R24 ;  /* 0x000000184d187221 */ /* 0x000fc80000010000 */
[----:B------:R-:W-:Y:S01]  /*3f90*/  FADD.FTZ R21, R39, R24 ;  /* 0x0000001827157221 */ /* 0x000fe20000010000 */
[----:B------:R-:W0:Y:S01]  /*3fa0*/  MUFU.EX2 R28, R28 ;  /* 0x0000001c001c7308 */ /* 0x000e220000000800 */
[----:B-1----:R-:W-:-:S07]  /*3fb0*/  FADD.FTZ R14, R12, R15 ;  /* 0x0000000f0c0e7221 */ /* 0x002fce0000010000 */
[----:B------:R-:W1:Y:S01]  /*3fc0*/  MUFU.EX2 R13, R13 ;  /* 0x0000000d000d7308 */ /* 0x000e620000000800 */
[----:B--2---:R-:W-:-:S07]  /*3fd0*/  FADD.FTZ R15, R27, R14 ;  /* 0x0000000e1b0f7221 */ /* 0x004fce0000010000 */
[----:B------:R-:W2:Y:S01]  /*3fe0*/  MUFU.EX2 R42, R42 ;  /* 0x0000002a002a7308 */ /* 0x000ea20000000800 */
[C---:B0-----:R-:W-:Y:S01]  /*3ff0*/  F2FP.SATFINITE.E4M3.F32.PACK_AB_MERGE_C R27, R28.reuse, R27, RZ ;  /* 0x0000001b1c1b723e */ /* 0x041fe200048070ff */
[----:B------:R-:W-:-:S03]  /*4000*/  FADD.FTZ R28, R28, R15 ;  /* 0x0000000f1c1c7221 */ /* 0x000fc60000010000 */
[----:B------:R-:W-:-:S03]  /*4010*/  F2FP.SATFINITE.E4M3.F32.PACK_AB_MERGE_C R140, R12, R11, R27 ;  /* 0x0000000b0c8c723e */ /* 0x000fc6000480701b */
        /* <DEDUP_REMOVED lines=8> */
[----:B------:R-:W-:-:S03]  /*40a0*/  F2FP.SATFINITE.E4M3.F32.PACK_AB_MERGE_C R143, R76, R61, RZ ;  /* 0x0000003d4c8f723e */ /* 0x000fc600048070ff */
[----:B------:R-:W-:Y:S01]  /*40b0*/  FADD.FTZ R21, R76, R21 ;  /* 0x000000154c157221 */ /* 0x000fe20000010000 */
[----:B------:R-:W-:Y:S02]  /*40c0*/  F2FP.SATFINITE.E4M3.F32.PACK_AB_MERGE_C R143, R42, R39, R143 ;  /* 0x000000272a8f723e */ /* 0x000fe4000480708f */
[----:B------:R-:W-:Y:S01]  /*40d0*/  MUFU.EX2 R62, R62 ;  /* 0x0000003e003e7308 */ /* 0x000fe20000000800 */
[----:B--2---:R-:W-:-:S07]  /*40e0*/  FADD.FTZ R15, R3, R14 ;  /* 0x0000000e030f7221 */ /* 0x004fce0000010000 */
[----:B------:R-:W1:Y:S01]  /*40f0*/  MUFU.EX2 R65, R65 ;  /* 0x0000004100417308 */ /* 0x000e620000000800 */
[C---:B0-----:R-:W-:Y:S01]  /*4100*/  F2FP.SATFINITE.E4M3.F32.PACK_AB_MERGE_C R24, R32.reuse, R3, RZ ;  /* 0x000000032018723e */ /* 0x041fe200048070ff */
[----:B------:R-:W-:-:S03]  /*4110*/  FADD.FTZ R32, R32, R15 ;  /* 0x0000000f20207221 */ /* 0x000fc60000010000 */
[----:B------:R-:W-:-:S03]  /*4120*/  F2FP.SATFINITE.E4M3.F32.PACK_AB_MERGE_C R142, R30, R13, R24 ;  /* 0x0000000d1e8e723e */ /* 0x000fc60004807018 */
        /* <DEDUP_REMOVED lines=12> */
[----:B0-----:R-:W-:-:S01]  /*41f0*/  FADD.FTZ R14, R4, R3 ;  /* 0x00000003040e7221 */ /* 0x001fc20000010000 */
[----:B------:R-:W-:-:S06]  /*4200*/  FADD.FTZ R65, R65, R62 ;  /* 0x0000003e41417221 */ /* 0x000fcc0000010000 */
[----:B------:R-:W-:Y:S01]  /*4210*/  MUFU.EX2 R68, R68 ;  /* 0x0000004400447308 */ /* 0x000fe20000000800 */
[----:B--2---:R-:W-:-:S07]  /*4220*/  FADD.FTZ R3, R59, R14 ;  /* 0x0000000e3b037221 */ /* 0x004fce0000010000 */
[----:B------:R-:W0:Y:S01]  /*4230*/  MUFU.EX2 R69, R69 ;  /* 0x0000004500457308 */ /* 0x000e220000000800 */
[----:B-1----:R-:W-:-:S01]  /*4240*/  FADD.FTZ R3, R60, R3 ;  /* 0x000000033c037221 */ /* 0x002fc20000010000 */
[----:B------:R-:W-:-:S04]  /*4250*/  F2FP.SATFINITE.E4M3.F32.PACK_AB_MERGE_C R59, R60, R59, RZ ;  /* 0x0000003b3c3b723e */ /* 0x000fc800048070ff */
[----:B------:R-:W-:Y:S02]  /*4260*/  F2FP.SATFINITE.E4M3.F32.PACK_AB_MERGE_C R144, R4, R29, R59 ;  /* 0x0000001d0490723e */ /* 0x000fe4000480703b */
        /* <DEDUP_REMOVED lines=12> */
[----:B-1----:R-:W-:-:S01]  /*4330*/  FADD.FTZ R3, R73, R6 ;  /* 0x0000000649037221 */ /* 0x002fc20000010000 */
[----:B0-----:R-:W-:-:S03]  /*4340*/  F2FP.SATFINITE.E4M3.F32.PACK_AB_MERGE_C R5, R15, R74, RZ ;  /* 0x0000004a0f05723e */ /* 0x001fc600048070ff */
[----:B------:R-:W-:Y:S01]  /*4350*/  FADD.FTZ R74, R74, R3 ;  /* 0x000000034a4a7221 */ /* 0x000fe20000010000 */
[----:B------:R-:W-:-:S01]  /*4360*/  FADD.FTZ R3, R69, R68 ;  /* 0x0000004445037221 */ /* 0x000fc20000010000 */
[----:B------:R-:W-:Y:S02]  /*4370*/  F2FP.SATFINITE.E4M3.F32.PACK_AB_MERGE_C R146, R73, R72, R5 ;  /* 0x000000484992723e */ /* 0x000fe40004807005 */
[----:B------:R-:W-:-:S01]  /*4380*/  FADD.FTZ R4, R15, R74 ;  /* 0x0000004a0f047221 */ /* 0x000fc20000010000 */
        /* <DEDUP_REMOVED lines=27> */
[----:B------:R-:W-:Y:S01]  /*4540*/  UMOV UR21, UR37 ;  /* 0x0000002500157c82 */ /* 0x000fe20008000000 */
[----:B------:R-:W-:Y:S01]  /*4550*/  UMOV UR22, UR38 ;  /* 0x0000002600167c82 */ /* 0x000fe20008000000 */
[----:B------:R-:W-:-:S05]  /*4560*/  ULDC UR18, c[0x0][0x988] ;  /* 0x0002620000127ab9 */ /* 0x000fca0000000800 */
.L_x_174:
[----:B------:R-:W-:-:S04]  /*4570*/  UISETP.NE.AND UP0, UPT, UR22, 0x1, UPT ;  /* 0x000000011600788c */ /* 0x000fc8000bf05270 */
[----:B------:R-:W-:-:S04]  /*4580*/  USEL UR37, URZ, 0x1, UP0 ;  /* 0x000000013f257887 */ /* 0x000fc80008000000 */
[----:B------:R-:W-:Y:S01]  /*4590*/  ULOP3.LUT UR37, UR21, UR37, URZ, 0x3c, !UPT ;  /* 0x0000002515257292 */ /* 0x000fe2000f8e3c3f */
[----:B------:R-:W-:Y:S11]  /*45a0*/  @!P0 BRA `(.L_x_164) ;  /* 0x0000000000048947 */ /* 0x000ff60003800000 */
[----:B------:R-:W-:Y:S01]  /*45b0*/  BPT.TRAP 0x1 ;  /* 0x000000040000795c */ /* 0x000fe20000300000 */
.L_x_164:
[----:B------:R-:W0:Y:S01]  /*45c0*/  S2UR UR19, SR_CgaCtaId ;  /* 0x00000000001379c3 */ /* 0x000e220000008800 */
[----:B------:R-:W-:Y:S01]  /*45d0*/  UIADD3 UR38, UR22, 0x1, URZ ;  /* 0x0000000116267890 */ /* 0x000fe2000fffe03f */
[----:B------:R-:W-:Y:S01]  /*45e0*/  IMAD.U32 R7, RZ, RZ, UR37 ;  /* 0x00000025ff077e24 */ /* 0x000fe2000f8e00ff */
[----:B------:R-:W-:Y:S02]  /*45f0*/  UMOV UR6, 0x400 ;  /* 0x0000040000067882 */ /* 0x000fe40000000000 */
[----:B------:R-:W-:Y:S02]  /*4600*/  UISETP.NE.AND UP0, UPT, UR38, 0x2, UPT ;  /* 0x000000022600788c */ /* 0x000fe4000bf05270 */
[----:B------:R-:W-:Y:S02]  /*4610*/  SHF.L.U32 R7, R7, 0x1f, RZ ;  /* 0x0000001f07077819 */ /* 0x000fe400000006ff */
[----:B------:R-:W-:Y:S02]  /*4620*/  USEL UR38, UR38, URZ, UP0 ;  /* 0x0000003f26267287 */ /* 0x000fe40008000000 */
[----:B0-----:R-:W-:-:S04]  /*4630*/  ULEA UR23, UR19, UR6, 0x18 ;  /* 0x0000000613177291 */ /* 0x001fc8000f8ec03f */
[----:B------:R-:W-:-:S09]  /*4640*/  ULEA UR20, UR38, UR23, 0x3 ;  /* 0x0000001726147291 */ /* 0x000fd2000f8e183f */
[----:B------:R0:W1:Y:S01]  /*4650*/  SYNCS.PHASECHK.TRANS64.TRYWAIT P1, [UR20+0x19c30], R7 ;  /* 0x019c3007ff0075a7 */ /* 0x0000620008020154 */
[----:B------:R-:W-:Y:S05]  /*4660*/  @!P0 BRA `(.L_x_165) ;  /* 0x0000000000048947 */ /* 0x000fea0003800000 */
[----:B------:R-:W-:Y:S01]  /*4670*/  BPT.TRAP 0x1 ;  /* 0x000000040000795c */ /* 0x000fe20000300000 */
.L_x_165:
[----:B-1----:R-:W-:Y:S05]  /*4680*/  @P1 BRA `(.L_x_166) ;  /* 0x0000000000081947 */ /* 0x002fea0003800000 */
[----:B------:R-:W1:Y:S02]  /*4690*/  SYNCS.PHASECHK.TRANS64.TRYWAIT P1, [UR20+0x19c30], R7 ;  /* 0x019c3007ff0075a7 */ /* 0x000e640008020154 */
[----:B-1----:R-:W-:Y:S05]  /*46a0*/  @!P1 BRA `(.L_x_167) ;  /* 0x000000b800f89947 */ /* 0x002fea0003800000 */
.L_x_166:
[----:B------:R-:W-:Y:S01]  /*46b0*/  UIMAD UR14, UR38, 0x300, UR16 ;  /* 0x00000300260e78a4 */ /* 0x000fe2000f8e0210 */
[----:B------:R-:W-:Y:S01]  /*46c0*/  WARPGROUP.ARRIVE ;  /* 0x00000000000079c5 */ /* 0x000fe20000000000 */
[----:B------:R-:W-:Y:S01]  /*46d0*/  UMOV UR15, 0xc0000010 ;  /* 0xc0000010000f7882 */ /* 0x000fe20000000000 */
[----:B------:R-:W-:Y:S01]  /*46e0*/  UMOV UR7, 0xc0000010 ;  /* 0xc000001000077882 */ /* 0x000fe20000000000 */
[----:B------:R-:W-:Y:S02]  /*46f0*/  UIADD3 UR6, UR14, 0x100, URZ ;  /* 0x000001000e067890 */ /* 0x000fe4000fffe03f */
[----:B------:R-:W-:Y:S01]  /*4700*/  UIADD3 UR10, UR14, 0x200, URZ ;  /* 0x000002000e0a7890 */ /* 0x000fe2000fffe03f */
[----:B------:R-:W-:Y:S02]  /*4710*/  UMOV UR11, 0xc0000010 ;  /* 0xc0000010000b7882 */ /* 0x000fe40000000000 */
[----:B------:R-:W-:Y:S03]  /*4720*/  QGMMA.64x128x32.F32.E4M3.E4M3 R24, gdesc[UR12], RZ, !UPT, gsb0 ;  /* 0x01e000000c1879f3 */ /* 0x000fe6000c0008ff */
[----:B------:R-:W-:-:S02]  /*4730*/  WARPGROUP.DEPBAR.LE gsb0, 0x0 ;  /* 0x00008000000079c5 */ /* 0x000fc40000010000 */
        /* <DEDUP_REMOVED lines=8> */
.L_x_168:
[----:B------:R-:W-:Y:S01]  /*47c0*/  ULEA UR11, UR22, UR23, 0x3 ;  /* 0x00000017160b7291 */ /* 0x000fe2000f8e183f */
[----:B01----:R-:W-:-:S05]  /*47d0*/  IMAD.U32 R7, RZ, RZ, UR21 ;  /* 0x00000015ff077e24 */ /* 0x003fca000f8e00ff */
[----:B------:R-:W-:-:S04]  /*47e0*/  SHF.L.U32 R7, R7, 0x1f, RZ ;  /* 0x0000001f07077819 */ /* 0x000fc800000006ff */
[----:B------:R0:W1:Y:S01]  /*47f0*/  SYNCS.PHASECHK.TRANS64.TRYWAIT P1, [UR11+0x19c50], R7 ;  /* 0x019c5007ff0075a7 */ /* 0x000062000802014b */
[----:B------:R-:W-:Y:S05]  /*4800*/  @!P0 BRA `(.L_x_169) ;  /* 0x0000000000048947 */ /* 0x000fea0003800000 */
[----:B------:R-:W-:Y:S01]  /*4810*/  BPT.TRAP 0x1 ;  /* 0x000000040000795c */ /* 0x000fe20000300000 */
.L_x_169:
[----:B-1----:R-:W-:Y:S05]  /*4820*/  @P1 BRA `(.L_x_170) ;  /* 0x0000000000081947 */ /* 0x002fea0003800000 */
[----:B------:R-:W1:Y:S02]  /*4830*/  SYNCS.PHASECHK.TRANS64.TRYWAIT P1, [UR11+0x19c50], R7 ;  /* 0x019c5007ff0075a7 */ /* 0x000e64000802014b */
[----:B-1----:R-:W-:Y:S05]  /*4840*/  @!P1 BRA `(.L_x_171) ;  /* 0x000000b800a89947 */ /* 0x002fea0003800000 */
.L_x_170:
        /* <DEDUP_REMOVED lines=23> */
[----:B------:R-:W-:Y:S03]  /*49c0*/  QGMMA.64x96x32.F32.E4M3.E4M3 R88, R144, gdesc[UR4], R88, gsb0 ;  /* 0x0160000490587df3 */ /* 0x000fe60008000858 */
[----:B------:R-:W-:Y:S02]  /*49d0*/  WARPGROUP.DEPBAR.LE gsb0, 0x0 ;  /* 0x00008000000079c5 */ /* 0x000fe40000010000 */
[----:B------:R-:W-:Y:S05]  /*49e0*/  @!P0 BRA `(.L_x_172) ;  /* 0x0000000000048947 */ /* 0x000fea0003800000 */
[----:B------:R-:W-:Y:S01]  /*49f0*/  BPT.TRAP 0x1 ;  /* 0x000000040000795c */ /* 0x000fe20000300000 */
.L_x_172:
[C---:B01----:R-:W-:Y:S01]  /*4a00*/  FMUL.FTZ R7, R0.reuse, R24 ;  /* 0x0000001800077220 */ /* 0x043fe20000410000 */
[C---:B------:R-:W-:Y:S01]  /*4a10*/  FMUL.FTZ R8, R0.reuse, R25 ;  /* 0x0000001900087220 */ /* 0x040fe20000410000 */
[C---:B------:R-:W-:Y:S01]  /*4a20*/  FMUL.FTZ R11, R0.reuse, R28 ;  /* 0x0000001c000b7220 */ /* 0x040fe20000410000 */
        /* <DEDUP_REMOVED lines=48> */
[----:B------:R-:W-:-:S03]  /*4d30*/  UIADD3 UR20, UR20, 0x19c40, URZ ;  /* 0x00019c4014147890 */ /* 0x000fc6000fffe03f */
[----:B------:R-:W0:Y:S01]  /*4d40*/  MUFU.TANH R25, R25 ;  /* 0x0000001900197308 */ /* 0x000e220000002400 */
[----:B-1----:R-:W-:Y:S01]  /*4d50*/  FMNMX.FTZ R45, R15, R44, !PT ;  /* 0x0000002c0f2d7209 */ /* 0x002fe20007810000 */
[----:B------:R-:W-:Y:S01]  /*4d60*/  FMUL.FTZ R44, R0, R65 ;  /* 0x00000041002c7220 */ /* 0x000fe20000410000 */
[----:B------:R-:W-:-:S05]  /*4d70*/  UPRMT UR20, UR19, 0x654, UR20 ;  /* 0x0000065413147896 */ /* 0x000fca0008000014 */
[----:B------:R-:W1:Y:S01]  /*4d80*/  MUFU.TANH R26, R26 ;  /* 0x0000001a001a7308 */ /* 0x000e620000002400 */
[----:B--2---:R-:W-:Y:S01]  /*4d90*/  FMNMX.FTZ R48, R20, R45, !PT ;  /* 0x0000002d14307209 */ /* 0x004fe20007810000 */
[----:B------:R-:W-:Y:S02]  /*4da0*/  FMUL.FTZ R45, R0, R68 ;  /* 0x00000044002d7220 */ /* 0x000fe40000410000 */
[----:B------:R-:W-:Y:S04]  /*4db0*/  SYNCS.ARRIVE.TRANS64.RED.A1T0 RZ, [UR20], RZ ;  /* 0x000000ffffff79a7 */ /* 0x000fe80008100414 */
        /* <DEDUP_REMOVED lines=15> */
[----:B0-----:R-:W-:Y:S01]  /*4eb0*/  FMNMX.FTZ R53, R31, R52, !PT ;  /* 0x000000341f357209 */ /* 0x001fe20007810000 */
[C---:B------:R-:W-:Y:S01]  /*4ec0*/  FMUL.FTZ R52, R0.reuse, R73 ;  /* 0x0000004900347220 */ /* 0x040fe20000410000 */
[----:B------:R-:W-:-:S05]  /*4ed0*/  FMUL.FTZ R73, R0, R78 ;  /* 0x0000004e00497220 */ /* 0x000fca0000410000 */
        /* <DEDUP_REMOVED lines=8> */
[----:B-1----:R-:W-:Y:S01]  /*4f60*/  FMNMX.FTZ R57, R35, R56, !PT ;  /* 0x0000003823397209 */ /* 0x002fe20007810000 */
[C---:B------:R-:W-:Y:S01]  /*4f70*/  FMUL.FTZ R56, R0.reuse, R77 ;  /* 0x0000004d00387220 */ /* 0x040fe20000410000 */
[----:B------:R-:W-:-:S05]  /*4f80*/  FMUL.FTZ R77, R0, R86 ;  /* 0x00000056004d7220 */ /* 0x000fca0000410000 */
        /* <DEDUP_REMOVED lines=35> */
[----:B------:R-:W-:-:S04]  /*51c0*/  FMUL.FTZ R69, R0, R47 ;  /* 0x0000002f00457220 */ /* 0x000fc80000410000 */
[----:B------:R-:W1:Y:S02]  /*51d0*/  SHFL.BFLY PT, R38, R68, 0x2, 0x1f ;  /* 0x0c401f0044267f89 */ /* 0x000e6400000e0000 */
[----:B------:R-:W3:Y:S08]  /*51e0*/  MUFU.TANH R13, R13 ;  /* 0x0000000d000d7308 */ /* 0x000ef00000002400 */
[----:B------:R-:W4:Y:S08]  /*51f0*/  MUFU.TANH R14, R14 ;  /* 0x0000000e000e7308 */ /* 0x000f300000002400 */
[----:B------:R-:W5:Y:S01]  /*5200*/  MUFU.TANH R21, R21 ;  /* 0x0000001500157308 */ /* 0x000f620000002400 */
[----:B-1----:R-:W-:-:S07]  /*5210*/  FMNMX.FTZ R38, R68, R38, !PT ;  /* 0x0000002644267209 */ /* 0x002fce0007810000 */
[----:B------:R-:W1:Y:S01]  /*5220*/  MUFU.TANH R24, R24 ;  /* 0x0000001800187308 */ /* 0x000e620000002400 */
[----:B------:R-:W2:Y:S07]  /*5230*/  SHFL.BFLY PT, R47, R38, 0x1, 0x1f ;  /* 0x0c201f00262f7f89 */ /* 0x000eae00000e0000 */
[----:B------:R-:W1:Y:S08]  /*5240*/  MUFU.TANH R65, R65 ;  /* 0x0000004100417308 */ /* 0x000e700000002400 */
[----:B------:R-:W1:Y:S08]  /*5250*/  MUFU.TANH R39, R39 ;  /* 0x0000002700277308 */ /* 0x000e700000002400 */
[----:B------:R-:W1:Y:S01]  /*5260*/  MUFU.TANH R42, R42 ;  /* 0x0000002a002a7308 */ /* 0x000e620000002400 */
[----:B--2---:R-:W-:-:S02]  /*5270*/  FMNMX.FTZ R38, R38, R47, !PT ;  /* 0x0000002f26267209 */ /* 0x004fc40007810000 */
[----:B------:R-:W-:-:S05]  /*5280*/  FMNMX.FTZ R47, R9, R5, !PT ;  /* 0x00000005092f7209 */ /* 0x000fca0007810000 */
[----:B------:R-:W2:Y:S01]  /*5290*/  MUFU.TANH R43, R43 ;  /* 0x0000002b002b7308 */ /* 0x000ea20000002400 */
[----:B0-----:R-:W-:Y:S01]  /*52a0*/  FMNMX.FTZ R68, R10, R47, !PT ;  /* 0x0000002f0a447209 */ /* 0x001fe20007810000 */
[----:B------:R-:W-:-:S03]  /*52b0*/  FADD.FTZ R6, -R38, R6 ;  /* 0x0000000626067221 */ /* 0x000fc60000010100 */
[----:B---3--:R-:W-:Y:S01]  /*52c0*/  FMNMX.FTZ R47, R13, R68, !PT ;  /* 0x000000440d2f7209 */ /* 0x008fe20007810000 */
[----:B------:R-:W-:Y:S02]  /*52d0*/  FMUL.FTZ R6, R6, UR18 ;  /* 0x0000001206067c20 */ /* 0x000fe40008410000 */
[----:B------:R-:W0:Y:S01]  /*52e0*/  MUFU.TANH R46, R46 ;  /* 0x0000002e002e7308 */ /* 0x000e220000002400 */
[----:B----4-:R-:W-:-:S04]  /*52f0*/  FMNMX.FTZ R68, R14, R47, !PT ;  /* 0x0000002f0e447209 */ /* 0x010fc80007810000 */
[----:B-----5:R-:W-:-:S03]  /*5300*/  FMNMX.FTZ R47, R21, R68, !PT ;  /* 0x00000044152f7209 */ /* 0x020fc60007810000 */
[----:B------:R-:W3:Y:S01]  /*5310*/  MUFU.TANH R69, R69 ;  /* 0x0000004500457308 */ /* 0x000ee20000002400 */
[----:B-1----:R-:W-:-:S04]  /*5320*/  FMNMX.FTZ R68, R24, R47, !PT ;  /* 0x0000002f18447209 */ /* 0x002fc80007810000 */
[----:B------:R-:W-:-:S03]  /*5330*/  FMNMX.FTZ R68, R65, R68, !PT ;  /* 0x0000004441447209 */ /* 0x000fc60007810000 */
[----:B------:R-:W1:Y:S01]  /*5340*/  MUFU.TANH R50, R50 ;  /* 0x0000003200327308 */ /* 0x000e620000002400 */
[----:B------:R-:W-:Y:S01]  /*5350*/  FMNMX.FTZ R47, R39, R68, !PT ;  /* 0x00000044272f7209 */ /* 0x000fe20007810000 */
[----:B------:R-:W-:-:S03]  /*5360*/  FMUL.FTZ R68, R0, R70 ;  /* 0x0000004600447220 */ /* 0x000fc60000410000 */
[----:B------:R-:W-:-:S03]  /*5370*/  FMNMX.FTZ R70, R42, R47, !PT ;  /* 0x0000002f2a467209 */ /* 0x000fc60007810000 */
[----:B------:R-:W4:Y:S01]  /*5380*/  MUFU.TANH R51, R51 ;  /* 0x0000003300337308 */ /* 0x000f220000002400 */
[----:B--2---:R-:W-:Y:S01]  /*5390*/  FMNMX.FTZ R47, R43, R70, !PT ;  /* 0x000000462b2f7209 */ /* 0x004fe20007810000 */
[C---:B------:R-:W-:Y:S01]  /*53a0*/  FMUL.FTZ R70, R0.reuse, R71 ;  /* 0x0000004700467220 */ /* 0x040fe20000410000 */
[----:B------:R-:W-:Y:S02]  /*53b0*/  FMUL.FTZ R71, R0, R74 ;  /* 0x0000004a00477220 */ /* 0x000fe40000410000 */
[----:B0-----:R-:W-:-:S03]  /*53c0*/  FMNMX.FTZ R72, R46, R47, !PT ;  /* 0x0000002f2e487209 */ /* 0x001fc60007810000 */
[----:B------:R-:W0:Y:S01]  /*53d0*/  MUFU.TANH R54, R54 ;  /* 0x0000003600367308 */ /* 0x000e220000002400 */
[----:B---3--:R-:W-:-:S04]  /*53e0*/  FMNMX.FTZ R47, R69, R72, !PT ;  /* 0x00000048452f7209 */ /* 0x008fc80007810000 */
[----:B-1----:R-:W-:-:S03]  /*53f0*/  FMNMX.FTZ R72, R50, R47, !PT ;  /* 0x0000002f32487209 */ /* 0x002fc60007810000 */
[----:B------:R-:W1:Y:S01]  /*5400*/  MUFU.TANH R55, R55 ;  /* 0x0000003700377308 */ /* 0x000e620000002400 */
[----:B----4-:R-:W-:Y:S01]  /*5410*/  FMNMX.FTZ R47, R51, R72, !PT ;  /* 0x00000048332f7209 */ /* 0x010fe20007810000 */
[C---:B------:R-:W-:Y:S01]  /*5420*/  FMUL.FTZ R72, R0.reuse, R75 ;  /* 0x0000004b00487220 */ /* 0x040fe20000410000 */
[----:B------:R-:W-:-:S05]  /*5430*/  FMUL.FTZ R75, R0, R82 ;  /* 0x00000052004b7220 */ /* 0x000fca0000410000 */
        /* <DEDUP_REMOVED lines=8> */
[----:B------:R-:W-:Y:S01]  /*54c0*/  FMUL.FTZ R74, R0, R79 ;  /* 0x0000004f004a7220 */ /* 0x000fe20000410000 */
[----:B------:R-:W-:-:S04]  /*54d0*/  IMAD.U32 R79, RZ, RZ, UR18 ;  /* 0x00000012ff4f7e24 */ /* 0x000fc8000f8e00ff */
[----:B------:R-:W-:Y:S01]  /*54e0*/  FFMA.FTZ R79, R38, R79, -8 ;  /* 0xc1000000264f7423 */ /* 0x000fe2000001004f */
[----:B------:R-:W0:Y:S01]  /*54f0*/  MUFU.TANH R66, R66 ;  /* 0x0000004200427308 */ /* 0x000e220000002400 */
[----:B-1----:R-:W-:Y:S02]  /*5500*/  FMNMX.FTZ R76, R62, R47, !PT ;  /* 0x0000002f3e4c7209 */ /* 0x002fe40007810000 */
[--C-:B------:R-:W-:Y:S01]  /*5510*/  FFMA.FTZ R8, R8, UR18, -R79.reuse ;  /* 0x0000001208087c23 */ /* 0x100fe2000801084f */
[----:B------:R-:W-:-:S01]  /*5520*/  FFMA.FTZ R7, R7, UR18, -R79 ;  /* 0x0000001207077c23 */ /* 0x000fc2000801084f */
[--C-:B------:R-:W-:Y:S01]  /*5530*/  FFMA.FTZ R11, R11, UR18, -R79.reuse ;  /* 0x000000120b0b7c23 */ /* 0x100fe2000801084f */
[----:B------:R-:W-:-:S01]  /*5540*/  FFMA.FTZ R12, R12, UR18, -R79 ;  /* 0x000000120c0c7c23 */ /* 0x000fc2000801084f */
[--C-:B------:R-:W-:Y:S01]  /*5550*/  FFMA.FTZ R15, R15, UR18, -R79.reuse ;  /* 0x000000120f0f7c23 */ /* 0x100fe2000801084f */
[----:B------:R-:W1:Y:S01]  /*5560*/  MUFU.TANH R67, R67 ;  /* 0x0000004300437308 */ /* 0x000e620000002400 */
[----:B--2---:R-:W-:Y:S01]  /*5570*/  FMNMX.FTZ R47, R63, R76, !PT ;  /* 0x0000004c3f2f7209 */ /* 0x004fe20007810000 */
[--C-:B------:R-:W-:Y:S01]  /*5580*/  FFMA.FTZ R20, R20, UR18, -R79.reuse ;  /* 0x0000001214147c23 */ /* 0x100fe2000801084f */
[----:B------:R-:W-:-:S01]  /*5590*/  FFMA.FTZ R25, R25, UR18, -R79 ;  /* 0x0000001219197c23 */ /* 0x000fc2000801084f */
[--C-:B------:R-:W-:Y:S01]  /*55a0*/  FFMA.FTZ R26, R26, UR18, -R79.reuse ;  /* 0x000000121a1a7c23 */ /* 0x100fe2000801084f */
[----:B------:R-:W-:-:S01]  /*55b0*/  FFMA.FTZ R27, R27, UR18, -R79 ;  /* 0x000000121b1b7c23 */ /* 0x000fc2000801084f */
[--C-:B------:R-:W-:Y:S01]  /*55c0*/  FFMA.FTZ R28, R28, UR18, -R79.reuse ;  /* 0x000000121c1c7c23 */ /* 0x100fe2000801084f */
[----:B------:R-:W-:-:S01]  /*55d0*/  FFMA.FTZ R29, R29, UR18, -R79 ;  /* 0x000000121d1d7c23 */ /* 0x000fc2000801084f */
[----:B------:R-:W2:Y:S01]  /*55e0*/  MUFU.TANH R68, R68 ;  /* 0x0000004400447308 */ /* 0x000ea20000002400 */
[----:B0-----:R-:W-:Y:S01]  /*55f0*/  FMNMX.FTZ R76, R66, R47, !PT ;  /* 0x0000002f424c7209 */ /* 0x001fe20007810000 */
[--C-:B------:R-:W-:Y:S01]  /*5600*/  FFMA.FTZ R30, R30, UR18, -R79.reuse ;  /* 0x000000121e1e7c23 */ /* 0x100fe2000801084f */
[----:B------:R-:W-:-:S01]  /*5610*/  FFMA.FTZ R31, R31, UR18, -R79 ;  /* 0x000000121f1f7c23 */ /* 0x000fc2000801084f */
[--C-:B------:R-:W-:Y:S01]  /*5620*/  FFMA.FTZ R32, R32, UR18, -R79.reuse ;  /* 0x0000001220207c23 */ /* 0x100fe2000801084f */
[----:B------:R-:W-:-:S01]  /*5630*/  FFMA.FTZ R33, R33, UR18, -R79 ;  /* 0x0000001221217c23 */ /* 0x000fc2000801084f */
[--C-:B------:R-:W-:Y:S01]  /*5640*/  FFMA.FTZ R34, R34, UR18, -R79.reuse ;  /* 0x0000001222227c23 */ /* 0x100fe2000801084f */
[----:B------:R-:W-:-:S01]  /*5650*/  FFMA.FTZ R35, R35, UR18, -R79 ;  /* 0x0000001223237c23 */ /* 0x000fc2000801084f */
[----:B------:R-:W0:Y:S01]  /*5660*/  MUFU.TANH R70, R70 ;  /* 0x0000004600467308 */ /* 0x000e220000002400 */
[----:B-1----:R-:W-:Y:S01]  /*5670*/  FMNMX.FTZ R47, R67, R76, !PT ;  /* 0x0000004c432f7209 */ /* 0x002fe20007810000 */
[----:B------:R-:W-:Y:S01]  /*5680*/  FMUL.FTZ R76, R0, R83 ;  /* 0x00000053004c7220 */ /* 0x000fe20000410000 */
[----:B------:R-:W-:-:S01]  /*5690*/  FFMA.FTZ R36, R36, UR18, -R79 ;  /* 0x0000001224247c23 */ /* 0x000fc2000801084f */
[--C-:B------:R-:W-:Y:S01]  /*56a0*/  FFMA.FTZ R37, R37, UR18, -R79.reuse ;  /* 0x0000001225257c23 */ /* 0x100fe2000801084f */
[----:B------:R-:W-:-:S01]  /*56b0*/  FFMA.FTZ R40, R40, UR18, -R79 ;  /* 0x0000001228287c23 */ /* 0x000fc2000801084f */
[--C-:B------:R-:W-:Y:S01]  /*56c0*/  FFMA.FTZ R41, R41, UR18, -R79.reuse ;  /* 0x0000001229297c23 */ /* 0x100fe2000801084f */
[----:B------:R-:W-:-:S01]  /*56d0*/  FFMA.FTZ R44, R44, UR18, -R79 ;  /* 0x000000122c2c7c23 */ /* 0x000fc2000801084f */
        /* <DEDUP_REMOVED lines=13> */
[----:B------:R-:W-:-:S03]  /*57b0*/  FFMA.FTZ R64, R64, UR18, -R79 ;  /* 0x0000001240407c23 */ /* 0x000fc6000801084f */
        /* <DEDUP_REMOVED lines=13> */
[----:B------:R0:W-:Y:S01]  /*5890*/  MUFU.EX2 R79, R8 ;  /* 0x00000008004f7308 */ /* 0x0001e20000000800 */
[----:B-1----:R-:W-:-:S07]  /*58a0*/  FMNMX.FTZ R47, R77, R80, !PT ;  /* 0x000000504d2f7209 */ /* 0x002fce0007810000 */
[----:B------:R-:W-:Y:S01]  /*58b0*/  MUFU.EX2 R11, R11 ;  /* 0x0000000b000b7308 */ /* 0x000fe20000000800 */
[----:B--2---:R-:W-:Y:S01]  /*58c0*/  FMNMX.FTZ R80, R78, R47, !PT ;  /* 0x0000002f4e507209 */ /* 0x004fe20007810000 */
[----:B0-----:R-:W-:-:S04]  /*58d0*/  IMAD.U32 R8, RZ, RZ, UR18 ;  /* 0x00000012ff087e24 */ /* 0x001fc8000f8e00ff */
[----:B------:R-:W0:Y:S02]  /*58e0*/  SHFL.BFLY PT, R47, R80, 0x2, 0x1f ;  /* 0x0c401f00502f7f89 */ /* 0x000e2400000e0000 */
[----:B------:R-:W-:Y:S08]  /*58f0*/  MUFU.EX2 R12, R12 ;  /* 0x0000000c000c7308 */ /* 0x000ff00000000800 */
[----:B------:R-:W-:Y:S08]  /*5900*/  MUFU.EX2 R15, R15 ;  /* 0x0000000f000f7308 */ /* 0x000ff00000000800 */
[----:B------:R-:W-:Y:S01]  /*5910*/  MUFU.EX2 R20, R20 ;  /* 0x0000001400147308 */ /* 0x000fe20000000800 */
[----:B0-----:R-:W-:-:S07]  /*5920*/  FMNMX.FTZ R81, R80, R47, !PT ;  /* 0x0000002f50517209 */ /* 0x001fce0007810000 */
[----:B------:R-:W-:Y:S01]  /*5930*/  MUFU.EX2 R25, R25 ;  /* 0x0000001900197308 */ /* 0x000fe20000000800 */
[----:B------:R-:W0:Y:S07]  /*5940*/  SHFL.BFLY PT, R82, R81, 0x1, 0x1f ;  /* 0x0c201f0051527f89 */ /* 0x000e2e00000e0000 */
[----:B------:R-:W-:Y:S08]  /*5950*/  MUFU.EX2 R26, R26 ;  /* 0x0000001a001a7308 */ /* 0x000ff00000000800 */
[----:B------:R-:W-:Y:S08]  /*5960*/  MUFU.EX2 R27, R27 ;  /* 0x0000001b001b7308 */ /* 0x000ff00000000800 */
[----:B------:R-:W-:Y:S01]  /*5970*/  MUFU.EX2 R28, R28 ;  /* 0x0000001c001c7308 */ /* 0x000fe20000000800 */
[----:B0-----:R-:W-:-:S05]  /*5980*/  FMNMX.FTZ R47, R81, R82, !PT ;  /* 0x00000052512f7209 */ /* 0x001fca0007810000 */
[----:B------:R-:W-:Y:S02]  /*5990*/  FADD.FTZ R5, -R47, R5 ;  /* 0x000000052f057221 */ /* 0x000fe40000010100 */
[----:B------:R-:W-:Y:S02]  /*59a0*/  MUFU.EX2 R81, R6 ;  /* 0x0000000600517308 */ /* 0x000fe40000000800 */
[----:B------:R-:W-:-:S06]  /*59b0*/  FMUL.FTZ R5, R5, UR18 ;  /* 0x0000001205057c20 */ /* 0x000fcc0008410000 */
[----:B------:R0:W-:Y:S08]  /*59c0*/  MUFU.EX2 R80, R5 ;  /* 0x0000000500507308 */ /* 0x0001f00000000800 */
[----:B------:R-:W1:Y:S01]  /*59d0*/  MUFU.EX2 R6, R7 ;  /* 0x0000000700067308 */ /* 0x000e620000000800 */
[----:B0-----:R-:W-:-:S04]  /*59e0*/  FFMA.FTZ R5, R47, R8, -8 ;  /* 0xc10000002f057423 */ /* 0x001fc80000010008 */
        /* <DEDUP_REMOVED lines=10> */
[--C-:B------:R-:W-:Y:S01]  /*5a90*/  FFMA.FTZ R43, R43, UR18, -R5.reuse ;  /* 0x000000122b2b7c23 */ /* 0x100fe20008010805 */
[----:B------:R-:W-:-:S01]  /*5aa0*/  FFMA.FTZ R46, R46, UR18, -R5 ;  /* 0x000000122e2e7c23 */ /* 0x000fc20008010805 */
[----:B-1----:R-:W-:Y:S01]  /*5ab0*/  FFMA.FTZ R4, R81, R4, R6 ;  /* 0x0000000451047223 */ /* 0x002fe20000010006 */
        /* <DEDUP_REMOVED lines=10> */
[----:B0-----:R-:W-:-:S01]  /*5b60*/  FFMA.FTZ R3, R80, R3, R9 ;  /* 0x0000000350037223 */ /* 0x001fc20000010009 */
        /* <DEDUP_REMOVED lines=12> */
[--C-:B------:R-:W-:Y:S01]  /*5c30*/  FFMA.FTZ R77, R77, UR18, -R5.reuse ;  /* 0x000000124d4d7c23 */ /* 0x100fe20008010805 */
[----:B------:R-:W-:-:S01]  /*5c40*/  FFMA.FTZ R5, R78, UR18, -R5 ;  /* 0x000000124e057c23 */ /* 0x000fc20008010805 */
[----:B------:R-:W3:Y:S01]  /*5c50*/  MUFU.EX2 R21, R21 ;  /* 0x0000001500157308 */ /* 0x000ee20000000800 */
[----:B------:R-:W-:-:S01]  /*5c60*/  FADD.FTZ R4, R79, R4 ;  /* 0x000000044f047221 */ /* 0x000fc20000010000 */
[----:B-1----:R-:W-:-:S03]  /*5c70*/  FADD.FTZ R78, R10, R3 ;  /* 0x000000030a4e7221 */ /* 0x002fc60000010000 */
[----:B------:R-:W-:Y:S01]  /*5c80*/  FADD.FTZ R3, R11, R4 ;  /* 0x000000040b037221 */ /* 0x000fe20000010000 */
[----:B--2---:R-:W-:-:S02]  /*5c90*/  FADD.FTZ R7, R13, R78 ;  /* 0x0000004e0d077221 */ /* 0x004fc40000010000 */
[----:B------:R-:W1:Y:S01]  /*5ca0*/  MUFU.EX2 R24, R24 ;  /* 0x0000001800187308 */ /* 0x000e620000000800 */
[----:B------:R-:W-:-:S01]  /*5cb0*/  FADD.FTZ R4, R12, R3 ;  /* 0x000000030c047221 */ /* 0x000fc20000010000 */
[----:B0-----:R-:W-:-:S03]  /*5cc0*/  FADD.FTZ R78, R14, R7 ;  /* 0x000000070e4e7221 */ /* 0x001fc60000010000 */
[----:B------:R-:W-:-:S03]  /*5cd0*/  FADD.FTZ R3, R15, R4 ;  /* 0x000000040f037221 */ /* 0x000fc60000010000 */
[----:B------:R-:W0:Y:S01]  /*5ce0*/  MUFU.EX2 R65, R65 ;  /* 0x0000004100417308 */ /* 0x000e220000000800 */
[----:B---3--:R-:W-:-:S01]  /*5cf0*/  FADD.FTZ R7, R21, R78 ;  /* 0x0000004e15077221 */ /* 0x008fc20000010000 */
[----:B------:R-:W-:-:S04]  /*5d00*/  FADD.FTZ R4, R20, R3 ;  /* 0x0000000314047221 */ /* 0x000fc80000010000 */
[----:B------:R-:W-:Y:S02]  /*5d10*/  FADD.FTZ R3, R25, R4 ;  /* 0x0000000419037221 */ /* 0x000fe40000010000 */
[----:B------:R-:W2:Y:S01]  /*5d20*/  MUFU.EX2 R8, R39 ;  /* 0x0000002700087308 */ /* 0x000ea20000000800 */
[----:B-1----:R-:W-:-:S01]  /*5d30*/  FADD.FTZ R78, R24, R7 ;  /* 0x00000007184e7221 */ /* 0x002fc20000010000 */
[----:B------:R-:W-:-:S04]  /*5d40*/  FADD.FTZ R4, R26, R3 ;  /* 0x000000031a047221 */ /* 0x000fc80000010000 */
[----:B------:R-:W-:Y:S02]  /*5d50*/  FADD.FTZ R3, R27, R4 ;  /* 0x000000041b037221 */ /* 0x000fe40000010000 */
[----:B------:R-:W1:Y:S01]  /*5d60*/  MUFU.EX2 R42, R42 ;  /* 0x0000002a002a7308 */ /* 0x000e620000000800 */
[----:B0-----:R-:W-:-:S01]  /*5d70*/  FADD.FTZ R7, R65, R78 ;  /* 0x0000004e41077221 */ /* 0x001fc20000010000 */
[----:B------:R-:W-:-:S06]  /*5d80*/  FADD.FTZ R78, R28, R3 ;  /* 0x000000031c4e7221 */ /* 0x000fcc0000010000 */
        /* <DEDUP_REMOVED lines=22> */
[----:B------:R-:W-:Y:S01]  /*5ef0*/  MUFU.EX2 R34, R34 ;  /* 0x0000002200227308 */ /* 0x000fe20000000800 */
[----:B0-----:R-:W-:-:S07]  /*5f00*/  FADD.FTZ R3, R33, R78 ;  /* 0x0000004e21037221 */ /* 0x001fce0000010000 */
[----:B------:R-:W0:Y:S01]  /*5f10*/  MUFU.EX2 R55, R55 ;  /* 0x0000003700377308 */ /* 0x000e220000000800 */
[----:B--2---:R-:W-:-:S07]  /*5f20*/  FADD.FTZ R4, R54, R39 ;  /* 0x0000002736047221 */ /* 0x004fce0000010000 */
[----:B------:R-:W-:Y:S08]  /*5f30*/  MUFU.EX2 R35, R35 ;  /* 0x0000002300237308 */ /* 0x000ff00000000800 */
[----:B------:R-:W1:Y:S01]  /*5f40*/  MUFU.EX2 R58, R58 ;  /* 0x0000003a003a7308 */ /* 0x000e620000000800 */
[----:B0-----:R-:W-:-:S07]  /*5f50*/  FADD.FTZ R39, R55, R4 ;  /* 0x0000000437277221 */ /* 0x001fce0000010000 */
[----:B------:R-:W-:Y:S08]  /*5f60*/  MUFU.EX2 R36, R36 ;  /* 0x0000002400247308 */ /* 0x000ff00000000800 */
[----:B------:R-:W0:Y:S01]  /*5f70*/  MUFU.EX2 R59, R59 ;  /* 0x0000003b003b7308 */ /* 0x000e220000000800 */
[----:B-1----:R-:W-:-:S07]  /*5f80*/  FADD.FTZ R4, R58, R39 ;  /* 0x000000273a047221 */ /* 0x002fce0000010000 */
[----:B------:R-:W-:Y:S08]  /*5f90*/  MUFU.EX2 R37, R37 ;  /* 0x0000002500257308 */ /* 0x000ff00000000800 */
[----:B------:R-:W1:Y:S01]  /*5fa0*/  MUFU.EX2 R62, R62 ;  /* 0x0000003e003e7308 */ /* 0x000e620000000800 */
[----:B0-----:R-:W-:-:S07]  /*5fb0*/  FADD.FTZ R39, R59, R4 ;  /* 0x000000043b277221 */ /* 0x001fce0000010000 */
[----:B------:R-:W0:Y:S08]  /*5fc0*/  MUFU.EX2 R40, R40 ;  /* 0x0000002800287308 */ /* 0x000e300000000800 */
[----:B------:R2:W-:Y:S01]  /*5fd0*/  MUFU.EX2 R7, R70 ;  /* 0x0000004600077308 */ /* 0x0005e20000000800 */
[----:B-1----:R-:W-:-:S07]  /*5fe0*/  FADD.FTZ R4, R62, R39 ;  /* 0x000000273e047221 */ /* 0x002fce0000010000 */
[----:B------:R-:W1:Y:S01]  /*5ff0*/  MUFU.EX2 R63, R63 ;  /* 0x0000003f003f7308 */ /* 0x000e620000000800 */
[----:B--2---:R-:W-:-:S04]  /*6000*/  FADD.FTZ R70, R34, R3 ;  /* 0x0000000322467221 */ /* 0x004fc80000010000 */
[----:B------:R-:W-:-:S03]  /*6010*/  FADD.FTZ R3, R35, R70 ;  /* 0x0000004623037221 */ /* 0x000fc60000010000 */
[----:B------:R-:W2:Y:S01]  /*6020*/  MUFU.EX2 R41, R41 ;  /* 0x0000002900297308 */ /* 0x000ea20000000800 */
[----:B------:R-:W-:-:S04]  /*6030*/  FADD.FTZ R70, R36, R3 ;  /* 0x0000000324467221 */ /* 0x000fc80000010000 */
[----:B------:R-:W-:-:S03]  /*6040*/  FADD.FTZ R3, R37, R70 ;  /* 0x0000004625037221 */ /* 0x000fc60000010000 */
[----:B------:R-:W3:Y:S01]  /*6050*/  MUFU.EX2 R66, R66 ;  /* 0x0000004200427308 */ /* 0x000ee20000000800 */
[----:B0-----:R-:W-:-:S01]  /*6060*/  FADD.FTZ R70, R40, R3 ;  /* 0x0000000328467221 */ /* 0x001fc20000010000 */
[----:B-1----:R-:W-:-:S06]  /*6070*/  FADD.FTZ R39, R63, R4 ;  /* 0x000000043f277221 */ /* 0x002fcc0000010000 */
[----:B------:R-:W0:Y:S01]  /*6080*/  MUFU.EX2 R44, R44 ;  /* 0x0000002c002c7308 */ /* 0x000e220000000800 */
[----:B--2---:R-:W-:-:S07]  /*6090*/  FADD.FTZ R3, R41, R70 ;  /* 0x0000004629037221 */ /* 0x004fce0000010000 */
[----:B------:R-:W1:Y:S01]  /*60a0*/  MUFU.EX2 R67, R67 ;  /* 0x0000004300437308 */ /* 0x000e620000000800 */
[----:B---3--:R-:W-:-:S07]  /*60b0*/  FADD.FTZ R4, R66, R39 ;  /* 0x0000002742047221 */ /* 0x008fce0000010000 */
        /* <DEDUP_REMOVED lines=9> */
[----:B------:R-:W0:Y:S01]  /*6150*/  MUFU.EX2 R71, R71 ;  /* 0x0000004700477308 */ /* 0x000e220000000800 */
[----:B-1----:R-:W-:-:S07]  /*6160*/  FADD.FTZ R70, R48, R3 ;  /* 0x0000000330467221 */ /* 0x002fce0000010000 */
[----:B------:R-:W1:Y:S01]  /*6170*/  MUFU.EX2 R52, R52 ;  /* 0x0000003400347308 */ /* 0x000e620000000800 */
[----:B--2---:R-:W-:-:S07]  /*6180*/  FADD.FTZ R3, R49, R70 ;  /* 0x0000004631037221 */ /* 0x004fce0000010000 */
        /* <DEDUP_REMOVED lines=25> */
[----:B0-----:R-:W-:-:S01]  /*6320*/  FADD.FTZ R39, R77, R78 ;  /* 0x0000004e4d277221 */ /* 0x001fc20000010000 */
[----:B-1----:R-:W-:-:S03]  /*6330*/  FADD.FTZ R4, R64, R3 ;  /* 0x0000000340047221 */ /* 0x002fc60000010000 */
[----:B--2---:R-:W-:Y:S01]  /*6340*/  FADD.FTZ R3, R70, R39 ;  /* 0x0000002746037221 */ /* 0x004fe20000010000 */
[----:B------:R-:W-:Y:S06]  /*6350*/  @!P0 BRA `(.L_x_173) ;  /* 0x0000000000048947 */ /* 0x000fec0003800000 */
[----:B------:R-:W-:Y:S01]  /*6360*/  BPT.TRAP 0x1 ;  /* 0x000000040000795c */ /* 0x000fe20000300000 */
.L_x_173:
        /* <DEDUP_REMOVED lines=8> */
[----:B------:R-:W-:Y:S01]  /*63f0*/  UMOV UR21, UR37 ;  /* 0x0000002500157c82 */ /* 0x000fe20008000000 */
[----:B------:R-:W-:Y:S01]  /*6400*/  F2FP.SATFINITE.E4M3.F32.PACK_AB_MERGE_C R8, R8, R65, RZ ;  /* 0x000000410808723e */ /* 0x000fe200048070ff */
[----:B------:R-:W-:Y:S01]  /*6410*/  UMOV UR22, UR38 ;  /* 0x0000002600167c82 */ /* 0x000fe20008000000 */
[----:B------:R-:W-:Y:S01]  /*6420*/  F2FP.SATFINITE.E4M3.F32.PACK_AB_MERGE_C R29, R30, R29, RZ ;  /* 0x0000001d1e1d723e */ /* 0x000fe200048070ff */
[-C--:B------:R-:W-:Y:S01]  /*6430*/  FMUL.FTZ R88, R88, R81.reuse ;  /* 0x0000005158587220 */ /* 0x080fe20000410000 */
[----:B------:R-:W-:Y:S01]  /*6440*/  F2FP.SATFINITE.E4M3.F32.PACK_AB_MERGE_C R46, R69, R46, RZ ;  /* 0x0000002e452e723e */ /* 0x000fe200048070ff */
[----:B------:R-:W-:Y:S01]  /*6450*/  FMUL.FTZ R89, R89, R81 ;  /* 0x0000005159597220 */ /* 0x000fe20000410000 */
[----:B------:R-:W-:Y:S01]  /*6460*/  F2FP.SATFINITE.E4M3.F32.PACK_AB_MERGE_C R33, R34, R33, RZ ;  /* 0x000000212221723e */ /* 0x000fe200048070ff */
[----:B------:R-:W-:Y:S01]  /*6470*/  SYNCS.ARRIVE.TRANS64.RED.A1T0 RZ, [UR6], RZ ;  /* 0x000000ffffff79a7 */ /* 0x000fe20008100406 */
[----:B------:R-:W-:Y:S01]  /*6480*/  F2FP.SATFINITE.E4M3.F32.PACK_AB_MERGE_C R54, R55, R54, RZ ;  /* 0x000000363736723e */ /* 0x000fe200048070ff */
[----:B------:R-:W-:Y:S01]  /*6490*/  FMUL.FTZ R92, R92, R81 ;  /* 0x000000515c5c7220 */ /* 0x000fe20000410000 */
[----:B------:R-:W-:Y:S01]  /*64a0*/  F2FP.SATFINITE.E4M3.F32.PACK_AB_MERGE_C R37, R40, R37, RZ ;  /* 0x000000252825723e */ /* 0x000fe200048070ff */
[-C--:B------:R-:W-:Y:S01]  /*64b0*/  FMUL.FTZ R93, R93, R81.reuse ;  /* 0x000000515d5d7220 */ /* 0x080fe20000410000 */
[----:B------:R-:W-:Y:S01]  /*64c0*/  F2FP.SATFINITE.E4M3.F32.PACK_AB_MERGE_C R62, R63, R62, RZ ;  /* 0x0000003e3f3e723e */ /* 0x000fe200048070ff */
[----:B------:R-:W-:Y:S01]  /*64d0*/  FMUL.FTZ R96, R96, R81 ;  /* 0x0000005160607220 */ /* 0x000fe20000410000 */
[----:B------:R-:W-:Y:S01]  /*64e0*/  F2FP.SATFINITE.E4M3.F32.PACK_AB_MERGE_C R45, R48, R45, RZ ;  /* 0x0000002d302d723e */ /* 0x000fe200048070ff */
[-C--:B------:R-:W-:Y:S01]  /*64f0*/  FMUL.FTZ R97, R97, R81.reuse ;  /* 0x0000005161617220 */ /* 0x080fe20000410000 */
        /* <DEDUP_REMOVED lines=10> */
[----:B------:R-:W-:Y:S01]  /*65a0*/  F2FP.SATFINITE.E4M3.F32.PACK_AB_MERGE_C R148, R79, R6, R11 ;  /* 0x000000064f94723e */ /* 0x000fe2000480700b */
[----:B------:R-:W-:Y:S01]  /*65b0*/  FMUL.FTZ R109, R109, R81 ;  /* 0x000000516d6d7220 */ /* 0x000fe20000410000 */
[----:B------:R-:W-:Y:S01]  /*65c0*/  F2FP.SATFINITE.E4M3.F32.PACK_AB_MERGE_C R149, R10, R9, R13 ;  /* 0x000000090a95723e */ /* 0x000fe2000480700d */
[----:B------:R-:W-:Y:S01]  /*65d0*/  FMUL.FTZ R112, R112, R81 ;  /* 0x0000005170707220 */ /* 0x000fe20000410000 */
[----:B------:R-:W-:Y:S01]  /*65e0*/  F2FP.SATFINITE.E4M3.F32.PACK_AB_MERGE_C R150, R20, R15, R25 ;  /* 0x0000000f1496723e */ /* 0x000fe20004807019 */
[----:B------:R-:W-:Y:S01]  /*65f0*/  FMUL.FTZ R113, R113, R81 ;  /* 0x0000005171717220 */ /* 0x000fe20000410000 */
[----:B------:R-:W-:Y:S01]  /*6600*/  F2FP.SATFINITE.E4M3.F32.PACK_AB_MERGE_C R151, R24, R21, R8 ;  /* 0x000000151897723e */ /* 0x000fe20004807008 */
[----:B------:R-:W-:Y:S01]  /*6610*/  FMUL.FTZ R116, R116, R81 ;  /* 0x0000005174747220 */ /* 0x000fe20000410000 */
[----:B------:R-:W-:Y:S01]  /*6620*/  F2FP.SATFINITE.E4M3.F32.PACK_AB_MERGE_C R136, R28, R27, R29 ;  /* 0x0000001b1c88723e */ /* 0x000fe2000480701d */
[-C--:B------:R-:W-:Y:S01]  /*6630*/  FMUL.FTZ R117, R117, R81.reuse ;  /* 0x0000005175757220 */ /* 0x080fe20000410000 */
        /* <DEDUP_REMOVED lines=15> */
[----:B------:R-:W-:Y:S01]  /*6730*/  FMUL.FTZ R133, R133, R81 ;  /* 0x0000005185857220 */ /* 0x000fe20000410000 */
[----:B------:R-:W-:Y:S01]  /*6740*/  F2FP.SATFINITE.E4M3.F32.PACK_AB_MERGE_C R145, R72, R71, R73 ;  /* 0x000000474891723e */ /* 0x000fe20004807049 */
[-C--:B------:R-:W-:Y:S01]  /*6750*/  FMUL.FTZ R90, R90, R80.reuse ;  /* 0x000000505a5a7220 */ /* 0x080fe20000410000 */
[----:B------:R-:W-:Y:S01]  /*6760*/  F2FP.SATFINITE.E4M3.F32.PACK_AB_MERGE_C R146, R60, R57, R61 ;  /* 0x000000393c92723e */ /* 0x000fe2000480703d */
[-C--:B------:R-:W-:Y:S01]  /*6770*/  FMUL.FTZ R91, R91, R80.reuse ;  /* 0x000000505b5b7220 */ /* 0x080fe20000410000 */
[----:B------:R-:W-:Y:S01]  /*6780*/  F2FP.SATFINITE.E4M3.F32.PACK_AB_MERGE_C R147, R76, R75, R70 ;  /* 0x0000004b4c93723e */ /* 0x000fe20004807046 */
        /* <DEDUP_REMOVED lines=22> */
[----:B------:R-:W-:-:S02]  /*68f0*/  IMAD.MOV.U32 R5, RZ, RZ, R47 ;  /* 0x000000ffff057224 */ /* 0x000fc400078e002f */
[----:B------:R-:W-:Y:S01]  /*6900*/  IMAD.MOV.U32 R6, RZ, RZ, R38 ;  /* 0x000000ffff067224 */ /* 0x000fe200078e0026 */
[----:B------:R-:W-:Y:S06]  /*6910*/  @P1 BRA `(.L_x_174) ;  /* 0xffffffdc00141947 */ /* 0x000fec000383ffff */
.L_x_163:
[----:B------:R-:W-:Y:S06]  /*6920*/  BAR.ARV 0x8, 0x200 ;  /* 0x0208000000007b1d */ /* 0x000fec0000002000 */
[----:B------:R-:W-:Y:S05]  /*6930*/  @!P0 BRA `(.L_x_175) ;  /* 0x0000000000048947 */ /* 0x000fea0003800000 */
[----:B------:R-:W-:Y:S01]  /*6940*/  BPT.TRAP 0x1 ;  /* 0x000000040000795c */ /* 0x000fe20000300000 */
.L_x_175:
[----:B------:R-:W0:Y:S01]  /*6950*/  S2UR UR8, SR_CgaCtaId ;  /* 0x00000000000879c3 */ /* 0x000e220000008800 */
[----:B------:R-:W-:Y:S01]  /*6960*/  UMOV UR4, 0x400 ;  /* 0x0000040000047882 */ /* 0x000fe20000000000 */
[----:B------:R-:W-:-:S05]  /*6970*/  IMAD.U32 R0, RZ, RZ, UR37 ;  /* 0x00000025ff007e24 */ /* 0x000fca000f8e00ff */
[----:B------:R-:W-:Y:S01]  /*6980*/  SHF.L.U32 R0, R0, 0x1f, RZ ;  /* 0x0000001f00007819 */ /* 0x000fe200000006ff */
[----:B0-----:R-:W-:-:S04]  /*6990*/  ULEA UR4, UR8, UR4, 0x18 ;  /* 0x0000000408047291 */ /* 0x001fc8000f8ec03f */
[----:B------:R-:W-:-:S09]  /*69a0*/  ULEA UR5, UR38, UR4, 0x3 ;  /* 0x0000000426057291 */ /* 0x000fd2000f8e183f */
[----:B------:R0:W1:Y:S01]  /*69b0*/  SYNCS.PHASECHK.TRANS64.TRYWAIT P1, [UR5+0x19c50], R0 ;  /* 0x019c5000ff0075a7 */ /* 0x0000620008020145 */
[----:B------:R-:W-:Y:S05]  /*69c0*/  @!P0 BRA `(.L_x_176) ;  /* 0x0000000000048947 */ /* 0x000fea0003800000 */
[----:B------:R-:W-:Y:S01]  /*69d0*/  BPT.TRAP 0x1 ;  /* 0x000000040000795c */ /* 0x000fe20000300000 */
.L_x_176:
[----:B-1----:R-:W-:Y:S05]  /*69e0*/  @P1 BRA `(.L_x_177) ;  /* 0x0000000000081947 */ /* 0x002fea0003800000 */
[----:B------:R-:W1:Y:S02]  /*69f0*/  SYNCS.PHASECHK.TRANS64.TRYWAIT P1, [UR5+0x19c50], R0 ;  /* 0x019c5000ff0075a7 */ /* 0x000e640008020145 */
[----:B-1----:R-:W-:Y:S05]  /*6a00*/  @!P1 BRA `(.L_x_178) ;  /* 0x0000009800509947 */ /* 0x002fea0003800000 */
.L_x_177:
[----:B------:R-:W-:Y:S01]  /*6a10*/  UIADD3 UR4, UR4, 0x3000, URZ ;  /* 0x0000300004047890 */ /* 0x000fe2000fffe03f */
[----:B------:R-:W-:Y:S01]  /*6a20*/  WARPGROUP.ARRIVE ;  /* 0x00000000000079c5 */ /* 0x000fe20000000000 */
[----:B------:R-:W-:Y:S01]  /*6a30*/  ULDC.64 UR10, c[0x0][0x9a0] ;  /* 0x00026800000a7ab9 */ /* 0x000fe20000000a00 */
[----:B------:R-:W-:Y:S01]  /*6a40*/  UMOV UR7, 0x40000040 ;  /* 0x4000004000077882 */ /* 0x000fe20000000000 */
[----:B------:R-:W-:Y:S01]  /*6a50*/  USHF.R.U32.HI UR4, URZ, 0x4, UR4 ;  /* 0x000000043f047899 */ /* 0x000fe20008011604 */
[----:B------:R-:W-:-:S03]  /*6a60*/  ISETP.NE.U32.AND P1, PT, RZ, UR10, PT ;  /* 0x0000000aff007c0c */ /* 0x000fc6000bf25070 */
[----:B------:R-:W-:Y:S01]  /*6a70*/  ULOP3.LUT UR4, UR4, 0x3fff, URZ, 0xc0, !UPT ;  /* 0x00003fff04047892 */ /* 0x000fe2000f8ec03f */
[----:B------:R-:W-:-:S03]  /*6a80*/  ISETP.NE.AND.EX P1, PT, RZ, UR11, PT, P1 ;  /* 0x0000000bff007c0c */ /* 0x000fc6000bf25310 */
[----:B------:R-:W-:-:S04]  /*6a90*/  ULOP3.LUT UR4, UR4, 0x10000, URZ, 0xfc, !UPT ;  /* 0x0001000004047892 */ /* 0x000fc8000f8efc3f */
[----:B------:R-:W-:-:S06]  /*6aa0*/  UIMAD UR4, UR38, 0x300, UR4 ;  /* 0x00000300260478a4 */ /* 0x000fcc000f8e0204 */
[----:B------:R-:W0:Y:S01]  /*6ab0*/  @P1 LDC.64 R8, c[0x0][0x9c8] ;  /* 0x00027200ff081b82 */ /* 0x000e220000000a00 */
[----:B------:R-:W-:Y:S02]  /*6ac0*/  UMOV UR6, UR4 ;  /* 0x0000000400067c82 */ /* 0x000fe40008000000 */
[----:B------:R-:W-:Y:S05]  /*6ad0*/  QGMMA.64x96x32.F32.E4M3.E4M3 R88, R148, gdesc[UR4], R88, gsb0 ;  /* 0x0160000494587df3 */ /* 0x000fea0008000858 */
[----:B------:R-:W2:Y:S01]  /*6ae0*/  @P1 LDC.64 R6, c[0x0][0x9d0] ;  /* 0x00027400ff061b82 */ /* 0x000ea20000000a00 */
[----:B01----:R-:W-:-:S04]  /*6af0*/  @P1 IMAD R0, R8, UR41, RZ ;  /* 0x0000002908001c24 */ /* 0x003fc8000f8e02ff */
[----:B------:R-:W-:Y:S02]  /*6b00*/  @P1 IMAD R5, R9, UR40, R0 ;  /* 0x0000002809051c24 */ /* 0x000fe4000f8e0200 */
[----:B------:R-:W-:-:S04]  /*6b10*/  @P1 IMAD.WIDE.U32 R8, R8, UR40, RZ ;  /* 0x0000002808081c25 */ /* 0x000fc8000f8e00ff */
[----:B------:R-:W-:Y:S02]  /*6b20*/  @P1 IMAD.IADD R9, R9, 0x1, R5 ;  /* 0x0000000109091824 */ /* 0x000fe400078e0205 */
[----:B------:R-:W-:Y:S02]  /*6b30*/  IMAD.MOV.U32 R5, RZ, RZ, 0x3f800000 ;  /* 0x3f800000ff057424 */ /* 0x000fe400078e00ff */
[----:B--2---:R-:W-:-:S04]  /*6b40*/  @P1 IMAD.WIDE.U32 R8, R6, UR44, R8 ;  /* 0x0000002c06081c25 */ /* 0x004fc8000f8e0008 */
[----:B------:R-:W-:Y:S01]  /*6b50*/  @P1 IMAD R7, R7, UR44, R9 ;  /* 0x0000002c07071c24 */ /* 0x000fe2000f8e0209 */
[----:B------:R-:W-:-:S04]  /*6b60*/  @P1 LEA R6, P2, R8, UR10, 0x2 ;  /* 0x0000000a08061c11 */ /* 0x000fc8000f8410ff */
[----:B------:R-:W-:-:S05]  /*6b70*/  @P1 LEA.HI.X R7, R8, UR11, R7, 0x2, P2 ;  /* 0x0000000b08071c11 */ /* 0x000fca00090f1407 */
[----:B------:R0:W2:Y:S01]  /*6b80*/  @P1 LDG.E R5, desc[UR52][R6.64] ;  /* 0x0000003406051981 */ /* 0x0000a2000c1e1900 */
[----:B------:R-:W-:Y:S01]  /*6b90*/  UIADD3 UR6, UR4, 0x2, URZ ;  /* 0x0000000204067890 */ /* 0x000fe2000fffe03f */
[----:B------:R-:W-:Y:S01]  /*6ba0*/  UMOV UR7, 0x40000040 ;  /* 0x4000004000077882 */ /* 0x000fe20000000000 */
[----:B------:R-:W-:Y:S02]  /*6bb0*/  WARPGROUP.DEPBAR.LE gsb0, 0x0 ;  /* 0x00008000000079c5 */ /* 0x000fe40000010000 */
[----:B------:R-:W-:-:S06]  /*6bc0*/  WARPGROUP.ARRIVE ;  /* 0x00000000000079c5 */ /* 0x000fcc0000000000 */
[----:B------:R-:W-:Y:S01]  /*6bd0*/  QGMMA.64x96x32.F32.E4M3.E4M3 R88, R136, gdesc[UR4], R88, gsb0 ;  /* 0x0160000488587df3 */ /* 0x000fe20008000858 */
[----:B------:R-:W-:Y:S01]  /*6be0*/  UIADD3 UR6, UR4, 0x4, URZ ;  /* 0x0000000404067890 */ /* 0x000fe2000fffe03f */
[----:B------:R-:W-:Y:S01]  /*6bf0*/  UMOV UR7, 0x40000040 ;  /* 0x4000004000077882 */ /* 0x000fe20000000000 */
[----:B------:R-:W1:Y:S01]  /*6c00*/  SHFL.BFLY PT, R9, R4, 0x2, 0x1f ;  /* 0x0c401f0004097f89 */ /* 0x000e6200000e0000 */
[----:B------:R-:W-:-:S03]  /*6c10*/  UIADD3 UR4, UR4, 0x6, URZ ;  /* 0x0000000604047890 */ /* 0x000fc6000fffe03f */
[----:B------:R-:W3:Y:S01]  /*6c20*/  SHFL.BFLY PT, R8, R3, 0x2, 0x1f ;  /* 0x0c401f0003087f89 */ /* 0x000ee200000e0000 */
[----:B------:R-:W-:Y:S02]  /*6c30*/  WARPGROUP.DEPBAR.LE gsb0, 0x0 ;  /* 0x00008000000079c5 */ /* 0x000fe40000010000 */
[----:B------:R-:W-:-:S06]  /*6c40*/  WARPGROUP.ARRIVE ;  /* 0x00000000000079c5 */ /* 0x000fcc0000000000 */
[----:B------:R-:W-:Y:S01]  /*6c50*/  QGMMA.64x96x32.F32.E4M3.E4M3 R88, R140, gdesc[UR4], R88, gsb0 ;  /* 0x016000048c587df3 */ /* 0x000fe20008000858 */
[----:B------:R-:W-:Y:S01]  /*6c60*/  UMOV UR6, UR4 ;  /* 0x0000000400067c82 */ /* 0x000fe20008000000 */
[----:B------:R-:W-:Y:S01]  /*6c70*/  UMOV UR7, 0x40000040 ;  /* 0x4000004000077882 */ /* 0x000fe20000000000 */
[----:B-1----:R-:W-:-:S01]  /*6c80*/  FADD.FTZ R9, R9, R4 ;  /* 0x0000000409097221 */ /* 0x002fc20000010000 */
[----:B---3--:R-:W-:-:S04]  /*6c90*/  FADD.FTZ R8, R8, R3 ;  /* 0x0000000308087221 */ /* 0x008fc80000010000 */
[----:B------:R-:W1:Y:S04]  /*6ca0*/  SHFL.BFLY PT, R0, R9, 0x1, 0x1f ;  /* 0x0c201f0009007f89 */ /* 0x000e6800000e0000 */
[----:B0-----:R-:W0:Y:S01]  /*6cb0*/  SHFL.BFLY PT, R7, R8, 0x1, 0x1f ;  /* 0x0c201f0008077f89 */ /* 0x001e2200000e0000 */
[----:B------:R-:W-:Y:S02]  /*6cc0*/  IMAD.MOV.U32 R4, RZ, RZ, RZ ;  /* 0x000000ffff047224 */ /* 0x000fe400078e00ff */
[----:B-1----:R-:W-:Y:S01]  /*6cd0*/  FADD.FTZ R10, R9, R0 ;  /* 0x00000000090a7221 */ /* 0x002fe20000010000 */
[----:B0-----:R-:W-:-:S04]  /*6ce0*/  FADD.FTZ R11, R8, R7 ;  /* 0x00000007080b7221 */ /* 0x001fc80000010000 */
        /* <DEDUP_REMOVED lines=14> */
[----:B------:R-:W-:-:S02]  /*6dd0*/  IMAD.U32 R7, RZ, RZ, UR18 ;  /* 0x00000012ff077e24 */ /* 0x000fc4000f8e00ff */
[----:B------:R-:W-:Y:S02]  /*6de0*/  IMAD.U32 R13, RZ, RZ, UR18 ;  /* 0x00000012ff0d7e24 */ /* 0x000fe4000f8e00ff */
[----:B0-----:R-:W-:Y:S01]  /*6df0*/  @P2 FMUL.FTZ R6, R6, 0.69314718246459960938 ;  /* 0x3f31721806062820 */ /* 0x001fe20000410000 */
        /* <DEDUP_REMOVED lines=12> */
.L_x_179:
[----:B------:R-:W-:Y:S01]  /*6ec0*/  UIADD3 UR4, UR5, 0x19c60, URZ ;  /* 0x00019c6005047890 */ /* 0x000fe2000fffe03f */
[-C--:B------:R-:W-:Y:S01]  /*6ed0*/  FMUL.FTZ R24, R88, R54.reuse ;  /* 0x0000003658187220 */ /* 0x080fe20000410000 */
[----:B------:R-:W-:Y:S01]  /*6ee0*/  UIADD3 UR38, UR38, 0x1, URZ ;  /* 0x0000000126267890 */ /* 0x000fe2000fffe03f */
[-C--:B------:R-:W-:Y:S01]  /*6ef0*/  FMUL.FTZ R4, R93, R54.reuse ;  /* 0x000000365d047220 */ /* 0x080fe20000410000 */
[----:B------:R-:W-:Y:S01]  /*6f00*/  UPRMT UR4, UR8, 0x654, UR4 ;  /* 0x0000065408047896 */ /* 0x000fe20008000004 */
[-C--:B------:R-:W-:Y:S01]  /*6f10*/  FMUL.FTZ R26, R96, R54.reuse ;  /* 0x00000036601a7220 */ /* 0x080fe20000410000 */
[----:B------:R-:W-:Y:S01]  /*6f20*/  UISETP.NE.AND UP0, UPT, UR38, 0x2, UPT ;  /* 0x000000022600788c */ /* 0x000fe2000bf05270 */
        /* <DEDUP_REMOVED lines=39> */
[----:B------:R-:W-:Y:S01]  /*71a0*/  USEL UR4, URZ, 0x1, UP0 ;  /* 0x000000013f047887 */ /* 0x000fe20008000000 */
[-C--:B------:R-:W-:Y:S01]  /*71b0*/  FMUL.FTZ R44, R118, R56.reuse ;  /* 0x00000038762c7220 */ /* 0x080fe20000410000 */
[-C--:B------:R-:W-:Y:S01]  /*71c0*/  FMUL.FTZ R48, R115, R56.reuse ;  /* 0x0000003873307220 */ /* 0x080fe20000410000 */
[-C--:B------:R-:W-:Y:S01]  /*71d0*/  FMUL.FTZ R81, R126, R56.reuse ;  /* 0x000000387e517220 */ /* 0x080fe20000410000 */
[-C--:B------:R-:W-:Y:S01]  /*71e0*/  FMUL.FTZ R52, R123, R56.reuse ;  /* 0x000000387b347220 */ /* 0x080fe20000410000 */
[----:B------:R-:W-:Y:S01]  /*71f0*/  FMUL.FTZ R134, R134, R56 ;  /* 0x0000003886867220 */ /* 0x000fe20000410000 */
[----:B------:R-:W-:Y:S01]  /*7200*/  FMUL.FTZ R54, R129, R54 ;  /* 0x0000003681367220 */ /* 0x000fe20000410000 */
[----:B------:R-:W-:Y:S01]  /*7210*/  PLOP3.LUT P0, PT, PT, PT, PT, 0x8, 0x0 ;  /* 0x000000000000781c */ /* 0x000fe20003f0e170 */
[----:B------:R-:W-:Y:S01]  /*7220*/  FMUL.FTZ R56, R131, R56 ;  /* 0x0000003883387220 */ /* 0x000fe20000410000 */
[----:B------:R-:W-:-:S02]  /*7230*/  UIADD3 UR36, UR36, 0x1, URZ ;  /* 0x0000000124247890 */ /* 0x000fc4000fffe03f */
[----:B------:R-:W-:Y:S02]  /*7240*/  USEL UR38, UR38, URZ, UP0 ;  /* 0x0000003f26267287 */ /* 0x000fe40008000000 */
[----:B------:R-:W-:-:S12]  /*7250*/  ULOP3.LUT UR37, UR37, UR4, URZ, 0x3c, !UPT ;  /* 0x0000000425257292 */ /* 0x000fd8000f8e3c3f */
.L_x_155:
[----:B------:R-:W0:Y:S01]  /*7260*/  S2R R15, SR_CgaCtaId ;  /* 0x00000000000f7919 */ /* 0x000e220000008800 */
[----:B------:R-:W-:Y:S01]  /*7270*/  MOV R80, 0x400 ;  /* 0x0000040000507802 */ /* 0x000fe20000000f00 */
[----:B------:R-:W-:Y:S01]  /*7280*/  UISETP.NE.AND UP0, UPT, UR45, URZ, UPT ;  /* 0x0000003f2d00728c */ /* 0x000fe2000bf05270 */
[----:B------:R-:W-:Y:S01]  /*7290*/  BSSY B0, `(.L_x_180) ;  /* 0x0000337000007945 */ /* 0x000fe20003800000 */
[----:B------:R-:W-:Y:S09]  /*72a0*/  BAR.SYNC.DEFER_BLOCKING 0x5, 0x200 ;  /* 0x0148000000007b1d */ /* 0x000ff20000010000 */
[----:B------:R-:W-:Y:S01]  /*72b0*/  @!UP0 ULDC UR45, c[0x0][0xad4] ;  /* 0x0002b500002d8ab9 */ /* 0x000fe20000000800 */
[----:B0-----:R-:W-:-:S05]  /*72c0*/  LEA R80, R15, R80, 0x18 ;  /* 0x000000500f507211 */ /* 0x001fca00078ec0ff */
[----:B------:R-:W0:Y:S02]  /*72d0*/  LDS.128 R36, [R80+0x19cd0] ;  /* 0x019cd00050247984 */ /* 0x000e240000000c00 */
[----:B0-----:R-:W-:Y:S02]  /*72e0*/  R2UR UR6, R37 ;  /* 0x00000000250672ca */ /* 0x001fe400000e0000 */
[----:B------:R-:W-:Y:S01]  /*72f0*/  R2UR UR5, R38 ;  /* 0x00000000260572ca */ /* 0x000fe200000e0000 */
[----:B------:R-:W-:Y:S06]  /*7300*/  BAR.ARV 0x4, 0x200 ;  /* 0x0108000000007b1d */ /* 0x000fec0000002000 */
[----:B------:R-:W-:Y:S08]  /*7310*/  @P0 BRA `(.L_x_181) ;  /* 0x0000002400e00947 */ /* 0x000ff00003800000 */
[----:B------:R-:W0:Y:S01]  /*7320*/  S2R R49, SR_TID.X ;  /* 0x0000000000317919 */ /* 0x000e220000002100 */
[----:B------:R-:W-:Y:S01]  /*7330*/  ULDC.64 UR8, c[0x4][0x38] ;  /* 0x01000e0000087ab9 */ /* 0x000fe20000000a00 */
[----:B------:R-:W2:Y:S01]  /*7340*/  LDL R38, [R1+0x34] ;  /* 0x0000340001267983 */ /* 0x000ea20000100800 */
[----:B------:R-:W-:Y:S01]  /*7350*/  USHF.L.U32 UR4, UR40, 0x2, URZ ;  /* 0x0000000228047899 */ /* 0x000fe2000800063f */
[----:B------:R-:W-:Y:S02]  /*7360*/  ULDC.64 UR10, c[0x0][0xc00] ;  /* 0x00030000000a7ab9 */ /* 0x000fe40000000a00 */
[----:B------:R-:W3:Y:S01]  /*7370*/  LDL R86, [R1+0x30] ;  /* 0x0000300001567983 */ /* 0x000ee20000100800 */
[----:B0-----:R-:W-:-:S05]  /*7380*/  IMAD.SHL.U32 R14, R49, 0x4, RZ ;  /* 0x00000004310e7824 */ /* 0x001fca00078e00ff */
[----:B------:R-:W-:Y:S01]  /*7390*/  LOP3.LUT R14, R14, 0xc, RZ, 0xc0, !PT ;  /* 0x0000000c0e0e7812 */ /* 0x000fe200078ec0ff */
[----:B------:R-:W-:Y:S03]  /*73a0*/  BAR.SYNC.DEFER_BLOCKING 0x1, 0x180 ;  /* 0x0046000000007b1d */ /* 0x000fe60000010000 */
[----:B------:R-:W-:-:S05]  /*73b0*/  IADD3 R14, P0, R14, UR8, RZ ;  /* 0x000000080e0e7c10 */ /* 0x000fca000ff1e0ff */
[----:B------:R-:W-:-:S05]  /*73c0*/  IMAD.X R15, RZ, RZ, UR9, P0 ;  /* 0x00000009ff0f7e24 */ /* 0x000fca00080e06ff */
[----:B------:R0:W4:Y:S01]  /*73d0*/  LDG.E.CONSTANT R14, desc[UR52][R14.64] ;  /* 0x000000340e0e7981 */ /* 0x000122000c1e9900 */
[----:B------:R-:W-:-:S04]  /*73e0*/  LOP3.LUT P0, R36, R49, 0x3, RZ, 0xc0, !PT ;  /* 0x0000000331247812 */ /* 0x000fc8000780c0ff */
[----:B------:R-:W-:-:S04]  /*73f0*/  ISETP.EQ.OR P0, PT, R36, 0x3, !P0 ;  /* 0x000000032400780c */ /* 0x000fc80004702670 */
[----:B------:R-:W-:Y:S02]  /*7400*/  SEL R49, R24, R5, P0 ;  /* 0x0000000518317207 */ /* 0x000fe40000000000 */
[----:B------:R-:W-:Y:S02]  /*7410*/  SEL R24, R5, R24, P0 ;  /* 0x0000001805187207 */ /* 0x000fe40000000000 */
[----:B------:R-:W1:Y:S01]  /*7420*/  S2R R5, SR_SWINHI ;  /* 0x0000000000057919 */ /* 0x000e620000002f00 */
        /* <DEDUP_REMOVED lines=10> */
[----:B------:R-:W-:Y:S02]  /*74d0*/  MOV R20, R80 ;  /* 0x0000005000147202 */ /* 0x000fe40000000f00 */
[----:B-1----:R-:W-:Y:S02]  /*74e0*/  MOV R21, R5 ;  /* 0x0000000500157202 */ /* 0x002fe40000000f00 */
[----:B------:R-:W-:Y:S02]  /*74f0*/  SEL R51, R25, R4, P0 ;  /* 0x0000000419337207 */ /* 0x000fe40000000000 */
[----:B------:R-:W-:Y:S02]  /*7500*/  SEL R25, R4, R25, P0 ;  /* 0x0000001904197207 */ /* 0x000fe40000000000 */
[----:B------:R-:W-:Y:S02]  /*7510*/  SEL R85, R106, R107, P0 ;  /* 0x0000006b6a557207 */ /* 0x000fe40000000000 */
[----:B------:R-:W-:-:S02]  /*7520*/  SEL R37, R107, R106, P0 ;  /* 0x0000006a6b257207 */ /* 0x000fc40000000000 */
[----:B------:R-:W-:Y:S02]  /*7530*/  SEL R57, R7, R12, P0 ;  /* 0x0000000c07397207 */ /* 0x000fe40000000000 */
[----:B0-----:R-:W-:Y:S02]  /*7540*/  SEL R15, R12, R7, P0 ;  /* 0x000000070c0f7207 */ /* 0x001fe40000000000 */
        /* <DEDUP_REMOVED lines=29> */
[----:B------:R-:W-:Y:S01]  /*7720*/  SEL R47, R56, R47, P0 ;  /* 0x0000002f382f7207 */ /* 0x000fe20000000000 */
[----:B------:R-:W-:Y:S02]  /*7730*/  USHF.L.U64.HI UR12, UR40, 0x2, UR41 ;  /* 0x00000002280c7899 */ /* 0x000fe40008010229 */
[----:B------:R-:W-:-:S04]  /*7740*/  UIADD3 UR7, UP0, UR4, UR10, URZ ;  /* 0x0000000a04077290 */ /* 0x000fc8000ff1e03f */
[----:B------:R-:W-:Y:S02]  /*7750*/  UIADD3.X UR8, UR12, UR11, URZ, UP0, !UPT ;  /* 0x0000000b0c087290 */ /* 0x000fe400087fe43f */
[----:B------:R-:W-:Y:S02]  /*7760*/  IMAD.U32 R78, RZ, RZ, UR7 ;  /* 0x00000007ff4e7e24 */ /* 0x000fe4000f8e00ff */
[----:B--2---:R-:W-:-:S03]  /*7770*/  IMAD.WIDE R10, R38, 0x2, R20 ;  /* 0x00000002260a7825 */ /* 0x004fc600078e0214 */
[----:B------:R-:W-:-:S04]  /*7780*/  IADD3 R81, P5, R10, 0x20, RZ ;  /* 0x000000200a517810 */ /* 0x000fc80007fbe0ff */
[----:B------:R-:W-:Y:S02]  /*7790*/  LOP3.LUT R4, R81, 0x180, RZ, 0xc0, !PT ;  /* 0x0000018051047812 */ /* 0x000fe400078ec0ff */
[----:B------:R-:W-:Y:S02]  /*77a0*/  IADD3 R101, P4, R10, 0x3000, RZ ;  /* 0x000030000a657810 */ /* 0x000fe40007f9e0ff */
[----:B------:R-:W-:Y:S02]  /*77b0*/  SHF.R.U64 R4, R4, 0x3, RZ ;  /* 0x0000000304047819 */ /* 0x000fe400000012ff */
[----:B------:R-:W-:Y:S02]  /*77c0*/  IADD3 R107, P1, R10, 0x6020, RZ ;  /* 0x000060200a6b7810 */ /* 0x000fe40007f3e0ff */
[----:B------:R-:W-:Y:S02]  /*77d0*/  LOP3.LUT R12, R4, R81, RZ, 0x3c, !PT ;  /* 0x00000051040c7212 */ /* 0x000fe400078e3cff */
[----:B------:R-:W-:-:S02]  /*77e0*/  LOP3.LUT R5, R10, 0x180, RZ, 0xc0, !PT ;  /* 0x000001800a057812 */ /* 0x000fc400078ec0ff */
[C---:B------:R-:W-:Y:S02]  /*77f0*/  IADD3 R103, P3, R10.reuse, 0x3020, RZ ;  /* 0x000030200a677810 */ /* 0x040fe40007f7e0ff */
[----:B------:R-:W-:Y:S02]  /*7800*/  IADD3 R105, P2, R10, 0x6000, RZ ;  /* 0x000060000a697810 */ /* 0x000fe40007f5e0ff */
[----:B------:R-:W-:Y:S02]  /*7810*/  LOP3.LUT R4, R101, 0x180, RZ, 0xc0, !PT ;  /* 0x0000018065047812 */ /* 0x000fe400078ec0ff */
[----:B------:R-:W-:Y:S02]  /*7820*/  LOP3.LUT R48, R107, 0x180, RZ, 0xc0, !PT ;  /* 0x000001806b307812 */ /* 0x000fe400078ec0ff */
[----:B------:R-:W-:Y:S02]  /*7830*/  SHF.R.U64 R5, R5, 0x3, RZ ;  /* 0x0000000305057819 */ /* 0x000fe400000012ff */
[----:B------:R-:W-:-:S02]  /*7840*/  LOP3.LUT R6, R103, 0x180, RZ, 0xc0, !PT ;  /* 0x0000018067067812 */ /* 0x000fc400078ec0ff */
[----:B------:R-:W-:Y:S02]  /*7850*/  LOP3.LUT R38, R105, 0x180, RZ, 0xc0, !PT ;  /* 0x0000018069267812 */ /* 0x000fe400078ec0ff */
[----:B------:R-:W-:Y:S02]  /*7860*/  SHF.R.U64 R4, R4, 0x3, RZ ;  /* 0x0000000304047819 */ /* 0x000fe400000012ff */
[----:B------:R-:W-:Y:S01]  /*7870*/  SHF.R.U64 R48, R48, 0x3, RZ ;  /* 0x0000000330307819 */ /* 0x000fe200000012ff */
[----:B------:R-:W-:Y:S01]  /*7880*/  IMAD.X R13, RZ, RZ, R11, P5 ;  /* 0x000000ffff0d7224 */ /* 0x000fe200028e060b */
[----:B------:R-:W-:Y:S02]  /*7890*/  LOP3.LUT R10, R5, R10, RZ, 0x3c, !PT ;  /* 0x0000000a050a7212 */ /* 0x000fe400078e3cff */
[----:B------:R-:W-:Y:S02]  /*78a0*/  SHF.R.U64 R6, R6, 0x3, RZ ;  /* 0x0000000306067819 */ /* 0x000fe400000012ff */
[----:B------:R-:W-:-:S02]  /*78b0*/  SHF.R.U64 R38, R38, 0x3, RZ ;  /* 0x0000000326267819 */ /* 0x000fc400000012ff */
[----:B------:R-:W-:Y:S02]  /*78c0*/  LOP3.LUT R8, R4, R101, RZ, 0x3c, !PT ;  /* 0x0000006504087212 */ /* 0x000fe400078e3cff */
[----:B------:R-:W-:Y:S01]  /*78d0*/  LOP3.LUT R4, R48, R107, RZ, 0x3c, !PT ;  /* 0x0000006b30047212 */ /* 0x000fe200078e3cff */
[--C-:B------:R-:W-:Y:S01]  /*78e0*/  IMAD.X R83, RZ, RZ, R11.reuse, P2 ;  /* 0x000000ffff537224 */ /* 0x100fe200010e060b */
[----:B----4-:R-:W-:Y:S01]  /*78f0*/  LOP3.LUT R48, R14, 0x2, RZ, 0x3c, !PT ;  /* 0x000000020e307812 */ /* 0x010fe200078e3cff */
[--C-:B------:R-:W-:Y:S01]  /*7900*/  IMAD.X R9, RZ, RZ, R11.reuse, P4 ;  /* 0x000000ffff097224 */ /* 0x100fe200020e060b */
[----:B------:R-:W-:Y:S01]  /*7910*/  LOP3.LUT R6, R6, R103, RZ, 0x3c, !PT ;  /* 0x0000006706067212 */ /* 0x000fe200078e3cff */
[--C-:B------:R-:W-:Y:S01]  /*7920*/  IMAD.X R7, RZ, RZ, R11.reuse, P3 ;  /* 0x000000ffff077224 */ /* 0x100fe200018e060b */
[----:B------:R-:W-:Y:S01]  /*7930*/  LOP3.LUT R82, R38, R105, RZ, 0x3c, !PT ;  /* 0x0000006926527212 */ /* 0x000fe200078e3cff */
[----:B------:R-:W-:Y:S01]  /*7940*/  IMAD.X R5, RZ, RZ, R11, P1 ;  /* 0x000000ffff057224 */ /* 0x000fe200008e060b */
[----:B------:R-:W-:Y:S01]  /*7950*/  MOV R10, R10 ;  /* 0x0000000a000a7202 */ /* 0x000fe20000000f00 */
[----:B------:R-:W-:Y:S01]  /*7960*/  SHFL.IDX PT, R52, R57, R14, 0x1c1f ;  /* 0x001c1f0e39347589 */ /* 0x000fe200000e0000 */
[----:B------:R-:W-:-:S03]  /*7970*/  MOV R11, R12 ;  /* 0x0000000c000b7202 */ /* 0x000fc60000000f00 */
[----:B------:R-:W-:Y:S01]  /*7980*/  SHFL.IDX PT, R13, R55, R14, 0x1c1f ;  /* 0x001c1f0e370d7589 */ /* 0x000fe200000e0000 */
[----:B------:R-:W-:-:S03]  /*7990*/  MOV R82, R82 ;  /* 0x0000005200527202 */ /* 0x000fc60000000f00 */
[----:B------:R-:W-:Y:S01]  /*79a0*/  SHFL.IDX PT, R55, R77, R14, 0x1c1f ;  /* 0x001c1f0e4d377589 */ /* 0x000fe200000e0000 */
[----:B------:R-:W-:-:S03]  /*79b0*/  MOV R38, R8 ;  /* 0x0000000800267202 */ /* 0x000fc60000000f00 */
[----:B------:R-:W-:Y:S01]  /*79c0*/  SHFL.IDX PT, R57, R97, R14, 0x1c1f ;  /* 0x001c1f0e61397589 */ /* 0x000fe200000e0000 */
[----:B------:R-:W-:-:S03]  /*79d0*/  MOV R81, R6 ;  /* 0x0000000600517202 */ /* 0x000fc60000000f00 */
[----:B------:R-:W0:Y:S01]  /*79e0*/  SHFL.IDX PT, R74, R135, R48, 0x1c1f ;  /* 0x001c1f30874a7589 */ /* 0x000e2200000e0000 */
[----:B------:R-:W-:-:S03]  /*79f0*/  MOV R83, R4 ;  /* 0x0000000400537202 */ /* 0x000fc60000000f00 */
        /* <DEDUP_REMOVED lines=9> */
[----:B------:R-:W1:Y:S04]  /*7a90*/  SHFL.IDX PT, R24, R24, R48, 0x1c1f ;  /* 0x001c1f3018187589 */ /* 0x000e6800000e0000 */
[----:B------:R-:W2:Y:S04]  /*7aa0*/  SHFL.IDX PT, R56, R41, R48, 0x1c1f ;  /* 0x001c1f3029387589 */ /* 0x000ea800000e0000 */
[----:B------:R-:W4:Y:S04]  /*7ab0*/  SHFL.IDX PT, R42, R42, R48, 0x1c1f ;  /* 0x001c1f302a2a7589 */ /* 0x000f2800000e0000 */
[----:B------:R-:W3:Y:S04]  /*7ac0*/  SHFL.IDX PT, R66, R40, R48, 0x1c1f ;  /* 0x001c1f3028427589 */ /* 0x000ee800000e0000 */
[----:B------:R-:W-:Y:S04]  /*7ad0*/  SHFL.IDX PT, R53, R53, R14, 0x1c1f ;  /* 0x001c1f0e35357589 */ /* 0x000fe800000e0000 */
[----:B------:R-:W-:Y:S04]  /*7ae0*/  SHFL.IDX PT, R79, R79, R14, 0x1c1f ;  /* 0x001c1f0e4f4f7589 */ /* 0x000fe800000e0000 */
[----:B------:R-:W-:Y:S04]  /*7af0*/  SHFL.IDX PT, R64, R89, R14, 0x1c1f ;  /* 0x001c1f0e59407589 */ /* 0x000fe800000e0000 */
[----:B------:R-:W-:Y:S04]  /*7b00*/  SHFL.IDX PT, R54, R27, R48, 0x1c1f ;  /* 0x001c1f301b367589 */ /* 0x000fe800000e0000 */
[----:B------:R-:W3:Y:S04]  /*7b10*/  SHFL.IDX PT, R26, R26, R48, 0x1c1f ;  /* 0x001c1f301a1a7589 */ /* 0x000ee800000e0000 */
[----:B------:R-:W-:Y:S04]  /*7b20*/  SHFL.IDX PT, R69, R31, R48, 0x1c1f ;  /* 0x001c1f301f457589 */ /* 0x000fe800000e0000 */
[----:B------:R-:W3:Y:S04]  /*7b30*/  SHFL.IDX PT, R58, R36, R48, 0x1c1f ;  /* 0x001c1f30243a7589 */ /* 0x000ee800000e0000 */
[----:B------:R-:W3:Y:S04]  /*7b40*/  SHFL.IDX PT, R65, R43, R48, 0x1c1f ;  /* 0x001c1f302b417589 */ /* 0x000ee800000e0000 */
        /* <DEDUP_REMOVED lines=10> */
[----:B------:R-:W3:Y:S04]  /*7bf0*/  SHFL.IDX PT, R15, R15, R48, 0x1c1f ;  /* 0x001c1f300f0f7589 */ /* 0x000ee800000e0000 */
[----:B------:R-:W3:Y:S04]  /*7c00*/  SHFL.IDX PT, R77, R33, R48, 0x1c1f ;  /* 0x001c1f30214d7589 */ /* 0x000ee800000e0000 */
[----:B------:R-:W-:Y:S04]  /*7c10*/  SHFL.IDX PT, R14, R32, R48, 0x1c1f ;  /* 0x001c1f30200e7589 */ /* 0x000fe800000e0000 */
[----:B------:R-:W3:Y:S04]  /*7c20*/  SHFL.IDX PT, R27, R44, R48, 0x1c1f ;  /* 0x001c1f302c1b7589 */ /* 0x000ee800000e0000 */
[----:B------:R-:W3:Y:S04]  /*7c30*/  SHFL.IDX PT, R25, R34, R48, 0x1c1f ;  /* 0x001c1f3022197589 */ /* 0x000ee800000e0000 */
[----:B------:R0:W-:Y:S04]  /*7c40*/  SHFL.IDX PT, R61, R29, R48, 0x1c1f ;  /* 0x001c1f301d3d7589 */ /* 0x0001e800000e0000 */
[----:B------:R-:W3:Y:S04]  /*7c50*/  SHFL.IDX PT, R70, R37, R48, 0x1c1f ;  /* 0x001c1f3025467589 */ /* 0x000ee800000e0000 */
[----:B------:R-:W3:Y:S04]  /*7c60*/  SHFL.IDX PT, R28, R28, R48, 0x1c1f ;  /* 0x001c1f301c1c7589 */ /* 0x000ee800000e0000 */
[----:B------:R-:W3:Y:S04]  /*7c70*/  SHFL.IDX PT, R71, R45, R48, 0x1c1f ;  /* 0x001c1f302d477589 */ /* 0x000ee800000e0000 */
[----:B------:R-:W3:Y:S04]  /*7c80*/  SHFL.IDX PT, R30, R30, R48, 0x1c1f ;  /* 0x001c1f301e1e7589 */ /* 0x000ee800000e0000 */
[----:B------:R2:W3:Y:S04]  /*7c90*/  SHFL.IDX PT, R89, R46, R48, 0x1c1f ;  /* 0x001c1f302e597589 */ /* 0x0004e800000e0000 */
[----:B------:R4:W3:Y:S01]  /*7ca0*/  SHFL.IDX PT, R91, R47, R48, 0x1c1f ;  /* 0x001c1f302f5b7589 */ /* 0x0008e200000e0000 */
[----:B0-----:R-:W-:-:S02]  /*7cb0*/  SEL R29, R57, R74, P0 ;  /* 0x0000004a391d7207 */ /* 0x001fc40000000000 */
[----:B------:R-:W-:Y:S02]  /*7cc0*/  SEL R31, R74, R57, P0 ;  /* 0x000000394a1f7207 */ /* 0x000fe40000000000 */
[----:B-1----:R-:W-:Y:S02]  /*7cd0*/  SEL R32, R49, R24, P0 ;  /* 0x0000001831207207 */ /* 0x002fe40000000000 */
[----:B--2---:R-:W-:Y:S02]  /*7ce0*/  SEL R46, R55, R62, P0 ;  /* 0x0000003e372e7207 */ /* 0x004fe40000000000 */
[----:B------:R-:W-:Y:S02]  /*7cf0*/  SEL R34, R24, R49, P0 ;  /* 0x0000003118227207 */ /* 0x000fe40000000000 */
[----:B----4-:R-:W-:Y:S02]  /*7d00*/  SEL R48, R62, R55, P0 ;  /* 0x000000373e307207 */ /* 0x010fe40000000000 */
[----:B------:R-:W-:-:S02]  /*7d10*/  SEL R33, R51, R50, P0 ;  /* 0x0000003233217207 */ /* 0x000fc40000000000 */
[----:B------:R-:W-:Y:S02]  /*7d20*/  SEL R35, R50, R51, P0 ;  /* 0x0000003332237207 */ /* 0x000fe40000000000 */
[----:B------:R-:W-:Y:S02]  /*7d30*/  SEL R36, R73, R56, P0 ;  /* 0x0000003849247207 */ /* 0x000fe40000000000 */
[----:B------:R-:W-:Y:S02]  /*7d40*/  SEL R40, R56, R73, P0 ;  /* 0x0000004938287207 */ /* 0x000fe40000000000 */
[----:B------:R-:W-:Y:S02]  /*7d50*/  SEL R37, R75, R42, P0 ;  /* 0x0000002a4b257207 */ /* 0x000fe40000000000 */
[----:B------:R-:W-:Y:S02]  /*7d60*/  SEL R41, R42, R75, P0 ;  /* 0x0000004b2a297207 */ /* 0x000fe40000000000 */
[----:B---3--:R-:W-:-:S02]  /*7d70*/  SEL R55, R87, R66, P0 ;  /* 0x0000004257377207 */ /* 0x008fc40000000000 */
        /* <DEDUP_REMOVED lines=21> */
[----:B------:R-:W-:Y:S02]  /*7ed0*/  F2FP.BF16.F32.PACK_AB R12, R33, R32 ;  /* 0x00000020210c723e */ /* 0x000fe400000010ff */
[----:B------:R-:W-:Y:S02]  /*7ee0*/  F2FP.BF16.F32.PACK_AB R13, R37, R36 ;  /* 0x00000024250d723e */ /* 0x000fe400000010ff */
[----:B------:R-:W-:-:S02]  /*7ef0*/  F2FP.BF16.F32.PACK_AB R14, R35, R34 ;  /* 0x00000022230e723e */ /* 0x000fc400000010ff */
[----:B------:R-:W-:Y:S02]  /*7f00*/  F2FP.BF16.F32.PACK_AB R15, R41, R40 ;  /* 0x00000028290f723e */ /* 0x000fe400000010ff */
[----:B------:R-:W-:Y:S02]  /*7f10*/  SEL R54, R85, R70, P0 ;  /* 0x0000004655367207 */ /* 0x000fe40000000000 */
[----:B------:R-:W-:Y:S02]  /*7f20*/  SEL R56, R70, R85, P0 ;  /* 0x0000005546387207 */ /* 0x000fe40000000000 */
[----:B------:R-:W-:Y:S02]  /*7f30*/  SEL R58, R60, R61, P0 ;  /* 0x0000003d3c3a7207 */ /* 0x000fe40000000000 */
[----:B------:R-:W-:Y:S02]  /*7f40*/  F2FP.BF16.F32.PACK_AB R24, R43, R42 ;  /* 0x0000002a2b18723e */ /* 0x000fe400000010ff */
[----:B------:R-:W-:-:S02]  /*7f50*/  F2FP.BF16.F32.PACK_AB R25, R47, R46 ;  /* 0x0000002e2f19723e */ /* 0x000fc400000010ff */
[----:B------:R-:W-:Y:S02]  /*7f60*/  F2FP.BF16.F32.PACK_AB R26, R45, R44 ;  /* 0x0000002c2d1a723e */ /* 0x000fe400000010ff */
[----:B------:R-:W-:Y:S02]  /*7f70*/  F2FP.BF16.F32.PACK_AB R27, R49, R48 ;  /* 0x00000030311b723e */ /* 0x000fe400000010ff */
[----:B------:R-:W-:Y:S02]  /*7f80*/  SEL R51, R9, R28, P0 ;  /* 0x0000001c09337207 */ /* 0x000fe40000000000 */
[----:B------:R-:W-:Y:S02]  /*7f90*/  SEL R53, R28, R9, P0 ;  /* 0x000000091c357207 */ /* 0x000fe40000000000 */
[----:B------:R-:W-:Y:S02]  /*7fa0*/  SEL R60, R61, R60, P0 ;  /* 0x0000003c3d3c7207 */ /* 0x000fe40000000000 */
[----:B------:R-:W-:-:S02]  /*7fb0*/  SEL R70, R72, R71, P0 ;  /* 0x0000004748467207 */ /* 0x000fc40000000000 */
[----:B------:R-:W-:Y:S02]  /*7fc0*/  SEL R59, R7, R30, P0 ;  /* 0x0000001e073b7207 */ /* 0x000fe40000000000 */
[----:B------:R-:W-:Y:S02]  /*7fd0*/  SEL R61, R30, R7, P0 ;  /* 0x000000071e3d7207 */ /* 0x000fe40000000000 */
[----:B------:R-:W-:Y:S01]  /*7fe0*/  SEL R72, R71, R72, P0 ;  /* 0x0000004847487207 */ /* 0x000fe20000000000 */
[----:B------:R0:W-:Y:S01]  /*7ff0*/  STSM.16.M88.4 [R10], R12 ;  /* 0x0000000c0a007844 */ /* 0x0001e20000000200 */
[----:B------:R-:W-:Y:S02]  /*8000*/  SEL R71, R8, R89, P0 ;  /* 0x0000005908477207 */ /* 0x000fe40000000000 */
[----:B------:R-:W-:Y:S01]  /*8010*/  SEL R73, R89, R8, P0 ;  /* 0x0000000859497207 */ /* 0x000fe20000000000 */
[----:B------:R1:W-:Y:S01]  /*8020*/  STSM.16.M88.4 [R11], R24 ;  /* 0x000000180b007844 */ /* 0x0003e20000000200 */
[----:B------:R-:W-:-:S02]  /*8030*/  SEL R28, R6, R91, P0 ;  /* 0x0000005b061c7207 */ /* 0x000fc40000000000 */
[----:B------:R-:W-:Y:S02]  /*8040*/  SEL R30, R91, R6, P0 ;  /* 0x000000065b1e7207 */ /* 0x000fe40000000000 */
[----:B------:R-:W-:Y:S02]  /*8050*/  F2FP.BF16.F32.PACK_AB R4, R51, R50 ;  /* 0x000000323304723e */ /* 0x000fe400000010ff */
[----:B------:R-:W-:Y:S02]  /*8060*/  F2FP.BF16.F32.PACK_AB R5, R55, R54 ;  /* 0x000000363705723e */ /* 0x000fe400000010ff */
[----:B------:R-:W-:Y:S02]  /*8070*/  F2FP.BF16.F32.PACK_AB R6, R53, R52 ;  /* 0x000000343506723e */ /* 0x000fe400000010ff */
[----:B------:R-:W-:Y:S02]  /*8080*/  F2FP.BF16.F32.PACK_AB R7, R57, R56 ;  /* 0x000000383907723e */ /* 0x000fe400000010ff */
[----:B------:R-:W-:-:S02]  /*8090*/  F2FP.BF16.F32.PACK_AB R8, R59, R58 ;  /* 0x0000003a3b08723e */ /* 0x000fc400000010ff */
[----:B------:R-:W-:Y:S02]  /*80a0*/  F2FP.BF16.F32.PACK_AB R9, R63, R62 ;  /* 0x0000003e3f09723e */ /* 0x000fe400000010ff */
[----:B0-----:R-:W-:Y:S02]  /*80b0*/  F2FP.BF16.F32.PACK_AB R10, R61, R60 ;  /* 0x0000003c3d0a723e */ /* 0x001fe400000010ff */
[----:B-1----:R-:W-:Y:S02]  /*80c0*/  F2FP.BF16.F32.PACK_AB R11, R65, R64 ;  /* 0x00000040410b723e */ /* 0x002fe400000010ff */
[----:B------:R-:W-:Y:S02]  /*80d0*/  F2FP.BF16.F32.PACK_AB R12, R67, R66 ;  /* 0x00000042430c723e */ /* 0x000fe400000010ff */
[----:B------:R-:W-:Y:S02]  /*80e0*/  F2FP.BF16.F32.PACK_AB R13, R71, R70 ;  /* 0x00000046470d723e */ /* 0x000fe400000010ff */
[----:B------:R-:W-:-:S02]  /*80f0*/  F2FP.BF16.F32.PACK_AB R14, R69, R68 ;  /* 0x00000044450e723e */ /* 0x000fc400000010ff */
[----:B------:R-:W-:Y:S02]  /*8100*/  F2FP.BF16.F32.PACK_AB R15, R73, R72 ;  /* 0x00000048490f723e */ /* 0x000fe400000010ff */
[----:B------:R-:W-:Y:S02]  /*8110*/  F2FP.BF16.F32.PACK_AB R24, R75, R74 ;  /* 0x0000004a4b18723e */ /* 0x000fe400000010ff */
[----:B------:R-:W-:Y:S02]  /*8120*/  F2FP.BF16.F32.PACK_AB R25, R29, R28 ;  /* 0x0000001c1d19723e */ /* 0x000fe400000010ff */
[----:B------:R-:W-:Y:S02]  /*8130*/  F2FP.BF16.F32.PACK_AB R26, R77, R76 ;  /* 0x0000004c4d1a723e */ /* 0x000fe400000010ff */
[----:B------:R-:W-:Y:S01]  /*8140*/  F2FP.BF16.F32.PACK_AB R27, R31, R30 ;  /* 0x0000001e1f1b723e */ /* 0x000fe200000010ff */
[----:B------:R-:W-:Y:S04]  /*8150*/  STSM.16.M88.4 [R38], R4 ;  /* 0x0000000426007844 */ /* 0x000fe80000000200 */
[----:B------:R0:W-:Y:S04]  /*8160*/  STSM.16.M88.4 [R81], R8 ;  /* 0x0000000851007844 */ /* 0x0001e80000000200 */
[----:B------:R1:W-:Y:S04]  /*8170*/  STSM.16.M88.4 [R82], R12 ;  /* 0x0000000c52007844 */ /* 0x0003e80000000200 */
[----:B------:R2:W-:Y:S01]  /*8180*/  STSM.16.M88.4 [R83], R24 ;  /* 0x0000001853007844 */ /* 0x0005e20000000200 */
[----:B------:R-:W-:Y:S01]  /*8190*/  BAR.SYNC.DEFER_BLOCKING 0x1, 0x180 ;  /* 0x0046000000007b1d */ /* 0x000fe20000010000 */
[----:B------:R-:W-:-:S04]  /*81a0*/  ISETP.NE.U32.AND P0, PT, RZ, UR10, PT ;  /* 0x0000000aff007c0c */ /* 0x000fc8000bf05070 */
[----:B------:R-:W-:Y:S01]  /*81b0*/  ISETP.NE.AND.EX P0, PT, RZ, UR11, PT, P0 ;  /* 0x0000000bff007c0c */ /* 0x000fe2000bf05300 */
[----:B------:R-:W-:Y:S02]  /*81c0*/  IMAD.U32 R79, RZ, RZ, UR8 ;  /* 0x00000008ff4f7e24 */ /* 0x000fe4000f8e00ff */
[----:B0-----:R-:W0:Y:S01]  /*81d0*/  LDC R81, c[0x0][0xbe8] ;  /* 0x0002fa00ff517b82 */ /* 0x001e220000000800 */
[----:B------:R-:W-:-:S09]  /*81e0*/  ULDC.64 UR8, c[0x0][0xc08] ;  /* 0x0003020000087ab9 */ /* 0x000fd20000000a00 */
[----:B------:R-:W3:Y:S01]  /*81f0*/  @P0 LDG.E R84, desc[UR52][R78.64] ;  /* 0x000000344e540981 */ /* 0x000ee2000c1e1900 */
[----:B------:R-:W-:-:S04]  /*8200*/  UISETP.NE.U32.AND UP0, UPT, UR8, URZ, UPT ;  /* 0x0000003f0800728c */ /* 0x000fc8000bf05070 */
[----:B------:R-:W-:Y:S01]  /*8210*/  UISETP.NE.AND.EX UP0, UPT, UR9, URZ, UPT, UP0 ;  /* 0x0000003f0900728c */ /* 0x000fe2000bf05300 */
[----:B0-----:R-:W-:Y:S01]  /*8220*/  ISETP.NE.AND P1, PT, R81, 0x1, PT ;  /* 0x000000015100780c */ /* 0x001fe20003f25270 */
[----:B------:R-:W-:-:S09]  /*8230*/  UMOV UR16, 0x9b8 ;  /* 0x000009b800107882 */ /* 0x000fd20000000000 */
[----:B------:R-:W-:-:S03]  /*8240*/  @UP0 UIADD3 UR8, UP1, UR4, UR8, URZ ;  /* 0x0000000804080290 */ /* 0x000fc6000ff3e03f */
[----:B------:R-:W0:Y:S01]  /*8250*/  @P1 LDC R6, c[0x0][0xbec] ;  /* 0x0002fb00ff061b82 */ /* 0x000e220000000800 */
[----:B------:R-:W-:Y:S02]  /*8260*/  @UP0 UIADD3.X UR9, UR12, UR9, URZ, UP1, !UPT ;  /* 0x000000090c090290 */ /* 0x000fe40008ffe43f */
[----:B------:R-:W-:-:S05]  /*8270*/  UISETP.GT.AND UP1, UPT, UR45, 0x1, UPT ;  /* 0x000000012d00788c */ /* 0x000fca000bf24270 */
[----:B------:R-:W4:Y:S01]  /*8280*/  @P1 LDC R9, c[0x0][0xbf0] ;  /* 0x0002fc00ff091b82 */ /* 0x000f220000000800 */
[----:B------:R-:W-:Y:S01]  /*8290*/  USEL UR16, UR16, 0x978, UP1 ;  /* 0x0000097810107887 */ /* 0x000fe20008800000 */
[----:B------:R-:W-:Y:S01]  /*82a0*/  PLOP3.LUT P4, PT, PT, PT, UP0, 0x80, 0x0 ;  /* 0x000000000000781c */ /* 0x000fe20003f8f008 */
[----:B------:R-:W-:Y:S01]  /*82b0*/  UISETP.NE.U32.AND UP0, UPT, UR10, URZ, UPT ;  /* 0x0000003f0a00728c */ /* 0x000fe2000bf05070 */
[----:B------:R-:W-:Y:S01]  /*82c0*/  IMAD.U32 R11, RZ, RZ, UR42 ;  /* 0x0000002aff0b7e24 */ /* 0x000fe2000f8e00ff */
[----:B------:R-:W-:Y:S01]  /*82d0*/  ULDC UR4, c[0x0][0xa88] ;  /* 0x0002a20000047ab9 */ /* 0x000fe20000000800 */
[----:B------:R-:W-:Y:S01]  /*82e0*/  IMAD.U32 R4, RZ, RZ, UR8 ;  /* 0x00000008ff047e24 */ /* 0x000fe2000f8e00ff */
[----:B------:R-:W-:Y:S01]  /*82f0*/  UISETP.NE.AND.EX UP0, UPT, UR11, URZ, UPT, UP0 ;  /* 0x0000003f0b00728c */ /* 0x000fe2000bf05300 */
[----:B------:R-:W-:Y:S01]  /*8300*/  IMAD.U32 R38, RZ, RZ, UR4 ;  /* 0x00000004ff267e24 */ /* 0x000fe2000f8e00ff */
[----:B------:R-:W-:Y:S01]  /*8310*/  UMOV UR4, URZ ;  /* 0x0000003f00047c82 */ /* 0x000fe20008000000 */
[----:B------:R-:W-:Y:S01]  /*8320*/  IMAD.U32 R5, RZ, RZ, UR9 ;  /* 0x00000009ff057e24 */ /* 0x000fe2000f8e00ff */
[----:B------:R-:W-:Y:S01]  /*8330*/  USEL UR7, UR43, URZ, UP1 ;  /* 0x0000003f2b077287 */ /* 0x000fe20008800000 */
[----:B------:R-:W-:Y:S01]  /*8340*/  IMAD R11, R11, 0xc0, R86 ;  /* 0x000000c00b0b7824 */ /* 0x000fe200078e0256 */
[----:B------:R-:W-:Y:S01]  /*8350*/  ULDC.64 UR10, c[0x0][UR16+0x218] ;  /* 0x00008600100a7abb */ /* 0x000fe20008000a00 */
[----:B------:R-:W-:Y:S01]  /*8360*/  ULDC.64 UR14, c[0x0][UR16+0x228] ;  /* 0x00008a00100e7abb */ /* 0x000fe20008000a00 */
[----:B------:R-:W-:Y:S01]  /*8370*/  USEL UR40, UR40, URZ, !UP0 ;  /* 0x0000003f28287287 */ /* 0x000fe2000c000000 */
[----:B------:R0:W5:Y:S01]  /*8380*/  @P4 LDG.E R38, desc[UR52][R4.64] ;  /* 0x0000003404264981 */ /* 0x000162000c1e1900 */
[----:B------:R-:W-:Y:S01]  /*8390*/  ULDC.64 UR12, c[0x0][UR16+0x220] ;  /* 0x00008800100c7abb */ /* 0x000fe20008000a00 */
[----:B------:R-:W-:-:S02]  /*83a0*/  UIMAD.WIDE.U32 UR8, UR10, UR44, URZ ;  /* 0x0000002c0a0872a5 */ /* 0x000fc4000f8e003f */
[----:B------:R-:W-:Y:S02]  /*83b0*/  UIMAD.WIDE.U32 UR18, UR14, UR7, URZ ;  /* 0x000000070e1272a5 */ /* 0x000fe4000f8e003f */
[----:B------:R-:W-:Y:S02]  /*83c0*/  UIMAD UR10, UR11, UR44, URZ ;  /* 0x0000002c0b0a72a4 */ /* 0x000fe4000f8e023f */
[----:B------:R-:W-:Y:S01]  /*83d0*/  UIMAD UR14, UR15, UR7, URZ ;  /* 0x000000070f0e72a4 */ /* 0x000fe2000f8e023f */
[----:B0-----:R-:W-:Y:S01]  /*83e0*/  @P1 IMAD.HI.U32 R4, R11, R6, RZ ;  /* 0x000000060b041227 */ /* 0x001fe200078e00ff */
[----:B------:R-:W-:Y:S02]  /*83f0*/  USEL UR41, UR41, URZ, !UP0 ;  /* 0x0000003f29297287 */ /* 0x000fe4000c000000 */
[----:B------:R-:W-:Y:S01]  /*8400*/  UIMAD UR7, UR13, UR40, URZ ;  /* 0x000000280d0772a4 */ /* 0x000fe2000f8e023f */
[----:B------:R-:W-:Y:S01]  /*8410*/  IMAD.MOV.U32 R7, RZ, RZ, R11 ;  /* 0x000000ffff077224 */ /* 0x000fe200078e000b */
[----:B------:R-:W-:Y:S01]  /*8420*/  UIADD3 UR9, UR9, UR10, URZ ;  /* 0x0000000a09097290 */ /* 0x000fe2000fffe03f */
[----:B----4-:R-:W-:Y:S01]  /*8430*/  @P1 SHF.R.U32.HI R7, RZ, R9, R4 ;  /* 0x00000009ff071219 */ /* 0x010fe20000011604 */
[----:B------:R-:W-:-:S02]  /*8440*/  UIMAD.WIDE.U32 UR10, UR12, UR40, URZ ;  /* 0x000000280c0a72a5 */ /* 0x000fc4000f8e003f */
[----:B------:R-:W-:Y:S02]  /*8450*/  UIMAD UR7, UR12, UR41, UR7 ;  /* 0x000000290c0772a4 */ /* 0x000fe4000f8e0207 */
[----:B------:R-:W-:Y:S01]  /*8460*/  UIADD3 UR14, UR19, UR14, URZ ;  /* 0x0000000e130e7290 */ /* 0x000fe2000fffe03f */
[----:B------:R-:W-:Y:S01]  /*8470*/  IMAD.U32 R4, RZ, RZ, UR18 ;  /* 0x00000012ff047e24 */ /* 0x000fe2000f8e00ff */
[----:B------:R-:W-:Y:S01]  /*8480*/  UIADD3 UR7, UR11, UR7, URZ ;  /* 0x000000070b077290 */ /* 0x000fe2000fffe03f */
[--C-:B------:R-:W-:Y:S02]  /*8490*/  IMAD.MOV R6, RZ, RZ, -R7.reuse ;  /* 0x000000ffff067224 */ /* 0x100fe400078e0a07 */
[----:B------:R-:W-:Y:S01]  /*84a0*/  IMAD.U32 R5, RZ, RZ, UR19 ;  /* 0x00000013ff057e24 */ /* 0x000fe2000f8e00ff */
[----:B------:R-:W-:Y:S01]  /*84b0*/  SHF.R.S32.HI R5, RZ, 0x1f, R7 ;  /* 0x0000001fff057819 */ /* 0x000fe20000011407 */
[----:B------:R-:W-:Y:S02]  /*84c0*/  IMAD R9, R81, R6, R11 ;  /* 0x0000000651097224 */ /* 0x000fe400078e020b */
[----:B------:R-:W-:-:S03]  /*84d0*/  IMAD.U32 R8, RZ, RZ, UR14 ;  /* 0x0000000eff087e24 */ /* 0x000fc6000f8e00ff */
[----:B------:R-:W-:Y:S01]  /*84e0*/  SHF.R.S32.HI R6, RZ, 0x1f, R9 ;  /* 0x0000001fff067819 */ /* 0x000fe20000011409 */
[----:B-1----:R-:W-:Y:S01]  /*84f0*/  IMAD.U32 R13, RZ, RZ, UR42 ;  /* 0x0000002aff0d7e24 */ /* 0x002fe2000f8e00ff */
[----:B---3--:R-:W-:-:S13]  /*8500*/  @P0 R2UR UR4, R84 ;  /* 0x00000000540402ca */ /* 0x008fda00000e0000 */
[----:B------:R-:W-:Y:S02]  /*8510*/  UIADD3 UR8, UP0, UP2, UR10, UR8, UR4 ;  /* 0x000000080a087290 */ /* 0x000fe4000fa1e004 */
[----:B------:R-:W-:Y:S01]  /*8520*/  USHF.R.S32.HI UR12, URZ, 0x1f, UR4 ;  /* 0x0000001f3f0c7899 */ /* 0x000fe20008011404 */
[----:B------:R-:W-:Y:S01]  /*8530*/  ULDC.64 UR10, c[0x0][0xba8] ;  /* 0x0002ea00000a7ab9 */ /* 0x000fe20000000a00 */
[----:B------:R-:W-:Y:S02]  /*8540*/  @!UP1 ULDC UR10, c[0x0][0xb50] ;  /* 0x0002d400000a9ab9 */ /* 0x000fe40000000800 */
[----:B------:R-:W-:Y:S01]  /*8550*/  UIADD3.X UR7, UR7, UR9, UR12, UP0, UP2 ;  /* 0x0000000907077290 */ /* 0x000fe200087e440c */
[----:B------:R-:W-:Y:S01]  /*8560*/  IADD3 R4, P2, P3, R7, UR8, R4 ;  /* 0x0000000807047c10 */ /* 0x000fe2000fb5e004 */
[----:B------:R-:W-:Y:S01]  /*8570*/  @!UP1 ULDC UR11, c[0x0][0xb54] ;  /* 0x0002d500000b9ab9 */ /* 0x000fe20000000800 */
[----:B------:R-:W-:Y:S02]  /*8580*/  ULDC.64 UR8, c[0x0][UR16+0x210] ;  /* 0x0000840010087abb */ /* 0x000fe40008000a00 */
[----:B------:R-:W-:Y:S01]  /*8590*/  IMAD R7, R9, UR9, RZ ;  /* 0x0000000909077c24 */ /* 0x000fe2000f8e02ff */
[----:B------:R-:W-:-:S03]  /*85a0*/  IADD3.X R5, R5, UR7, R8, P2, P3 ;  /* 0x0000000705057c10 */ /* 0x000fc600097e6408 */
[----:B------:R-:W-:Y:S02]  /*85b0*/  IMAD R7, R6, UR8, R7 ;  /* 0x0000000806077c24 */ /* 0x000fe4000f8e0207 */
[----:B------:R-:W-:-:S04]  /*85c0*/  IMAD.WIDE.U32 R4, R9, UR8, R4 ;  /* 0x0000000809047c25 */ /* 0x000fc8000f8e0004 */
[----:B------:R-:W-:Y:S01]  /*85d0*/  IMAD.IADD R5, R5, 0x1, R7 ;  /* 0x0000000105057824 */ /* 0x000fe200078e0207 */
[----:B------:R-:W-:-:S04]  /*85e0*/  LEA R8, P2, R4, UR10, 0x2 ;  /* 0x0000000a04087c11 */ /* 0x000fc8000f8410ff */
[----:B------:R-:W-:Y:S01]  /*85f0*/  LEA.HI.X R10, R4, UR11, R5, 0x2, P2 ;  /* 0x0000000b040a7c11 */ /* 0x000fe200090f1405 */
[----:B--2---:R-:W-:Y:S08]  /*8600*/  @P4 BRA `(.L_x_182) ;  /* 0x0000000000104947 */ /* 0x004ff00003800000 */
[----:B------:R-:W-:Y:S05]  /*8610*/  @!P0 BRA `(.L_x_182) ;  /* 0x00000000000c8947 */ /* 0x000fea0003800000 */
[----:B------:R-:W2:Y:S04]  /*8620*/  LDG.E R5, desc[UR52][R78.64] ;  /* 0x000000344e057981 */ /* 0x000ea8000c1e1900 */
[----:B-----5:R-:W2:Y:S02]  /*8630*/  LDG.E R38, desc[UR52][R78.64+0x4] ;  /* 0x000004344e267981 */ /* 0x020ea4000c1e1900 */
[----:B--2---:R-:W-:-:S07]  /*8640*/  IMAD.IADD R38, R38, 0x1, -R5 ;  /* 0x0000000126267824 */ /* 0x004fce00078e0a05 */
.L_x_182:
[----:B------:R-:W2:Y:S01]  /*8650*/  LDL R12, [R1+0x2c] ;  /* 0x00002c00010c7983 */ /* 0x000ea20000100800 */
[----:B------:R-:W0:Y:S03]  /*8660*/  S2R R4, SR_TID.X ;  /* 0x0000000000047919 */ /* 0x000e260000002100 */
[----:B------:R-:W-:Y:S04]  /*8670*/  SHFL.IDX PT, R5, R10, RZ, 0x1c1f ;  /* 0x001c1fff0a057589 */ /* 0x000fe800000e0000 */
[----:B------:R-:W-:Y:S04]  /*8680*/  SHFL.IDX PT, R6, R8, 0x1, 0x1c1f ;  /* 0x003c1f0008067f89 */ /* 0x000fe800000e0000 */
[----:B------:R-:W-:Y:S01]  /*8690*/  SHFL.IDX PT, R7, R10, 0x1, 0x1c1f ;  /* 0x003c1f000a077f89 */ /* 0x000fe200000e0000 */
[----:B0-----:R-:W-:-:S05]  /*86a0*/  VIADD R14, R4, 0xffffff80 ;  /* 0xffffff80040e7836 */ /* 0x001fca0000000000 */
[----:B------:R-:W-:-:S04]  /*86b0*/  SHF.R.S32.HI R9, RZ, 0x1f, R14 ;  /* 0x0000001fff097819 */ /* 0x000fc8000001140e */
[----:B------:R-:W-:-:S04]  /*86c0*/  LEA.HI R9, R9, R14, RZ, 0x7 ;  /* 0x0000000e09097211 */ /* 0x000fc800078f38ff */
[----:B------:R-:W-:Y:S01]  /*86d0*/  LOP3.LUT R9, R9, 0xffffff80, RZ, 0xc0, !PT ;  /* 0xffffff8009097812 */ /* 0x000fe200078ec0ff */
[----:B------:R-:W0:Y:S04]  /*86e0*/  SHFL.IDX PT, R4, R8, RZ, 0x1c1f ;  /* 0x001c1fff08047589 */ /* 0x000e2800000e0000 */
[----:B------:R-:W-:Y:S02]  /*86f0*/  IMAD.IADD R9, R14, 0x1, -R9 ;  /* 0x000000010e097824 */ /* 0x000fe400078e0a09 */
[----:B-----5:R-:W-:-:S03]  /*8700*/  IMAD R38, R38, R81, RZ ;  /* 0x0000005126267224 */ /* 0x020fc600078e02ff */
[----:B------:R-:W-:Y:S02]  /*8710*/  LOP3.LUT P0, RZ, R9, 0x3, RZ, 0xc0, !PT ;  /* 0x0000000309ff7812 */ /* 0x000fe4000780c0ff */
[----:B------:R-:W-:Y:S01]  /*8720*/  PLOP3.LUT P3, PT, PT, PT, UP1, 0x80, 0x0 ;  /* 0x000000000000781c */ /* 0x000fe20003f6f018 */
[----:B--2---:R-:W-:-:S04]  /*8730*/  IMAD R13, R13, 0xc0, R12 ;  /* 0x000000c00d0d7824 */ /* 0x004fc800078e020c */
[C---:B------:R-:W-:Y:S01]  /*8740*/  VIADD R9, R13.reuse, 0x8 ;  /* 0x000000080d097836 */ /* 0x040fe20000000000 */
[----:B------:R-:W-:-:S04]  /*8750*/  ISETP.GE.OR P2, PT, R13, R38, P0 ;  /* 0x000000260d00720c */ /* 0x000fc80000746670 */
[----:B------:R-:W-:-:S09]  /*8760*/  ISETP.GE.OR P0, PT, R9, R38, P0 ;  /* 0x000000260900720c */ /* 0x000fd20000706670 */
[----:B0-----:R0:W-:Y:S01]  /*8770*/  @!P2 ST.E desc[UR52][R4.64], R0 ;  /* 0x000000000400a985 */ /* 0x0011e2000c101934 */
[----:B------:R-:W-:-:S03]  /*8780*/  ISETP.GE.AND P2, PT, R13, R38, PT ;  /* 0x000000260d00720c */ /* 0x000fc60003f46270 */
[----:B------:R0:W-:Y:S01]  /*8790*/  @!P0 ST.E desc[UR52][R6.64], R3 ;  /* 0x0000000306008985 */ /* 0x0001e2000c101934 */
[----:B------:R-:W-:Y:S01]  /*87a0*/  ISETP.GE.AND P0, PT, R9, R38, PT ;  /* 0x000000260900720c */ /* 0x000fe20003f06270 */
[----:B------:R-:W-:-:S12]  /*87b0*/  @P3 BRA `(.L_x_183) ;  /* 0x0000000800243947 */ /* 0x000fd80003800000 */
[----:B------:R-:W1:Y:S01]  /*87c0*/  S2R R12, SR_TID.X ;  /* 0x00000000000c7919 */ /* 0x000e620000002100 */
[----:B------:R-:W2:Y:S01]  /*87d0*/  @P1 LDC R36, c[0x0][0xbec] ;  /* 0x0002fb00ff241b82 */ /* 0x000ea20000000800 */
[----:B------:R-:W-:Y:S01]  /*87e0*/  ULDC.64 UR10, c[0x0][0xaa0] ;  /* 0x0002a800000a7ab9 */ /* 0x000fe20000000a00 */
[----:B-1----:R-:W-:-:S05]  /*87f0*/  VIADD R79, R12, 0xffffff80 ;  /* 0xffffff800c4f7836 */ /* 0x002fca0000000000 */
[----:B------:R-:W-:-:S04]  /*8800*/  SHF.R.S32.HI R78, RZ, 0x1f, R79 ;  /* 0x0000001fff4e7819 */ /* 0x000fc8000001144f */
[----:B------:R-:W-:-:S04]  /*8810*/  LEA.HI R78, R78, R79, RZ, 0x2 ;  /* 0x0000004f4e4e7211 */ /* 0x000fc800078f10ff */
[----:B------:R-:W-:-:S05]  /*8820*/  SHF.R.S32.HI R78, RZ, 0x2, R78 ;  /* 0x00000002ff4e7819 */ /* 0x000fca000001144e */
[----:B0-----:R-:W-:-:S04]  /*8830*/  IMAD R3, R78, 0x20, R2 ;  /* 0x000000204e037824 */ /* 0x001fc800078e0202 */
[----:B------:R-:W-:-:S03]  /*8840*/  IMAD.WIDE R20, R3, 0x2, R20 ;  /* 0x0000000203147825 */ /* 0x000fc600078e0214 */
[C---:B------:R-:W-:Y:S02]  /*8850*/  IADD3 R9, P0, R20.reuse, 0x1800, RZ ;  /* 0x0000180014097810 */ /* 0x040fe40007f1e0ff */
[C---:B------:R-:W-:Y:S02]  /*8860*/  IADD3 R13, P2, R20.reuse, 0x3000, RZ ;  /* 0x00003000140d7810 */ /* 0x040fe40007f5e0ff */
[C---:B------:R-:W-:Y:S02]  /*8870*/  IADD3 R25, P3, R20.reuse, 0x4800, RZ ;  /* 0x0000480014197810 */ /* 0x040fe40007f7e0ff */
[C---:B------:R-:W-:Y:S02]  /*8880*/  IADD3 R29, P4, R20.reuse, 0x6000, RZ ;  /* 0x00006000141d7810 */ /* 0x040fe40007f9e0ff */
[----:B------:R-:W-:Y:S02]  /*8890*/  LOP3.LUT R5, R20, 0x180, RZ, 0xc0, !PT ;  /* 0x0000018014057812 */ /* 0x000fe400078ec0ff */
[----:B------:R-:W-:-:S02]  /*88a0*/  LOP3.LUT R8, R9, 0x180, RZ, 0xc0, !PT ;  /* 0x0000018009087812 */ /* 0x000fc400078ec0ff */
[----:B------:R-:W-:Y:S02]  /*88b0*/  LOP3.LUT R12, R13, 0x180, RZ, 0xc0, !PT ;  /* 0x000001800d0c7812 */ /* 0x000fe400078ec0ff */
[----:B------:R-:W-:Y:S02]  /*88c0*/  LOP3.LUT R24, R25, 0x180, RZ, 0xc0, !PT ;  /* 0x0000018019187812 */ /* 0x000fe400078ec0ff */
[----:B------:R-:W-:Y:S02]  /*88d0*/  LOP3.LUT R28, R29, 0x180, RZ, 0xc0, !PT ;  /* 0x000001801d1c7812 */ /* 0x000fe400078ec0ff */
[----:B------:R-:W-:Y:S02]  /*88e0*/  SHF.R.U64 R5, R5, 0x3, RZ ;  /* 0x0000000305057819 */ /* 0x000fe400000012ff */
[----:B------:R-:W-:Y:S02]  /*88f0*/  IADD3 R3, P5, R20, 0x7800, RZ ;  /* 0x0000780014037810 */ /* 0x000fe40007fbe0ff */
[----:B------:R-:W-:-:S02]  /*8900*/  SHF.R.S32.HI R37, RZ, 0x1f, R79 ;  /* 0x0000001fff257819 */ /* 0x000fc4000001144f */
[----:B------:R-:W-:Y:S01]  /*8910*/  SHF.R.U64 R8, R8, 0x3, RZ ;  /* 0x0000000308087819 */ /* 0x000fe200000012ff */
[----:B------:R-:W-:Y:S01]  /*8920*/  IMAD.X R33, RZ, RZ, R21, P5 ;  /* 0x000000ffff217224 */ /* 0x000fe200028e0615 */
[----:B------:R-:W-:Y:S02]  /*8930*/  SHF.R.U64 R12, R12, 0x3, RZ ;  /* 0x000000030c0c7819 */ /* 0x000fe400000012ff */
[----:B------:R-:W-:Y:S02]  /*8940*/  SHF.R.U64 R24, R24, 0x3, RZ ;  /* 0x0000000318187819 */ /* 0x000fe400000012ff */
[----:B------:R-:W-:Y:S02]  /*8950*/  SHF.R.U64 R28, R28, 0x3, RZ ;  /* 0x000000031c1c7819 */ /* 0x000fe400000012ff */
[----:B------:R-:W-:Y:S02]  /*8960*/  LOP3.LUT R20, R5, R20, RZ, 0x3c, !PT ;  /* 0x0000001405147212 */ /* 0x000fe400078e3cff */
[----:B------:R-:W-:-:S02]  /*8970*/  LEA.HI R37, R37, R79, RZ, 0x2 ;  /* 0x0000004f25257211 */ /* 0x000fc400078f10ff */
[----:B------:R-:W-:Y:S01]  /*8980*/  LOP3.LUT R8, R8, R9, RZ, 0x3c, !PT ;  /* 0x0000000908087212 */ /* 0x000fe200078e3cff */
[--C-:B------:R-:W-:Y:S01]  /*8990*/  IMAD.X R9, RZ, RZ, R21.reuse, P0 ;  /* 0x000000ffff097224 */ /* 0x100fe200000e0615 */
[----:B------:R-:W-:Y:S01]  /*89a0*/  LOP3.LUT R12, R12, R13, RZ, 0x3c, !PT ;  /* 0x0000000d0c0c7212 */ /* 0x000fe200078e3cff */
[--C-:B------:R-:W-:Y:S01]  /*89b0*/  IMAD.X R13, RZ, RZ, R21.reuse, P2 ;  /* 0x000000ffff0d7224 */ /* 0x100fe200010e0615 */
[----:B------:R-:W-:Y:S01]  /*89c0*/  LOP3.LUT R24, R24, R25, RZ, 0x3c, !PT ;  /* 0x0000001918187212 */ /* 0x000fe200078e3cff */
[--C-:B------:R-:W-:Y:S01]  /*89d0*/  IMAD.X R25, RZ, RZ, R21.reuse, P3 ;  /* 0x000000ffff197224 */ /* 0x100fe200018e0615 */
[----:B------:R-:W-:Y:S01]  /*89e0*/  LOP3.LUT R28, R28, R29, RZ, 0x3c, !PT ;  /* 0x0000001d1c1c7212 */ /* 0x000fe200078e3cff */
[----:B------:R-:W-:Y:S01]  /*89f0*/  IMAD.X R29, RZ, RZ, R21, P4 ;  /* 0x000000ffff1d7224 */ /* 0x000fe200020e0615 */
[----:B------:R0:W5:Y:S01]  /*8a00*/  LD.E.128 R4, desc[UR52][R20.64] ;  /* 0x0000003414047980 */ /* 0x000162000c101d00 */
[----:B------:R-:W-:Y:S02]  /*8a10*/  LOP3.LUT R0, R3, 0x180, RZ, 0xc0, !PT ;  /* 0x0000018003007812 */ /* 0x000fe400078ec0ff */
[----:B------:R-:W-:Y:S01]  /*8a20*/  LOP3.LUT R37, R37, 0xfffffffc, RZ, 0xc0, !PT ;  /* 0xfffffffc25257812 */ /* 0x000fe200078ec0ff */
[----:B------:R-:W-:Y:S01]  /*8a30*/  UIMAD UR7, UR12, UR10, URZ ;  /* 0x0000000a0c0772a4 */ /* 0x000fe2000f8e023f */
[----:B------:R-:W-:Y:S01]  /*8a40*/  SHF.R.U64 R0, R0, 0x3, RZ ;  /* 0x0000000300007819 */ /* 0x000fe200000012ff */
[----:B------:R-:W-:Y:S01]  /*8a50*/  UIMAD.WIDE.U32 UR8, UR4, UR10, URZ ;  /* 0x0000000a040872a5 */ /* 0x000fe2000f8e003f */
[----:B------:R-:W5:Y:S01]  /*8a60*/  LD.E.128 R8, desc[UR52][R8.64] ;  /* 0x0000003408087980 */ /* 0x000f62000c101d00 */
[----:B0-----:R-:W0:Y:S01]  /*8a70*/  @P1 LDC R21, c[0x0][0xbf0] ;  /* 0x0002fc00ff151b82 */ /* 0x001e220000000800 */
[----:B------:R-:W-:Y:S01]  /*8a80*/  IMAD.IADD R37, R79, 0x1, -R37 ;  /* 0x000000014f257824 */ /* 0x000fe200078e0a25 */
[----:B------:R-:W-:Y:S01]  /*8a90*/  LOP3.LUT R32, R0, R3, RZ, 0x3c, !PT ;  /* 0x0000000300207212 */ /* 0x000fe200078e3cff */
[----:B------:R-:W-:Y:S01]  /*8aa0*/  UIMAD UR7, UR4, UR11, UR7 ;  /* 0x0000000b040772a4 */ /* 0x000fe2000f8e0207 */
[----:B------:R-:W5:Y:S01]  /*8ab0*/  LD.E.128 R12, desc[UR52][R12.64] ;  /* 0x000000340c0c7980 */ /* 0x000f62000c101d00 */
[----:B------:R-:W-:Y:S01]  /*8ac0*/  IMAD R0, R37, 0x60, R78 ;  /* 0x0000006025007824 */ /* 0x000fe200078e024e */
[----:B------:R-:W-:Y:S01]  /*8ad0*/  ULDC.64 UR10, c[0x0][0xae8] ;  /* 0x0002ba00000a7ab9 */ /* 0x000fe20000000a00 */
[----:B------:R-:W-:Y:S01]  /*8ae0*/  IMAD.U32 R37, RZ, RZ, UR42 ;  /* 0x0000002aff257e24 */ /* 0x000fe2000f8e00ff */
[----:B------:R-:W-:Y:S01]  /*8af0*/  UIADD3 UR9, UR9, UR7, URZ ;  /* 0x0000000709097290 */ /* 0x000fe2000fffe03f */
[----:B------:R-:W5:Y:S01]  /*8b00*/  LD.E.128 R24, desc[UR52][R24.64] ;  /* 0x0000003418187980 */ /* 0x000f62000c101d00 */
[----:B------:R-:W-:Y:S01]  /*8b10*/  USHF.R.S32.HI UR4, URZ, 0x1f, UR40 ;  /* 0x0000001f3f047899 */ /* 0x000fe20008011428 */
[----:B------:R-:W-:Y:S01]  /*8b20*/  IMAD R37, R37, 0xc0, R0 ;  /* 0x000000c025257824 */ /* 0x000fe200078e0200 */
[----:B------:R-:W-:Y:S01]  /*8b30*/  UIMAD.WIDE.U32 UR8, UR44, UR10, UR8 ;  /* 0x0000000a2c0872a5 */ /* 0x000fe2000f8e0008 */
[----:B------:R-:W5:Y:S01]  /*8b40*/  LD.E.128 R28, desc[UR52][R28.64] ;  /* 0x000000341c1c7980 */ /* 0x000f62000c101d00 */
[----:B------:R-:W-:Y:S01]  /*8b50*/  ULDC.64 UR12, c[0x0][0xaf0] ;  /* 0x0002bc00000c7ab9 */ /* 0x000fe20000000a00 */
[----:B--2---:R-:W-:Y:S01]  /*8b60*/  @P1 IMAD.HI.U32 R0, R37, R36, RZ ;  /* 0x0000002425001227 */ /* 0x004fe200078e00ff */
[----:B------:R-:W-:Y:S01]  /*8b70*/  UIMAD UR4, UR4, UR12, URZ ;  /* 0x0000000c040472a4 */ /* 0x000fe2000f8e023f */
[----:B------:R-:W5:Y:S01]  /*8b80*/  LD.E.128 R32, desc[UR52][R32.64] ;  /* 0x0000003420207980 */ /* 0x000f62000c101d00 */
[----:B------:R-:W-:Y:S01]  /*8b90*/  UIMAD UR9, UR44, UR11, UR9 ;  /* 0x0000000b2c0972a4 */ /* 0x000fe2000f8e0209 */
[----:B------:R-:W-:Y:S01]  /*8ba0*/  IMAD.MOV.U32 R3, RZ, RZ, R37 ;  /* 0x000000ffff037224 */ /* 0x000fe200078e0025 */
[----:B------:R-:W-:Y:S01]  /*8bb0*/  UIMAD UR4, UR40, UR13, UR4 ;  /* 0x0000000d280472a4 */ /* 0x000fe2000f8e0204 */
[----:B------:R-:W-:Y:S01]  /*8bc0*/  @!PT LDS RZ, [RZ] ;  /* 0x00000000fffff984 */ /* 0x000fe20000000800 */
[----:B------:R-:W-:Y:S01]  /*8bd0*/  @!PT LDS RZ, [RZ] ;  /* 0x00000000fffff984 */ /* 0x000fe20000000800 */
[----:B------:R-:W-:Y:S01]  /*8be0*/  @!PT LDS RZ, [RZ] ;  /* 0x00000000fffff984 */ /* 0x000fe20000000800 */
[----:B------:R-:W-:Y:S01]  /*8bf0*/  @!PT LDS RZ, [RZ] ;  /* 0x00000000fffff984 */ /* 0x000fe20000000800 */
[----:B------:R1:W-:Y:S06]  /*8c00*/  MEMBAR.ALL.CTA ;  /* 0x0000000000007992 */ /* 0x0003ec0000008000 */
[----:B-1----:R-:W1:Y:S01]  /*8c10*/  FENCE.VIEW.ASYNC.S ;  /* 0x00000000000073c6 */ /* 0x002e620000000000 */
[----:B------:R-:W-:Y:S01]  /*8c20*/  UIMAD.WIDE.U32 UR40, UR40, UR12, UR8 ;  /* 0x0000000c282872a5 */ /* 0x000fe2000f8e0008 */
[----:B0-----:R-:W-:-:S02]  /*8c30*/  @P1 SHF.R.U32.HI R3, RZ, R21, R0 ;  /* 0x00000015ff031219 */ /* 0x001fc40000011600 */
[----:B------:R-:W-:Y:S01]  /*8c40*/  ULDC.64 UR8, c[0x0][0xae0] ;  /* 0x0002b80000087ab9 */ /* 0x000fe20000000a00 */
[----:B------:R-:W-:Y:S01]  /*8c50*/  UIADD3 UR4, UR41, UR4, URZ ;  /* 0x0000000429047290 */ /* 0x000fe2000fffe03f */
[--C-:B------:R-:W-:Y:S01]  /*8c60*/  SHF.R.S32.HI R0, RZ, 0x1f, R3.reuse ;  /* 0x0000001fff007819 */ /* 0x100fe20000011403 */
[----:B------:R-:W-:Y:S02]  /*8c70*/  IMAD.MOV R36, RZ, RZ, -R3 ;  /* 0x000000ffff247224 */ /* 0x000fe400078e0a03 */
[----:B------:R-:W-:Y:S02]  /*8c80*/  IMAD.U32 R21, RZ, RZ, UR41 ;  /* 0x00000029ff157e24 */ /* 0x000fe4000f8e00ff */
[----:B------:R-:W-:Y:S02]  /*8c90*/  IMAD R0, R0, UR8, RZ ;  /* 0x0000000800007c24 */ /* 0x000fe4000f8e02ff */
[----:B------:R-:W-:Y:S02]  /*8ca0*/  IMAD R81, R81, R36, R37 ;  /* 0x0000002451517224 */ /* 0x000fe400078e0225 */
[----:B------:R-:W-:-:S02]  /*8cb0*/  IMAD.U32 R20, RZ, RZ, UR40 ;  /* 0x00000028ff147e24 */ /* 0x000fc4000f8e00ff */
[----:B------:R-:W-:Y:S02]  /*8cc0*/  IMAD.U32 R21, RZ, RZ, UR4 ;  /* 0x00000004ff157e24 */ /* 0x000fe4000f8e00ff */
[C---:B------:R-:W-:Y:S01]  /*8cd0*/  IMAD R37, R3.reuse, UR9, R0 ;  /* 0x0000000903257c24 */ /* 0x040fe2000f8e0200 */
[----:B------:R-:W-:Y:S01]  /*8ce0*/  SHF.R.S32.HI R0, RZ, 0x1f, R81 ;  /* 0x0000001fff007819 */ /* 0x000fe20000011451 */
[----:B------:R-:W-:Y:S01]  /*8cf0*/  IMAD.WIDE.U32 R20, R3, UR8, R20 ;  /* 0x0000000803147c25 */ /* 0x000fe2000f8e0014 */
[----:B------:R-:W-:-:S03]  /*8d00*/  ULDC.64 UR8, c[0x0][0xad8] ;  /* 0x0002b60000087ab9 */ /* 0x000fc60000000a00 */
[----:B------:R-:W-:Y:S02]  /*8d10*/  IMAD.U32 R45, RZ, RZ, UR42 ;  /* 0x0000002aff2d7e24 */ /* 0x000fe4000f8e00ff */
[----:B------:R-:W-:Y:S02]  /*8d20*/  IMAD.IADD R21, R21, 0x1, R37 ;  /* 0x0000000115157824 */ /* 0x000fe400078e0225 */
[----:B------:R-:W-:Y:S02]  /*8d30*/  IMAD R0, R0, UR8, RZ ;  /* 0x0000000800007c24 */ /* 0x000fe4000f8e02ff */
[----:B------:R-:W-:Y:S02]  /*8d40*/  IMAD R45, R45, 0xc0, R78 ;  /* 0x000000c02d2d7824 */ /* 0x000fe400078e024e */
[C---:B------:R-:W-:Y:S02]  /*8d50*/  IMAD R3, R81.reuse, UR9, R0 ;  /* 0x0000000951037c24 */ /* 0x040fe4000f8e0200 */
[----:B------:R-:W-:Y:S01]  /*8d60*/  IMAD.WIDE.U32 R20, R81, UR8, R20 ;  /* 0x0000000851147c25 */ /* 0x000fe2000f8e0014 */
[----:B------:R-:W-:Y:S01]  /*8d70*/  ISETP.GE.AND P0, PT, R45, R38, PT ;  /* 0x000000262d00720c */ /* 0x000fe20003f06270 */
[----:B------:R-:W-:-:S02]  /*8d80*/  ULDC.64 UR8, c[0x0][0xa80] ;  /* 0x0002a00000087ab9 */ /* 0x000fc40000000a00 */
[----:B------:R-:W-:Y:S01]  /*8d90*/  IMAD.IADD R3, R21, 0x1, R3 ;  /* 0x0000000115037824 */ /* 0x000fe200078e0203 */
[----:B------:R-:W-:Y:S01]  /*8da0*/  LEA R0, P1, R20, UR8, 0x1 ;  /* 0x0000000814007c11 */ /* 0x000fe2000f8208ff */
[----:B------:R-:W-:-:S03]  /*8db0*/  VIADD R80, R80, 0x19c20 ;  /* 0x00019c2050507836 */ /* 0x000fc60000000000 */
[----:B------:R-:W-:Y:S02]  /*8dc0*/  LEA.HI.X R44, R20, UR9, R3, 0x1, P1 ;  /* 0x00000009142c7c11 */ /* 0x000fe400088f0c03 */
[----:B------:R-:W-:Y:S01]  /*8dd0*/  PRMT R80, RZ, 0x654, R80 ;  /* 0x00000654ff507816 */ /* 0x000fe20000000050 */
[----:B-1----:R0:W1:Y:S01]  /*8de0*/  SHFL.IDX PT, R36, R0, RZ, 0x1c1f ;  /* 0x001c1fff00247589 */ /* 0x00206200000e0000 */
[----:B------:R-:W-:Y:S02]  /*8df0*/  BSSY B1, `(.L_x_184) ;  /* 0x0000012000017945 */ /* 0x000fe40003800000 */
[----:B------:R0:W-:Y:S01]  /*8e00*/  SYNCS.ARRIVE.TRANS64.RED.A1T0 RZ, [R80+URZ], RZ ;  /* 0x000000ff50ff79a7 */ /* 0x0001e2000810043f */
[----:B------:R0:W2:Y:S01]  /*8e10*/  SHFL.IDX PT, R37, R44, RZ, 0x1c1f ;  /* 0x001c1fff2c257589 */ /* 0x0000a200000e0000 */
[----:B------:R-:W-:Y:S02]  /*8e20*/  SHF.R.S32.HI R46, RZ, 0x1f, R17 ;  /* 0x0000001fff2e7819 */ /* 0x000fe40000011411 */
[----:B------:R-:W-:Y:S01]  /*8e30*/  SHF.R.S32.HI R47, RZ, 0x1f, R16 ;  /* 0x0000001fff2f7819 */ /* 0x000fe20000011410 */
[----:B------:R-:W-:Y:S06]  /*8e40*/  @P0 BRA `(.L_x_185) ;  /* 0x0000000000300947 */ /* 0x000fec0003800000 */
[----:B------:R-:W-:Y:S02]  /*8e50*/  ULDC UR4, c[0x0][0xac8] ;  /* 0x0002b20000047ab9 */ /* 0x000fe40000000800 */
[----:B------:R-:W-:Y:S02]  /*8e60*/  ISETP.GE.AND P1, PT, R16, UR4, PT ;  /* 0x0000000410007c0c */ /* 0x000fe4000bf26270 */
[----:B------:R-:W-:Y:S02]  /*8e70*/  ISETP.GE.AND P2, PT, R17, UR4, PT ;  /* 0x0000000411007c0c */ /* 0x000fe4000bf46270 */
[----:B------:R-:W-:-:S09]  /*8e80*/  ISETP.GE.AND P0, PT, R2, UR4, PT ;  /* 0x0000000402007c0c */ /* 0x000fd2000bf06270 */
[-C--:B-1----:R-:W-:Y:S02]  /*8e90*/  @!P1 LEA R40, P3, R16, R36.reuse, 0x1 ;  /* 0x0000002410289211 */ /* 0x082fe400078608ff */
[C---:B------:R-:W-:Y:S02]  /*8ea0*/  @!P2 LEA R42, P4, R17.reuse, R36, 0x1 ;  /* 0x00000024112aa211 */ /* 0x040fe400078808ff */
[----:B--2---:R-:W-:Y:S01]  /*8eb0*/  @!P0 IMAD.WIDE R20, R2, 0x2, R36 ;  /* 0x0000000202148825 */ /* 0x004fe200078e0224 */
[-C--:B------:R-:W-:Y:S02]  /*8ec0*/  @!P1 LEA.HI.X R41, R16, R37.reuse, R47, 0x1, P3 ;  /* 0x0000002510299211 */ /* 0x080fe400018f0c2f */
[----:B------:R-:W-:Y:S02]  /*8ed0*/  @!P2 LEA.HI.X R43, R17, R37, R46, 0x1, P4 ;  /* 0x00000025112ba211 */ /* 0x000fe400020f0c2e */
[----:B-----5:R3:W-:Y:S04]  /*8ee0*/  @!P0 ST.E.128 desc[UR52][R20.64], R4 ;  /* 0x0000000414008985 */ /* 0x0207e8000c101d34 */
[----:B------:R3:W-:Y:S04]  /*8ef0*/  @!P1 ST.E.128 desc[UR52][R40.64], R12 ;  /* 0x0000000c28009985 */ /* 0x0007e8000c101d34 */
[----:B------:R3:W-:Y:S02]  /*8f00*/  @!P2 ST.E.128 desc[UR52][R42.64], R28 ;  /* 0x0000001c2a00a985 */ /* 0x0007e4000c101d34 */
.L_x_185:
[----:B------:R-:W-:Y:S05]  /*8f10*/  BSYNC B1 ;  /* 0x0000000000017941 */ /* 0x000fea0003800000 */
.L_x_184:
[----:B------:R-:W-:Y:S01]  /*8f20*/  VIADD R3, R45, 0x60 ;  /* 0x000000602d037836 */ /* 0x000fe20000000000 */
[----:B---3-5:R3:W4:Y:S04]  /*8f30*/  SHFL.IDX PT, R7, R44, 0x1, 0x1c1f ;  /* 0x003c1f002c077f89 */ /* 0x02872800000e0000 */
[----:B------:R-:W-:Y:S01]  /*8f40*/  ISETP.GE.AND P0, PT, R3, R38, PT ;  /* 0x000000260300720c */ /* 0x000fe20003f06270 */
[----:B------:R3:W0:-:S12]  /*8f50*/  SHFL.IDX PT, R6, R0, 0x1, 0x1c1f ;  /* 0x003c1f0000067f89 */ /* 0x00061800000e0000 */
[----:B---3--:R-:W-:Y:S05]  /*8f60*/  @P0 BRA `(.L_x_186) ;  /* 0x0000001400a40947 */ /* 0x008fea0003800000 */
[----:B------:R-:W-:Y:S02]  /*8f70*/  ULDC UR4, c[0x0][0xac8] ;  /* 0x0002b20000047ab9 */ /* 0x000fe40000000800 */
[----:B------:R-:W-:Y:S02]  /*8f80*/  ISETP.GE.AND P2, PT, R16, UR4, PT ;  /* 0x0000000410007c0c */ /* 0x000fe4000bf46270 */
[----:B------:R-:W-:-:S11]  /*8f90*/  ISETP.GE.AND P1, PT, R2, UR4, PT ;  /* 0x0000000402007c0c */ /* 0x000fd6000bf26270 */
[----:B0-----:R-:W-:Y:S02]  /*8fa0*/  @!P2 LEA R12, P0, R16, R6, 0x1 ;  /* 0x00000006100ca211 */ /* 0x001fe400078008ff */
[----:B----4-:R-:W-:Y:S02]  /*8fb0*/  @!P1 IMAD.WIDE R4, R2, 0x2, R6 ;  /* 0x0000000202049825 */ /* 0x010fe400078e0206 */
[----:B------:R-:W-:Y:S02]  /*8fc0*/  @!P2 LEA.HI.X R13, R16, R7, R47, 0x1, P0 ;  /* 0x00000007100da211 */ /* 0x000fe400000f0c2f */
[----:B------:R-:W-:Y:S01]  /*8fd0*/  ISETP.GE.AND P0, PT, R17, UR4, PT ;  /* 0x0000000411007c0c */ /* 0x000fe2000bf06270 */
[----:B------:R0:W-:Y:S04]  /*8fe0*/  @!P1 ST.E.128 desc[UR52][R4.64], R8 ;  /* 0x0000000804009985 */ /* 0x0001e8000c101d34 */
[----:B------:R0:W-:Y:S08]  /*8ff0*/  @!P2 ST.E.128 desc[UR52][R12.64], R24 ;  /* 0x000000180c00a985 */ /* 0x0001f0000c101d34 */
[----:B------:R-:W-:Y:S05]  /*9000*/  @P0 BRA `(.L_x_186) ;  /* 0x00000014007c0947 */ /* 0x000fea0003800000 */
[----:B0-----:R-:W-:-:S04]  /*9010*/  LEA R4, P0, R17, R6, 0x1 ;  /* 0x0000000611047211 */ /* 0x001fc800078008ff */
[----:B------:R-:W-:-:S05]  /*9020*/  LEA.HI.X R5, R17, R7, R46, 0x1, P0 ;  /* 0x0000000711057211 */ /* 0x000fca00000f0c2e */
[----:B------:R0:W-:Y:S01]  /*9030*/  ST.E.128 desc[UR52][R4.64], R32 ;  /* 0x0000002004007985 */ /* 0x0001e2000c101d34 */
[----:B------:R-:W-:Y:S05]  /*9040*/  BRA `(.L_x_186) ;  /* 0x00000014006c7947 */ /* 0x000fea0003800000 */
.L_x_183:
[----:B------:R1:W5:Y:S01]  /*9050*/  LDL R85, [R1+0x4] ;  /* 0x0000040001557983 */ /* 0x0003620000100800 */
[----:B------:R-:W-:Y:S01]  /*9060*/  ULDC.64 UR10, c[0x0][0xb08] ;  /* 0x0002c200000a7ab9 */ /* 0x000fe20000000a00 */
[----:B0-----:R-:W0:Y:S02]  /*9070*/  @P1 LDC R0, c[0x0][0xbec] ;  /* 0x0002fb00ff001b82 */ /* 0x001e240000000800 */
[----:B------:R1:W5:Y:S04]  /*9080*/  LDL R84, [R1+0x28] ;  /* 0x0000280001547983 */ /* 0x0003680000100800 */
[----:B------:R1:W5:Y:S01]  /*9090*/  LDL R83, [R1] ;  /* 0x0000000001537983 */ /* 0x0003620000100800 */
[----:B------:R-:W-:Y:S01]  /*90a0*/  UIMAD UR7, UR12, UR10, URZ ;  /* 0x0000000a0c0772a4 */ /* 0x000fe2000f8e023f */
[----:B------:R-:W2:Y:S01]  /*90b0*/  @P1 LDC R5, c[0x0][0xbf0] ;  /* 0x0002fc00ff051b82 */ /* 0x000ea20000000800 */
[----:B------:R-:W-:Y:S01]  /*90c0*/  UIMAD.WIDE.U32 UR8, UR4, UR10, URZ ;  /* 0x0000000a040872a5 */ /* 0x000fe2000f8e003f */
[----:B------:R-:W-:Y:S01]  /*90d0*/  IMAD.MOV.U32 R3, RZ, RZ, R11 ;  /* 0x000000ffff037224 */ /* 0x000fe200078e000b */
[----:B------:R-:W-:Y:S01]  /*90e0*/  UIMAD UR7, UR4, UR11, UR7 ;  /* 0x0000000b040772a4 */ /* 0x000fe2000f8e0207 */
[----:B------:R-:W-:Y:S01]  /*90f0*/  VIADD R80, R80, 0x19c20 ;  /* 0x00019c2050507836 */ /* 0x000fe20000000000 */
[----:B------:R-:W-:Y:S01]  /*9100*/  USHF.R.S32.HI UR4, URZ, 0x1f, UR40 ;  /* 0x0000001f3f047899 */ /* 0x000fe20008011428 */
[----:B------:R-:W-:Y:S01]  /*9110*/  BSSY B1, `(.L_x_187) ;  /* 0x0000063000017945 */ /* 0x000fe20003800000 */
[----:B------:R-:W-:Y:S01]  /*9120*/  UIADD3 UR9, UR9, UR7, URZ ;  /* 0x0000000709097290 */ /* 0x000fe2000fffe03f */
[----:B------:R-:W-:Y:S01]  /*9130*/  SHF.R.S32.HI R24, RZ, 0x1f, R18 ;  /* 0x0000001fff187819 */ /* 0x000fe20000011412 */
[----:B------:R-:W-:Y:S01]  /*9140*/  ULDC.64 UR10, c[0x0][0xb38] ;  /* 0x0002ce00000a7ab9 */ /* 0x000fe20000000a00 */
[----:B------:R-:W-:Y:S01]  /*9150*/  PRMT R80, RZ, 0x654, R80 ;  /* 0x00000654ff507816 */ /* 0x000fe20000000050 */
[----:B------:R-:W-:Y:S01]  /*9160*/  UIMAD.WIDE.U32 UR8, UR44, UR10, UR8 ;  /* 0x0000000a2c0872a5 */ /* 0x000fe2000f8e0008 */
[----:B------:R-:W-:-:S02]  /*9170*/  SHF.R.S32.HI R25, RZ, 0x1f, R19 ;  /* 0x0000001fff197819 */ /* 0x000fc40000011413 */
[----:B------:R1:W-:Y:S01]  /*9180*/  SYNCS.ARRIVE.TRANS64.RED.A1T0 RZ, [R80+URZ], RZ ;  /* 0x000000ff50ff79a7 */ /* 0x0003e2000810043f */
[----:B------:R-:W-:Y:S01]  /*9190*/  UIMAD UR9, UR44, UR11, UR9 ;  /* 0x0000000b2c0972a4 */ /* 0x000fe2000f8e0209 */
[----:B0-----:R-:W-:Y:S01]  /*91a0*/  @P1 IMAD.HI.U32 R0, R11, R0, RZ ;  /* 0x000000000b001227 */ /* 0x001fe200078e00ff */
[----:B------:R-:W-:Y:S01]  /*91b0*/  SHF.R.S32.HI R26, RZ, 0x1f, R22 ;  /* 0x0000001fff1a7819 */ /* 0x000fe20000011416 */
[----:B------:R-:W-:Y:S01]  /*91c0*/  ULDC.64 UR10, c[0x0][0xb40] ;  /* 0x0002d000000a7ab9 */ /* 0x000fe20000000a00 */
[----:B------:R-:W-:Y:S01]  /*91d0*/  SHF.R.S32.HI R27, RZ, 0x1f, R23 ;  /* 0x0000001fff1b7819 */ /* 0x000fe20000011417 */
[----:B------:R-:W-:Y:S01]  /*91e0*/  UIMAD UR4, UR4, UR10, URZ ;  /* 0x0000000a040472a4 */ /* 0x000fe2000f8e023f */
[----:B------:R-:W-:Y:S02]  /*91f0*/  SHF.R.S32.HI R20, RZ, 0x1f, R152 ;  /* 0x0000001fff147819 */ /* 0x000fe40000011498 */
[----:B------:R-:W-:Y:S01]  /*9200*/  SHF.R.S32.HI R21, RZ, 0x1f, R153 ;  /* 0x0000001fff157819 */ /* 0x000fe20000011499 */
[----:B------:R-:W-:Y:S01]  /*9210*/  UIMAD UR4, UR40, UR11, UR4 ;  /* 0x0000000b280472a4 */ /* 0x000fe2000f8e0204 */
[----:B--2---:R-:W-:Y:S01]  /*9220*/  @P1 SHF.R.U32.HI R3, RZ, R5, R0 ;  /* 0x00000005ff031219 */ /* 0x004fe20000011600 */
[----:B------:R-:W-:Y:S01]  /*9230*/  UIMAD.WIDE.U32 UR40, UR40, UR10, UR8 ;  /* 0x0000000a282872a5 */ /* 0x000fe2000f8e0008 */
[----:B------:R-:W-:-:S02]  /*9240*/  SHF.R.S32.HI R38, RZ, 0x1f, R154 ;  /* 0x0000001fff267819 */ /* 0x000fc4000001149a */
[----:B------:R-:W-:Y:S01]  /*9250*/  ULDC.64 UR10, c[0x0][0xb48] ;  /* 0x0002d200000a7ab9 */ /* 0x000fe20000000a00 */
[----:B------:R-:W-:Y:S01]  /*9260*/  UIADD3 UR9, UR41, UR4, URZ ;  /* 0x0000000429097290 */ /* 0x000fe2000fffe03f */
[--C-:B------:R-:W-:Y:S01]  /*9270*/  SHF.R.S32.HI R0, RZ, 0x1f, R3.reuse ;  /* 0x0000001fff007819 */ /* 0x100fe20000011403 */
[----:B------:R-:W-:Y:S01]  /*9280*/  IMAD.MOV R4, RZ, RZ, -R3 ;  /* 0x000000ffff047224 */ /* 0x000fe200078e0a03 */
[----:B------:R-:W-:Y:S01]  /*9290*/  UMOV UR8, UR40 ;  /* 0x0000002800087c82 */ /* 0x000fe20008000000 */
[----:B------:R-:W-:Y:S01]  /*92a0*/  SHF.R.S32.HI R78, RZ, 0x1f, R155 ;  /* 0x0000001fff4e7819 */ /* 0x000fe2000001149b */
[----:B------:R-:W-:Y:S01]  /*92b0*/  UIMAD.WIDE.U32 UR8, UR43, UR10, UR8 ;  /* 0x0000000a2b0872a5 */ /* 0x000fe2000f8e0008 */
[----:B------:R-:W-:Y:S01]  /*92c0*/  IMAD R81, R81, R4, R11 ;  /* 0x0000000451517224 */ /* 0x000fe200078e020b */
[----:B------:R-:W-:Y:S02]  /*92d0*/  SHF.R.S32.HI R79, RZ, 0x1f, R156 ;  /* 0x0000001fff4f7819 */ /* 0x000fe4000001149c */
[----:B------:R-:W-:Y:S01]  /*92e0*/  UIMAD UR43, UR43, UR11, UR9 ;  /* 0x0000000b2b2b72a4 */ /* 0x000fe2000f8e0209 */
[----:B------:R-:W-:Y:S01]  /*92f0*/  SHF.R.S32.HI R82, RZ, 0x1f, R157 ;  /* 0x0000001fff527819 */ /* 0x000fe2000001149d */
[----:B------:R-:W-:Y:S01]  /*9300*/  IMAD.U32 R5, RZ, RZ, UR9 ;  /* 0x00000009ff057e24 */ /* 0x000fe2000f8e00ff */
[----:B------:R-:W-:Y:S01]  /*9310*/  ULDC.64 UR10, c[0x0][0xb30] ;  /* 0x0002cc00000a7ab9 */ /* 0x000fe20000000a00 */
[----:B------:R-:W-:Y:S01]  /*9320*/  IMAD.U32 R4, RZ, RZ, UR8 ;  /* 0x00000008ff047e24 */ /* 0x000fe2000f8e00ff */
[----:B------:R-:W-:Y:S01]  /*9330*/  ULDC.64 UR8, c[0x0][0xb28] ;  /* 0x0002ca0000087ab9 */ /* 0x000fe20000000a00 */
[----:B------:R-:W-:-:S02]  /*9340*/  IMAD R0, R0, UR10, RZ ;  /* 0x0000000a00007c24 */ /* 0x000fc4000f8e02ff */
[----:B------:R-:W-:Y:S02]  /*9350*/  IMAD.U32 R5, RZ, RZ, UR43 ;  /* 0x0000002bff057e24 */ /* 0x000fe4000f8e00ff */
[C---:B------:R-:W-:Y:S01]  /*9360*/  IMAD R7, R3.reuse, UR11, R0 ;  /* 0x0000000b03077c24 */ /* 0x040fe2000f8e0200 */
[----:B------:R-:W-:Y:S01]  /*9370*/  SHF.R.S32.HI R0, RZ, 0x1f, R81 ;  /* 0x0000001fff007819 */ /* 0x000fe20000011451 */
[----:B------:R-:W-:-:S04]  /*9380*/  IMAD.WIDE.U32 R4, R3, UR10, R4 ;  /* 0x0000000a03047c25 */ /* 0x000fc8000f8e0004 */
[----:B------:R-:W-:Y:S02]  /*9390*/  IMAD R0, R0, UR8, RZ ;  /* 0x0000000800007c24 */ /* 0x000fe4000f8e02ff */
[----:B------:R-:W-:Y:S02]  /*93a0*/  IMAD.IADD R5, R5, 0x1, R7 ;  /* 0x0000000105057824 */ /* 0x000fe400078e0207 */
[C---:B------:R-:W-:Y:S02]  /*93b0*/  IMAD R3, R81.reuse, UR9, R0 ;  /* 0x0000000951037c24 */ /* 0x040fe4000f8e0200 */
[----:B------:R-:W-:Y:S01]  /*93c0*/  IMAD.WIDE.U32 R4, R81, UR8, R4 ;  /* 0x0000000851047c25 */ /* 0x000fe2000f8e0004 */
[----:B------:R-:W-:-:S03]  /*93d0*/  ULDC.64 UR8, c[0x0][0xb00] ;  /* 0x0002c00000087ab9 */ /* 0x000fc60000000a00 */
[----:B------:R-:W-:Y:S01]  /*93e0*/  IMAD.IADD R3, R5, 0x1, R3 ;  /* 0x0000000105037824 */ /* 0x000fe200078e0203 */
[----:B------:R-:W-:-:S04]  /*93f0*/  LEA R0, P1, R4, UR8, 0x2 ;  /* 0x0000000804007c11 */ /* 0x000fc8000f8210ff */
[----:B------:R-:W-:Y:S01]  /*9400*/  LEA.HI.X R3, R4, UR9, R3, 0x2, P1 ;  /* 0x0000000904037c11 */ /* 0x000fe200088f1403 */
[----:B------:R1:W0:Y:S04]  /*9410*/  SHFL.IDX PT, R6, R0, RZ, 0x1c1f ;  /* 0x001c1fff00067589 */ /* 0x00022800000e0000 */
[----:B------:R1:W2:Y:S01]  /*9420*/  SHFL.IDX PT, R7, R3, RZ, 0x1c1f ;  /* 0x001c1fff03077589 */ /* 0x0002a200000e0000 */
[----:B------:R-:W-:Y:S05]  /*9430*/  @P2 BRA `(.L_x_188) ;  /* 0x0000000000c02947 */ /* 0x000fea0003800000 */
[----:B------:R-:W-:Y:S02]  /*9440*/  ULDC UR4, c[0x0][0xac8] ;  /* 0x0002b20000047ab9 */ /* 0x000fe40000000800 */
[----:B-----5:R-:W-:Y:S02]  /*9450*/  ISETP.GE.AND P1, PT, R85, UR4, PT ;  /* 0x0000000455007c0c */ /* 0x020fe4000bf26270 */
[----:B------:R-:W-:Y:S02]  /*9460*/  ISETP.GE.AND P2, PT, R83, UR4, PT ;  /* 0x0000000453007c0c */ /* 0x000fe4000bf46270 */
[----:B------:R-:W-:Y:S02]  /*9470*/  ISETP.GE.AND P5, PT, R157, UR4, PT ;  /* 0x000000049d007c0c */ /* 0x000fe4000bfa6270 */
[----:B------:R-:W-:-:S07]  /*9480*/  ISETP.GE.AND P4, PT, R156, UR4, PT ;  /* 0x000000049c007c0c */ /* 0x000fce000bf86270 */
[----:B0-2---:R-:W-:Y:S02]  /*9490*/  @!P1 IMAD.WIDE R4, R85, 0x4, R6 ;  /* 0x0000000455049825 */ /* 0x005fe400078e0206 */
[----:B------:R-:W-:-:S03]  /*94a0*/  @!P2 LEA R8, P3, R83, R6, 0x2 ;  /* 0x000000065308a211 */ /* 0x000fc600078610ff */
[----:B------:R0:W-:Y:S01]  /*94b0*/  @!P1 ST.E.64 desc[UR52][R4.64], R32 ;  /* 0x0000002004009985 */ /* 0x0001e2000c101b34 */
[----:B------:R-:W-:Y:S02]  /*94c0*/  ISETP.GE.AND P1, PT, R155, UR4, PT ;  /* 0x000000049b007c0c */ /* 0x000fe4000bf26270 */
[-C--:B------:R-:W-:Y:S02]  /*94d0*/  @!P2 LEA.HI.X R9, R83, R7.reuse, R84, 0x2, P3 ;  /* 0x000000075309a211 */ /* 0x080fe400018f1454 */
[CC--:B------:R-:W-:Y:S02]  /*94e0*/  @!P5 LEA R10, P3, R157.reuse, R6.reuse, 0x2 ;  /* 0x000000069d0ad211 */ /* 0x0c0fe400078610ff */
[----:B------:R-:W-:Y:S01]  /*94f0*/  @!P4 LEA R12, P6, R156, R6, 0x2 ;  /* 0x000000069c0cc211 */ /* 0x000fe200078c10ff */
[----:B------:R2:W-:Y:S01]  /*9500*/  @!P2 ST.E.64 desc[UR52][R8.64], R34 ;  /* 0x000000220800a985 */ /* 0x0005e2000c101b34 */
[----:B------:R-:W-:Y:S02]  /*9510*/  @!P5 LEA.HI.X R11, R157, R7, R82, 0x2, P3 ;  /* 0x000000079d0bd211 */ /* 0x000fe400018f1452 */
[----:B------:R-:W-:-:S02]  /*9520*/  ISETP.GE.AND P2, PT, R154, UR4, PT ;  /* 0x000000049a007c0c */ /* 0x000fc4000bf46270 */
[----:B------:R-:W-:Y:S01]  /*9530*/  ISETP.GE.AND P3, PT, R153, UR4, PT ;  /* 0x0000000499007c0c */ /* 0x000fe2000bf66270 */
[----:B------:R3:W-:Y:S01]  /*9540*/  @!P5 ST.E.64 desc[UR52][R10.64], R42 ;  /* 0x0000002a0a00d985 */ /* 0x0007e2000c101b34 */
[----:B------:R-:W-:Y:S02]  /*9550*/  @!P4 LEA.HI.X R13, R156, R7, R79, 0x2, P6 ;  /* 0x000000079c0dc211 */ /* 0x000fe400030f144f */
[----:B------:R-:W-:-:S03]  /*9560*/  @!P1 LEA R14, P5, R155, R6, 0x2 ;  /* 0x000000069b0e9211 */ /* 0x000fc600078a10ff */
[----:B------:R4:W-:Y:S01]  /*9570*/  @!P4 ST.E.64 desc[UR52][R12.64], R44 ;  /* 0x0000002c0c00c985 */ /* 0x0009e2000c101b34 */
[-C--:B------:R-:W-:Y:S02]  /*9580*/  @!P1 LEA.HI.X R15, R155, R7.reuse, R78, 0x2, P5 ;  /* 0x000000079b0f9211 */ /* 0x080fe400028f144e */
[----:B------:R-:W-:Y:S02]  /*9590*/  ISETP.GE.AND P4, PT, R152, UR4, PT ;  /* 0x0000000498007c0c */ /* 0x000fe4000bf86270 */
[CC--:B0-----:R-:W-:Y:S01]  /*95a0*/  @!P2 LEA R4, P6, R154.reuse, R6.reuse, 0x2 ;  /* 0x000000069a04a211 */ /* 0x0c1fe200078c10ff */
[----:B------:R0:W-:Y:S01]  /*95b0*/  @!P1 ST.E.64 desc[UR52][R14.64], R50 ;  /* 0x000000320e009985 */ /* 0x0001e2000c101b34 */
[----:B------:R-:W-:Y:S02]  /*95c0*/  ISETP.GE.AND P1, PT, R23, UR4, PT ;  /* 0x0000000417007c0c */ /* 0x000fe4000bf26270 */
[----:B--2---:R-:W-:Y:S02]  /*95d0*/  @!P3 LEA R8, P5, R153, R6, 0x2 ;  /* 0x000000069908b211 */ /* 0x004fe400078a10ff */
[----:B------:R-:W-:-:S02]  /*95e0*/  @!P2 LEA.HI.X R5, R154, R7, R38, 0x2, P6 ;  /* 0x000000079a05a211 */ /* 0x000fc400030f1426 */
[-C--:B------:R-:W-:Y:S02]  /*95f0*/  @!P3 LEA.HI.X R9, R153, R7.reuse, R21, 0x2, P5 ;  /* 0x000000079909b211 */ /* 0x080fe400028f1415 */
[----:B------:R-:W-:Y:S01]  /*9600*/  ISETP.GE.AND P5, PT, R22, UR4, PT ;  /* 0x0000000416007c0c */ /* 0x000fe2000bfa6270 */
[----:B------:R2:W-:Y:S01]  /*9610*/  @!P2 ST.E.64 desc[UR52][R4.64], R52 ;  /* 0x000000340400a985 */ /* 0x0005e2000c101b34 */
[----:B---3--:R-:W-:Y:S02]  /*9620*/  @!P4 LEA R10, P2, R152, R6, 0x2 ;  /* 0x00000006980ac211 */ /* 0x008fe400078410ff */
[----:B------:R-:W-:Y:S01]  /*9630*/  ISETP.GE.AND P6, PT, R19, UR4, PT ;  /* 0x0000000413007c0c */ /* 0x000fe2000bfc6270 */
[----:B------:R3:W-:Y:S01]  /*9640*/  @!P3 ST.E.64 desc[UR52][R8.64], R58 ;  /* 0x0000003a0800b985 */ /* 0x0007e2000c101b34 */
[----:B------:R-:W-:Y:S02]  /*9650*/  ISETP.GE.AND P3, PT, R18, UR4, PT ;  /* 0x0000000412007c0c */ /* 0x000fe4000bf66270 */
[----:B------:R-:W-:-:S02]  /*9660*/  @!P4 LEA.HI.X R11, R152, R7, R20, 0x2, P2 ;  /* 0x00000007980bc211 */ /* 0x000fc400010f1414 */
[----:B----4-:R-:W-:-:S03]  /*9670*/  @!P1 LEA R12, P2, R23, R6, 0x2 ;  /* 0x00000006170c9211 */ /* 0x010fc600078410ff */
[----:B------:R3:W-:Y:S01]  /*9680*/  @!P4 ST.E.64 desc[UR52][R10.64], R60 ;  /* 0x0000003c0a00c985 */ /* 0x0007e2000c101b34 */
[----:B------:R-:W-:Y:S02]  /*9690*/  @!P1 LEA.HI.X R13, R23, R7, R27, 0x2, P2 ;  /* 0x00000007170d9211 */ /* 0x000fe400010f141b */
[----:B0-----:R-:W-:-:S03]  /*96a0*/  @!P5 LEA R14, P2, R22, R6, 0x2 ;  /* 0x00000006160ed211 */ /* 0x001fc600078410ff */
[----:B------:R3:W-:Y:S01]  /*96b0*/  @!P1 ST.E.64 desc[UR52][R12.64], R66 ;  /* 0x000000420c009985 */ /* 0x0007e2000c101b34 */
[CC--:B--2---:R-:W-:Y:S02]  /*96c0*/  @!P6 LEA R4, P1, R19.reuse, R6.reuse, 0x2 ;  /* 0x000000061304e211 */ /* 0x0c4fe400078210ff */
[----:B------:R-:W-:Y:S02]  /*96d0*/  @!P3 LEA R6, P4, R18, R6, 0x2 ;  /* 0x000000061206b211 */ /* 0x000fe400078810ff */
[-C--:B------:R-:W-:Y:S02]  /*96e0*/  @!P5 LEA.HI.X R15, R22, R7.reuse, R26, 0x2, P2 ;  /* 0x00000007160fd211 */ /* 0x080fe400010f141a */
[-C--:B------:R-:W-:Y:S02]  /*96f0*/  @!P6 LEA.HI.X R5, R19, R7.reuse, R25, 0x2, P1 ;  /* 0x000000071305e211 */ /* 0x080fe400008f1419 */
[----:B------:R-:W-:Y:S01]  /*9700*/  @!P3 LEA.HI.X R7, R18, R7, R24, 0x2, P4 ;  /* 0x000000071207b211 */ /* 0x000fe200020f1418 */
[----:B------:R3:W-:Y:S04]  /*9710*/  @!P5 ST.E.64 desc[UR52][R14.64], R68 ;  /* 0x000000440e00d985 */ /* 0x0007e8000c101b34 */
[----:B------:R3:W-:Y:S04]  /*9720*/  @!P6 ST.E.64 desc[UR52][R4.64], R74 ;  /* 0x0000004a0400e985 */ /* 0x0007e8000c101b34 */
[----:B------:R3:W-:Y:S02]  /*9730*/  @!P3 ST.E.64 desc[UR52][R6.64], R76 ;  /* 0x0000004c0600b985 */ /* 0x0007e4000c101b34 */
.L_x_188:
[----:B------:R-:W-:Y:S05]  /*9740*/  BSYNC B1 ;  /* 0x0000000000017941 */ /* 0x000fea0003800000 */
.L_x_187:
[----:B--23--:R2:W3:Y:S04]  /*9750*/  SHFL.IDX PT, R7, R3, 0x1, 0x1c1f ;  /* 0x003c1f0003077f89 */ /* 0x00c4e800000e0000 */
[----:B0-----:R2:W0:Y:S01]  /*9760*/  SHFL.IDX PT, R6, R0, 0x1, 0x1c1f ;  /* 0x003c1f0000067f89 */ /* 0x00142200000e0000 */
[----:B------:R-:W-:Y:S05]  /*9770*/  @P0 BRA `(.L_x_186) ;  /* 0x0000000c00a00947 */ /* 0x000fea0003800000 */
[----:B------:R-:W-:Y:S02]  /*9780*/  ULDC UR4, c[0x0][0xac8] ;  /* 0x0002b20000047ab9 */ /* 0x000fe40000000800 */
[----:B-----5:R-:W-:Y:S02]  /*9790*/  ISETP.GE.AND P5, PT, R83, UR4, PT ;  /* 0x0000000453007c0c */ /* 0x020fe4000bfa6270 */
[----:B------:R-:W-:Y:S02]  /*97a0*/  ISETP.GE.AND P1, PT, R85, UR4, PT ;  /* 0x0000000455007c0c */ /* 0x000fe4000bf26270 */
[----:B------:R-:W-:Y:S02]  /*97b0*/  ISETP.GE.AND P2, PT, R157, UR4, PT ;  /* 0x000000049d007c0c */ /* 0x000fe4000bf46270 */
[----:B------:R-:W-:Y:S02]  /*97c0*/  ISETP.GE.AND P4, PT, R156, UR4, PT ;  /* 0x000000049c007c0c */ /* 0x000fe4000bf86270 */
[----:B------:R-:W-:-:S05]  /*97d0*/  ISETP.GE.AND P3, PT, R155, UR4, PT ;  /* 0x000000049b007c0c */ /* 0x000fca000bf66270 */
[-C--:B0-----:R-:W-:Y:S02]  /*97e0*/  @!P5 LEA R8, P0, R83, R6.reuse, 0x2 ;  /* 0x000000065308d211 */ /* 0x081fe400078010ff */
[----:B---3--:R-:W-:Y:S02]  /*97f0*/  @!P1 IMAD.WIDE R4, R85, 0x4, R6 ;  /* 0x0000000455049825 */ /* 0x008fe400078e0206 */
[----:B------:R-:W-:Y:S02]  /*9800*/  @!P5 LEA.HI.X R9, R83, R7, R84, 0x2, P0 ;  /* 0x000000075309d211 */ /* 0x000fe400000f1454 */
[----:B------:R-:W-:Y:S01]  /*9810*/  ISETP.GE.AND P0, PT, R154, UR4, PT ;  /* 0x000000049a007c0c */ /* 0x000fe2000bf06270 */
[----:B------:R0:W-:Y:S01]  /*9820*/  @!P1 ST.E.64 desc[UR52][R4.64], R36 ;  /* 0x0000002404009985 */ /* 0x0001e2000c101b34 */
[-C--:B------:R-:W-:Y:S02]  /*9830*/  @!P2 LEA R10, P1, R157, R6.reuse, 0x2 ;  /* 0x000000069d0aa211 */ /* 0x080fe400078210ff */
[-C--:B------:R-:W-:Y:S01]  /*9840*/  @!P3 LEA R14, P6, R155, R6.reuse, 0x2 ;  /* 0x000000069b0eb211 */ /* 0x080fe200078c10ff */
[----:B------:R3:W-:Y:S01]  /*9850*/  @!P5 ST.E.64 desc[UR52][R8.64], R40 ;  /* 0x000000280800d985 */ /* 0x0007e2000c101b34 */
[----:B------:R-:W-:-:S02]  /*9860*/  @!P4 LEA R12, P5, R156, R6, 0x2 ;  /* 0x000000069c0cc211 */ /* 0x000fc400078a10ff */
[-C--:B------:R-:W-:Y:S02]  /*9870*/  @!P2 LEA.HI.X R11, R157, R7.reuse, R82, 0x2, P1 ;  /* 0x000000079d0ba211 */ /* 0x080fe400008f1452 */
[-C--:B------:R-:W-:Y:S02]  /*9880*/  @!P4 LEA.HI.X R13, R156, R7.reuse, R79, 0x2, P5 ;  /* 0x000000079c0dc211 */ /* 0x080fe400028f144f */
[----:B------:R-:W-:Y:S01]  /*9890*/  ISETP.GE.AND P1, PT, R153, UR4, PT ;  /* 0x0000000499007c0c */ /* 0x000fe2000bf26270 */
[----:B------:R4:W-:Y:S01]  /*98a0*/  @!P2 ST.E.64 desc[UR52][R10.64], R46 ;  /* 0x0000002e0a00a985 */ /* 0x0009e2000c101b34 */
[----:B------:R-:W-:Y:S02]  /*98b0*/  @!P3 LEA.HI.X R15, R155, R7, R78, 0x2, P6 ;  /* 0x000000079b0fb211 */ /* 0x000fe400030f144e */
[----:B------:R-:W-:Y:S01]  /*98c0*/  ISETP.GE.AND P2, PT, R152, UR4, PT ;  /* 0x0000000498007c0c */ /* 0x000fe2000bf46270 */
[----:B------:R1:W-:Y:S01]  /*98d0*/  @!P4 ST.E.64 desc[UR52][R12.64], R48 ;  /* 0x000000300c00c985 */ /* 0x0003e2000c101b34 */
[----:B0-----:R-:W-:-:S02]  /*98e0*/  @!P0 LEA R4, P4, R154, R6, 0x2 ;  /* 0x000000069a048211 */ /* 0x001fc400078810ff */
[----:B------:R-:W-:Y:S01]  /*98f0*/  ISETP.GE.AND P5, PT, R23, UR4, PT ;  /* 0x0000000417007c0c */ /* 0x000fe2000bfa6270 */
[----:B------:R0:W-:Y:S01]  /*9900*/  @!P3 ST.E.64 desc[UR52][R14.64], R54 ;  /* 0x000000360e00b985 */ /* 0x0001e2000c101b34 */
[----:B------:R-:W-:Y:S02]  /*9910*/  @!P0 LEA.HI.X R5, R154, R7, R38, 0x2, P4 ;  /* 0x000000079a058211 */ /* 0x000fe400020f1426 */
[----:B------:R-:W-:Y:S02]  /*9920*/  ISETP.GE.AND P4, PT, R22, UR4, PT ;  /* 0x0000000416007c0c */ /* 0x000fe4000bf86270 */
[----:B------:R-:W-:Y:S01]  /*9930*/  ISETP.GE.AND P3, PT, R19, UR4, PT ;  /* 0x0000000413007c0c */ /* 0x000fe2000bf66270 */
[----:B------:R2:W-:Y:S01]  /*9940*/  @!P0 ST.E.64 desc[UR52][R4.64], R56 ;  /* 0x0000003804008985 */ /* 0x0005e2000c101b34 */
[----:B---3--:R-:W-:-:S04]  /*9950*/  @!P1 LEA R8, P6, R153, R6, 0x2 ;  /* 0x0000000699089211 */ /* 0x008fc800078c10ff */
[-C--:B------:R-:W-:Y:S02]  /*9960*/  @!P1 LEA.HI.X R9, R153, R7.reuse, R21, 0x2, P6 ;  /* 0x0000000799099211 */ /* 0x080fe400030f1415 */
[CC--:B----4-:R-:W-:Y:S02]  /*9970*/  @!P2 LEA R10, P6, R152.reuse, R6.reuse, 0x2 ;  /* 0x00000006980aa211 */ /* 0x0d0fe400078c10ff */
[-C--:B-1----:R-:W-:Y:S01]  /*9980*/  @!P5 LEA R12, P0, R23, R6.reuse, 0x2 ;  /* 0x00000006170cd211 */ /* 0x082fe200078010ff */
[----:B------:R2:W-:Y:S01]  /*9990*/  @!P1 ST.E.64 desc[UR52][R8.64], R62 ;  /* 0x0000003e08009985 */ /* 0x0005e2000c101b34 */
[-C--:B------:R-:W-:Y:S02]  /*99a0*/  @!P2 LEA.HI.X R11, R152, R7.reuse, R20, 0x2, P6 ;  /* 0x00000007980ba211 */ /* 0x080fe400030f1414 */
[-C--:B0-----:R-:W-:Y:S02]  /*99b0*/  @!P4 LEA R14, P1, R22, R6.reuse, 0x2 ;  /* 0x00000006160ec211 */ /* 0x081fe400078210ff */
[----:B------:R-:W-:Y:S01]  /*99c0*/  @!P3 LEA R20, P6, R19, R6, 0x2 ;  /* 0x000000061314b211 */ /* 0x000fe200078c10ff */
[----:B------:R2:W-:Y:S01]  /*99d0*/  @!P2 ST.E.64 desc[UR52][R10.64], R64 ;  /* 0x000000400a00a985 */ /* 0x0005e2000c101b34 */
[----:B------:R-:W-:-:S02]  /*99e0*/  @!P5 LEA.HI.X R13, R23, R7, R27, 0x2, P0 ;  /* 0x00000007170dd211 */ /* 0x000fc400000f141b */
[-C--:B------:R-:W-:Y:S02]  /*99f0*/  @!P4 LEA.HI.X R15, R22, R7.reuse, R26, 0x2, P1 ;  /* 0x00000007160fc211 */ /* 0x080fe400008f141a */
[----:B------:R-:W-:Y:S01]  /*9a00*/  @!P3 LEA.HI.X R21, R19, R7, R25, 0x2, P6 ;  /* 0x000000071315b211 */ /* 0x000fe200030f1419 */
[----:B------:R2:W-:Y:S01]  /*9a10*/  @!P5 ST.E.64 desc[UR52][R12.64], R70 ;  /* 0x000000460c00d985 */ /* 0x0005e2000c101b34 */
[----:B------:R-:W-:-:S03]  /*9a20*/  ISETP.GE.AND P0, PT, R18, UR4, PT ;  /* 0x0000000412007c0c */ /* 0x000fc6000bf06270 */
[----:B------:R2:W-:Y:S04]  /*9a30*/  @!P4 ST.E.64 desc[UR52][R14.64], R72 ;  /* 0x000000480e00c985 */ /* 0x0005e8000c101b34 */
[----:B------:R2:W-:Y:S06]  /*9a40*/  @!P3 ST.E.64 desc[UR52][R20.64], R28 ;  /* 0x0000001c1400b985 */ /* 0x0005ec000c101b34 */
[----:B------:R-:W-:Y:S05]  /*9a50*/  @P0 BRA `(.L_x_186) ;  /* 0x0000000800e80947 */ /* 0x000fea0003800000 */
[----:B--2---:R-:W-:-:S04]  /*9a60*/  LEA R4, P0, R18, R6, 0x2 ;  /* 0x0000000612047211 */ /* 0x004fc800078010ff */
[----:B------:R-:W-:-:S05]  /*9a70*/  LEA.HI.X R5, R18, R7, R24, 0x2, P0 ;  /* 0x0000000712057211 */ /* 0x000fca00000f1418 */
[----:B------:R0:W-:Y:S01]  /*9a80*/  ST.E.64 desc[UR52][R4.64], R30 ;  /* 0x0000001e04007985 */ /* 0x0001e2000c101b34 */
[----:B------:R-:W-:Y:S05]  /*9a90*/  BRA `(.L_x_186) ;  /* 0x0000000800d87947 */ /* 0x000fea0003800000 */
.L_x_181:
[----:B------:R-:W-:Y:S02]  /*9aa0*/  ULDC.64 UR8, c[0x0][0xc00] ;  /* 0x0003000000087ab9 */ /* 0x000fe40000000a00 */
[----:B------:R-:W-:-:S04]  /*9ab0*/  UISETP.NE.U32.AND UP0, UPT, UR8, URZ, UPT ;  /* 0x0000003f0800728c */ /* 0x000fc8000bf05070 */
[----:B------:R-:W-:-:S03]  /*9ac0*/  UISETP.NE.AND.EX UP0, UPT, UR9, URZ, UPT, UP0 ;  /* 0x0000003f0900728c */ /* 0x000fc6000bf05300 */
[----:B------:R-:W-:Y:S02]  /*9ad0*/  ULDC.64 UR8, c[0x0][0xc00] ;  /* 0x0003000000087ab9 */ /* 0x000fe40000000a00 */
[----:B------:R-:W-:Y:S01]  /*9ae0*/  UIMAD.WIDE UR8, UR40, 0x4, UR8 ;  /* 0x00000004280878a5 */ /* 0x000fe2000f8e0208 */
[----:B------:R-:W-:-:S05]  /*9af0*/  PLOP3.LUT P1, PT, PT, PT, UP0, 0x80, 0x0 ;  /* 0x000000000000781c */ /* 0x000fca0003f2f008 */
[----:B------:R-:W-:Y:S02]  /*9b00*/  IMAD.U32 R4, RZ, RZ, UR8 ;  /* 0x00000008ff047e24 */ /* 0x000fe4000f8e00ff */
[----:B------:R-:W-:Y:S01]  /*9b10*/  IMAD.U32 R5, RZ, RZ, UR9 ;  /* 0x00000009ff057e24 */ /* 0x000fe2000f8e00ff */
[----:B------:R-:W-:Y:S02]  /*9b20*/  ULDC.64 UR8, c[0x0][0xc08] ;  /* 0x0003020000087ab9 */ /* 0x000fe40000000a00 */
[----:B------:R-:W-:-:S03]  /*9b30*/  UISETP.NE.U32.AND UP1, UPT, UR8, URZ, UPT ;  /* 0x0000003f0800728c */ /* 0x000fc6000bf25070 */
[----:B------:R-:W2:Y:S01]  /*9b40*/  @P1 LDG.E R3, desc[UR52][R4.64] ;  /* 0x0000003404031981 */ /* 0x000ea2000c1e1900 */
[----:B------:R-:W-:Y:S01]  /*9b50*/  UISETP.NE.AND.EX UP1, UPT, UR9, URZ, UPT, UP1 ;  /* 0x0000003f0900728c */ /* 0x000fe2000bf25310 */
[----:B------:R-:W-:Y:S01]  /*9b60*/  ULDC UR4, c[0x0][0xa88] ;  /* 0x0002a20000047ab9 */ /* 0x000fe20000000800 */
[----:B------:R-:W0:Y:S01]  /*9b70*/  S2R R8, SR_TID.X ;  /* 0x0000000000087919 */ /* 0x000e220000002100 */
[----:B------:R-:W-:-:S03]  /*9b80*/  IMAD.U32 R0, RZ, RZ, UR4 ;  /* 0x00000004ff007e24 */ /* 0x000fc6000f8e00ff */
[----:B------:R-:W-:-:S05]  /*9b90*/  PLOP3.LUT P2, PT, PT, PT, UP1, 0x80, 0x0 ;  /* 0x000000000000781c */ /* 0x000fca0003f4f018 */
[----:B------:R-:W-:Y:S02]  /*9ba0*/  @UP1 ULDC.64 UR8, c[0x0][0xc08] ;  /* 0x0003020000081ab9 */ /* 0x000fe40000000a00 */
[----:B------:R-:W-:-:S06]  /*9bb0*/  @UP1 UIMAD.WIDE UR8, UR40, 0x4, UR8 ;  /* 0x00000004280818a5 */ /* 0x000fcc000f8e0208 */
[----:B------:R-:W-:Y:S02]  /*9bc0*/  IMAD.U32 R6, RZ, RZ, UR8 ;  /* 0x00000008ff067e24 */ /* 0x000fe4000f8e00ff */
[----:B------:R-:W-:-:S05]  /*9bd0*/  IMAD.U32 R7, RZ, RZ, UR9 ;  /* 0x00000009ff077e24 */ /* 0x000fca000f8e00ff */
[----:B------:R1:W5:Y:S01]  /*9be0*/  @P2 LDG.E R0, desc[UR52][R6.64] ;  /* 0x0000003406002981 */ /* 0x000362000c1e1900 */
[----:B------:R-:W-:Y:S01]  /*9bf0*/  UMOV UR4, URZ ;  /* 0x0000003f00047c82 */ /* 0x000fe20008000000 */
[----:B0-----:R-:W-:-:S05]  /*9c00*/  VIADD R12, R8, 0xffffff80 ;  /* 0xffffff80080c7836 */ /* 0x001fca0000000000 */
[----:B------:R-:W-:Y:S02]  /*9c10*/  ISETP.GT.AND P0, PT, R12, 0xbf, PT ;  /* 0x000000bf0c00780c */ /* 0x000fe40003f04270 */
[----:B--2---:R-:W-:-:S13]  /*9c20*/  @P1 R2UR UR4, R3 ;  /* 0x00000000030412ca */ /* 0x004fda00000e0000 */
[----:B------:R-:W-:Y:S01]  /*9c30*/  USHF.R.S32.HI UR16, URZ, 0x1f, UR4 ;  /* 0x0000001f3f107899 */ /* 0x000fe20008011404 */
[----:B-1----:R-:W-:Y:S11]  /*9c40*/  @P2 BRA `(.L_x_189) ;  /* 0x0000000000102947 */ /* 0x002ff60003800000 */
[----:B------:R-:W-:Y:S05]  /*9c50*/  @!P1 BRA `(.L_x_189) ;  /* 0x00000000000c9947 */ /* 0x000fea0003800000 */
[----:B------:R-:W2:Y:S04]  /*9c60*/  LDG.E R3, desc[UR52][R4.64] ;  /* 0x0000003404037981 */ /* 0x000ea8000c1e1900 */
[----:B-----5:R-:W2:Y:S02]  /*9c70*/  LDG.E R0, desc[UR52][R4.64+0x4] ;  /* 0x0000043404007981 */ /* 0x020ea4000c1e1900 */
[----:B--2---:R-:W-:-:S07]  /*9c80*/  IMAD.IADD R0, R0, 0x1, -R3 ;  /* 0x0000000100007824 */ /* 0x004fce00078e0a03 */
.L_x_189:
[----:B------:R-:W-:Y:S01]  /*9c90*/  USEL UR40, UR40, URZ, !UP0 ;  /* 0x0000003f28287287 */ /* 0x000fe2000c000000 */
[----:B------:R-:W-:Y:S01]  /*9ca0*/  BSSY B1, `(.L_x_190) ;  /* 0x0000038000017945 */ /* 0x000fe20003800000 */
[----:B------:R-:W-:-:S03]  /*9cb0*/  USEL UR41, UR41, URZ, !UP0 ;  /* 0x0000003f29297287 */ /* 0x000fc6000c000000 */
[----:B------:R-:W-:Y:S09]  /*9cc0*/  @P0 BRA `(.L_x_191) ;  /* 0x0000000000d40947 */ /* 0x000ff20003800000 */
[----:B------:R-:W0:Y:S01]  /*9cd0*/  LDC R9, c[0x0][0xbe8] ;  /* 0x0002fa00ff097b82 */ /* 0x000e220000000800 */
[----:B------:R-:W-:-:S04]  /*9ce0*/  IMAD.U32 R3, RZ, RZ, UR42 ;  /* 0x0000002aff037e24 */ /* 0x000fc8000f8e00ff */
[----:B------:R-:W-:-:S04]  /*9cf0*/  IMAD R3, R3, 0xc0, R8 ;  /* 0x000000c003037824 */ /* 0x000fc800078e0208 */
[----:B------:R-:W-:Y:S02]  /*9d00*/  VIADD R6, R3, 0xffffff80 ;  /* 0xffffff8003067836 */ /* 0x000fe40000000000 */
[----:B0----5:R-:W-:-:S05]  /*9d10*/  IMAD R4, R0, R9, RZ ;  /* 0x0000000900047224 */ /* 0x021fca00078e02ff */
[----:B------:R-:W-:-:S13]  /*9d20*/  ISETP.GE.AND P0, PT, R6, R4, PT ;  /* 0x000000040600720c */ /* 0x000fda0003f06270 */
[----:B------:R-:W-:Y:S05]  /*9d30*/  @P0 BRA `(.L_x_191) ;  /* 0x0000000000b80947 */ /* 0x000fea0003800000 */
[----:B------:R-:W-:Y:S01]  /*9d40*/  ISETP.NE.AND P0, PT, R9, 0x1, PT ;  /* 0x000000010900780c */ /* 0x000fe20003f05270 */
[----:B------:R-:W-:Y:S01]  /*9d50*/  UISETP.GT.AND UP2, UPT, UR45, 0x1, UPT ;  /* 0x000000012d00788c */ /* 0x000fe2000bf44270 */
[----:B------:R-:W-:-:S03]  /*9d60*/  UMOV UR7, 0x9b8 ;  /* 0x000009b800077882 */ /* 0x000fc60000000000 */
[----:B------:R-:W-:Y:S02]  /*9d70*/  USEL UR17, UR7, 0x978, UP2 ;  /* 0x0000097807117887 */ /* 0x000fe40009000000 */
[----:B------:R-:W-:-:S06]  /*9d80*/  USEL UR19, UR43, URZ, UP2 ;  /* 0x0000003f2b137287 */ /* 0x000fcc0009000000 */
[----:B------:R-:W0:Y:S04]  /*9d90*/  @P0 LDC R3, c[0x0][0xbec] ;  /* 0x0002fb00ff030b82 */ /* 0x000e280000000800 */
[----:B------:R-:W-:Y:S01]  /*9da0*/  ULDC.64 UR10, c[0x0][UR17+0x220] ;  /* 0x00008800110a7abb */ /* 0x000fe20008000a00 */
[----:B------:R-:W-:Y:S01]  /*9db0*/  ULDC.64 UR8, c[0x0][UR17+0x218] ;  /* 0x0000860011087abb */ /* 0x000fe20008000a00 */
[----:B------:R-:W-:Y:S01]  /*9dc0*/  ULDC.64 UR12, c[0x0][UR17+0x228] ;  /* 0x00008a00110c7abb */ /* 0x000fe20008000a00 */
[----:B------:R-:W-:Y:S01]  /*9dd0*/  UIMAD UR7, UR11, UR40, URZ ;  /* 0x000000280b0772a4 */ /* 0x000fe2000f8e023f */
[----:B------:R-:W1:Y:S01]  /*9de0*/  @P0 LDC R5, c[0x0][0xbf0] ;  /* 0x0002fc00ff050b82 */ /* 0x000e620000000800 */
[----:B------:R-:W-:Y:S02]  /*9df0*/  UIMAD.WIDE.U32 UR14, UR8, UR44, URZ ;  /* 0x0000002c080e72a5 */ /* 0x000fe4000f8e003f */
[----:B------:R-:W-:-:S02]  /*9e00*/  UIMAD UR18, UR9, UR44, URZ ;  /* 0x0000002c091272a4 */ /* 0x000fc4000f8e023f */
[----:B------:R-:W-:Y:S02]  /*9e10*/  UIMAD.WIDE.U32 UR8, UR10, UR40, URZ ;  /* 0x000000280a0872a5 */ /* 0x000fe4000f8e003f */
[----:B------:R-:W-:Y:S02]  /*9e20*/  UIMAD.WIDE.U32 UR20, UR12, UR19, URZ ;  /* 0x000000130c1472a5 */ /* 0x000fe4000f8e003f */
[----:B------:R-:W-:Y:S02]  /*9e30*/  UIMAD UR12, UR13, UR19, URZ ;  /* 0x000000130d0c72a4 */ /* 0x000fe4000f8e023f */
[----:B------:R-:W-:Y:S02]  /*9e40*/  UIMAD UR7, UR10, UR41, UR7 ;  /* 0x000000290a0772a4 */ /* 0x000fe4000f8e0207 */
[----:B------:R-:W-:Y:S02]  /*9e50*/  UIADD3 UR14, UP0, UP1, UR8, UR14, UR4 ;  /* 0x0000000e080e7290 */ /* 0x000fe4000f91e004 */
[----:B------:R-:W-:Y:S01]  /*9e60*/  UIADD3 UR8, UR12, UR21, URZ ;  /* 0x000000150c087290 */ /* 0x000fe2000fffe03f */
[----:B0-----:R-:W-:Y:S01]  /*9e70*/  @P0 IMAD.HI.U32 R4, R6, R3, RZ ;  /* 0x0000000306040227 */ /* 0x001fe200078e00ff */
[----:B------:R-:W-:-:S02]  /*9e80*/  UIADD3 UR11, UR18, UR15, URZ ;  /* 0x0000000f120b7290 */ /* 0x000fc4000fffe03f */
[----:B------:R-:W-:Y:S01]  /*9e90*/  UIADD3 UR7, UR9, UR7, URZ ;  /* 0x0000000709077290 */ /* 0x000fe2000fffe03f */
[----:B------:R-:W-:Y:S02]  /*9ea0*/  IMAD.MOV.U32 R3, RZ, RZ, R6 ;  /* 0x000000ffff037224 */ /* 0x000fe400078e0006 */
[----:B------:R-:W-:Y:S01]  /*9eb0*/  IMAD.U32 R8, RZ, RZ, UR8 ;  /* 0x00000008ff087e24 */ /* 0x000fe2000f8e00ff */
[----:B------:R-:W-:Y:S01]  /*9ec0*/  UIADD3.X UR7, UR7, UR11, UR16, UP0, UP1 ;  /* 0x0000000b07077290 */ /* 0x000fe200087e2410 */
[----:B-1----:R-:W-:Y:S01]  /*9ed0*/  @P0 SHF.R.U32.HI R3, RZ, R5, R4 ;  /* 0x00000005ff030219 */ /* 0x002fe20000011604 */
[----:B------:R-:W-:Y:S01]  /*9ee0*/  IMAD.U32 R4, RZ, RZ, UR20 ;  /* 0x00000014ff047e24 */ /* 0x000fe2000f8e00ff */
[----:B------:R-:W-:Y:S01]  /*9ef0*/  ULDC.64 UR8, c[0x0][UR17+0x210] ;  /* 0x0000840011087abb */ /* 0x000fe20008000a00 */
[----:B------:R-:W-:Y:S01]  /*9f00*/  IMAD.U32 R5, RZ, RZ, UR21 ;  /* 0x00000015ff057e24 */ /* 0x000fe2000f8e00ff */
[--C-:B------:R-:W-:Y:S01]  /*9f10*/  SHF.R.S32.HI R5, RZ, 0x1f, R3.reuse ;  /* 0x0000001fff057819 */ /* 0x100fe20000011403 */
[----:B------:R-:W-:Y:S01]  /*9f20*/  IMAD.MOV R7, RZ, RZ, -R3 ;  /* 0x000000ffff077224 */ /* 0x000fe200078e0a03 */
[----:B------:R-:W-:Y:S01]  /*9f30*/  IADD3 R4, P0, P1, R3, UR14, R4 ;  /* 0x0000000e03047c10 */ /* 0x000fe2000f91e004 */
[----:B------:R-:W-:Y:S01]  /*9f40*/  ULDC.64 UR10, c[0x0][0xba8] ;  /* 0x0002ea00000a7ab9 */ /* 0x000fe20000000a00 */
[----:B------:R-:W-:Y:S01]  /*9f50*/  @!UP2 ULDC UR10, c[0x0][0xb50] ;  /* 0x0002d400000aaab9 */ /* 0x000fe20000000800 */
[----:B------:R-:W-:Y:S01]  /*9f60*/  IMAD R7, R9, R7, R6 ;  /* 0x0000000709077224 */ /* 0x000fe200078e0206 */
[----:B------:R-:W-:Y:S01]  /*9f70*/  IADD3.X R5, R5, UR7, R8, P0, P1 ;  /* 0x0000000705057c10 */ /* 0x000fe200087e2408 */
[----:B------:R-:W-:-:S02]  /*9f80*/  @!UP2 ULDC UR11, c[0x0][0xb54] ;  /* 0x0002d500000baab9 */ /* 0x000fc40000000800 */
[C---:B------:R-:W-:Y:S01]  /*9f90*/  IMAD R6, R7.reuse, UR9, RZ ;  /* 0x0000000907067c24 */ /* 0x040fe2000f8e02ff */
[----:B------:R-:W-:Y:S01]  /*9fa0*/  SHF.R.S32.HI R3, RZ, 0x1f, R7 ;  /* 0x0000001fff037819 */ /* 0x000fe20000011407 */
[----:B------:R-:W-:-:S04]  /*9fb0*/  IMAD.WIDE.U32 R4, R7, UR8, R4 ;  /* 0x0000000807047c25 */ /* 0x000fc8000f8e0004 */
[----:B------:R-:W-:Y:S01]  /*9fc0*/  IMAD R3, R3, UR8, R6 ;  /* 0x0000000803037c24 */ /* 0x000fe2000f8e0206 */
[----:B------:R-:W-:-:S03]  /*9fd0*/  LEA R6, P0, R4, UR10, 0x2 ;  /* 0x0000000a04067c11 */ /* 0x000fc6000f8010ff */
[----:B------:R-:W-:-:S05]  /*9fe0*/  IMAD.IADD R3, R5, 0x1, R3 ;  /* 0x0000000105037824 */ /* 0x000fca00078e0203 */
[----:B------:R-:W-:Y:S01]  /*9ff0*/  LEA.HI.X R7, R4, UR11, R3, 0x2, P0 ;  /* 0x0000000b04077c11 */ /* 0x000fe200080f1403 */
[----:B------:R-:W-:-:S05]  /*a000*/  IMAD.MOV.U32 R3, RZ, RZ, -0x800000 ;  /* 0xff800000ff037424 */ /* 0x000fca00078e00ff */
[----:B------:R0:W-:Y:S02]  /*a010*/  STG.E desc[UR52][R6.64], R3 ;  /* 0x0000000306007986 */ /* 0x0001e4000c101934 */
.L_x_191:
[----:B------:R-:W-:Y:S05]  /*a020*/  BSYNC B1 ;  /* 0x0000000000017941 */ /* 0x000fea0003800000 */
.L_x_190:
[----:B------:R-:W-:-:S06]  /*a030*/  UISETP.GT.AND UP0, UPT, UR45, 0x1, UPT ;  /* 0x000000012d00788c */ /* 0x000fcc000bf04270 */
[----:B------:R-:W-:-:S13]  /*a040*/  PLOP3.LUT P0, PT, PT, PT, UP0, 0x80, 0x0 ;  /* 0x000000000000781c */ /* 0x000fda0003f0f008 */
[----:B------:R-:W-:Y:S05]  /*a050*/  @P0 BRA `(.L_x_186) ;  /* 0x0000000400680947 */ /* 0x000fea0003800000 */
[----:B------:R-:W1:Y:S01]  /*a060*/  LDC R11, c[0x0][0xbe8] ;  /* 0x0002fa00ff0b7b82 */ /* 0x000e620000000800 */
[--C-:B0-----:R-:W-:Y:S01]  /*a070*/  SHF.R.S32.HI R3, RZ, 0x1f, R12.reuse ;  /* 0x0000001fff037819 */ /* 0x101fe2000001140c */
[----:B------:R-:W-:Y:S01]  /*a080*/  ULDC.64 UR10, c[0x0][0xaa0] ;  /* 0x0002a800000a7ab9 */ /* 0x000fe20000000a00 */
[----:B------:R-:W-:Y:S01]  /*a090*/  SHF.R.S32.HI R10, RZ, 0x1f, R12 ;  /* 0x0000001fff0a7819 */ /* 0x000fe2000001140c */
[----:B------:R-:W-:Y:S01]  /*a0a0*/  UIMAD UR7, UR16, UR10, URZ ;  /* 0x0000000a100772a4 */ /* 0x000fe2000f8e023f */
[-C--:B------:R-:W-:Y:S01]  /*a0b0*/  LEA.HI R3, R3, R12.reuse, RZ, 0x2 ;  /* 0x0000000c03037211 */ /* 0x080fe200078f10ff */
[----:B------:R-:W-:Y:S01]  /*a0c0*/  UIMAD.WIDE.U32 UR8, UR4, UR10, URZ ;  /* 0x0000000a040872a5 */ /* 0x000fe2000f8e003f */
[----:B------:R-:W-:Y:S01]  /*a0d0*/  LEA.HI R10, R10, R12, RZ, 0x2 ;  /* 0x0000000c0a0a7211 */ /* 0x000fe200078f10ff */
[----:B------:R-:W-:Y:S01]  /*a0e0*/  UIMAD UR7, UR4, UR11, UR7 ;  /* 0x0000000b040772a4 */ /* 0x000fe2000f8e0207 */
[----:B------:R-:W-:Y:S01]  /*a0f0*/  LOP3.LUT R3, R3, 0xfffffffc, RZ, 0xc0, !PT ;  /* 0xfffffffc03037812 */ /* 0x000fe200078ec0ff */
[----:B------:R-:W-:Y:S01]  /*a100*/  IMAD.U32 R6, RZ, RZ, UR42 ;  /* 0x0000002aff067e24 */ /* 0x000fe2000f8e00ff */
[----:B------:R-:W-:Y:S01]  /*a110*/  SHF.R.S32.HI R10, RZ, 0x2, R10 ;  /* 0x00000002ff0a7819 */ /* 0x000fe2000001140a */
[----:B------:R-:W-:Y:S01]  /*a120*/  UIADD3 UR9, UR9, UR7, URZ ;  /* 0x0000000709097290 */ /* 0x000fe2000fffe03f */
[----:B------:R-:W-:Y:S01]  /*a130*/  IMAD.U32 R8, RZ, RZ, UR42 ;  /* 0x0000002aff087e24 */ /* 0x000fe2000f8e00ff */
[----:B------:R-:W-:Y:S01]  /*a140*/  ULDC.64 UR10, c[0x0][0xae8] ;  /* 0x0002ba00000a7ab9 */ /* 0x000fe20000000a00 */
[----:B------:R-:W-:Y:S01]  /*a150*/  IMAD.IADD R3, R12, 0x1, -R3 ;  /* 0x000000010c037824 */ /* 0x000fe200078e0a03 */
[----:B------:R-:W-:Y:S01]  /*a160*/  UIMAD.WIDE.U32 UR8, UR44, UR10, UR8 ;  /* 0x0000000a2c0872a5 */ /* 0x000fe2000f8e0008 */
[----:B------:R-:W-:Y:S01]  /*a170*/  BSSY B1, `(.L_x_192) ;  /* 0x0000037000017945 */ /* 0x000fe20003800000 */
[----:B------:R-:W-:Y:S01]  /*a180*/  SHF.R.S32.HI R20, RZ, 0x1f, R17 ;  /* 0x0000001fff147819 */ /* 0x000fe20000011411 */
[----:B------:R-:W-:Y:S01]  /*a190*/  IMAD R3, R3, 0x60, R10 ;  /* 0x0000006003037824 */ /* 0x000fe200078e020a */
[----:B------:R-:W-:Y:S01]  /*a1a0*/  UIMAD UR9, UR44, UR11, UR9 ;  /* 0x0000000b2c0972a4 */ /* 0x000fe2000f8e0209 */
[----:B------:R-:W-:-:S02]  /*a1b0*/  SHF.R.S32.HI R21, RZ, 0x1f, R16 ;  /* 0x0000001fff157819 */ /* 0x000fc40000011410 */
[----:B------:R-:W-:Y:S01]  /*a1c0*/  IMAD R6, R6, 0xc0, R3 ;  /* 0x000000c006067824 */ /* 0x000fe200078e0203 */
[----:B-1----:R-:W-:Y:S01]  /*a1d0*/  ISETP.NE.AND P0, PT, R11, 0x1, PT ;  /* 0x000000010b00780c */ /* 0x002fe20003f05270 */
[----:B------:R-:W-:Y:S02]  /*a1e0*/  ULDC.64 UR10, c[0x0][0xaf0] ;  /* 0x0002bc00000a7ab9 */ /* 0x000fe40000000a00 */
[----:B------:R-:W-:Y:S01]  /*a1f0*/  UIMAD UR41, UR41, UR10, URZ ;  /* 0x0000000a292972a4 */ /* 0x000fe2000f8e023f */
[----:B------:R-:W-:-:S03]  /*a200*/  IMAD.MOV.U32 R3, RZ, RZ, R6 ;  /* 0x000000ffff037224 */ /* 0x000fc600078e0006 */
[----:B------:R-:W-:Y:S02]  /*a210*/  UIMAD UR4, UR40, UR11, UR41 ;  /* 0x0000000b280472a4 */ /* 0x000fe4000f8e0229 */
[----:B------:R-:W-:-:S03]  /*a220*/  UIMAD.WIDE.U32 UR40, UR40, UR10, UR8 ;  /* 0x0000000a282872a5 */ /* 0x000fc6000f8e0008 */
[----:B------:R-:W-:Y:S01]  /*a230*/  ULDC.64 UR8, c[0x0][0xae0] ;  /* 0x0002b80000087ab9 */ /* 0x000fe20000000a00 */
[----:B------:R-:W0:Y:S01]  /*a240*/  @P0 LDC R5, c[0x0][0xbec] ;  /* 0x0002fb00ff050b82 */ /* 0x000e220000000800 */
[----:B------:R-:W-:-:S07]  /*a250*/  UIADD3 UR4, UR41, UR4, URZ ;  /* 0x0000000429047290 */ /* 0x000fce000fffe03f */
[----:B------:R-:W1:Y:S01]  /*a260*/  @P0 LDC R7, c[0x0][0xbf0] ;  /* 0x0002fc00ff070b82 */ /* 0x000e620000000800 */
[----:B0-----:R-:W-:-:S04]  /*a270*/  @P0 IMAD.HI.U32 R4, R6, R5, RZ ;  /* 0x0000000506040227 */ /* 0x001fc800078e00ff */
[----:B------:R-:W-:Y:S02]  /*a280*/  IMAD.U32 R5, RZ, RZ, UR41 ;  /* 0x00000029ff057e24 */ /* 0x000fe4000f8e00ff */
[----:B------:R-:W-:Y:S01]  /*a290*/  IMAD.U32 R5, RZ, RZ, UR4 ;  /* 0x00000004ff057e24 */ /* 0x000fe2000f8e00ff */
[----:B-1----:R-:W-:-:S04]  /*a2a0*/  @P0 SHF.R.U32.HI R3, RZ, R7, R4 ;  /* 0x00000007ff030219 */ /* 0x002fc80000011604 */
[--C-:B------:R-:W-:Y:S01]  /*a2b0*/  SHF.R.S32.HI R4, RZ, 0x1f, R3.reuse ;  /* 0x0000001fff047819 */ /* 0x100fe20000011403 */
[----:B------:R-:W-:-:S04]  /*a2c0*/  IMAD.MOV R7, RZ, RZ, -R3 ;  /* 0x000000ffff077224 */ /* 0x000fc800078e0a03 */
[----:B------:R-:W-:Y:S02]  /*a2d0*/  IMAD R7, R11, R7, R6 ;  /* 0x000000070b077224 */ /* 0x000fe400078e0206 */
[----:B------:R-:W-:Y:S02]  /*a2e0*/  IMAD R6, R4, UR8, RZ ;  /* 0x0000000804067c24 */ /* 0x000fe4000f8e02ff */
[----:B------:R-:W-:Y:S02]  /*a2f0*/  IMAD.U32 R4, RZ, RZ, UR40 ;  /* 0x00000028ff047e24 */ /* 0x000fe4000f8e00ff */
[C---:B------:R-:W-:Y:S01]  /*a300*/  IMAD R9, R3.reuse, UR9, R6 ;  /* 0x0000000903097c24 */ /* 0x040fe2000f8e0206 */
[----:B------:R-:W-:Y:S01]  /*a310*/  SHF.R.S32.HI R6, RZ, 0x1f, R7 ;  /* 0x0000001fff067819 */ /* 0x000fe20000011407 */
[----:B------:R-:W-:Y:S01]  /*a320*/  IMAD.WIDE.U32 R4, R3, UR8, R4 ;  /* 0x0000000803047c25 */ /* 0x000fe2000f8e0004 */
[----:B------:R-:W-:-:S03]  /*a330*/  ULDC.64 UR8, c[0x0][0xad8] ;  /* 0x0002b60000087ab9 */ /* 0x000fc60000000a00 */
[----:B------:R-:W-:Y:S02]  /*a340*/  IMAD R6, R6, UR8, RZ ;  /* 0x0000000806067c24 */ /* 0x000fe4000f8e02ff */
[----:B------:R-:W-:Y:S02]  /*a350*/  IMAD.IADD R5, R5, 0x1, R9 ;  /* 0x0000000105057824 */ /* 0x000fe400078e0209 */
[----:B-----5:R-:W-:Y:S02]  /*a360*/  IMAD R11, R0, R11, RZ ;  /* 0x0000000b000b7224 */ /* 0x020fe400078e02ff */
[----:B------:R-:W-:Y:S02]  /*a370*/  IMAD R0, R8, 0xc0, R10 ;  /* 0x000000c008007824 */ /* 0x000fe400078e020a */
[C---:B------:R-:W-:Y:S02]  /*a380*/  IMAD R3, R7.reuse, UR9, R6 ;  /* 0x0000000907037c24 */ /* 0x040fe4000f8e0206 */
[----:B------:R-:W-:Y:S01]  /*a390*/  IMAD.WIDE.U32 R4, R7, UR8, R4 ;  /* 0x0000000807047c25 */ /* 0x000fe2000f8e0004 */
[----:B------:R-:W-:Y:S01]  /*a3a0*/  ISETP.GE.AND P0, PT, R0, R11, PT ;  /* 0x0000000b0000720c */ /* 0x000fe20003f06270 */
[----:B------:R-:W-:-:S02]  /*a3b0*/  ULDC.64 UR8, c[0x0][0xa80] ;  /* 0x0002a00000087ab9 */ /* 0x000fc40000000a00 */
[----:B------:R-:W-:Y:S01]  /*a3c0*/  IMAD.IADD R3, R5, 0x1, R3 ;  /* 0x0000000105037824 */ /* 0x000fe200078e0203 */
[----:B------:R-:W-:-:S04]  /*a3d0*/  LEA R6, P1, R4, UR8, 0x1 ;  /* 0x0000000804067c11 */ /* 0x000fc8000f8208ff */
[----:B------:R-:W-:Y:S02]  /*a3e0*/  LEA.HI.X R3, R4, UR9, R3, 0x1, P1 ;  /* 0x0000000904037c11 */ /* 0x000fe400088f0c03 */
[----:B------:R0:W1:Y:S04]  /*a3f0*/  SHFL.IDX PT, R4, R6, RZ, 0x1c1f ;  /* 0x001c1fff06047589 */ /* 0x00006800000e0000 */
[----:B------:R0:W2:Y:S01]  /*a400*/  SHFL.IDX PT, R5, R3, RZ, 0x1c1f ;  /* 0x001c1fff03057589 */ /* 0x0000a200000e0000 */
[----:B------:R-:W-:Y:S05]  /*a410*/  @P0 BRA `(.L_x_193) ;  /* 0x0000000000300947 */ /* 0x000fea0003800000 */
        /* <DEDUP_REMOVED lines=9> */
[----:B------:R3:W-:Y:S04]  /*a4b0*/  @!P2 ST.E.128 desc[UR52][R8.64], RZ ;  /* 0x000000ff0800a985 */ /* 0x0007e8000c101d34 */
[----:B------:R3:W-:Y:S04]  /*a4c0*/  @!P3 ST.E.128 desc[UR52][R12.64], RZ ;  /* 0x000000ff0c00b985 */ /* 0x0007e8000c101d34 */
[----:B------:R3:W-:Y:S02]  /*a4d0*/  @!P4 ST.E.128 desc[UR52][R14.64], RZ ;  /* 0x000000ff0e00c985 */ /* 0x0007e4000c101d34 */
.L_x_193:
[----:B------:R-:W-:Y:S05]  /*a4e0*/  BSYNC B1 ;  /* 0x0000000000017941 */ /* 0x000fea0003800000 */
.L_x_192:
[----:B------:R-:W-:Y:S01]  /*a4f0*/  VIADD R0, R0, 0x60 ;  /* 0x0000006000007836 */ /* 0x000fe20000000000 */
[----:B--2---:R2:W4:Y:S04]  /*a500*/  SHFL.IDX PT, R5, R3, 0x1, 0x1c1f ;  /* 0x003c1f0003057f89 */ /* 0x00452800000e0000 */
[----:B------:R-:W-:Y:S01]  /*a510*/  ISETP.GE.AND P0, PT, R0, R11, PT ;  /* 0x0000000b0000720c */ /* 0x000fe20003f06270 */
[----:B-1----:R2:W1:-:S12]  /*a520*/  SHFL.IDX PT, R4, R6, 0x1, 0x1c1f ;  /* 0x003c1f0006047f89 */ /* 0x00245800000e0000 */
[----:B--2---:R-:W-:Y:S05]  /*a530*/  @P0 BRA `(.L_x_186) ;  /* 0x0000000000300947 */ /* 0x004fea0003800000 */
[----:B------:R-:W-:Y:S02]  /*a540*/  ULDC UR4, c[0x0][0xac8] ;  /* 0x0002b20000047ab9 */ /* 0x000fe40000000800 */
[----:B------:R-:W-:Y:S02]  /*a550*/  ISETP.GE.AND P3, PT, R16, UR4, PT ;  /* 0x0000000410007c0c */ /* 0x000fe4000bf66270 */
[----:B------:R-:W-:Y:S02]  /*a560*/  ISETP.GE.AND P4, PT, R17, UR4, PT ;  /* 0x0000000411007c0c */ /* 0x000fe4000bf86270 */
[----:B------:R-:W-:-:S09]  /*a570*/  ISETP.GE.AND P2, PT, R2, UR4, PT ;  /* 0x0000000402007c0c */ /* 0x000fd2000bf46270 */
[-C--:B-1-3--:R-:W-:Y:S02]  /*a580*/  @!P3 LEA R8, P0, R16, R4.reuse, 0x1 ;  /* 0x000000041008b211 */ /* 0x08afe400078008ff */
[C---:B------:R-:W-:Y:S02]  /*a590*/  @!P4 LEA R10, P1, R17.reuse, R4, 0x1 ;  /* 0x00000004110ac211 */ /* 0x040fe400078208ff */
[----:B0---4-:R-:W-:Y:S01]  /*a5a0*/  @!P2 IMAD.WIDE R6, R2, 0x2, R4 ;  /* 0x000000020206a825 */ /* 0x011fe200078e0204 */
[-C--:B------:R-:W-:Y:S02]  /*a5b0*/  @!P3 LEA.HI.X R9, R16, R5.reuse, R21, 0x1, P0 ;  /* 0x000000051009b211 */ /* 0x080fe400000f0c15 */
[----:B------:R-:W-:Y:S02]  /*a5c0*/  @!P4 LEA.HI.X R11, R17, R5, R20, 0x1, P1 ;  /* 0x00000005110bc211 */ /* 0x000fe400008f0c14 */
[----:B------:R2:W-:Y:S04]  /*a5d0*/  @!P2 ST.E.128 desc[UR52][R6.64], RZ ;  /* 0x000000ff0600a985 */ /* 0x0005e8000c101d34 */
[----:B------:R2:W-:Y:S04]  /*a5e0*/  @!P3 ST.E.128 desc[UR52][R8.64], RZ ;  /* 0x000000ff0800b985 */ /* 0x0005e8000c101d34 */
[----:B------:R2:W-:Y:S02]  /*a5f0*/  @!P4 ST.E.128 desc[UR52][R10.64], RZ ;  /* 0x000000ff0a00c985 */ /* 0x0005e4000c101d34 */
.L_x_186:
[----:B------:R-:W-:Y:S05]  /*a600*/  BSYNC B0 ;  /* 0x0000000000007941 */ /* 0x000fea0003800000 */
.L_x_180:
[----:B------:R-:W-:Y:S02]  /*a610*/  ULDC UR4, c[0x0][0xc3c] ;  /* 0x00030f0000047ab9 */ /* 0x000fe40000000800 */
[----:B------:R-:W-:-:S13]  /*a620*/  ISETP.GE.AND P0, PT, R39, UR4, PT ;  /* 0x0000000427007c0c */ /* 0x000fda000bf06270 */
[----:B------:R-:W-:Y:S05]  /*a630*/  @!P0 BRA `(.L_x_194) ;  /* 0xffffff6800208947 */ /* 0x000fea000383ffff */
[----:B------:R-:W-:Y:S05]  /*a640*/  EXIT ;  /* 0x000000000000794d */ /* 0x000fea0003800000 */
.L_x_151:
[----:B------:R-:W-:-:S08]  /*a650*/  NOP ;  /* 0x0000000000007918 */ /* 0x000fd00000000000 */
[----:B------:R-:W0:-:S00]  /*a660*/  USETMAXREG.DEALLOC.CTAPOOL 0x20 ;  /* 0x00000020000079c8 */ /* 0x000e0000080e0500 */
[----:B0-----:R-:W-:Y:S02]  /*a670*/  LOP3.LUT R3, R0, 0x3, RZ, 0xc0, !PT ;  /* 0x0000000300037812 */ /* 0x001fe400078ec0ff */
[----:B------:R-:W-:-:S04]  /*a680*/  LOP3.LUT R28, R28, 0xffffffdf, RZ, 0xc0, !PT ;  /* 0xffffffdf1c1c7812 */ /* 0x000fc800078ec0ff */
[----:B------:R-:W0:Y:S02]  /*a690*/  SHFL.IDX PT, R3, R3, RZ, 0x1f ;  /* 0x00001fff03037589 */ /* 0x000e2400000e0000 */
[----:B0-----:R-:W-:-:S13]  /*a6a0*/  ISETP.NE.AND P0, PT, R3, RZ, PT ;  /* 0x000000ff0300720c */ /* 0x001fda0003f05270 */
[----:B------:R-:W-:Y:S01]  /*a6b0*/  @P0 BAR.SYNC.DEFER_BLOCKING 0x5, 0x200 ;  /* 0x0148000000000b1d */ /* 0x000fe20000010000 */
[----:B------:R-:W-:Y:S02]  /*a6c0*/  @P0 MOV R3, 0x400 ;  /* 0x0000040000030802 */ /* 0x000fe40000000f00 */
[----:B------:R-:W-:Y:S02]  /*a6d0*/  @P0 LOP3.LUT R28, R28, 0x20, RZ, 0xfc, !PT ;  /* 0x000000201c1c0812 */ /* 0x000fe400078efcff */
[----:B------:R-:W-:-:S05]  /*a6e0*/  @P0 LEA R2, R2, R3, 0x18 ;  /* 0x0000000302020211 */ /* 0x000fca00078ec0ff */
[----:B------:R-:W0:Y:S02]  /*a6f0*/  @P0 LDS.128 R24, [R2+0x19cd0] ;  /* 0x019cd00002180984 */ /* 0x000e240000000c00 */
[----:B0-----:R-:W-:Y:S01]  /*a700*/  @P0 R2UR UR40, R27 ;  /* 0x000000001b2802ca */ /* 0x001fe200000e0000 */
[----:B------:R-:W-:Y:S06]  /*a710*/  @P0 BAR.ARV 0x4, 0x200 ;  /* 0x0108000000000b1d */ /* 0x000fec0000002000 */
[----:B------:R-:W-:Y:S08]  /*a720*/  @P0 BRA `(.L_x_195) ;  /* 0x0000000800b40947 */ /* 0x000ff00003800000 */
[----:B------:R-:W0:Y:S01]  /*a730*/  S2R R4, SR_TID.X ;  /* 0x0000000000047919 */ /* 0x000e220000002100 */
[----:B------:R-:W-:Y:S01]  /*a740*/  ULDC UR4, c[0x0][0xc3c] ;  /* 0x00030f0000047ab9 */ /* 0x000fe20000000800 */
[----:B------:R-:W-:Y:S01]  /*a750*/  IMAD.MOV.U32 R6, RZ, RZ, RZ ;  /* 0x000000ffff067224 */ /* 0x000fe200078e00ff */
[----:B------:R-:W1:Y:S01]  /*a760*/  LDC R24, c[0x0][0xc38] ;  /* 0x00030e00ff187b82 */ /* 0x000e620000000800 */
[----:B------:R-:W-:Y:S01]  /*a770*/  IMAD.MOV.U32 R9, RZ, RZ, RZ ;  /* 0x000000ffff097224 */ /* 0x000fe200078e00ff */
[----:B0-----:R-:W-:-:S04]  /*a780*/  LOP3.LUT R7, R4, 0x1f, RZ, 0xc0, !PT ;  /* 0x0000001f04077812 */ /* 0x001fc800078ec0ff */
[----:B------:R-:W-:-:S04]  /*a790*/  ISETP.NE.AND P0, PT, R7, 0x1f, PT ;  /* 0x0000001f0700780c */ /* 0x000fc80003f05270 */
[----:B------:R-:W-:-:S13]  /*a7a0*/  ISETP.GE.OR P1, PT, R7, UR4, !P0 ;  /* 0x0000000407007c0c */ /* 0x000fda000c726670 */
[----:B------:R-:W0:Y:S08]  /*a7b0*/  @!P1 LDC.64 R4, c[0x0][0xc80] ;  /* 0x00032000ff049b82 */ /* 0x000e300000000a00 */
[----:B------:R-:W2:Y:S01]  /*a7c0*/  @!P1 LDC.64 R2, c[0x0][0xc78] ;  /* 0x00031e00ff029b82 */ /* 0x000ea20000000a00 */
[----:B0-----:R-:W-:-:S05]  /*a7d0*/  @!P1 IMAD.WIDE.U32 R4, R7, 0x4, R4 ;  /* 0x0000000407049825 */ /* 0x001fca00078e0004 */
[----:B------:R-:W3:Y:S01]  /*a7e0*/  @!P1 LDG.E R6, desc[UR52][R4.64] ;  /* 0x0000003404069981 */ /* 0x000ee2000c1e1900 */
[----:B--2---:R-:W-:-:S05]  /*a7f0*/  @!P1 IMAD.WIDE.U32 R2, R7, 0x4, R2 ;  /* 0x0000000407029825 */ /* 0x004fca00078e0002 */
[----:B------:R-:W3:Y:S01]  /*a800*/  @!P1 LDG.E R9, desc[UR52][R2.64] ;  /* 0x0000003402099981 */ /* 0x000ee2000c1e1900 */
[C---:B------:R-:W-:Y:S02]  /*a810*/  ISETP.NE.AND P1, PT, R7.reuse, RZ, PT ;  /* 0x000000ff0700720c */ /* 0x040fe40003f25270 */
[C---:B------:R-:W-:Y:S02]  /*a820*/  ISETP.GE.U32.AND P2, PT, R7.reuse, 0x2, PT ;  /* 0x000000020700780c */ /* 0x040fe40003f46070 */
[C---:B------:R-:W-:Y:S02]  /*a830*/  ISETP.GE.U32.AND P3, PT, R7.reuse, 0x4, PT ;  /* 0x000000040700780c */ /* 0x040fe40003f66070 */
[C---:B------:R-:W-:Y:S02]  /*a840*/  ISETP.GE.U32.AND P4, PT, R7.reuse, 0x8, PT ;  /* 0x000000080700780c */ /* 0x040fe40003f86070 */
[----:B------:R-:W-:Y:S01]  /*a850*/  ISETP.GE.U32.AND P5, PT, R7, 0x10, PT ;  /* 0x000000100700780c */ /* 0x000fe20003fa6070 */
[----:B------:R-:W-:Y:S01]  /*a860*/  UMOV UR4, URZ ;  /* 0x0000003f00047c82 */ /* 0x000fe20008000000 */
[----:B---3--:R-:W-:-:S05]  /*a870*/  IMAD R8, R6, R9, RZ ;  /* 0x0000000906087224 */ /* 0x008fca00078e02ff */
[----:B------:R-:W0:Y:S02]  /*a880*/  SHFL.UP PT, R10, R8, 0x1, RZ ;  /* 0x04200000080a7989 */ /* 0x000e2400000e00ff */
[----:B0-----:R-:W-:-:S05]  /*a890*/  SEL R11, R10, RZ, P1 ;  /* 0x000000ff0a0b7207 */ /* 0x001fca0000800000 */
[----:B------:R-:W-:-:S05]  /*a8a0*/  IMAD.IADD R11, R8, 0x1, R11 ;  /* 0x00000001080b7824 */ /* 0x000fca00078e020b */
        /* <DEDUP_REMOVED lines=9> */
[----:B------:R-:W0:Y:S01]  /*a940*/  SHFL.UP PT, R4, R2, 0x10, RZ ;  /* 0x0600000002047989 */ /* 0x000e2200000e00ff */
[----:B------:R-:W2:Y:S01]  /*a950*/  S2R R11, SR_CTAID.X ;  /* 0x00000000000b7919 */ /* 0x000ea20000002500 */
[----:B0-----:R-:W-:-:S05]  /*a960*/  SEL R5, R4, RZ, P5 ;  /* 0x000000ff04057207 */ /* 0x001fca0002800000 */
[----:B------:R-:W-:-:S05]  /*a970*/  IMAD.IADD R5, R2, 0x1, R5 ;  /* 0x0000000102057824 */ /* 0x000fca00078e0205 */
[----:B------:R-:W1:Y:S02]  /*a980*/  SHFL.IDX PT, R13, R5, 0x1f, 0x1f ;  /* 0x03e01f00050d7f89 */ /* 0x000e6400000e0000 */
[----:B-1----:R-:W-:-:S05]  /*a990*/  IMAD R8, R13, R24, RZ ;  /* 0x000000180d087224 */ /* 0x002fca00078e02ff */
[----:B--2---:R-:W-:Y:S01]  /*a9a0*/  ISETP.GT.AND P6, PT, R8, R11, PT ;  /* 0x0000000b0800720c */ /* 0x004fe20003fc4270 */
[----:B------:R-:W-:-:S12]  /*a9b0*/  IMAD.MOV.U32 R3, RZ, RZ, R8 ;  /* 0x000000ffff037224 */ /* 0x000fd800078e0008 */
[----:B------:R-:W-:Y:S05]  /*a9c0*/  @P6 BRA `(.L_x_196) ;  /* 0x0000000000a06947 */ /* 0x000fea0003800000 */
[----:B------:R-:W-:Y:S01]  /*a9d0*/  IMAD.MOV.U32 R8, RZ, RZ, R3 ;  /* 0x000000ffff087224 */ /* 0x000fe200078e0003 */
[----:B------:R-:W-:Y:S01]  /*a9e0*/  UMOV UR4, URZ ;  /* 0x0000003f00047c82 */ /* 0x000fe20008000000 */
[----:B------:R-:W-:-:S05]  /*a9f0*/  ULDC UR5, c[0x0][0xc3c] ;  /* 0x00030f0000057ab9 */ /* 0x000fca0000000800 */
.L_x_198:
[----:B------:R-:W-:-:S04]  /*aa00*/  UIADD3 UR4, UR4, 0x1f, URZ ;  /* 0x0000001f04047890 */ /* 0x000fc8000fffe03f */
[----:B------:R-:W-:-:S06]  /*aa10*/  UISETP.GE.AND UP0, UPT, UR4, UR5, UPT ;  /* 0x000000050400728c */ /* 0x000fcc000bf06270 */
[----:B------:R-:W-:-:S13]  /*aa20*/  PLOP3.LUT P6, PT, PT, PT, UP0, 0x40, 0x0 ;  /* 0x000000000000781c */ /* 0x000fda0003fce808 */
[----:B------:R-:W-:Y:S05]  /*aa30*/  @!P6 BRA `(.L_x_197) ;  /* 0x0000000400c4e947 */ /* 0x000fea0003800000 */
[----:B------:R-:W-:Y:S01]  /*aa40*/  VIADD R9, R7, UR4 ;  /* 0x0000000407097c36 */ /* 0x000fe20008000000 */
[----:B------:R-:W0:Y:S01]  /*aa50*/  LDC R24, c[0x0][0xc38] ;  /* 0x00030e00ff187b82 */ /* 0x000e220000000800 */
[----:B------:R-:W-:-:S03]  /*aa60*/  IMAD.MOV.U32 R6, RZ, RZ, RZ ;  /* 0x000000ffff067224 */ /* 0x000fc600078e00ff */
[----:B------:R-:W-:-:S13]  /*aa70*/  ISETP.GE.OR P6, PT, R9, UR5, !P0 ;  /* 0x0000000509007c0c */ /* 0x000fda000c7c6670 */
[----:B------:R-:W1:Y:S08]  /*aa80*/  @!P6 LDC.64 R4, c[0x0][0xc80] ;  /* 0x00032000ff04eb82 */ /* 0x000e700000000a00 */
[----:B------:R-:W2:Y:S01]  /*aa90*/  @!P6 LDC.64 R2, c[0x0][0xc78] ;  /* 0x00031e00ff02eb82 */ /* 0x000ea20000000a00 */
[----:B-1----:R-:W-:-:S05]  /*aaa0*/  @!P6 IMAD.WIDE R4, R9, 0x4, R4 ;  /* 0x000000040904e825 */ /* 0x002fca00078e0204 */
[----:B------:R-:W3:Y:S01]  /*aab0*/  @!P6 LDG.E R6, desc[UR52][R4.64] ;  /* 0x000000340406e981 */ /* 0x000ee2000c1e1900 */
[----:B--2---:R-:W-:-:S04]  /*aac0*/  @!P6 IMAD.WIDE R2, R9, 0x4, R2 ;  /* 0x000000040902e825 */ /* 0x004fc800078e0202 */
[----:B------:R-:W-:-:S06]  /*aad0*/  IMAD.MOV.U32 R9, RZ, RZ, RZ ;  /* 0x000000ffff097224 */ /* 0x000fcc00078e00ff */
[----:B------:R-:W3:Y:S02]  /*aae0*/  @!P6 LDG.E R9, desc[UR52][R2.64] ;  /* 0x000000340209e981 */ /* 0x000ee4000c1e1900 */
[----:B---3--:R-:W-:-:S05]  /*aaf0*/  IMAD R15, R6, R9, RZ ;  /* 0x00000009060f7224 */ /* 0x008fca00078e02ff */
[----:B------:R-:W1:Y:S02]  /*ab00*/  SHFL.UP PT, R10, R15, 0x1, RZ ;  /* 0x042000000f0a7989 */ /* 0x000e6400000e00ff */
[----:B-1----:R-:W-:-:S05]  /*ab10*/  SEL R10, R10, RZ, P1 ;  /* 0x000000ff0a0a7207 */ /* 0x002fca0000800000 */
[----:B------:R-:W-:-:S05]  /*ab20*/  IMAD.IADD R10, R15, 0x1, R10 ;  /* 0x000000010f0a7824 */ /* 0x000fca00078e020a */
        /* <DEDUP_REMOVED lines=12> */
[----:B------:R-:W0:Y:S02]  /*abf0*/  SHFL.IDX PT, R15, R5, 0x1f, 0x1f ;  /* 0x03e01f00050f7f89 */ /* 0x000e2400000e0000 */
[----:B0-----:R-:W-:-:S04]  /*ac00*/  IMAD R15, R15, R24, RZ ;  /* 0x000000180f0f7224 */ /* 0x001fc800078e02ff */
[----:B------:R-:W-:-:S05]  /*ac10*/  IMAD.IADD R8, R15, 0x1, R8 ;  /* 0x000000010f087824 */ /* 0x000fca00078e0208 */
[----:B------:R-:W-:-:S13]  /*ac20*/  ISETP.GT.AND P6, PT, R8, R11, PT ;  /* 0x0000000b0800720c */ /* 0x000fda0003fc4270 */
[----:B------:R-:W-:Y:S05]  /*ac30*/  @!P6 BRA `(.L_x_198) ;  /* 0xfffffffc0070e947 */ /* 0x000fea000383ffff */
[----:B------:R-:W-:-:S07]  /*ac40*/  IMAD.MOV.U32 R3, RZ, RZ, R15 ;  /* 0x000000ffff037224 */ /* 0x000fce00078e000f */
.L_x_196:
[----:B------:R-:W-:-:S04]  /*ac50*/  IMAD.IADD R10, R8, 0x1, -R3 ;  /* 0x00000001080a7824 */ /* 0x000fc800078e0a03 */
[----:B------:R-:W-:-:S05]  /*ac60*/  IMAD R2, R5, R24, R10 ;  /* 0x0000001805027224 */ /* 0x000fca00078e020a */
[----:B------:R-:W-:-:S13]  /*ac70*/  ISETP.GT.AND P0, PT, R2, R11, PT ;  /* 0x0000000b0200720c */ /* 0x000fda0003f04270 */
[----:B------:R-:W-:Y:S02]  /*ac80*/  VOTEU.ANY UR5, UPT, !P0 ;  /* 0x0000000000057886 */ /* 0x000fe400040e0100 */
[----:B------:R-:W-:Y:S02]  /*ac90*/  UPOPC UR40, UR5 ;  /* 0x00000005002872bf */ /* 0x000fe40008000000 */
[----:B------:R-:W-:-:S04]  /*aca0*/  ISETP.NE.AND P0, PT, RZ, UR5, PT ;  /* 0x00000005ff007c0c */ /* 0x000fc8000bf05270 */
[----:B------:R-:W-:Y:S02]  /*acb0*/  IMAD.U32 R13, RZ, RZ, UR40 ;  /* 0x00000028ff0d7e24 */ /* 0x000fe4000f8e00ff */
[----:B------:R-:W-:-:S03]  /*acc0*/  IMAD.U32 R12, RZ, RZ, UR40 ;  /* 0x00000028ff0c7e24 */ /* 0x000fc6000f8e00ff */
[----:B------:R0:W1:Y:S04]  /*acd0*/  SHFL.IDX PT, R6, R6, R13, 0x1f ;  /* 0x00001f0d06067589 */ /* 0x00006800000e0000 */
[----:B------:R2:W3:Y:S01]  /*ace0*/  SHFL.IDX PT, R9, R9, R12, 0x1f ;  /* 0x00001f0c09097589 */ /* 0x0004e200000e0000 */
[----:B0-----:R-:W-:Y:S01]  /*acf0*/  IMAD.MOV.U32 R13, RZ, RZ, RZ ;  /* 0x000000ffff0d7224 */ /* 0x001fe200078e00ff */
[----:B-1----:R-:W-:-:S04]  /*ad00*/  IABS R4, R6 ;  /* 0x0000000600047213 */ /* 0x002fc80000000000 */
[----:B------:R-:W0:Y:S08]  /*ad10*/  I2F.RP R8, R4 ;  /* 0x0000000400087306 */ /* 0x000e300000209400 */
[----:B0-----:R-:W0:Y:S02]  /*ad20*/  MUFU.RCP R8, R8 ;  /* 0x0000000800087308 */ /* 0x001e240000001000 */
[----:B0-----:R-:W-:-:S06]  /*ad30*/  VIADD R2, R8, 0xffffffe ;  /* 0x0ffffffe08027836 */ /* 0x001fcc0000000000 */
[----:B------:R-:W0:Y:S02]  /*ad40*/  F2I.FTZ.U32.TRUNC.NTZ R3, R2 ;  /* 0x0000000200037305 */ /* 0x000e24000021f000 */
[----:B0-----:R-:W-:Y:S01]  /*ad50*/  IMAD.MOV R14, RZ, RZ, -R3 ;  /* 0x000000ffff0e7224 */ /* 0x001fe200078e0a03 */
[----:B--23--:R-:W-:Y:S06]  /*ad60*/  @!P0 BRA `(.L_x_199) ;  /* 0x00000000000c8947 */ /* 0x00cfec0003800000 */
[----:B------:R-:W-:-:S06]  /*ad70*/  UIADD3 UR5, UR40, -0x1, URZ ;  /* 0xffffffff28057890 */ /* 0x000fcc000fffe03f */
[----:B------:R-:W-:-:S05]  /*ad80*/  IMAD.U32 R8, RZ, RZ, UR5 ;  /* 0x00000005ff087e24 */ /* 0x000fca000f8e00ff */
[----:B------:R0:W1:Y:S02]  /*ad90*/  SHFL.IDX PT, R13, R5, R8, 0x1f ;  /* 0x00001f08050d7589 */ /* 0x00006400000e0000 */
.L_x_199:
[----:B-1----:R-:W-:Y:S01]  /*ada0*/  IMAD R24, R13, R24, R10 ;  /* 0x000000180d187224 */ /* 0x002fe200078e020a */
[----:B------:R-:W-:Y:S01]  /*adb0*/  IABS R2, R9 ;  /* 0x0000000900027213 */ /* 0x000fe20000000000 */
[----:B0-----:R-:W-:Y:S01]  /*adc0*/  IMAD.MOV.U32 R5, RZ, RZ, R14 ;  /* 0x000000ffff057224 */ /* 0x001fe200078e000e */
[----:B------:R-:W-:Y:S01]  /*add0*/  IABS R12, R6 ;  /* 0x00000006000c7213 */ /* 0x000fe20000000000 */
[----:B------:R-:W-:Y:S01]  /*ade0*/  IMAD.IADD R25, R11, 0x1, -R24 ;  /* 0x000000010b197824 */ /* 0x000fe200078e0a18 */
[----:B------:R-:W-:Y:S01]  /*adf0*/  UIADD3 UR40, UR40, UR4, URZ ;  /* 0x0000000428287290 */ /* 0x000fe2000fffe03f */
[----:B------:R-:W-:Y:S02]  /*ae00*/  IMAD R11, R5, R4, RZ ;  /* 0x00000004050b7224 */ /* 0x000fe400078e02ff */
[----:B------:R-:W-:Y:S01]  /*ae10*/  IMAD.MOV.U32 R5, RZ, RZ, R2 ;  /* 0x000000ffff057224 */ /* 0x000fe200078e0002 */
[----:B------:R-:W-:Y:S01]  /*ae20*/  IABS R10, R25 ;  /* 0x00000019000a7213 */ /* 0x000fe20000000000 */
[----:B------:R-:W-:-:S02]  /*ae30*/  IMAD.MOV.U32 R2, RZ, RZ, RZ ;  /* 0x000000ffff027224 */ /* 0x000fc400078e00ff */
[----:B------:R-:W0:Y:S01]  /*ae40*/  I2F.RP R8, R5 ;  /* 0x0000000500087306 */ /* 0x000e220000209400 */
[----:B------:R-:W-:Y:S02]  /*ae50*/  IMAD.MOV R12, RZ, RZ, -R12 ;  /* 0x000000ffff0c7224 */ /* 0x000fe400078e0a0c */
[----:B------:R-:W-:-:S04]  /*ae60*/  IMAD.HI.U32 R2, R3, R11, R2 ;  /* 0x0000000b03027227 */ /* 0x000fc800078e0002 */
[----:B------:R-:W-:Y:S02]  /*ae70*/  IMAD.MOV.U32 R3, RZ, RZ, R10 ;  /* 0x000000ffff037224 */ /* 0x000fe400078e000a */
[----:B------:R-:W-:Y:S02]  /*ae80*/  IMAD.MOV.U32 R10, RZ, RZ, R12 ;  /* 0x000000ffff0a7224 */ /* 0x000fe400078e000c */
[----:B------:R-:W-:-:S04]  /*ae90*/  IMAD.HI.U32 R2, R2, R3, RZ ;  /* 0x0000000302027227 */ /* 0x000fc800078e00ff */
[----:B------:R-:W-:Y:S01]  /*aea0*/  IMAD R3, R2, R10, R3 ;  /* 0x0000000a02037224 */ /* 0x000fe200078e0203 */
[----:B0-----:R-:W0:Y:S04]  /*aeb0*/  MUFU.RCP R8, R8 ;  /* 0x0000000800087308 */ /* 0x001e280000001000 */
[----:B------:R-:W-:-:S13]  /*aec0*/  ISETP.GT.U32.AND P1, PT, R4, R3, PT ;  /* 0x000000030400720c */ /* 0x000fda0003f24070 */
[----:B------:R-:W-:Y:S02]  /*aed0*/  @!P1 IMAD.IADD R3, R3, 0x1, -R4 ;  /* 0x0000000103039824 */ /* 0x000fe400078e0a04 */
[----:B0-----:R-:W-:Y:S02]  /*aee0*/  VIADD R10, R8, 0xffffffe ;  /* 0x0ffffffe080a7836 */ /* 0x001fe40000000000 */
[----:B------:R-:W-:Y:S01]  /*aef0*/  @!P1 VIADD R2, R2, 0x1 ;  /* 0x0000000102029836 */ /* 0x000fe20000000000 */
[----:B------:R-:W-:Y:S02]  /*af00*/  ISETP.GE.U32.AND P0, PT, R3, R4, PT ;  /* 0x000000040300720c */ /* 0x000fe40003f06070 */
[----:B------:R-:W-:Y:S01]  /*af10*/  LOP3.LUT R4, R25, R6, RZ, 0x3c, !PT ;  /* 0x0000000619047212 */ /* 0x000fe200078e3cff */
[----:B------:R0:W1:Y:S01]  /*af20*/  F2I.FTZ.U32.TRUNC.NTZ R3, R10 ;  /* 0x0000000a00037305 */ /* 0x000062000021f000 */
[----:B------:R-:W-:Y:S02]  /*af30*/  ISETP.NE.AND P1, PT, R6, RZ, PT ;  /* 0x000000ff0600720c */ /* 0x000fe40003f25270 */
[----:B------:R-:W-:-:S02]  /*af40*/  ISETP.GE.AND P2, PT, R4, RZ, PT ;  /* 0x000000ff0400720c */ /* 0x000fc40003f46270 */
[----:B0-----:R-:W-:-:S05]  /*af50*/  IABS R10, R9 ;  /* 0x00000009000a7213 */ /* 0x001fca0000000000 */
[----:B------:R-:W-:-:S04]  /*af60*/  @P0 VIADD R2, R2, 0x1 ;  /* 0x0000000102020836 */ /* 0x000fc80000000000 */
[----:B------:R-:W-:Y:S02]  /*af70*/  IMAD.MOV.U32 R8, RZ, RZ, R2 ;  /* 0x000000ffff087224 */ /* 0x000fe400078e0002 */
[----:B-1----:R-:W-:Y:S02]  /*af80*/  IMAD.MOV R2, RZ, RZ, -R3 ;  /* 0x000000ffff027224 */ /* 0x002fe400078e0a03 */
[----:B------:R-:W-:Y:S01]  /*af90*/  @!P2 IMAD.MOV R8, RZ, RZ, -R8 ;  /* 0x000000ffff08a224 */ /* 0x000fe200078e0a08 */
[----:B------:R-:W-:Y:S01]  /*afa0*/  @!P1 LOP3.LUT R8, RZ, R6, RZ, 0x33, !PT ;  /* 0x00000006ff089212 */ /* 0x000fe200078e33ff */
[----:B------:R-:W-:Y:S02]  /*afb0*/  IMAD R11, R2, R5, RZ ;  /* 0x00000005020b7224 */ /* 0x000fe400078e02ff */
[----:B------:R-:W-:Y:S01]  /*afc0*/  IMAD.MOV.U32 R2, RZ, RZ, RZ ;  /* 0x000000ffff027224 */ /* 0x000fe200078e00ff */
[----:B------:R-:W-:Y:S01]  /*afd0*/  IABS R4, R8 ;  /* 0x0000000800047213 */ /* 0x000fe20000000000 */
[----:B------:R-:W-:-:S02]  /*afe0*/  IMAD.MOV R10, RZ, RZ, -R10 ;  /* 0x000000ffff0a7224 */ /* 0x000fc400078e0a0a */
[----:B------:R-:W-:-:S04]  /*aff0*/  IMAD.HI.U32 R2, R3, R11, R2 ;  /* 0x0000000b03027227 */ /* 0x000fc800078e0002 */
[----:B------:R-:W-:Y:S02]  /*b000*/  IMAD.MOV.U32 R3, RZ, RZ, R4 ;  /* 0x000000ffff037224 */ /* 0x000fe400078e0004 */
[----:B------:R-:W-:Y:S02]  /*b010*/  IMAD.MOV.U32 R4, RZ, RZ, R10 ;  /* 0x000000ffff047224 */ /* 0x000fe400078e000a */
[----:B------:R-:W-:-:S04]  /*b020*/  IMAD.HI.U32 R2, R2, R3, RZ ;  /* 0x0000000302027227 */ /* 0x000fc800078e00ff */
[----:B------:R-:W-:Y:S01]  /*b030*/  IMAD R4, R2, R4, R3 ;  /* 0x0000000402047224 */ /* 0x000fe200078e0203 */
[----:B------:R-:W-:Y:S01]  /*b040*/  LOP3.LUT R3, R8, R9, RZ, 0x3c, !PT ;  /* 0x0000000908037212 */ /* 0x000fe200078e3cff */
[----:B------:R-:W-:-:S03]  /*b050*/  IMAD R6, R6, R8, RZ ;  /* 0x0000000806067224 */ /* 0x000fc600078e02ff */
[----:B------:R-:W-:Y:S01]  /*b060*/  ISETP.GT.U32.AND P1, PT, R5, R4, PT ;  /* 0x000000040500720c */ /* 0x000fe20003f24070 */
[----:B------:R-:W-:Y:S01]  /*b070*/  IMAD.IADD R25, R25, 0x1, -R6 ;  /* 0x0000000119197824 */ /* 0x000fe200078e0a06 */
[----:B------:R-:W-:-:S11]  /*b080*/  ISETP.GE.AND P2, PT, R3, RZ, PT ;  /* 0x000000ff0300720c */ /* 0x000fd60003f46270 */
[----:B------:R-:W-:Y:S02]  /*b090*/  @!P1 IMAD.IADD R4, R4, 0x1, -R5 ;  /* 0x0000000104049824 */ /* 0x000fe400078e0a05 */
[----:B------:R-:W-:Y:S01]  /*b0a0*/  @!P1 VIADD R2, R2, 0x1 ;  /* 0x0000000102029836 */ /* 0x000fe20000000000 */
[----:B------:R-:W-:Y:S02]  /*b0b0*/  ISETP.NE.AND P1, PT, R9, RZ, PT ;  /* 0x000000ff0900720c */ /* 0x000fe40003f25270 */
[----:B------:R-:W-:-:S13]  /*b0c0*/  ISETP.GE.U32.AND P0, PT, R4, R5, PT ;  /* 0x000000050400720c */ /* 0x000fda0003f06070 */
[----:B------:R-:W-:-:S04]  /*b0d0*/  @P0 VIADD R2, R2, 0x1 ;  /* 0x0000000102020836 */ /* 0x000fc80000000000 */
[----:B------:R-:W-:Y:S01]  /*b0e0*/  @!P2 IMAD.MOV R2, RZ, RZ, -R2 ;  /* 0x000000ffff02a224 */ /* 0x000fe200078e0a02 */
[----:B------:R-:W-:-:S05]  /*b0f0*/  @!P1 LOP3.LUT R2, RZ, R9, RZ, 0x33, !PT ;  /* 0x00000009ff029212 */ /* 0x000fca00078e33ff */
[----:B------:R-:W-:-:S04]  /*b100*/  IMAD.MOV R26, RZ, RZ, -R2 ;  /* 0x000000ffff1a7224 */ /* 0x000fc800078e0a02 */
[C---:B------:R-:W-:Y:S02]  /*b110*/  IMAD R26, R9.reuse, R26, R8 ;  /* 0x0000001a091a7224 */ /* 0x040fe400078e0208 */
[----:B------:R-:W-:-:S04]  /*b120*/  IMAD R9, R9, 0x1000000, R2 ;  /* 0x0100000009097824 */ /* 0x000fc800078e0202 */
[----:B------:R-:W-:Y:S01]  /*b130*/  IMAD R26, R26, 0x10000, R9 ;  /* 0x000100001a1a7824 */ /* 0x000fe200078e0209 */
[----:B------:R-:W-:Y:S06]  /*b140*/  BRA `(.L_x_200) ;  /* 0x0000000000107947 */ /* 0x000fec0003800000 */
.L_x_197:
[----:B------:R-:W-:Y:S01]  /*b150*/  IMAD.MOV.U32 R24, RZ, RZ, R11 ;  /* 0x000000ffff187224 */ /* 0x000fe200078e000b */
[----:B------:R-:W-:Y:S01]  /*b160*/  ULDC UR40, c[0x0][0xc3c] ;  /* 0x00030f0000287ab9 */ /* 0x000fe20000000800 */
[----:B------:R-:W-:Y:S02]  /*b170*/  IMAD.MOV.U32 R25, RZ, RZ, RZ ;  /* 0x000000ffff197224 */ /* 0x000fe400078e00ff */
[----:B------:R-:W-:-:S07]  /*b180*/  IMAD.MOV.U32 R26, RZ, RZ, RZ ;  /* 0x000000ffff1a7224 */ /* 0x000fce00078e00ff */
.L_x_200:
[----:B------:R-:W-:Y:S01]  /*b190*/  ISETP.NE.AND P0, PT, R7, RZ, PT ;  /* 0x000000ff0700720c */ /* 0x000fe20003f05270 */
[----:B------:R-:W-:-:S12]  /*b1a0*/  IMAD.U32 R27, RZ, RZ, UR40 ;  /* 0x00000028ff1b7e24 */ /* 0x000fd8000f8e00ff */
[----:B------:R-:W0:Y:S01]  /*b1b0*/  @!P0 S2R R3, SR_CgaCtaId ;  /* 0x0000000000038919 */ /* 0x000e220000008800 */
[----:B------:R-:W-:-:S04]  /*b1c0*/  @!P0 MOV R2, 0x400 ;  /* 0x0000040000028802 */ /* 0x000fc80000000f00 */
[----:B0-----:R-:W-:-:S05]  /*b1d0*/  @!P0 LEA R2, R3, R2, 0x18 ;  /* 0x0000000203028211 */ /* 0x001fca00078ec0ff */
[----:B------:R0:W-:Y:S01]  /*b1e0*/  @!P0 STS.128 [R2+0x19cd0], R24 ;  /* 0x019cd01802008388 */ /* 0x0001e20000000c00 */
[----:B------:R-:W-:Y:S06]  /*b1f0*/  BAR.ARV 0x5, 0x200 ;  /* 0x0148000000007b1d */ /* 0x000fec0000002000 */
.L_x_195:
[----:B------:R-:W-:Y:S01]  /*b200*/  ULDC UR4, c[0x0][0xc3c] ;  /* 0x00030f0000047ab9 */ /* 0x000fe20000000800 */
[----:B------:R1:W-:Y:S01]  /*b210*/  STL [R1+0x24], RZ ;  /* 0x000024ff01007387 */ /* 0x0003e20000100800 */
[----:B------:R-:W-:Y:S01]  /*b220*/  UISETP.GE.AND UP0, UPT, UR40, UR4, UPT ;  /* 0x000000042800728c */ /* 0x000fe2000bf06270 */
[----:B------:R-:W-:Y:S02]  /*b230*/  IMAD.MOV.U32 R22, RZ, RZ, 0x1 ;  /* 0x00000001ff167424 */ /* 0x000fe400078e00ff */
[----:B------:R-:W-:-:S03]  /*b240*/  IMAD.MOV.U32 R19, RZ, RZ, RZ ;  /* 0x000000ffff137224 */ /* 0x000fc600078e00ff */
[----:B------:R-:W-:-:S13]  /*b250*/  PLOP3.LUT P0, PT, PT, PT, UP0, 0x80, 0x0 ;  /* 0x000000000000781c */ /* 0x000fda0003f0f008 */
[----:B-1----:R-:W-:Y:S05]  /*b260*/  @P0 BRA `(.L_x_201) ;  /* 0x0000004800d40947 */ /* 0x002fea0003800000 */
[----:B------:R-:W0:Y:S01]  /*b270*/  S2R R8, SR_TID.X ;  /* 0x0000000000087919 */ /* 0x000e220000002100 */
[----:B------:R-:W1:Y:S01]  /*b280*/  S2UR UR4, SR_CgaCtaId ;  /* 0x00000000000479c3 */ /* 0x000e620000008800 */
[----:B------:R-:W-:Y:S01]  /*b290*/  IMAD.SHL.U32 R7, R0, 0x800, RZ ;  /* 0x0000080000077824 */ /* 0x000fe200078e00ff */
[----:B------:R-:W-:Y:S01]  /*b2a0*/  MOV R16, 0x400 ;  /* 0x0000040000107802 */ /* 0x000fe20000000f00 */
[----:B------:R-:W-:Y:S01]  /*b2b0*/  IMAD.MOV.U32 R22, RZ, RZ, 0x1 ;  /* 0x00000001ff167424 */ /* 0x000fe200078e00ff */
[----:B------:R-:W-:Y:S01]  /*b2c0*/  ULOP3.LUT UR44, UR39, 0x2, URZ, 0xfc, !UPT ;  /* 0x00000002272c7892 */ /* 0x000fe2000f8efc3f */
[----:B------:R-:W-:Y:S01]  /*b2d0*/  IMAD.MOV.U32 R19, RZ, RZ, RZ ;  /* 0x000000ffff137224 */ /* 0x000fe200078e00ff */
[----:B------:R-:W-:Y:S01]  /*b2e0*/  ULOP3.LUT UR46, UR39, 0x1, URZ, 0xfc, !UPT ;  /* 0x00000001272e7892 */ /* 0x000fe2000f8efc3f */
[----:B------:R-:W-:Y:S01]  /*b2f0*/  ULDC UR47, c[0x0][0xc] ;  /* 0x00000300002f7ab9 */ /* 0x000fe20000000800 */
[C---:B0-----:R-:W-:Y:S01]  /*b300*/  IMAD.SHL.U32 R2, R8.reuse, 0x20, RZ ;  /* 0x0000002008027824 */ /* 0x041fe200078e00ff */
[----:B------:R-:W-:Y:S01]  /*b310*/  SHF.R.U32.HI R4, RZ, 0x1, R8 ;  /* 0x00000001ff047819 */ /* 0x000fe20000011608 */
[C---:B------:R-:W-:Y:S01]  /*b320*/  IMAD.SHL.U32 R5, R8.reuse, 0x80, RZ ;  /* 0x0000008008057824 */ /* 0x040fe200078e00ff */
[C---:B------:R-:W-:Y:S01]  /*b330*/  LOP3.LUT P0, RZ, R8.reuse, 0x4, RZ, 0xc0, !PT ;  /* 0x0000000408ff7812 */ /* 0x040fe2000780c0ff */
[----:B------:R-:W-:Y:S01]  /*b340*/  IMAD.SHL.U32 R6, R8, 0x4, RZ ;  /* 0x0000000408067824 */ /* 0x000fe200078e00ff */
[----:B------:R-:W-:Y:S01]  /*b350*/  LOP3.LUT R3, R2, 0x80, RZ, 0xc0, !PT ;  /* 0x0000008002037812 */ /* 0x000fe200078ec0ff */
[----:B------:R-:W-:Y:S01]  /*b360*/  IMAD.SHL.U32 R29, R8, 0x10, RZ ;  /* 0x00000010081d7824 */ /* 0x000fe200078e00ff */
[----:B------:R-:W-:-:S02]  /*b370*/  LOP3.LUT R2, R2, 0x360, RZ, 0xc0, !PT ;  /* 0x0000036002027812 */ /* 0x000fc400078ec0ff */
[----:B------:R-:W-:Y:S02]  /*b380*/  LOP3.LUT R3, R3, 0x10, R4, 0xf8, !PT ;  /* 0x0000001003037812 */ /* 0x000fe400078ef804 */
[----:B------:R-:W-:Y:S02]  /*b390*/  LOP3.LUT R4, R4, 0x20, RZ, 0xc0, !PT ;  /* 0x0000002004047812 */ /* 0x000fe400078ec0ff */
[----:B------:R-:W-:Y:S02]  /*b3a0*/  LOP3.LUT R0, R5, 0x400, RZ, 0xc0, !PT ;  /* 0x0000040005007812 */ /* 0x000fe400078ec0ff */
[----:B------:R-:W-:Y:S02]  /*b3b0*/  LOP3.LUT R4, R4, 0x10, R8, 0xf8, !PT ;  /* 0x0000001004047812 */ /* 0x000fe400078ef808 */
[----:B------:R-:W-:Y:S02]  /*b3c0*/  LOP3.LUT R3, R3, 0x10, R6, 0x78, !PT ;  /* 0x0000001003037812 */ /* 0x000fe400078e7806 */
[----:B------:R-:W-:-:S02]  /*b3d0*/  LOP3.LUT R4, R4, 0x380, R5, 0xf8, !PT ;  /* 0x0000038004047812 */ /* 0x000fc400078ef805 */
[----:B------:R-:W-:Y:S02]  /*b3e0*/  LOP3.LUT R2, R2, 0x400, R29, 0xf8, !PT ;  /* 0x0000040002027812 */ /* 0x000fe400078ef81d */
[----:B------:R-:W-:Y:S01]  /*b3f0*/  LOP3.LUT R0, R0, 0x800, R7, 0xf8, !PT ;  /* 0x0000080000007812 */ /* 0x000fe200078ef807 */
[----:B------:R-:W-:Y:S01]  /*b400*/  IMAD.SHL.U32 R7, R8, 0x2, RZ ;  /* 0x0000000208077824 */ /* 0x000fe200078e00ff */
[----:B------:R-:W-:Y:S02]  /*b410*/  LOP3.LUT R5, R4, 0x70, R29, 0x78, !PT ;  /* 0x0000007004057812 */ /* 0x000fe400078e781d */
[----:B------:R-:W-:Y:S02]  /*b420*/  LOP3.LUT R2, R2, R3, RZ, 0xfc, !PT ;  /* 0x0000000302027212 */ /* 0x000fe400078efcff */
[----:B------:R-:W-:Y:S01]  /*b430*/  LOP3.LUT R0, R0, R5, RZ, 0xfc, !PT ;  /* 0x0000000500007212 */ /* 0x000fe200078efcff */
[----:B-1----:R-:W-:Y:S01]  /*b440*/  IMAD.U32 R5, RZ, RZ, UR4 ;  /* 0x00000004ff057e24 */ /* 0x002fe2000f8e00ff */
[----:B------:R-:W-:Y:S01]  /*b450*/  LOP3.LUT R6, R29, 0x90, RZ, 0xc0, !PT ;  /* 0x000000901d067812 */ /* 0x000fe200078ec0ff */
[----:B------:R0:W-:Y:S03]  /*b460*/  STL [R1+0x18], R2 ;  /* 0x0000180201007387 */ /* 0x0001e60000100800 */
[----:B------:R-:W-:Y:S01]  /*b470*/  LOP3.LUT R6, R6, 0x10, R7, 0x78, !PT ;  /* 0x0000001006067812 */ /* 0x000fe200078e7807 */
[----:B------:R1:W-:Y:S01]  /*b480*/  STL [R1+0x10], R0 ;  /* 0x0000100001007387 */ /* 0x0003e20000100800 */
[----:B------:R-:W-:-:S02]  /*b490*/  LOP3.LUT R7, R8, 0x7f, RZ, 0xc0, !PT ;  /* 0x0000007f08077812 */ /* 0x000fc400078ec0ff */
[----:B------:R-:W-:Y:S02]  /*b4a0*/  LOP3.LUT R3, R6, 0x760, R29, 0xf8, !PT ;  /* 0x0000076006037812 */ /* 0x000fe400078ef81d */
[----:B------:R-:W-:Y:S01]  /*b4b0*/  LEA R16, R5, R16, 0x18 ;  /* 0x0000001005107211 */ /* 0x000fe200078ec0ff */
[----:B0-----:R-:W-:Y:S01]  /*b4c0*/  IMAD.MOV.U32 R2, RZ, RZ, 0x40 ;  /* 0x00000040ff027424 */ /* 0x001fe200078e00ff */
[----:B------:R-:W-:Y:S01]  /*b4d0*/  LOP3.LUT R29, R29, 0x10, RZ, 0xc0, !PT ;  /* 0x000000101d1d7812 */ /* 0x000fe200078ec0ff */
[----:B------:R-:W-:Y:S01]  /*b4e0*/  STL [R1+0xc], R3 ;  /* 0x00000c0301007387 */ /* 0x000fe20000100800 */
[----:B-1----:R-:W-:Y:S02]  /*b4f0*/  IMAD.SHL.U32 R0, R8, 0x40, RZ ;  /* 0x0000004008007824 */ /* 0x002fe400078e00ff */
[----:B------:R-:W-:Y:S01]  /*b500*/  SEL R2, R2, 0xffffffc0, !P0 ;  /* 0xffffffc002027807 */ /* 0x000fe20004000000 */
[----:B------:R-:W-:Y:S02]  /*b510*/  STL [R1+0x8], R5 ;  /* 0x0000080501007387 */ /* 0x000fe40000100800 */
[----:B------:R-:W-:-:S02]  /*b520*/  LOP3.LUT R4, R0, 0x40, RZ, 0xc0, !PT ;  /* 0x0000004000047812 */ /* 0x000fc400078ec0ff */
[----:B------:R0:W-:Y:S01]  /*b530*/  STL [R1+0x14], R2 ;  /* 0x0000140201007387 */ /* 0x0001e20000100800 */
[----:B------:R-:W-:-:S03]  /*b540*/  SHF.R.U32.HI R0, RZ, 0x1, R7 ;  /* 0x00000001ff007819 */ /* 0x000fc60000011607 */
[----:B------:R1:W-:Y:S01]  /*b550*/  STL [R1+0x24], RZ ;  /* 0x000024ff01007387 */ /* 0x0003e20000100800 */
[----:B------:R-:W-:Y:S01]  /*b560*/  LOP3.LUT R0, R0, R4, RZ, 0xfc, !PT ;  /* 0x0000000400007212 */ /* 0x000fe200078efcff */
[----:B------:R-:W-:Y:S01]  /*b570*/  IMAD.IADD R0, R16, 0x1, R3 ;  /* 0x0000000110007824 */ /* 0x000fe200078e0203 */
[C---:B------:R-:W-:Y:S02]  /*b580*/  LOP3.LUT R4, R29.reuse, 0x20, RZ, 0xfc, !PT ;  /* 0x000000201d047812 */ /* 0x040fe400078efcff */
[----:B0-----:R-:W-:Y:S02]  /*b590*/  LOP3.LUT R2, R29, 0x40, RZ, 0xfc, !PT ;  /* 0x000000401d027812 */ /* 0x001fe400078efcff */
[----:B------:R1:W-:Y:S05]  /*b5a0*/  STL [R1+0x1c], R0 ;  /* 0x00001c0001007387 */ /* 0x0003ea0000100800 */
.L_x_275:
[----:B------:R-:W-:Y:S01]  /*b5b0*/  ULDC.64 UR4, c[0x0][0xc88] ;  /* 0x0003220000047ab9 */ /* 0x000fe20000000a00 */
[----:B------:R-:W-:Y:S01]  /*b5c0*/  ULDC.64 UR8, c[0x0][0xa18] ;  /* 0x0002860000087ab9 */ /* 0x000fe20000000a00 */
[----:B------:R-:W-:Y:S01]  /*b5d0*/  UIMAD.WIDE UR4, UR40, 0x4, UR4 ;  /* 0x00000004280478a5 */ /* 0x000fe2000f8e0204 */
[----:B------:R-:W-:Y:S01]  /*b5e0*/  IMAD.MOV.U32 R18, RZ, RZ, RZ ;  /* 0x000000ffff127224 */ /* 0x000fe200078e00ff */
[----:B------:R-:W-:Y:S01]  /*b5f0*/  ULDC.64 UR6, c[0x0][0xa00] ;  /* 0x0002800000067ab9 */ /* 0x000fe20000000a00 */
[----:B0-----:R-:W0:Y:S03]  /*b600*/  LDC R17, c[0x0][0x2f0] ;  /* 0x0000bc00ff117b82 */ /* 0x001e260000000800 */
[----:B-1----:R-:W-:Y:S02]  /*b610*/  IMAD.U32 R2, RZ, RZ, UR4 ;  /* 0x00000004ff027e24 */ /* 0x002fe4000f8e00ff */
[----:B------:R-:W-:Y:S01]  /*b620*/  IMAD.U32 R3, RZ, RZ, UR5 ;  /* 0x00000005ff037e24 */ /* 0x000fe2000f8e00ff */
[----:B------:R-:W-:-:S04]  /*b630*/  ULDC.64 UR4, c[0x0][0xa28] ;  /* 0x00028a0000047ab9 */ /* 0x000fc80000000a00 */
[----:B------:R-:W2:Y:S01]  /*b640*/  LDG.E R2, desc[UR52][R2.64] ;  /* 0x0000003402027981 */ /* 0x000ea2000c1e1900 */
[----:B------:R-:W-:-:S04]  /*b650*/  UISETP.NE.U32.AND UP0, UPT, UR4, URZ, UPT ;  /* 0x0000003f0400728c */ /* 0x000fc8000bf05070 */
[----:B------:R-:W-:-:S06]  /*b660*/  UISETP.NE.AND.EX UP0, UPT, UR5, URZ, UPT, UP0 ;  /* 0x0000003f0500728c */ /* 0x000fcc000bf05300 */
[----:B------:R-:W-:Y:S02]  /*b670*/  PLOP3.LUT P0, PT, PT, PT, UP0, 0x80, 0x0 ;  /* 0x000000000000781c */ /* 0x000fe40003f0f008 */
[----:B--2---:R-:W-:-:S13]  /*b680*/  R2UR UR43, R2 ;  /* 0x00000000022b72ca */ /* 0x004fda00000e0000 */
[----:B------:R-:W-:Y:S02]  /*b690*/  USHF.R.S32.HI UR42, URZ, 0x1f, UR43 ;  /* 0x0000001f3f2a7899 */ /* 0x000fe4000801142b */
[----:B------:R-:W-:-:S04]  /*b6a0*/  @UP0 ULEA UR4, UP1, UR43, UR4, 0x2 ;  /* 0x000000042b040291 */ /* 0x000fc8000f82103f */
[----:B------:R-:W-:Y:S02]  /*b6b0*/  @UP0 ULEA.HI.X UR5, UR43, UR5, UR42, 0x2, UP1 ;  /* 0x000000052b050291 */ /* 0x000fe400088f142a */
[----:B------:R-:W-:Y:S01]  /*b6c0*/  UISETP.NE.U32.AND UP0, UPT, UR8, URZ, UPT ;  /* 0x0000003f0800728c */ /* 0x000fe2000bf05070 */
[----:B------:R-:W-:Y:S01]  /*b6d0*/  IMAD.U32 R2, RZ, RZ, UR4 ;  /* 0x00000004ff027e24 */ /* 0x000fe2000f8e00ff */
[----:B------:R-:W-:Y:S02]  /*b6e0*/  UISETP.NE.U32.AND UP1, UPT, UR6, URZ, UPT ;  /* 0x0000003f0600728c */ /* 0x000fe4000bf25070 */
[----:B------:R-:W-:Y:S01]  /*b6f0*/  UISETP.NE.AND.EX UP0, UPT, UR9, URZ, UPT, UP0 ;  /* 0x0000003f0900728c */ /* 0x000fe2000bf05300 */
[----:B------:R-:W-:Y:S01]  /*b700*/  IMAD.U32 R3, RZ, RZ, UR5 ;  /* 0x00000005ff037e24 */ /* 0x000fe2000f8e00ff */
[----:B------:R-:W-:Y:S02]  /*b710*/  USHF.L.U32 UR37, UR43, 0x2, URZ ;  /* 0x000000022b257899 */ /* 0x000fe4000800063f */
[----:B------:R-:W-:-:S02]  /*b720*/  UISETP.NE.AND.EX UP2, UPT, UR7, URZ, UPT, UP1 ;  /* 0x0000003f0700728c */ /* 0x000fc4000bf45310 */
[----:B------:R-:W-:Y:S01]  /*b730*/  USHF.L.U64.HI UR36, UR43, 0x2, UR42 ;  /* 0x000000022b247899 */ /* 0x000fe2000801022a */
[----:B------:R2:W3:Y:S01]  /*b740*/  @P0 LDG.E R18, desc[UR52][R2.64] ;  /* 0x0000003402120981 */ /* 0x0004e2000c1e1900 */
[----:B------:R-:W-:Y:S01]  /*b750*/  UIADD3 UR5, UP1, UR37, UR6, URZ ;  /* 0x0000000625057290 */ /* 0x000fe2000ff3e03f */
[----:B------:R-:W-:Y:S01]  /*b760*/  PLOP3.LUT P1, PT, PT, PT, UP0, 0x80, 0x0 ;  /* 0x000000000000781c */ /* 0x000fe20003f2f008 */
[----:B------:R-:W-:Y:S01]  /*b770*/  UMOV UR38, URZ ;  /* 0x0000003f00267c82 */ /* 0x000fe20008000000 */
[----:B------:R-:W-:Y:S01]  /*b780*/  PLOP3.LUT P0, PT, PT, PT, UP2, 0x80, 0x0 ;  /* 0x000000000000781c */ /* 0x000fe20003f0f028 */
[----:B------:R-:W-:Y:S02]  /*b790*/  UIADD3.X UR6, UR36, UR7, URZ, UP1, !UPT ;  /* 0x0000000724067290 */ /* 0x000fe40008ffe43f */
[----:B------:R-:W-:Y:S01]  /*b7a0*/  @UP0 UIADD3 UR4, UP1, UR37, UR8, URZ ;  /* 0x0000000825040290 */ /* 0x000fe2000ff3e03f */
[----:B------:R-:W-:Y:S01]  /*b7b0*/  IMAD.U32 R4, RZ, RZ, UR5 ;  /* 0x00000005ff047e24 */ /* 0x000fe2000f8e00ff */
[----:B------:R-:W-:-:S02]  /*b7c0*/  UP2UR UR45, UPR, URZ, 0x4 ;  /* 0x000000043f2d7883 */ /* 0x000fc40008000000 */
[----:B------:R-:W-:Y:S01]  /*b7d0*/  @UP0 UIADD3.X UR5, UR36, UR9, URZ, UP1, !UPT ;  /* 0x0000000924050290 */ /* 0x000fe20008ffe43f */
[----:B------:R-:W-:Y:S02]  /*b7e0*/  IMAD.U32 R5, RZ, RZ, UR6 ;  /* 0x00000006ff057e24 */ /* 0x000fe4000f8e00ff */
[----:B--2---:R-:W-:-:S03]  /*b7f0*/  IMAD.U32 R2, RZ, RZ, UR4 ;  /* 0x00000004ff027e24 */ /* 0x004fc6000f8e00ff */
[----:B------:R-:W-:Y:S01]  /*b800*/  IMAD.U32 R3, RZ, RZ, UR5 ;  /* 0x00000005ff037e24 */ /* 0x000fe2000f8e00ff */
[----:B-1----:R-:W2:Y:S04]  /*b810*/  @P0 LDG.E R0, desc[UR52][R4.64] ;  /* 0x0000003404000981 */ /* 0x002ea8000c1e1900 */
[----:B------:R1:W4:Y:S02]  /*b820*/  @P1 LDG.E R6, desc[UR52][R2.64] ;  /* 0x0000003402061981 */ /* 0x000324000c1e1900 */
[----:B-1----:R-:W1:Y:S02]  /*b830*/  LDC.64 R2, c[0x0][0x418] ;  /* 0x00010600ff027b82 */ /* 0x002e640000000a00 */
[----:B-1----:R-:W-:-:S06]  /*b840*/  ISETP.NE.U32.AND P0, PT, R2, RZ, PT ;  /* 0x000000ff0200720c */ /* 0x002fcc0003f05070 */
[----:B------:R-:W1:Y:S01]  /*b850*/  LDC R2, c[0x0][0x424] ;  /* 0x00010900ff027b82 */ /* 0x000e620000000800 */
[----:B------:R-:W-:-:S04]  /*b860*/  ISETP.NE.AND.EX P0, PT, R3, RZ, PT, P0 ;  /* 0x000000ff0300720c */ /* 0x000fc80003f05300 */
[----:B-1----:R-:W-:Y:S02]  /*b870*/  SEL R2, R2, 0x1, P0 ;  /* 0x0000000102027807 */ /* 0x002fe40000000000 */
[----:B------:R-:W-:-:S03]  /*b880*/  PLOP3.LUT P0, PT, PT, PT, UP2, 0x80, 0x0 ;  /* 0x000000000000781c */ /* 0x000fc60003f0f028 */
[----:B0-----:R-:W-:Y:S01]  /*b890*/  IMAD R17, R2, R17, RZ ;  /* 0x0000001102117224 */ /* 0x001fe200078e02ff */
[----:B---3--:R0:W-:Y:S09]  /*b8a0*/  STL [R1], R18 ;  /* 0x0000001201007387 */ /* 0x0081f20000100800 */
[----:B--2---:R-:W-:-:S02]  /*b8b0*/  @P0 R2UR UR38, R0 ;  /* 0x00000000002602ca */ /* 0x004fc400000e0000 */
[----:B----4-:R-:W-:Y:S01]  /*b8c0*/  @P1 R2UR UR41, R6 ;  /* 0x00000000062912ca */ /* 0x010fe200000e0000 */
[----:B0-----:R-:W-:-:S14]  /*b8d0*/  @P1 BRA `(.L_x_202) ;  /* 0x0000000000241947 */ /* 0x001fdc0003800000 */
[----:B------:R-:W-:Y:S01]  /*b8e0*/  UISETP.NE.AND UP0, UPT, UR45, URZ, UPT ;  /* 0x0000003f2d00728c */ /* 0x000fe2000bf05270 */
[----:B------:R-:W-:-:S05]  /*b8f0*/  ULDC UR41, c[0x0][0x288] ;  /* 0x0000a20000297ab9 */ /* 0x000fca0000000800 */
[----:B------:R-:W-:-:S13]  /*b900*/  PLOP3.LUT P0, PT, PT, PT, UP0, 0x40, 0x0 ;  /* 0x000000000000781c */ /* 0x000fda0003f0e808 */
[----:B------:R-:W-:Y:S05]  /*b910*/  @P0 BRA `(.L_x_202) ;  /* 0x0000000000140947 */ /* 0x000fea0003800000 */
[----:B------:R-:W2:Y:S04]  /*b920*/  LDG.E R2, desc[UR52][R4.64] ;  /* 0x0000003404027981 */ /* 0x000ea8000c1e1900 */
[----:B------:R-:W3:Y:S01]  /*b930*/  LDG.E R0, desc[UR52][R4.64+0x4] ;  /* 0x0000043404007981 */ /* 0x000ee2000c1e1900 */
[----:B--2---:R-:W-:Y:S02]  /*b940*/  R2UR UR4, R2 ;  /* 0x00000000020472ca */ /* 0x004fe400000e0000 */
[----:B---3--:R-:W-:-:S13]  /*b950*/  R2UR UR41, R0 ;  /* 0x00000000002972ca */ /* 0x008fda00000e0000 */
[----:B------:R-:W-:-:S12]  /*b960*/  UIADD3 UR41, -UR4, UR41, URZ ;  /* 0x0000002904297290 */ /* 0x000fd8000fffe13f */
.L_x_202:
[----:B------:R-:W-:Y:S01]  /*b970*/  ULDC.64 UR4, c[0x0][0xa20] ;  /* 0x0002880000047ab9 */ /* 0x000fe20000000a00 */
[----:B------:R-:W-:Y:S01]  /*b980*/  IMAD.U32 R23, RZ, RZ, UR43 ;  /* 0x0000002bff177e24 */ /* 0x000fe2000f8e00ff */
[----:B------:R-:W-:-:S04]  /*b990*/  ISETP.NE.U32.AND P0, PT, RZ, UR4, PT ;  /* 0x00000004ff007c0c */ /* 0x000fc8000bf05070 */
[----:B------:R-:W-:-:S13]  /*b9a0*/  ISETP.NE.AND.EX P0, PT, RZ, UR5, PT, P0 ;  /* 0x00000005ff007c0c */ /* 0x000fda000bf05300 */
[----:B------:R-:W-:Y:S05]  /*b9b0*/  @!P0 BRA `(.L_x_203) ;  /* 0x0000000000188947 */ /* 0x000fea0003800000 */
[----:B------:R-:W-:-:S04]  /*b9c0*/  UIADD3 UR4, UP0, UR37, UR4, URZ ;  /* 0x0000000425047290 */ /* 0x000fc8000ff1e03f */
[----:B------:R-:W-:Y:S02]  /*b9d0*/  UIADD3.X UR5, UR36, UR5, URZ, UP0, !UPT ;  /* 0x0000000524057290 */ /* 0x000fe400087fe43f */
[----:B------:R-:W-:-:S04]  /*b9e0*/  IMAD.U32 R2, RZ, RZ, UR4 ;  /* 0x00000004ff027e24 */ /* 0x000fc8000f8e00ff */
[----:B------:R-:W-:-:S05]  /*b9f0*/  IMAD.U32 R3, RZ, RZ, UR5 ;  /* 0x00000005ff037e24 */ /* 0x000fca000f8e00ff */
[----:B------:R0:W5:Y:S01]  /*ba00*/  LDG.E R17, desc[UR52][R2.64] ;  /* 0x0000003402117981 */ /* 0x000162000c1e1900 */
[----:B------:R-:W-:Y:S05]  /*ba10*/  BRA `(.L_x_204) ;  /* 0x0000000000247947 */ /* 0x000fea0003800000 */
.L_x_203:
[----:B------:R-:W-:Y:S02]  /*ba20*/  ULDC.64 UR4, c[0x0][0xa08] ;  /* 0x0002820000047ab9 */ /* 0x000fe40000000a00 */
[----:B------:R-:W-:-:S04]  /*ba30*/  ISETP.NE.U32.AND P0, PT, RZ, UR4, PT ;  /* 0x00000004ff007c0c */ /* 0x000fc8000bf05070 */
[----:B------:R-:W-:-:S13]  /*ba40*/  ISETP.NE.AND.EX P0, PT, RZ, UR5, PT, P0 ;  /* 0x00000005ff007c0c */ /* 0x000fda000bf05300 */
[----:B------:R-:W-:Y:S05]  /*ba50*/  @!P0 BRA `(.L_x_204) ;  /* 0x0000000000148947 */ /* 0x000fea0003800000 */
[----:B------:R-:W0:Y:S02]  /*ba60*/  LDC.64 R2, c[0x0][0xa08] ;  /* 0x00028200ff027b82 */ /* 0x000e240000000a00 */
[----:B0-----:R-:W-:-:S05]  /*ba70*/  IMAD.WIDE R2, R23, 0x4, R2 ;  /* 0x0000000417027825 */ /* 0x001fca00078e0202 */
[----:B------:R-:W2:Y:S04]  /*ba80*/  LDG.E R17, desc[UR52][R2.64] ;  /* 0x0000003402117981 */ /* 0x000ea8000c1e1900 */
[----:B------:R-:W2:Y:S02]  /*ba90*/  LDG.E R0, desc[UR52][R2.64+0x4] ;  /* 0x0000043402007981 */ /* 0x000ea4000c1e1900 */
[----:B--2---:R-:W-:-:S07]  /*baa0*/  IMAD.IADD R17, R0, 0x1, -R17 ;  /* 0x0000000100117824 */ /* 0x004fce00078e0a11 */
.L_x_204:
[----:B-----5:R-:W-:Y:S01]  /*bab0*/  IMAD.IADD R17, R17, 0x1, -R18 ;  /* 0x0000000111117824 */ /* 0x020fe200078e0a12 */
[C---:B------:R-:W-:Y:S01]  /*bac0*/  LOP3.LUT R0, R26.reuse, 0xff000000, RZ, 0xc0, !PT ;  /* 0xff0000001a007812 */ /* 0x040fe200078ec0ff */
[----:B0-----:R-:W-:Y:S01]  /*bad0*/  IMAD.MOV.U32 R2, RZ, RZ, RZ ;  /* 0x000000ffff027224 */ /* 0x001fe200078e00ff */
[----:B------:R-:W-:Y:S02]  /*bae0*/  LOP3.LUT R4, R26, 0xff0000, RZ, 0xc0, !PT ;  /* 0x00ff00001a047812 */ /* 0x000fe400078ec0ff */
[C---:B------:R-:W-:Y:S02]  /*baf0*/  ISETP.GE.AND P0, PT, R17.reuse, 0x1, PT ;  /* 0x000000011100780c */ /* 0x040fe40003f06270 */
[----:B------:R-:W-:Y:S01]  /*bb00*/  SHF.R.U32.HI R3, RZ, 0x8, R0 ;  /* 0x00000008ff037819 */ /* 0x000fe20000011600 */
[----:B------:R-:W-:-:S03]  /*bb10*/  VIADD R0, R17, 0x7f ;  /* 0x0000007f11007836 */ /* 0x000fc60000000000 */
[----:B------:R-:W-:Y:S02]  /*bb20*/  LEA.HI R4, R4, R3, RZ, 0x10 ;  /* 0x0000000304047211 */ /* 0x000fe400078f80ff */
[----:B------:R-:W-:-:S04]  /*bb30*/  SHF.R.S32.HI R3, RZ, 0x1f, R0 ;  /* 0x0000001fff037819 */ /* 0x000fc80000011400 */
[----:B------:R-:W-:-:S04]  /*bb40*/  LEA.HI R0, R3, R0, RZ, 0x7 ;  /* 0x0000000003007211 */ /* 0x000fc800078f38ff */
[----:B------:R-:W-:Y:S01]  /*bb50*/  SHF.R.S32.HI R0, RZ, 0x7, R0 ;  /* 0x00000007ff007819 */ /* 0x000fe20000011400 */
[----:B------:R-:W-:Y:S06]  /*bb60*/  @!P0 BRA `(.L_x_205) ;  /* 0x0000000000748947 */ /* 0x000fec0003800000 */
[----:B------:R-:W-:-:S04]  /*bb70*/  SHF.R.U32.HI R5, RZ, 0x10, R4 ;  /* 0x00000010ff057819 */ /* 0x000fc80000011604 */
[----:B------:R-:W-:-:S13]  /*bb80*/  ISETP.NE.AND P0, PT, R5, RZ, PT ;  /* 0x000000ff0500720c */ /* 0x000fda0003f05270 */
[----:B------:R-:W0:Y:S02]  /*bb90*/  @!P0 LDC R5, c[0x0][0x9f0] ;  /* 0x00027c00ff058b82 */ /* 0x000e240000000800 */
[----:B0-----:R-:W-:Y:S02]  /*bba0*/  IABS R7, R5 ;  /* 0x0000000500077213 */ /* 0x001fe40000000000 */
[----:B------:R-:W-:Y:S02]  /*bbb0*/  IADD3 R6, R5, -0x1, R0 ;  /* 0xffffffff05067810 */ /* 0x000fe40007ffe000 */
[----:B------:R-:W0:Y:S08]  /*bbc0*/  I2F.RP R2, R7 ;  /* 0x0000000700027306 */ /* 0x000e300000209400 */
[----:B0-----:R-:W0:Y:S02]  /*bbd0*/  MUFU.RCP R2, R2 ;  /* 0x0000000200027308 */ /* 0x001e240000001000 */
[----:B0-----:R-:W-:-:S06]  /*bbe0*/  VIADD R2, R2, 0xffffffe ;  /* 0x0ffffffe02027836 */ /* 0x001fcc0000000000 */
[----:B------:R0:W1:Y:S02]  /*bbf0*/  F2I.FTZ.U32.TRUNC.NTZ R3, R2 ;  /* 0x0000000200037305 */ /* 0x000064000021f000 */
[----:B0-----:R-:W-:-:S04]  /*bc00*/  LOP3.LUT R2, R6, R5, RZ, 0x3c, !PT ;  /* 0x0000000506027212 */ /* 0x001fc800078e3cff */
[----:B------:R-:W-:Y:S01]  /*bc10*/  ISETP.GE.AND P2, PT, R2, RZ, PT ;  /* 0x000000ff0200720c */ /* 0x000fe20003f46270 */
[----:B-1----:R-:W-:-:S04]  /*bc20*/  IMAD.MOV R2, RZ, RZ, -R3 ;  /* 0x000000ffff027224 */ /* 0x002fc800078e0a03 */
[----:B------:R-:W-:Y:S02]  /*bc30*/  IMAD R8, R2, R7, RZ ;  /* 0x0000000702087224 */ /* 0x000fe400078e02ff */
[----:B------:R-:W-:-:S04]  /*bc40*/  IMAD.MOV.U32 R2, RZ, RZ, RZ ;  /* 0x000000ffff027224 */ /* 0x000fc800078e00ff */
[----:B------:R-:W-:Y:S01]  /*bc50*/  IMAD.HI.U32 R8, R3, R8, R2 ;  /* 0x0000000803087227 */ /* 0x000fe200078e0002 */
[----:B------:R-:W-:Y:S02]  /*bc60*/  IABS R2, R6 ;  /* 0x0000000600027213 */ /* 0x000fe40000000000 */
[----:B------:R-:W-:-:S03]  /*bc70*/  IABS R3, R5 ;  /* 0x0000000500037213 */ /* 0x000fc60000000000 */
[----:B------:R-:W-:-:S04]  /*bc80*/  IMAD.HI.U32 R8, R8, R2, RZ ;  /* 0x0000000208087227 */ /* 0x000fc800078e00ff */
[----:B------:R-:W-:-:S04]  /*bc90*/  IMAD.MOV R3, RZ, RZ, -R3 ;  /* 0x000000ffff037224 */ /* 0x000fc800078e0a03 */
[----:B------:R-:W-:-:S05]  /*bca0*/  IMAD R2, R8, R3, R2 ;  /* 0x0000000308027224 */ /* 0x000fca00078e0202 */
[----:B------:R-:W-:-:S13]  /*bcb0*/  ISETP.GT.U32.AND P1, PT, R7, R2, PT ;  /* 0x000000020700720c */ /* 0x000fda0003f24070 */
[----:B------:R-:W-:Y:S02]  /*bcc0*/  @!P1 IMAD.IADD R2, R2, 0x1, -R7 ;  /* 0x0000000102029824 */ /* 0x000fe400078e0a07 */
[----:B------:R-:W-:Y:S01]  /*bcd0*/  @!P1 VIADD R8, R8, 0x1 ;  /* 0x0000000108089836 */ /* 0x000fe20000000000 */
[----:B------:R-:W-:Y:S02]  /*bce0*/  ISETP.NE.AND P1, PT, R5, RZ, PT ;  /* 0x000000ff0500720c */ /* 0x000fe40003f25270 */
[----:B------:R-:W-:-:S13]  /*bcf0*/  ISETP.GE.U32.AND P0, PT, R2, R7, PT ;  /* 0x000000070200720c */ /* 0x000fda0003f06070 */
[----:B------:R-:W-:-:S04]  /*bd00*/  @P0 VIADD R8, R8, 0x1 ;  /* 0x0000000108080836 */ /* 0x000fc80000000000 */
[----:B------:R-:W-:-:S04]  /*bd10*/  IMAD.MOV.U32 R2, RZ, RZ, R8 ;  /* 0x000000ffff027224 */ /* 0x000fc800078e0008 */
[----:B------:R-:W-:Y:S01]  /*bd20*/  @!P2 IMAD.MOV R2, RZ, RZ, -R2 ;  /* 0x000000ffff02a224 */ /* 0x000fe200078e0a02 */
[----:B------:R-:W-:-:S07]  /*bd30*/  @!P1 LOP3.LUT R2, RZ, R5, RZ, 0x33, !PT ;  /* 0x00000005ff029212 */ /* 0x000fce00078e33ff */
.L_x_205:
[----:B------:R-:W-:Y:S01]  /*bd40*/  LOP3.LUT R27, R4, 0xff, RZ, 0xc0, !PT ;  /* 0x000000ff041b7812 */ /* 0x000fe200078ec0ff */
[----:B------:R-:W-:Y:S04]  /*bd50*/  BSSY B7, `(.L_x_206) ;  /* 0x000034b000077945 */ /* 0x000fe80003800000 */
[----:B------:R-:W-:-:S05]  /*bd60*/  IMAD R27, R27, R2, RZ ;  /* 0x000000021b1b7224 */ /* 0x000fca00078e02ff */
[----:B------:R-:W-:-:S04]  /*bd70*/  VIADDMNMX R0, R27, R2, R0, PT ;  /* 0x000000021b007246 */ /* 0x000fc80003800100 */
[----:B------:R-:W-:Y:S01]  /*bd80*/  ISETP.GT.AND P0, PT, R0, R27, PT ;  /* 0x0000001b0000720c */ /* 0x000fe20003f04270 */
[----:B------:R0:W-:-:S12]  /*bd90*/  STL [R1+0x20], R0 ;  /* 0x0000200001007387 */ /* 0x0001d80000100800 */
[----:B0-----:R-:W-:Y:S05]  /*bda0*/  @P0 BRA `(.L_x_207) ;  /* 0x0000000000440947 */ /* 0x001fea0003800000 */
[----:B------:R-:W0:Y:S02]  /*bdb0*/  S2R R3, SR_TID.X ;  /* 0x0000000000037919 */ /* 0x000e240000002100 */
[----:B0-----:R-:W-:-:S04]  /*bdc0*/  LOP3.LUT R3, R3, 0x7f, RZ, 0xc0, !PT ;  /* 0x0000007f03037812 */ /* 0x001fc800078ec0ff */
[----:B------:R-:W-:-:S13]  /*bdd0*/  ISETP.NE.AND P0, PT, R3, RZ, PT ;  /* 0x000000ff0300720c */ /* 0x000fda0003f05270 */
[----:B------:R-:W-:Y:S05]  /*bde0*/  @P0 BRA `(.L_x_208) ;  /* 0x0000003400040947 */ /* 0x000fea0003800000 */
[----:B------:R-:W0:Y:S01]  /*bdf0*/  S2R R5, SR_LANEID ;  /* 0x0000000000057919 */ /* 0x000e220000000000 */
[----:B------:R-:W-:Y:S01]  /*be00*/  VOTEU.ANY UR4, UPT, PT ;  /* 0x0000000000047886 */ /* 0x000fe200038e0100 */
[----:B------:R-:W1:Y:S01]  /*be10*/  LDC.64 R2, c[0x0][0xc60] ;  /* 0x00031800ff027b82 */ /* 0x000e620000000a00 */
[----:B------:R-:W0:Y:S02]  /*be20*/  FLO.U32 R0, UR4 ;  /* 0x0000000400007d00 */ /* 0x000e2400080e0000 */
[----:B0-----:R-:W-:-:S06]  /*be30*/  ISETP.EQ.U32.AND P0, PT, R0, R5, PT ;  /* 0x000000050000720c */ /* 0x001fcc0003f02070 */
[----:B------:R-:W1:Y:S07]  /*be40*/  POPC R5, UR4 ;  /* 0x0000000400057d09 */ /* 0x000e6e0008000000 */
[----:B-1----:R-:W2:Y:S01]  /*be50*/  @P0 ATOMG.E.ADD.STRONG.GPU PT, R3, desc[UR52][R2.64], R5 ;  /* 0x00000005020309a8 */ /* 0x002ea200081ee1f4 */
[----:B------:R-:W0:Y:S02]  /*be60*/  S2R R4, SR_LTMASK ;  /* 0x0000000000047919 */ /* 0x000e240000003900 */
[----:B0-----:R-:W-:-:S04]  /*be70*/  LOP3.LUT R4, R4, UR4, RZ, 0xc0, !PT ;  /* 0x0000000404047c12 */ /* 0x001fc8000f8ec0ff */
[----:B------:R-:W0:Y:S01]  /*be80*/  POPC R7, R4 ;  /* 0x0000000400077309 */ /* 0x000e220000000000 */
[----:B--2---:R-:W0:Y:S02]  /*be90*/  SHFL.IDX PT, R0, R3, R0, 0x1f ;  /* 0x00001f0003007589 */ /* 0x004e2400000e0000 */
[----:B0-----:R-:W-:Y:S01]  /*bea0*/  IADD3 R24, R0, UR47, R7 ;  /* 0x0000002f00187c10 */ /* 0x001fe2000fffe007 */
[----:B------:R-:W-:Y:S06]  /*beb0*/  BRA `(.L_x_208) ;  /* 0x0000003000d07947 */ /* 0x000fec0003800000 */
.L_x_207:
[----:B------:R-:W-:Y:S01]  /*bec0*/  VIADD R0, R16, 0x13800 ;  /* 0x0001380010007836 */ /* 0x000fe20000000000 */
[----:B------:R-:W-:Y:S04]  /*bed0*/  BSSY B6, `(.L_x_209) ;  /* 0x0000013000067945 */ /* 0x000fe80003800000 */
[----:B------:R-:W-:-:S13]  /*bee0*/  LOP3.LUT P0, RZ, R0, 0x9f, RZ, 0xc0, !PT ;  /* 0x0000009f00ff7812 */ /* 0x000fda000780c0ff */
[----:B------:R-:W-:Y:S05]  /*bef0*/  @!P0 BRA `(.L_x_210) ;  /* 0x0000000000408947 */ /* 0x000fea0003800000 */
[----:B------:R-:W-:Y:S01]  /*bf00*/  MOV R2, 0x0 ;  /* 0x0000000000027802 */ /* 0x000fe20000000f00 */
[----:B------:R-:W-:Y:S01]  /*bf10*/  ULDC.64 UR6, c[0x4][0x98] ;  /* 0x0100260000067ab9 */ /* 0x000fe20000000a00 */
[----:B------:R-:W-:Y:S01]  /*bf20*/  ULDC.64 UR8, c[0x4][0xa0] ;  /* 0x0100280000087ab9 */ /* 0x000fe20000000a00 */
[----:B------:R-:W-:Y:S01]  /*bf30*/  ULDC.64 UR4, c[0x4][0x8] ;  /* 0x0100020000047ab9 */ /* 0x000fe20000000a00 */
[----:B------:R-:W-:Y:S02]  /*bf40*/  IMAD.U32 R4, RZ, RZ, UR6 ;  /* 0x00000006ff047e24 */ /* 0x000fe4000f8e00ff */
[----:B------:R-:W0:Y:S01]  /*bf50*/  LDC.64 R2, c[0x4][R2] ;  /* 0x0100000002027b82 */ /* 0x000e220000000a00 */
[----:B------:R-:W-:Y:S02]  /*bf60*/  IMAD.U32 R5, RZ, RZ, UR7 ;  /* 0x00000007ff057e24 */ /* 0x000fe4000f8e00ff */
[----:B------:R-:W-:Y:S02]  /*bf70*/  IMAD.U32 R6, RZ, RZ, UR8 ;  /* 0x00000008ff067e24 */ /* 0x000fe4000f8e00ff */
[----:B------:R-:W-:-:S02]  /*bf80*/  IMAD.U32 R7, RZ, RZ, UR9 ;  /* 0x00000009ff077e24 */ /* 0x000fc4000f8e00ff */
[----:B------:R-:W-:Y:S02]  /*bf90*/  IMAD.U32 R10, RZ, RZ, UR4 ;  /* 0x00000004ff0a7e24 */ /* 0x000fe4000f8e00ff */
[----:B------:R-:W-:Y:S02]  /*bfa0*/  IMAD.U32 R11, RZ, RZ, UR5 ;  /* 0x00000005ff0b7e24 */ /* 0x000fe4000f8e00ff */
[----:B------:R-:W-:Y:S02]  /*bfb0*/  IMAD.MOV.U32 R8, RZ, RZ, 0x70 ;  /* 0x00000070ff087424 */ /* 0x000fe400078e00ff */
[----:B------:R-:W-:Y:S02]  /*bfc0*/  IMAD.MOV.U32 R12, RZ, RZ, 0x1 ;  /* 0x00000001ff0c7424 */ /* 0x000fe400078e00ff */
[----:B------:R-:W-:-:S07]  /*bfd0*/  IMAD.MOV.U32 R13, RZ, RZ, RZ ;  /* 0x000000ffff0d7224 */ /* 0x000fce00078e00ff */
[----:B------:R-:W-:-:S07]  /*bfe0*/  LEPC R20, `(.L_x_210) ;  /* 0x000000001014794e */ /* 0x000fce0000000000 */
[----:B0-----:R-:W-:Y:S05]  /*bff0*/  CALL.ABS.NOINC R2 ;  /* 0x0000000002007343 */ /* 0x001fea0003c00000 */
.L_x_210:
[----:B------:R-:W-:Y:S05]  /*c000*/  BSYNC B6 ;  /* 0x0000000000067941 */ /* 0x000fea0003800000 */
.L_x_209:
[----:B------:R-:W-:Y:S01]  /*c010*/  VIADD R0, R16, 0x9000 ;  /* 0x0000900010007836 */ /* 0x000fe20000000000 */
[----:B------:R-:W-:Y:S01]  /*c020*/  LOP3.LUT R28, R28, 0xfffffffe, RZ, 0xc0, !PT ;  /* 0xfffffffe1c1c7812 */ /* 0x000fe200078ec0ff */
[----:B------:R-:W-:Y:S03]  /*c030*/  BSSY B6, `(.L_x_211) ;  /* 0x0000014000067945 */ /* 0x000fe60003800000 */
[----:B------:R-:W-:-:S13]  /*c040*/  LOP3.LUT P0, RZ, R0, 0x9f, RZ, 0xc0, !PT ;  /* 0x0000009f00ff7812 */ /* 0x000fda000780c0ff */
[----:B------:R-:W-:Y:S01]  /*c050*/  @P0 LOP3.LUT R28, R28, 0x1, RZ, 0xfc, !PT ;  /* 0x000000011c1c0812 */ /* 0x000fe200078efcff */
[----:B------:R-:W-:Y:S06]  /*c060*/  @!P0 BRA `(.L_x_212) ;  /* 0x0000000000408947 */ /* 0x000fec0003800000 */
        /* <DEDUP_REMOVED lines=16> */
.L_x_212:
[----:B------:R-:W-:Y:S05]  /*c170*/  BSYNC B6 ;  /* 0x0000000000067941 */ /* 0x000fea0003800000 */
.L_x_211:
        /* <DEDUP_REMOVED lines=20> */
.L_x_214:
[----:B------:R-:W-:Y:S05]  /*c2c0*/  BSYNC B6 ;  /* 0x0000000000067941 */ /* 0x000fea0003800000 */
.L_x_213:
[----:B------:R-:W-:Y:S01]  /*c2d0*/  LOP3.LUT P6, RZ, R28, 0x1, RZ, 0xc0, !PT ;  /* 0x000000011cff7812 */ /* 0x000fe200078cc0ff */
[----:B------:R-:W-:-:S12]  /*c2e0*/  BSSY B6, `(.L_x_215) ;  /* 0x0000012000067945 */ /* 0x000fd80003800000 */
        /* <DEDUP_REMOVED lines=17> */
.L_x_216:
[----:B------:R-:W-:Y:S05]  /*c400*/  BSYNC B6 ;  /* 0x0000000000067941 */ /* 0x000fea0003800000 */
.L_x_215:
[----:B------:R-:W2:Y:S01]  /*c410*/  LDL R0, [R1+0x20] ;  /* 0x0000200001007983 */ /* 0x000ea20000100800 */
[----:B------:R-:W-:Y:S01]  /*c420*/  ULDC.64 UR4, c[0x0][0x9f8] ;  /* 0x00027e0000047ab9 */ /* 0x000fe20000000a00 */
[----:B------:R-:W0:Y:S01]  /*c430*/  LDC R8, c[0x0][0x430] ;  /* 0x00010c00ff087b82 */ /* 0x000e220000000800 */
[----:B------:R-:W-:Y:S01]  /*c440*/  UISETP.NE.U32.AND UP0, UPT, UR4, URZ, UPT ;  /* 0x0000003f0400728c */ /* 0x000fe2000bf05070 */
[----:B------:R-:W1:Y:S03]  /*c450*/  S2R R20, SR_TID.X ;  /* 0x0000000000147919 */ /* 0x000e660000002100 */
[----:B------:R-:W-:-:S03]  /*c460*/  UISETP.NE.AND.EX UP0, UPT, UR5, URZ, UPT, UP0 ;  /* 0x0000003f0500728c */ /* 0x000fc6000bf05300 */
[----:B------:R-:W3:Y:S03]  /*c470*/  LDC R9, c[0x0][0x2f4] ;  /* 0x0000bd00ff097b82 */ /* 0x000ee60000000800 */
[----:B------:R-:W-:-:S05]  /*c480*/  PLOP3.LUT P0, PT, PT, PT, UP0, 0x80, 0x0 ;  /* 0x000000000000781c */ /* 0x000fca0003f0f008 */
[----:B------:R-:W-:-:S04]  /*c490*/  @UP0 UIADD3 UR4, UP1, UR37, UR4, URZ ;  /* 0x0000000425040290 */ /* 0x000fc8000ff3e03f */
[----:B------:R-:W-:Y:S02]  /*c4a0*/  @UP0 UIADD3.X UR5, UR36, UR5, URZ, UP1, !UPT ;  /* 0x0000000524050290 */ /* 0x000fe40008ffe43f */
[----:B------:R-:W-:-:S04]  /*c4b0*/  IMAD.U32 R2, RZ, RZ, UR4 ;  /* 0x00000004ff027e24 */ /* 0x000fc8000f8e00ff */
[----:B------:R-:W-:-:S05]  /*c4c0*/  IMAD.U32 R3, RZ, RZ, UR5 ;  /* 0x00000005ff037e24 */ /* 0x000fca000f8e00ff */
[----:B------:R4:W4:Y:S01]  /*c4d0*/  @P0 LDG.E R23, desc[UR52][R2.64] ;  /* 0x0000003402170981 */ /* 0x000922000c1e1900 */
[----:B0-----:R-:W-:Y:S02]  /*c4e0*/  ISETP.NE.AND P1, PT, R8, 0x1, PT ;  /* 0x000000010800780c */ /* 0x001fe40003f25270 */
[C---:B-1----:R-:W-:Y:S01]  /*c4f0*/  LOP3.LUT R21, R20.reuse, 0x7f, RZ, 0xc0, !PT ;  /* 0x0000007f14157812 */ /* 0x042fe200078ec0ff */
[----:B------:R-:W-:Y:S01]  /*c500*/  IMAD.SHL.U32 R20, R20, 0x40, RZ ;  /* 0x0000004014147824 */ /* 0x000fe200078e00ff */
[----:B------:R-:W-:Y:S02]  /*c510*/  LOP3.LUT R28, R28, 0xffffffef, RZ, 0xc0, !PT ;  /* 0xffffffef1c1c7812 */ /* 0x000fe400078ec0ff */
[----:B------:R-:W-:Y:S02]  /*c520*/  SHF.R.U32.HI R21, RZ, 0x1, R21 ;  /* 0x00000001ff157819 */ /* 0x000fe40000011615 */
[----:B------:R-:W-:-:S05]  /*c530*/  LOP3.LUT R20, R20, 0x40, RZ, 0xc0, !PT ;  /* 0x0000004014147812 */ /* 0x000fca00078ec0ff */
[----:B------:R-:W0:Y:S01]  /*c540*/  @P1 LDC R6, c[0x0][0x434] ;  /* 0x00010d00ff061b82 */ /* 0x000e220000000800 */
[C---:B---3--:R-:W-:Y:S02]  /*c550*/  ISETP.GE.AND P3, PT, R29.reuse, R9, PT ;  /* 0x000000091d00720c */ /* 0x048fe40003f66270 */
[----:B------:R-:W-:Y:S02]  /*c560*/  @P1 LOP3.LUT R28, R28, 0x10, RZ, 0xfc, !PT ;  /* 0x000000101c1c1812 */ /* 0x000fe400078efcff */
[----:B------:R-:W-:Y:S02]  /*c570*/  LOP3.LUT R10, R29, 0x20, RZ, 0xfc, !PT ;  /* 0x000000201d0a7812 */ /* 0x000fe400078efcff */
[----:B------:R-:W-:Y:S01]  /*c580*/  LOP3.LUT R28, R28, 0xfffffff7, RZ, 0xc0, !PT ;  /* 0xfffffff71c1c7812 */ /* 0x000fe200078ec0ff */
[----:B------:R-:W-:-:S06]  /*c590*/  IMAD.U32 R11, RZ, RZ, UR44 ;  /* 0x0000002cff0b7e24 */ /* 0x000fcc000f8e00ff */
[----:B------:R-:W-:Y:S02]  /*c5a0*/  @P3 LOP3.LUT R28, R28, 0x8, RZ, 0xfc, !PT ;  /* 0x000000081c1c3812 */ /* 0x000fe400078efcff */
[----:B------:R-:W-:Y:S02]  /*c5b0*/  ISETP.NE.AND P2, PT, R11, 0x3, PT ;  /* 0x000000030b00780c */ /* 0x000fe40003f45270 */
[----:B------:R-:W-:-:S04]  /*c5c0*/  LOP3.LUT R28, R28, 0xfffffffe, RZ, 0xc0, !PT ;  /* 0xfffffffe1c1c7812 */ /* 0x000fc800078ec0ff */
[----:B------:R-:W-:Y:S01]  /*c5d0*/  LOP3.LUT R28, R28, 0xfffffffb, RZ, 0xc0, !PT ;  /* 0xfffffffb1c1c7812 */ /* 0x000fe200078ec0ff */
[----:B------:R-:W-:Y:S01]  /*c5e0*/  UMOV UR4, 0xffffffff ;  /* 0xffffffff00047882 */ /* 0x000fe20000000000 */
[----:B--2---:R-:W-:Y:S02]  /*c5f0*/  LEA R7, R0, 0xffffff80, 0x7 ;  /* 0xffffff8000077811 */ /* 0x004fe400078e38ff */
[----:B------:R-:W1:Y:S02]  /*c600*/  @P1 LDC R0, c[0x0][0x438] ;  /* 0x00010e00ff001b82 */ /* 0x000e640000000800 */
[----:B------:R-:W-:-:S04]  /*c610*/  LOP3.LUT R5, R7, R21, R20, 0xfe, !PT ;  /* 0x0000001507057212 */ /* 0x000fc800078efe14 */
[C---:B------:R-:W-:Y:S01]  /*c620*/  ISETP.GE.AND P0, PT, R5.reuse, R17, PT ;  /* 0x000000110500720c */ /* 0x040fe20003f06270 */
[----:B------:R-:W-:-:S04]  /*c630*/  IMAD.IADD R5, R5, 0x1, R18 ;  /* 0x0000000105057824 */ /* 0x000fc800078e0212 */
[----:B0-----:R-:W-:-:S04]  /*c640*/  @P1 IMAD.HI.U32 R6, R5, R6, RZ ;  /* 0x0000000605061227 */ /* 0x001fc800078e00ff */
[----:B------:R-:W-:-:S04]  /*c650*/  IMAD.MOV.U32 R4, RZ, RZ, R5 ;  /* 0x000000ffff047224 */ /* 0x000fc800078e0005 */
[----:B----4-:R-:W0:Y:S01]  /*c660*/  @!P0 LDC.64 R2, c[0x0][0x428] ;  /* 0x00010a00ff028b82 */ /* 0x010e220000000a00 */
[----:B-1----:R-:W-:-:S05]  /*c670*/  @P1 SHF.R.U32.HI R4, RZ, R0, R6 ;  /* 0x00000000ff041219 */ /* 0x002fca0000011606 */
[----:B------:R-:W-:Y:S01]  /*c680*/  IMAD.MOV R0, RZ, RZ, -R4 ;  /* 0x000000ffff007224 */ /* 0x000fe200078e0a04 */
[----:B------:R-:W-:-:S03]  /*c690*/  SHF.R.S32.HI R6, RZ, 0x1f, R23 ;  /* 0x0000001fff067819 */ /* 0x000fc60000011417 */
[----:B------:R-:W-:Y:S01]  /*c6a0*/  IMAD R0, R8, R0, R5 ;  /* 0x0000000008007224 */ /* 0x000fe200078e0205 */
[--C-:B------:R-:W-:Y:S01]  /*c6b0*/  @!P0 SHF.R.S32.HI R5, RZ, 0x1f, R4.reuse ;  /* 0x0000001fff058819 */ /* 0x100fe20000011404 */
[----:B------:R1:W-:Y:S02]  /*c6c0*/  STL [R1+0x4], R6 ;  /* 0x0000040601007387 */ /* 0x0003e40000100800 */
[----:B0-----:R-:W-:-:S04]  /*c6d0*/  @!P0 IMAD.WIDE.U32 R4, R23, R2, R4 ;  /* 0x0000000217048225 */ /* 0x001fc800078e0004 */
[----:B-1----:R-:W-:-:S04]  /*c6e0*/  @!P0 IMAD R6, R6, R2, RZ ;  /* 0x0000000206068224 */ /* 0x002fc800078e02ff */
[----:B------:R-:W-:Y:S02]  /*c6f0*/  @!P0 IMAD R6, R23, R3, R6 ;  /* 0x0000000317068224 */ /* 0x000fe400078e0206 */
[----:B------:R-:W0:Y:S02]  /*c700*/  @!P0 LDC.64 R2, c[0x0][0x418] ;  /* 0x00010600ff028b82 */ /* 0x000e240000000a00 */
[----:B------:R-:W-:Y:S01]  /*c710*/  @!P0 IMAD.IADD R6, R5, 0x1, R6 ;  /* 0x0000000105068824 */ /* 0x000fe200078e0206 */
[----:B------:R-:W-:Y:S02]  /*c720*/  LOP3.LUT R8, R29, 0x40, RZ, 0xfc, !PT ;  /* 0x000000401d087812 */ /* 0x000fe400078efcff */
[----:B0-----:R-:W-:-:S04]  /*c730*/  @!P0 LEA R2, P1, R4, R2, 0x2 ;  /* 0x0000000204028211 */ /* 0x001fc800078210ff */
[----:B------:R-:W-:Y:S01]  /*c740*/  @!P0 LEA.HI.X R3, R4, R3, R6, 0x2, P1 ;  /* 0x0000000304038211 */ /* 0x000fe200008f1406 */
[----:B------:R-:W-:Y:S01]  /*c750*/  IMAD.MOV.U32 R6, RZ, RZ, RZ ;  /* 0x000000ffff067224 */ /* 0x000fe200078e00ff */
[----:B------:R-:W-:-:S05]  /*c760*/  ISETP.GE.AND P1, PT, R10, R9, PT ;  /* 0x000000090a00720c */ /* 0x000fca0003f26270 */
[----:B------:R0:W5:Y:S01]  /*c770*/  @!P0 LDG.E R6, desc[UR52][R2.64] ;  /* 0x0000003402068981 */ /* 0x000162000c1e1900 */
[----:B------:R-:W-:-:S07]  /*c780*/  ISETP.GE.AND P0, PT, R8, R9, PT ;  /* 0x000000090800720c */ /* 0x000fce0003f06270 */
[----:B------:R-:W-:-:S04]  /*c790*/  @P1 LOP3.LUT R28, R28, 0x4, RZ, 0xfc, !PT ;  /* 0x000000041c1c1812 */ /* 0x000fc800078efcff */
[----:B------:R-:W-:-:S04]  /*c7a0*/  @P2 LOP3.LUT R28, R28, 0x1, RZ, 0xfc, !PT ;  /* 0x000000011c1c2812 */ /* 0x000fc800078efcff */
[----:B------:R-:W-:-:S04]  /*c7b0*/  LOP3.LUT R28, R28, 0xfffffffd, RZ, 0xc0, !PT ;  /* 0xfffffffd1c1c7812 */ /* 0x000fc800078ec0ff */
[----:B------:R-:W-:Y:S01]  /*c7c0*/  @P0 LOP3.LUT R28, R28, 0x2, RZ, 0xfc, !PT ;  /* 0x000000021c1c0812 */ /* 0x000fe200078efcff */
[----:B0-----:R-:W-:Y:S06]  /*c7d0*/  BRA.DIV UR4, `(.L_x_217) ;  /* 0x0000003a04f47947 */ /* 0x001fec000b800000 */
.L_x_295:
[----:B------:R-:W-:Y:S01]  /*c7e0*/  LOP3.LUT R18, R26, 0xffff, RZ, 0xc0, !PT ;  /* 0x0000ffff1a127812 */ /* 0x000fe200078ec0ff */
[----:B------:R-:W-:Y:S06]  /*c7f0*/  @!P2 BRA `(.L_x_218) ;  /* 0x000000000004a947 */ /* 0x000fec0003800000 */
[----:B------:R-:W-:Y:S01]  /*c800*/  BPT.TRAP 0x1 ;  /* 0x000000040000795c */ /* 0x000fe20000300000 */
.L_x_218:
[----:B------:R-:W-:Y:S01]  /*c810*/  IMAD R5, R19, 0x8, R16 ;  /* 0x0000000813057824 */ /* 0x000fe200078e0210 */
[----:B------:R-:W-:Y:S01]  /*c820*/  SHF.L.U32 R20, R22, 0x1f, RZ ;  /* 0x0000001f16147819 */ /* 0x000fe200000006ff */
[----:B------:R-:W-:Y:S01]  /*c830*/  BSSY B0, `(.L_x_219) ;  /* 0x0000005000007945 */ /* 0x000fe20003800000 */
[----:B------:R-:W-:Y:S02]  /*c840*/  IADD3 R7, -R21, R17, -R7 ;  /* 0x0000001115077210 */ /* 0x000fe40007ffe907 */
[----:B------:R-:W0:Y:S01]  /*c850*/  SYNCS.PHASECHK.TRANS64.TRYWAIT P0, [R5+URZ+0x19c80], R20 ;  /* 0x019c8014050075a7 */ /* 0x000e22000800017f */
[----:B------:R-:W-:Y:S01]  /*c860*/  SHF.R.S32.HI R10, RZ, 0x1f, R0 ;  /* 0x0000001fff0a7819 */ /* 0x000fe20000011400 */
[----:B0-----:R-:W-:Y:S06]  /*c870*/  @!P0 BRA `(.L_x_220) ;  /* 0x0000003800f88947 */ /* 0x001fec0003800000 */
.L_x_296:
[----:B------:R-:W-:Y:S05]  /*c880*/  BSYNC B0 ;  /* 0x0000000000007941 */ /* 0x000fea0003800000 */
.L_x_219:
[----:B------:R-:W2:Y:S01]  /*c890*/  LDL R11, [R1+0xc] ;  /* 0x00000c00010b7983 */ /* 0x000ea20000100800 */
[----:B------:R-:W-:Y:S01]  /*c8a0*/  ULDC.64 UR4, c[0x0][0x328] ;  /* 0x0000ca0000047ab9 */ /* 0x000fe20000000a00 */
[----:B-----5:R-:W-:Y:S01]  /*c8b0*/  SHF.R.S32.HI R17, RZ, 0x1f, R6 ;  /* 0x0000001fff117819 */ /* 0x020fe20000011406 */
[----:B------:R-:W-:Y:S01]  /*c8c0*/  IMAD R4, R10, UR4, RZ ;  /* 0x000000040a047c24 */ /* 0x000fe2000f8e02ff */
[----:B------:R-:W-:Y:S01]  /*c8d0*/  ULDC.64 UR6, c[0x0][0x318] ;  /* 0x0000c60000067ab9 */ /* 0x000fe20000000a00 */
[----:B------:R-:W-:-:S04]  /*c8e0*/  IMAD.WIDE.U32 R2, R0, UR4, RZ ;  /* 0x0000000400027c25 */ /* 0x000fc8000f8e00ff */
[----:B------:R-:W-:Y:S01]  /*c8f0*/  IMAD R4, R0, UR5, R4 ;  /* 0x0000000500047c24 */ /* 0x000fe2000f8e0204 */
[----:B------:R-:W-:-:S03]  /*c900*/  ULDC.64 UR4, c[0x0][0x338] ;  /* 0x0000ce0000047ab9 */ /* 0x000fc60000000a00 */
[----:B------:R-:W-:Y:S02]  /*c910*/  IMAD.IADD R3, R3, 0x1, R4 ;  /* 0x0000000103037824 */ /* 0x000fe400078e0204 */
[----:B------:R-:W-:Y:S02]  /*c920*/  IMAD R4, R17, UR4, RZ ;  /* 0x0000000411047c24 */ /* 0x000fe4000f8e02ff */
[----:B------:R-:W-:-:S04]  /*c930*/  IMAD.WIDE.U32 R2, R6, UR4, R2 ;  /* 0x0000000406027c25 */ /* 0x000fc8000f8e0002 */
[----:B------:R-:W-:Y:S01]  /*c940*/  IMAD R4, R6, UR5, R4 ;  /* 0x0000000506047c24 */ /* 0x000fe2000f8e0204 */
[----:B------:R-:W-:-:S03]  /*c950*/  ULDC.64 UR4, c[0x0][0x330] ;  /* 0x0000cc0000047ab9 */ /* 0x000fc60000000a00 */
[----:B------:R-:W-:Y:S02]  /*c960*/  IMAD.IADD R3, R3, 0x1, R4 ;  /* 0x0000000103037824 */ /* 0x000fe400078e0204 */
[----:B------:R-:W-:Y:S01]  /*c970*/  IMAD.WIDE.U32 R2, R18, UR4, R2 ;  /* 0x0000000412027c25 */ /* 0x000fe2000f8e0002 */
[----:B------:R-:W-:-:S03]  /*c980*/  UMOV UR4, 0xffffffff ;  /* 0xffffffff00047882 */ /* 0x000fc60000000000 */
[----:B------:R-:W-:Y:S01]  /*c990*/  IMAD R9, R18, UR5, R3 ;  /* 0x0000000512097c24 */ /* 0x000fe2000f8e0203 */
[----:B------:R-:W-:-:S04]  /*c9a0*/  IADD3 R8, P0, R2, UR6, RZ ;  /* 0x0000000602087c10 */ /* 0x000fc8000ff1e0ff */
[----:B------:R-:W-:Y:S02]  /*c9b0*/  IADD3.X R9, R9, UR7, RZ, P0, !PT ;  /* 0x0000000709097c10 */ /* 0x000fe400087fe4ff */
[----:B------:R-:W-:Y:S01]  /*c9c0*/  ISETP.GE.AND P0, PT, R7, 0x1, PT ;  /* 0x000000010700780c */ /* 0x000fe20003f06270 */
[----:B--2---:R-:W-:Y:S01]  /*c9d0*/  IMAD R4, R19, 0x3000, R11 ;  /* 0x0000300013047824 */ /* 0x004fe200078e020b */
[----:B------:R-:W-:Y:S11]  /*c9e0*/  BRA.DIV UR4, `(.L_x_221) ;  /* 0x0000003a04b07947 */ /* 0x000ff6000b800000 */
[----:B------:R-:W1:Y:S01]  /*c9f0*/  SHFL.IDX PT, R2, R8, RZ, 0x1e1f ;  /* 0x001e1fff08027589 */ /* 0x000e6200000e0000 */
[----:B------:R-:W2:Y:S01]  /*ca00*/  LDC R12, c[0x0][0x2f4] ;  /* 0x0000bd00ff0c7b82 */ /* 0x000ea20000000800 */
[C---:B------:R-:W-:Y:S01]  /*ca10*/  LOP3.LUT R13, R29.reuse, 0x20, RZ, 0xfc, !PT ;  /* 0x000000201d0d7812 */ /* 0x040fe200078efcff */
[----:B------:R-:W-:Y:S01]  /*ca20*/  IMAD.IADD R4, R16, 0x1, R4 ;  /* 0x0000000110047824 */ /* 0x000fe200078e0204 */
[----:B------:R-:W3:Y:S01]  /*ca30*/  SHFL.IDX PT, R3, R9, RZ, 0x1e1f ;  /* 0x001e1fff09037589 */ /* 0x000ee200000e0000 */
[----:B------:R-:W-:-:S03]  /*ca40*/  LOP3.LUT R11, R29, 0x40, RZ, 0xfc, !PT ;  /* 0x000000401d0b7812 */ /* 0x000fc600078efcff */
[----:B------:R-:W4:Y:S01]  /*ca50*/  SHFL.IDX PT, R9, R9, 0x1, 0x1e1f ;  /* 0x003e1f0009097f89 */ /* 0x000f2200000e0000 */
[C---:B-1----:R-:W-:Y:S02]  /*ca60*/  IADD3 R2, P1, R29.reuse, R2, RZ ;  /* 0x000000021d027210 */ /* 0x042fe40007f3e0ff */
[-C--:B--2---:R-:W-:Y:S02]  /*ca70*/  ISETP.GE.AND P3, PT, R29, R12.reuse, PT ;  /* 0x0000000c1d00720c */ /* 0x084fe40003f66270 */
[----:B------:R-:W-:Y:S01]  /*ca80*/  ISETP.GE.AND P2, PT, R13, R12, PT ;  /* 0x0000000c0d00720c */ /* 0x000fe20003f46270 */
[----:B---3--:R-:W-:Y:S01]  /*ca90*/  IMAD.X R3, RZ, RZ, R3, P1 ;  /* 0x000000ffff037224 */ /* 0x008fe200008e0603 */
[----:B------:R-:W-:-:S13]  /*caa0*/  ISETP.LT.OR P1, PT, R7, 0x1, P3 ;  /* 0x000000010700780c */ /* 0x000fda0001f21670 */
[----:B------:R-:W-:Y:S01]  /*cab0*/  LDGSTS.E.BYPASS.LTC128B.128 [R4+0x9000], desc[UR52][R2.64], !P1 ;  /* 0x0900000002047fae */ /* 0x000fe2000c901d74 */
[----:B------:R-:W-:-:S13]  /*cac0*/  ISETP.LT.OR P1, PT, R7, 0x1, P2 ;  /* 0x000000010700780c */ /* 0x000fda0001721670 */
[----:B------:R-:W-:Y:S01]  /*cad0*/  LDGSTS.E.BYPASS.LTC128B.128 [R4+0xa000], desc[UR52][R2.64+0x20], !P1 ;  /* 0x0a00002002047fae */ /* 0x000fe2000c901d74 */
[----:B------:R-:W-:-:S04]  /*cae0*/  ISETP.GE.AND P1, PT, R11, R12, PT ;  /* 0x0000000c0b00720c */ /* 0x000fc80003f26270 */
[----:B------:R-:W-:-:S13]  /*caf0*/  ISETP.LT.OR P4, PT, R7, 0x1, P1 ;  /* 0x000000010700780c */ /* 0x000fda0000f81670 */
[----:B------:R1:W-:Y:S01]  /*cb00*/  LDGSTS.E.BYPASS.LTC128B.128 [R4+0xb000], desc[UR52][R2.64+0x40], !P4 ;  /* 0x0b00004002047fae */ /* 0x0003e2000e101d74 */
[----:B------:R-:W-:-:S03]  /*cb10*/  ISETP.GE.AND P4, PT, R7, 0x41, PT ;  /* 0x000000410700780c */ /* 0x000fc60003f86270 */
[----:B-1--4-:R1:W2:Y:S10]  /*cb20*/  SHFL.IDX PT, R2, R8, 0x1, 0x1e1f ;  /* 0x003e1f0008027f89 */ /* 0x0122b400000e0000 */
.L_x_302:
[C---:B------:R-:W-:Y:S02]  /*cb30*/  ISETP.LT.OR P3, PT, R7.reuse, 0x41, P3 ;  /* 0x000000410700780c */ /* 0x040fe40001f61670 */
[C---:B------:R-:W-:Y:S02]  /*cb40*/  ISETP.LT.OR P2, PT, R7.reuse, 0x41, P2 ;  /* 0x000000410700780c */ /* 0x040fe40001741670 */
[----:B------:R-:W-:Y:S02]  /*cb50*/  ISETP.LT.OR P1, PT, R7, 0x41, P1 ;  /* 0x000000410700780c */ /* 0x000fe40000f21670 */
[----:B--2---:R-:W-:-:S05]  /*cb60*/  IADD3 R2, P5, R29, R2, RZ ;  /* 0x000000021d027210 */ /* 0x004fca0007fbe0ff */
[----:B------:R-:W-:-:S05]  /*cb70*/  IMAD.X R3, RZ, RZ, R9, P5 ;  /* 0x000000ffff037224 */ /* 0x000fca00028e0609 */
[----:B------:R-:W-:Y:S01]  /*cb80*/  @!PT LDS RZ, [RZ] ;  /* 0x00000000fffff984 */ /* 0x000fe20000000800 */
[----:B------:R-:W-:Y:S01]  /*cb90*/  @!PT LDS RZ, [RZ] ;  /* 0x00000000fffff984 */ /* 0x000fe20000000800 */
[----:B------:R-:W-:Y:S01]  /*cba0*/  @!PT LDS RZ, [RZ] ;  /* 0x00000000fffff984 */ /* 0x000fe20000000800 */
[----:B------:R2:W-:Y:S04]  /*cbb0*/  LDGSTS.E.BYPASS.LTC128B.128 [R4+0x9800], desc[UR52][R2.64], !P3 ;  /* 0x0980000002047fae */ /* 0x0005e8000d901d74 */
[----:B------:R2:W-:Y:S04]  /*cbc0*/  LDGSTS.E.BYPASS.LTC128B.128 [R4+0xa800], desc[UR52][R2.64+0x20], !P2 ;  /* 0x0a80002002047fae */ /* 0x0005e8000d101d74 */
[----:B------:R2:W-:Y:S01]  /*cbd0*/  LDGSTS.E.BYPASS.LTC128B.128 [R4+0xb800], desc[UR52][R2.64+0x40], !P1 ;  /* 0x0b80004002047fae */ /* 0x0005e2000c901d74 */
[----:B------:R-:W-:Y:S01]  /*cbe0*/  PLOP3.LUT P1, PT, PT, PT, PT, 0x80, 0x0 ;  /* 0x000000000000781c */ /* 0x000fe20003f2f070 */
[----:B------:R-:W-:-:S12]  /*cbf0*/  NOP ;  /* 0x0000000000007918 */ /* 0x000fd80000000000 */
.L_x_222:
[----:B------:R-:W-:Y:S02]  /*cc00*/  PLOP3.LUT P2, PT, P2, P1, PT, 0xa2, 0x0 ;  /* 0x000000000000781c */ /* 0x000fe40001743472 */
[----:B------:R-:W-:-:S08]  /*cc10*/  @P1 R2UR P2, UR4, R5 ;  /* 0x00000000050412ca */ /* 0x000fd00000040000 */
[----:B------:R-:W-:-:S05]  /*cc20*/  @P1 PLOP3.LUT P1, PT, P2, PT, PT, 0x80, 0x0 ;  /* 0x000000000000181c */ /* 0x000fca000172f070 */
[----:B------:R-:W-:Y:S01]  /*cc30*/  @!P2 SYNCS.ARRIVE.TRANS64.RED.A0T1 RZ, [UR4+0x19c70], RZ ;  /* 0x019c70ffffffa9a7 */ /* 0x000fe20008200404 */
[----:B------:R-:W-:Y:S07]  /*cc40*/  @!P2 ARRIVES.LDGSTSBAR.64.TRANSCNT [UR4+0x19c70] ;  /* 0x019c7000ff00a9b0 */ /* 0x000fee0008000a84 */
[----:B------:R-:W-:Y:S05]  /*cc50*/  @P1 BRA.U.ANY `(.L_x_222) ;  /* 0xfffffffd00e81947 */ /* 0x000fea000393ffff */
[----:B------:R-:W-:Y:S01]  /*cc60*/  NOP ;  /* 0x0000000000007918 */ /* 0x000fe20000000000 */
[----:B--2---:R-:W-:-:S05]  /*cc70*/  IMAD.U32 R2, RZ, RZ, UR44 ;  /* 0x0000002cff027e24 */ /* 0x004fca000f8e00ff */
[----:B------:R-:W-:-:S13]  /*cc80*/  ISETP.NE.AND P3, PT, R2, 0x3, PT ;  /* 0x000000030200780c */ /* 0x000fda0003f65270 */
[----:B------:R-:W-:Y:S05]  /*cc90*/  @!P3 BRA `(.L_x_223) ;  /* 0x000000000004b947 */ /* 0x000fea0003800000 */
[----:B------:R-:W-:Y:S01]  /*cca0*/  BPT.TRAP 0x1 ;  /* 0x000000040000795c */ /* 0x000fe20000300000 */
.L_x_223:
[----:B------:R2:W-:Y:S01]  /*ccb0*/  SYNCS.ARRIVE.TRANS64.A1T0 RZ, [R5+URZ+0x19c70], RZ ;  /* 0x019c70ff05ff79a7 */ /* 0x0005e2000810003f */
[----:B------:R-:W-:Y:S05]  /*ccc0*/  @!P3 BRA `(.L_x_224) ;  /* 0x000000000004b947 */ /* 0x000fea0003800000 */
[----:B------:R-:W-:Y:S01]  /*ccd0*/  BPT.TRAP 0x1 ;  /* 0x000000040000795c */ /* 0x000fe20000300000 */
.L_x_224:
[----:B------:R-:W3:Y:S01]  /*cce0*/  SYNCS.PHASECHK.TRANS64.TRYWAIT P1, [R5+URZ+0x19c40], R20 ;  /* 0x019c4014050075a7 */ /* 0x000ee2000802017f */
[----:B------:R-:W-:Y:S04]  /*ccf0*/  BSSY B0, `(.L_x_225) ;  /* 0x0000002000007945 */ /* 0x000fe80003800000 */
[----:B---3--:R-:W-:Y:S05]  /*cd00*/  @!P1 BRA `(.L_x_226) ;  /* 0x0000003800bc9947 */ /* 0x008fea0003800000 */
.L_x_303:
[----:B------:R-:W-:Y:S05]  /*cd10*/  BSYNC B0 ;  /* 0x0000000000007941 */ /* 0x000fea0003800000 */
.L_x_225:
[----:B------:R-:W-:Y:S01]  /*cd20*/  ULDC.64 UR4, c[0x0][0x300] ;  /* 0x0000c00000047ab9 */ /* 0x000fe20000000a00 */
[----:B-1----:R-:W1:Y:S01]  /*cd30*/  LDC R8, c[0x0][0x2f4] ;  /* 0x0000bd00ff087b82 */ /* 0x002e620000000800 */
[----:B------:R-:W-:Y:S01]  /*cd40*/  IMAD R7, R10, UR4, RZ ;  /* 0x000000040a077c24 */ /* 0x000fe2000f8e02ff */
[----:B------:R-:W-:Y:S01]  /*cd50*/  ULDC.64 UR6, c[0x0][0x2e8] ;  /* 0x0000ba0000067ab9 */ /* 0x000fe20000000a00 */
[C---:B------:R-:W-:Y:S01]  /*cd60*/  IMAD.WIDE.U32 R2, R0.reuse, UR4, RZ ;  /* 0x0000000400027c25 */ /* 0x040fe2000f8e00ff */
[C---:B------:R-:W-:Y:S02]  /*cd70*/  LOP3.LUT R11, R29.reuse, 0x40, RZ, 0xfc, !PT ;  /* 0x000000401d0b7812 */ /* 0x040fe400078efcff */
[----:B------:R-:W-:Y:S01]  /*cd80*/  LOP3.LUT R9, R29, 0x20, RZ, 0xfc, !PT ;  /* 0x000000201d097812 */ /* 0x000fe200078efcff */
[----:B------:R-:W-:Y:S01]  /*cd90*/  IMAD R7, R0, UR5, R7 ;  /* 0x0000000500077c24 */ /* 0x000fe2000f8e0207 */
[----:B------:R-:W-:Y:S02]  /*cda0*/  ULDC.64 UR4, c[0x0][0x310] ;  /* 0x0000c40000047ab9 */ /* 0x000fe40000000a00 */
[----:B------:R-:W-:-:S02]  /*cdb0*/  IMAD R17, R17, UR4, RZ ;  /* 0x0000000411117c24 */ /* 0x000fc4000f8e02ff */
[----:B------:R-:W-:Y:S02]  /*cdc0*/  IMAD.IADD R3, R3, 0x1, R7 ;  /* 0x0000000103037824 */ /* 0x000fe400078e0207 */
[C---:B------:R-:W-:Y:S02]  /*cdd0*/  IMAD R17, R6.reuse, UR5, R17 ;  /* 0x0000000506117c24 */ /* 0x040fe4000f8e0211 */
[----:B------:R-:W-:Y:S01]  /*cde0*/  IMAD.WIDE.U32 R2, R6, UR4, R2 ;  /* 0x0000000406027c25 */ /* 0x000fe2000f8e0002 */
[----:B------:R-:W-:-:S03]  /*cdf0*/  ULDC.64 UR4, c[0x0][0x308] ;  /* 0x0000c20000047ab9 */ /* 0x000fc60000000a00 */
[----:B------:R-:W-:Y:S02]  /*ce00*/  IMAD.IADD R3, R3, 0x1, R17 ;  /* 0x0000000103037824 */ /* 0x000fe400078e0211 */
[C---:B------:R-:W-:Y:S01]  /*ce10*/  IMAD.WIDE.U32 R2, R18.reuse, UR4, R2 ;  /* 0x0000000412027c25 */ /* 0x040fe2000f8e0002 */
[----:B------:R-:W-:Y:S01]  /*ce20*/  UMOV UR4, 0xffffffff ;  /* 0xffffffff00047882 */ /* 0x000fe20000000000 */
[-C--:B-1----:R-:W-:Y:S02]  /*ce30*/  ISETP.GE.AND P2, PT, R11, R8.reuse, PT ;  /* 0x000000080b00720c */ /* 0x082fe40003f46270 */
[----:B------:R-:W-:Y:S01]  /*ce40*/  IMAD R6, R18, UR5, R3 ;  /* 0x0000000512067c24 */ /* 0x000fe2000f8e0203 */
[----:B------:R-:W-:Y:S02]  /*ce50*/  IADD3 R0, P1, R2, UR6, RZ ;  /* 0x0000000602007c10 */ /* 0x000fe4000ff3e0ff */
[----:B------:R-:W-:Y:S02]  /*ce60*/  ISETP.GE.AND P3, PT, R9, R8, PT ;  /* 0x000000080900720c */ /* 0x000fe40003f66270 */
[----:B------:R-:W-:-:S02]  /*ce70*/  IADD3.X R6, R6, UR7, RZ, P1, !PT ;  /* 0x0000000706067c10 */ /* 0x000fc40008ffe4ff */
[----:B------:R-:W-:Y:S01]  /*ce80*/  ISETP.GE.AND P5, PT, R29, R8, PT ;  /* 0x000000081d00720c */ /* 0x000fe20003fa6270 */
[----:B------:R-:W-:-:S12]  /*ce90*/  BRA.DIV UR4, `(.L_x_227) ;  /* 0x0000003a046c7947 */ /* 0x000fd8000b800000 */
[----:B------:R-:W1:Y:S04]  /*cea0*/  SHFL.IDX PT, R3, R0, RZ, 0x1e1f ;  /* 0x001e1fff00037589 */ /* 0x000e6800000e0000 */
[----:B------:R-:W4:Y:S04]  /*ceb0*/  SHFL.IDX PT, R2, R6, RZ, 0x1e1f ;  /* 0x001e1fff06027589 */ /* 0x000f2800000e0000 */
[----:B------:R-:W0:Y:S04]  /*cec0*/  SHFL.IDX PT, R0, R0, 0x1, 0x1e1f ;  /* 0x003e1f0000007f89 */ /* 0x000e2800000e0000 */
[----:B------:R-:W0:Y:S01]  /*ced0*/  SHFL.IDX PT, R6, R6, 0x1, 0x1e1f ;  /* 0x003e1f0006067f89 */ /* 0x000e2200000e0000 */
[----:B-1----:R-:W-:-:S05]  /*cee0*/  @P0 IADD3 R3, P1, R29, R3, RZ ;  /* 0x000000031d030210 */ /* 0x002fca0007f3e0ff */
[----:B----4-:R-:W-:-:S05]  /*cef0*/  @P0 IMAD.X R2, RZ, RZ, R2, P1 ;  /* 0x000000ffff020224 */ /* 0x010fca00008e0602 */
[----:B------:R-:W-:-:S04]  /*cf00*/  @P0 LOP3.LUT R3, R3, R2, RZ, 0x3c, !PT ;  /* 0x0000000203030212 */ /* 0x000fc800078e3cff */
[----:B------:R-:W-:-:S04]  /*cf10*/  @P0 LOP3.LUT R2, R3, R2, RZ, 0x3c, !PT ;  /* 0x0000000203020212 */ /* 0x000fc800078e3cff */
[----:B------:R-:W-:-:S05]  /*cf20*/  @P0 LOP3.LUT R3, R3, R2, RZ, 0x3c, !PT ;  /* 0x0000000203030212 */ /* 0x000fca00078e3cff */
[----:B------:R1:W-:Y:S04]  /*cf30*/  @P0 LDGSTS.E.BYPASS.LTC128B.128 [R4+0x13800], desc[UR52][R2.64], !P5 ;  /* 0x1380000002040fae */ /* 0x0003e8000e901d74 */
[----:B------:R1:W-:Y:S04]  /*cf40*/  @P0 LDGSTS.E.BYPASS.LTC128B.128 [R4+0x14800], desc[UR52][R2.64+0x20], !P3 ;  /* 0x1480002002040fae */ /* 0x0003e8000d901d74 */
[----:B0-----:R1:W-:Y:S02]  /*cf50*/  @P0 LDGSTS.E.BYPASS.LTC128B.128 [R4+0x15800], desc[UR52][R2.64+0x40], !P2 ;  /* 0x1580004002040fae */ /* 0x0013e4000d101d74 */
.L_x_309:
[----:B------:R-:W-:-:S05]  /*cf60*/  @P4 IADD3 R0, P0, R29, R0, RZ ;  /* 0x000000001d004210 */ /* 0x000fca0007f1e0ff */
[----:B01----:R-:W-:Y:S01]  /*cf70*/  @P4 IMAD.X R2, RZ, RZ, R6, P0 ;  /* 0x000000ffff024224 */ /* 0x003fe200000e0606 */
[----:B------:R-:W-:-:S03]  /*cf80*/  PLOP3.LUT P0, PT, PT, PT, PT, 0x80, 0x0 ;  /* 0x000000000000781c */ /* 0x000fc60003f0f070 */
[----:B------:R-:W-:Y:S02]  /*cf90*/  @P4 IMAD.MOV.U32 R3, RZ, RZ, R2 ;  /* 0x000000ffff034224 */ /* 0x000fe400078e0002 */
[----:B------:R-:W-:-:S05]  /*cfa0*/  @P4 IMAD.MOV.U32 R2, RZ, RZ, R0 ;  /* 0x000000ffff024224 */ /* 0x000fca00078e0000 */
[----:B------:R-:W-:Y:S01]  /*cfb0*/  @!PT LDS RZ, [RZ] ;  /* 0x00000000fffff984 */ /* 0x000fe20000000800 */
[----:B------:R-:W-:Y:S01]  /*cfc0*/  @!PT LDS RZ, [RZ] ;  /* 0x00000000fffff984 */ /* 0x000fe20000000800 */
[----:B------:R-:W-:Y:S01]  /*cfd0*/  @!PT LDS RZ, [RZ] ;  /* 0x00000000fffff984 */ /* 0x000fe20000000800 */
[----:B------:R0:W-:Y:S04]  /*cfe0*/  @P4 LDGSTS.E.BYPASS.LTC128B.128 [R4+0x14000], desc[UR52][R2.64], !P5 ;  /* 0x1400000002044fae */ /* 0x0001e8000e901d74 */
[----:B------:R0:W-:Y:S04]  /*cff0*/  @P4 LDGSTS.E.BYPASS.LTC128B.128 [R4+0x15000], desc[UR52][R2.64+0x20], !P3 ;  /* 0x1500002002044fae */ /* 0x0001e8000d901d74 */
[----:B------:R0:W-:Y:S01]  /*d000*/  @P4 LDGSTS.E.BYPASS.LTC128B.128 [R4+0x16000], desc[UR52][R2.64+0x40], !P2 ;  /* 0x1600004002044fae */ /* 0x0001e2000d101d74 */
[----:B------:R-:W-:Y:S01]  /*d010*/  NOP ;  /* 0x0000000000007918 */ /* 0x000fe20000000000 */
.L_x_228:
[----:B------:R-:W-:Y:S02]  /*d020*/  PLOP3.LUT P1, PT, P1, P0, PT, 0xa2, 0x0 ;  /* 0x000000000000781c */ /* 0x000fe40000f21472 */
[----:B------:R-:W-:-:S08]  /*d030*/  @P0 R2UR P1, UR4, R5 ;  /* 0x00000000050402ca */ /* 0x000fd00000020000 */
[----:B------:R-:W-:-:S05]  /*d040*/  @P0 PLOP3.LUT P0, PT, P1, PT, PT, 0x80, 0x0 ;  /* 0x000000000000081c */ /* 0x000fca0000f0f070 */
[----:B------:R-:W-:Y:S01]  /*d050*/  @!P1 SYNCS.ARRIVE.TRANS64.RED.A0T1 RZ, [UR4+0x19c30], RZ ;  /* 0x019c30ffffff99a7 */ /* 0x000fe20008200404 */
[----:B------:R-:W-:Y:S07]  /*d060*/  @!P1 ARRIVES.LDGSTSBAR.64.TRANSCNT [UR4+0x19c30] ;  /* 0x019c3000ff0099b0 */ /* 0x000fee0008000a84 */
[----:B------:R-:W-:Y:S05]  /*d070*/  @P0 BRA.U.ANY `(.L_x_228) ;  /* 0xfffffffd00e80947 */ /* 0x000fea000393ffff */
[----:B------:R-:W-:Y:S01]  /*d080*/  NOP ;  /* 0x0000000000007918 */ /* 0x000fe20000000000 */
[----:B------:R-:W-:-:S05]  /*d090*/  IMAD.U32 R0, RZ, RZ, UR44 ;  /* 0x0000002cff007e24 */ /* 0x000fca000f8e00ff */
[----:B------:R-:W-:-:S13]  /*d0a0*/  ISETP.NE.AND P2, PT, R0, 0x3, PT ;  /* 0x000000030000780c */ /* 0x000fda0003f45270 */
[----:B------:R-:W-:Y:S05]  /*d0b0*/  @!P2 BRA `(.L_x_229) ;  /* 0x000000000004a947 */ /* 0x000fea0003800000 */
[----:B------:R-:W-:Y:S01]  /*d0c0*/  BPT.TRAP 0x1 ;  /* 0x000000040000795c */ /* 0x000fe20000300000 */
.L_x_229:
[----:B------:R1:W-:Y:S02]  /*d0d0*/  SYNCS.ARRIVE.TRANS64.A1T0 RZ, [R5+URZ+0x19c30], RZ ;  /* 0x019c30ff05ff79a7 */ /* 0x0003e4000810003f */
[----:B------:R-:W-:Y:S05]  /*d0e0*/  WARPSYNC.ALL ;  /* 0x0000000000007948 */ /* 0x000fea0003800000 */
[----:B------:R-:W-:Y:S01]  /*d0f0*/  VIADD R0, R16, 0xf000 ;  /* 0x0000f00010007836 */ /* 0x000fe20000000000 */
[----:B------:R-:W-:Y:S01]  /*d100*/  USHF.R.S32.HI UR4, URZ, 0x1f, UR38 ;  /* 0x0000001f3f047899 */ /* 0x000fe20008011426 */
[----:B------:R-:W-:Y:S01]  /*d110*/  BAR.SYNC.DEFER_BLOCKING 0x8, 0x200 ;  /* 0x0208000000007b1d */ /* 0x000fe20000010000 */
[----:B------:R-:W-:Y:S02]  /*d120*/  UISETP.NE.AND UP0, UPT, UR45, URZ, UPT ;  /* 0x0000003f2d00728c */ /* 0x000fe4000bf05270 */
[----:B------:R-:W-:-:S02]  /*d130*/  LOP3.LUT P0, RZ, R0, 0x9f, RZ, 0xc0, !PT ;  /* 0x0000009f00ff7812 */ /* 0x000fc4000780c0ff */
[----:B------:R-:W-:Y:S01]  /*d140*/  USEL UR43, UR43, URZ, !UP0 ;  /* 0x0000003f2b2b7287 */ /* 0x000fe2000c000000 */
[----:B------:R-:W-:Y:S01]  /*d150*/  BSSY B6, `(.L_x_230) ;  /* 0x0000018000067945 */ /* 0x000fe20003800000 */
[----:B------:R-:W-:Y:S01]  /*d160*/  ULDC.64 UR6, c[0x0][0x298] ;  /* 0x0000a60000067ab9 */ /* 0x000fe20000000a00 */
[----:B------:R-:W-:Y:S02]  /*d170*/  USEL UR42, UR42, URZ, !UP0 ;  /* 0x0000003f2a2a7287 */ /* 0x000fe4000c000000 */
[----:B------:R-:W-:Y:S02]  /*d180*/  UIMAD UR4, UR4, UR6, URZ ;  /* 0x00000006040472a4 */ /* 0x000fe4000f8e023f */
[----:B------:R-:W-:Y:S02]  /*d190*/  UIMAD.WIDE.U32 UR36, UR38, UR6, URZ ;  /* 0x00000006262472a5 */ /* 0x000fe4000f8e003f */
[----:B------:R-:W-:-:S04]  /*d1a0*/  UIMAD UR4, UR38, UR7, UR4 ;  /* 0x00000007260472a4 */ /* 0x000fc8000f8e0204 */
[----:B------:R-:W-:Y:S01]  /*d1b0*/  UIADD3 UR45, UR37, UR4, URZ ;  /* 0x00000004252d7290 */ /* 0x000fe2000fffe03f */
[----:B------:R-:W-:Y:S11]  /*d1c0*/  @!P0 BRA `(.L_x_231) ;  /* 0x0000000000408947 */ /* 0x000ff60003800000 */
[----:B0-----:R-:W-:Y:S01]  /*d1d0*/  MOV R2, 0x0 ;  /* 0x0000000000027802 */ /* 0x001fe20000000f00 */
[----:B------:R-:W-:Y:S01]  /*d1e0*/  ULDC.64 UR6, c[0x4][0x98] ;  /* 0x0100260000067ab9 */ /* 0x000fe20000000a00 */
[----:B------:R-:W-:Y:S01]  /*d1f0*/  ULDC.64 UR8, c[0x4][0xa0] ;  /* 0x0100280000087ab9 */ /* 0x000fe20000000a00 */
[----:B------:R-:W-:Y:S01]  /*d200*/  ULDC.64 UR4, c[0x4][0x28] ;  /* 0x01000a0000047ab9 */ /* 0x000fe20000000a00 */
[----:B------:R-:W-:Y:S02]  /*d210*/  IMAD.U32 R4, RZ, RZ, UR6 ;  /* 0x00000006ff047e24 */ /* 0x000fe4000f8e00ff */
[----:B------:R-:W0:Y:S01]  /*d220*/  LDC.64 R2, c[0x4][R2] ;  /* 0x0100000002027b82 */ /* 0x000e220000000a00 */
[----:B-123--:R-:W-:Y:S02]  /*d230*/  IMAD.U32 R5, RZ, RZ, UR7 ;  /* 0x00000007ff057e24 */ /* 0x00efe4000f8e00ff */
        /* <DEDUP_REMOVED lines=9> */
.L_x_231:
[----:B------:R-:W-:Y:S05]  /*d2d0*/  BSYNC B6 ;  /* 0x0000000000067941 */ /* 0x000fea0003800000 */
.L_x_230:
[----:B------:R4:W5:Y:S01]  /*d2e0*/  LDL R9, [R1+0x1c] ;  /* 0x00001c0001097983 */ /* 0x0009620000100800 */
[----:B------:R-:W0:Y:S01]  /*d2f0*/  LDC R8, c[0x0][0x448] ;  /* 0x00011200ff087b82 */ /* 0x000e220000000800 */
[----:B------:R-:W-:Y:S01]  /*d300*/  R2UR UR8, R18 ;  /* 0x00000000120872ca */ /* 0x000fe200000e0000 */
[----:B------:R-:W-:Y:S01]  /*d310*/  ULDC.64 UR6, c[0x0][0x2d8] ;  /* 0x0000b60000067ab9 */ /* 0x000fe20000000a00 */
[----:B------:R-:W1:Y:S01]  /*d320*/  S2R R17, SR_TID.X ;  /* 0x0000000000117919 */ /* 0x000e620000002100 */
[----:B0-----:R-:W-:Y:S02]  /*d330*/  ISETP.NE.AND P0, PT, R8, 0x1, PT ;  /* 0x000000010800780c */ /* 0x001fe40003f05270 */
[----:B------:R-:W-:Y:S02]  /*d340*/  R2UR UR10, R18 ;  /* 0x00000000120a72ca */ /* 0x000fe400000e0000 */
[C---:B-1----:R-:W-:Y:S01]  /*d350*/  LOP3.LUT R2, R17.reuse, 0x7f, RZ, 0xc0, !PT ;  /* 0x0000007f11027812 */ /* 0x042fe200078ec0ff */
[----:B------:R-:W-:-:S08]  /*d360*/  IMAD.SHL.U32 R17, R17, 0x40, RZ ;  /* 0x0000004011117824 */ /* 0x000fd000078e00ff */
[----:B------:R-:W0:Y:S01]  /*d370*/  @P0 LDC R3, c[0x0][0x44c] ;  /* 0x00011300ff030b82 */ /* 0x000e220000000800 */
[----:B------:R-:W-:Y:S02]  /*d380*/  SHF.R.U32.HI R2, RZ, 0x1, R2 ;  /* 0x00000001ff027819 */ /* 0x000fe40000011602 */
[----:B------:R-:W-:-:S05]  /*d390*/  LOP3.LUT R17, R17, 0x40, RZ, 0xc0, !PT ;  /* 0x0000004011117812 */ /* 0x000fca00078ec0ff */
[----:B------:R-:W1:Y:S01]  /*d3a0*/  @P0 LDC R0, c[0x0][0x450] ;  /* 0x00011400ff000b82 */ /* 0x000e620000000800 */
[----:B------:R-:W-:Y:S01]  /*d3b0*/  LOP3.LUT R2, R2, R17, RZ, 0xfc, !PT ;  /* 0x0000001102027212 */ /* 0x000fe200078efcff */
[----:B------:R-:W-:Y:S01]  /*d3c0*/  UMOV UR4, UR36 ;  /* 0x0000002400047c82 */ /* 0x000fe20008000000 */
[----:B------:R-:W-:-:S03]  /*d3d0*/  UMOV UR5, UR45 ;  /* 0x0000002d00057c82 */ /* 0x000fc60008000000 */
[----:B------:R-:W-:Y:S01]  /*d3e0*/  IMAD R6, R25, 0xc0, R2 ;  /* 0x000000c019067824 */ /* 0x000fe200078e0202 */
[----:B------:R-:W-:-:S03]  /*d3f0*/  UIMAD.WIDE.U32 UR4, UR8, UR6, UR4 ;  /* 0x00000006080472a5 */ /* 0x000fc6000f8e0004 */
[----:B------:R-:W-:Y:S02]  /*d400*/  ULDC.64 UR8, c[0x0][0x2e0] ;  /* 0x0000b80000087ab9 */ /* 0x000fe40000000a00 */
[----:B------:R-:W-:Y:S01]  /*d410*/  UIMAD UR6, UR42, UR8, URZ ;  /* 0x000000082a0672a4 */ /* 0x000fe2000f8e023f */
[----:B0-----:R-:W-:Y:S01]  /*d420*/  @P0 IMAD.HI.U32 R3, R6, R3, RZ ;  /* 0x0000000306030227 */ /* 0x001fe200078e00ff */
[----:B------:R-:W-:Y:S02]  /*d430*/  UIMAD UR5, UR10, UR7, UR5 ;  /* 0x000000070a0572a4 */ /* 0x000fe4000f8e0205 */
[----:B------:R-:W-:Y:S01]  /*d440*/  UIMAD UR6, UR43, UR9, UR6 ;  /* 0x000000092b0672a4 */ /* 0x000fe2000f8e0206 */
[----:B------:R-:W-:Y:S01]  /*d450*/  IMAD.MOV.U32 R2, RZ, RZ, R6 ;  /* 0x000000ffff027224 */ /* 0x000fe200078e0006 */
[----:B------:R-:W-:Y:S01]  /*d460*/  UIMAD.WIDE.U32 UR4, UR43, UR8, UR4 ;  /* 0x000000082b0472a5 */ /* 0x000fe2000f8e0004 */
[----:B------:R-:W-:Y:S01]  /*d470*/  ULDC.64 UR10, c[0x0][0x280] ;  /* 0x0000a000000a7ab9 */ /* 0x000fe20000000a00 */
[----:B-1----:R-:W-:-:S02]  /*d480*/  @P0 SHF.R.U32.HI R2, RZ, R0, R3 ;  /* 0x00000000ff020219 */ /* 0x002fc40000011603 */
[----:B------:R-:W-:Y:S01]  /*d490*/  UIADD3 UR5, UR5, UR6, URZ ;  /* 0x0000000605057290 */ /* 0x000fe2000fffe03f */
[----:B------:R-:W-:Y:S01]  /*d4a0*/  ULDC.64 UR8, c[0x0][0x2c8] ;  /* 0x0000b20000087ab9 */ /* 0x000fe20000000a00 */
[--C-:B--23--:R-:W-:Y:S01]  /*d4b0*/  SHF.R.S32.HI R5, RZ, 0x1f, R2.reuse ;  /* 0x0000001fff057819 */ /* 0x10cfe20000011402 */
[----:B------:R-:W-:Y:S01]  /*d4c0*/  ULDC.64 UR6, c[0x0][0x2d0] ;  /* 0x0000b40000067ab9 */ /* 0x000fe20000000a00 */
[----:B------:R-:W-:Y:S02]  /*d4d0*/  IMAD.MOV R0, RZ, RZ, -R2 ;  /* 0x000000ffff007224 */ /* 0x000fe400078e0a02 */
[----:B------:R-:W-:Y:S02]  /*d4e0*/  IMAD.U32 R4, RZ, RZ, UR6 ;  /* 0x00000006ff047e24 */ /* 0x000fe4000f8e00ff */
[----:B------:R-:W-:Y:S02]  /*d4f0*/  IMAD R5, R5, UR6, RZ ;  /* 0x0000000605057c24 */ /* 0x000fe4000f8e02ff */
[----:B------:R-:W-:-:S02]  /*d500*/  IMAD R0, R8, R0, R6 ;  /* 0x0000000008007224 */ /* 0x000fc400078e0206 */
[C---:B------:R-:W-:Y:S02]  /*d510*/  IMAD R5, R2.reuse, UR7, R5 ;  /* 0x0000000702057c24 */ /* 0x040fe4000f8e0205 */
[----:B------:R-:W-:-:S04]  /*d520*/  IMAD.WIDE.U32 R2, R2, R4, UR4 ;  /* 0x0000000402027e25 */ /* 0x000fc8000f8e0004 */
[----:B------:R-:W-:Y:S01]  /*d530*/  IMAD.IADD R3, R3, 0x1, R5 ;  /* 0x0000000103037824 */ /* 0x000fe200078e0205 */
[----:B------:R-:W-:Y:S01]  /*d540*/  SHF.R.S32.HI R5, RZ, 0x1f, R0 ;  /* 0x0000001fff057819 */ /* 0x000fe20000011400 */
[----:B------:R-:W-:-:S04]  /*d550*/  IMAD.WIDE.U32 R2, R0, UR8, R2 ;  /* 0x0000000800027c25 */ /* 0x000fc8000f8e0002 */
[----:B------:R-:W-:-:S04]  /*d560*/  IMAD R5, R5, UR8, RZ ;  /* 0x0000000805057c24 */ /* 0x000fc8000f8e02ff */
[----:B------:R-:W-:Y:S01]  /*d570*/  IMAD R0, R0, UR9, R5 ;  /* 0x0000000900007c24 */ /* 0x000fe2000f8e0205 */
[----:B------:R-:W-:Y:S02]  /*d580*/  IADD3 R5, P1, R2, UR10, RZ ;  /* 0x0000000a02057c10 */ /* 0x000fe4000ff3e0ff */
[----:B------:R-:W0:Y:S02]  /*d590*/  @P0 LDC R2, c[0x0][0x44c] ;  /* 0x00011300ff020b82 */ /* 0x000e240000000800 */
[----:B------:R-:W-:-:S06]  /*d5a0*/  IADD3.X R0, R3, UR11, R0, P1, !PT ;  /* 0x0000000b03007c10 */ /* 0x000fcc0008ffe400 */
[----:B------:R-:W1:Y:S01]  /*d5b0*/  @P0 LDC R3, c[0x0][0x450] ;  /* 0x00011400ff030b82 */ /* 0x000e620000000800 */
[----:B------:R-:W-:Y:S01]  /*d5c0*/  VIADD R6, R6, 0x80 ;  /* 0x0000008006067836 */ /* 0x000fe20000000000 */
[----:B------:R-:W2:Y:S03]  /*d5d0*/  S2R R17, SR_TID.X ;  /* 0x0000000000117919 */ /* 0x000ea60000002100 */
[----:B0-----:R-:W-:-:S04]  /*d5e0*/  @P0 IMAD.HI.U32 R7, R6, R2, RZ ;  /* 0x0000000206070227 */ /* 0x001fc800078e00ff */
[----:B------:R-:W-:Y:S01]  /*d5f0*/  IMAD.MOV.U32 R2, RZ, RZ, R6 ;  /* 0x000000ffff027224 */ /* 0x000fe200078e0006 */
[----:B-1----:R-:W-:-:S05]  /*d600*/  @P0 SHF.R.U32.HI R2, RZ, R3, R7 ;  /* 0x00000003ff020219 */ /* 0x002fca0000011607 */
[----:B------:R-:W-:-:S04]  /*d610*/  IMAD.MOV R3, RZ, RZ, -R2 ;  /* 0x000000ffff037224 */ /* 0x000fc800078e0a02 */
[----:B------:R-:W-:Y:S01]  /*d620*/  IMAD R6, R8, R3, R6 ;  /* 0x0000000308067224 */ /* 0x000fe200078e0206 */
[----:B------:R-:W-:-:S05]  /*d630*/  SHF.R.S32.HI R3, RZ, 0x1f, R2 ;  /* 0x0000001fff037819 */ /* 0x000fca0000011402 */
[----:B------:R-:W-:-:S04]  /*d640*/  IMAD R3, R3, UR6, RZ ;  /* 0x0000000603037c24 */ /* 0x000fc8000f8e02ff */
[C---:B------:R-:W-:Y:S02]  /*d650*/  IMAD R7, R2.reuse, UR7, R3 ;  /* 0x0000000702077c24 */ /* 0x040fe4000f8e0203 */
[----:B------:R-:W-:Y:S01]  /*d660*/  IMAD.WIDE.U32 R2, R2, R4, UR4 ;  /* 0x0000000402027e25 */ /* 0x000fe2000f8e0004 */
[----:B------:R-:W-:Y:S01]  /*d670*/  SHF.R.S32.HI R4, RZ, 0x1f, R6 ;  /* 0x0000001fff047819 */ /* 0x000fe20000011406 */
[----:B------:R-:W-:Y:S02]  /*d680*/  ULDC UR4, c[0x0][0x2b8] ;  /* 0x0000ae0000047ab9 */ /* 0x000fe40000000800 */
[----:B------:R-:W-:Y:S02]  /*d690*/  IMAD.IADD R3, R3, 0x1, R7 ;  /* 0x0000000103037824 */ /* 0x000fe400078e0207 */
[----:B------:R-:W-:Y:S02]  /*d6a0*/  IMAD R4, R4, UR8, RZ ;  /* 0x0000000804047c24 */ /* 0x000fe4000f8e02ff */
[----:B------:R-:W-:Y:S01]  /*d6b0*/  IMAD.WIDE.U32 R2, R6, UR8, R2 ;  /* 0x0000000806027c25 */ /* 0x000fe2000f8e0002 */
[----:B------:R-:W-:-:S03]  /*d6c0*/  LOP3.LUT R10, R29, 0x20, RZ, 0xfc, !PT ;  /* 0x000000201d0a7812 */ /* 0x000fc600078efcff */
[----:B------:R-:W-:Y:S01]  /*d6d0*/  IMAD R6, R6, UR9, R4 ;  /* 0x0000000906067c24 */ /* 0x000fe2000f8e0204 */
[----:B------:R-:W-:Y:S02]  /*d6e0*/  IADD3 R7, P0, R2, UR10, RZ ;  /* 0x0000000a02077c10 */ /* 0x000fe4000ff1e0ff */
[----:B------:R-:W-:Y:S01]  /*d6f0*/  LOP3.LUT R11, R29, 0x40, RZ, 0xfc, !PT ;  /* 0x000000401d0b7812 */ /* 0x000fe200078efcff */
[----:B------:R-:W-:Y:S01]  /*d700*/  UMOV UR5, 0xffffffff ;  /* 0xffffffff00057882 */ /* 0x000fe20000000000 */
[----:B------:R-:W-:Y:S02]  /*d710*/  IADD3.X R6, R3, UR11, R6, P0, !PT ;  /* 0x0000000b03067c10 */ /* 0x000fe400087fe406 */
[----:B--2---:R-:W-:Y:S02]  /*d720*/  LOP3.LUT R17, R17, 0x7f, RZ, 0xc0, !PT ;  /* 0x0000007f11117812 */ /* 0x004fe400078ec0ff */
[----:B------:R-:W-:Y:S02]  /*d730*/  ISETP.GE.AND P3, PT, R29, UR4, PT ;  /* 0x000000041d007c0c */ /* 0x000fe4000bf66270 */
[----:B------:R-:W-:-:S02]  /*d740*/  ISETP.GE.AND P2, PT, R10, UR4, PT ;  /* 0x000000040a007c0c */ /* 0x000fc4000bf46270 */
[----:B------:R-:W-:Y:S02]  /*d750*/  ISETP.GE.AND P0, PT, R11, UR4, PT ;  /* 0x000000040b007c0c */ /* 0x000fe4000bf06270 */
[----:B------:R-:W-:Y:S01]  /*d760*/  SHF.R.U32.HI R10, RZ, 0x1, R17 ;  /* 0x00000001ff0a7819 */ /* 0x000fe20000011611 */
[----:B----4-:R-:W-:Y:S10]  /*d770*/  BRA.DIV UR5, `(.L_x_232) ;  /* 0x0000003205d87947 */ /* 0x010ff4000b800000 */
[----:B------:R-:W0:Y:S01]  /*d780*/  SHFL.IDX PT, R3, R5, RZ, 0x1e1f ;  /* 0x001e1fff05037589 */ /* 0x000e2200000e0000 */
[----:B------:R-:W-:Y:S02]  /*d790*/  IMAD R25, R25, 0xc0, R10 ;  /* 0x000000c019197824 */ /* 0x000fe400078e020a */
[----:B------:R-:W-:Y:S01]  /*d7a0*/  IMAD R4, R8, UR41, RZ ;  /* 0x0000002908047c24 */ /* 0x000fe2000f8e02ff */
[----:B------:R-:W1:Y:S04]  /*d7b0*/  SHFL.IDX PT, R2, R0, RZ, 0x1e1f ;  /* 0x001e1fff00027589 */ /* 0x000e6800000e0000 */
[----:B------:R-:W-:Y:S01]  /*d7c0*/  ISETP.GE.AND P1, PT, R25, R4, PT ;  /* 0x000000041900720c */ /* 0x000fe20003f26270 */
[----:B------:R-:W2:Y:S04]  /*d7d0*/  SHFL.IDX PT, R5, R5, 0x1, 0x1e1f ;  /* 0x003e1f0005057f89 */ /* 0x000ea800000e0000 */
[----:B------:R-:W3:Y:S04]  /*d7e0*/  SHFL.IDX PT, R0, R0, 0x1, 0x1e1f ;  /* 0x003e1f0000007f89 */ /* 0x000ee800000e0000 */
[----:B------:R-:W4:Y:S04]  /*d7f0*/  SHFL.IDX PT, R6, R6, RZ, 0x1e1f ;  /* 0x001e1fff06067589 */ /* 0x000f2800000e0000 */
[----:B0-----:R-:W-:-:S05]  /*d800*/  @!P1 IADD3 R3, P4, R29, R3, RZ ;  /* 0x000000031d039210 */ /* 0x001fca0007f9e0ff */
[----:B-1----:R-:W-:-:S05]  /*d810*/  @!P1 IMAD.X R2, RZ, RZ, R2, P4 ;  /* 0x000000ffff029224 */ /* 0x002fca00020e0602 */
[----:B------:R-:W-:-:S04]  /*d820*/  @!P1 LOP3.LUT R3, R3, R2, RZ, 0x3c, !PT ;  /* 0x0000000203039212 */ /* 0x000fc800078e3cff */
[----:B------:R-:W-:-:S04]  /*d830*/  @!P1 LOP3.LUT R2, R3, R2, RZ, 0x3c, !PT ;  /* 0x0000000203029212 */ /* 0x000fc800078e3cff */
[----:B------:R-:W-:-:S05]  /*d840*/  @!P1 LOP3.LUT R3, R3, R2, RZ, 0x3c, !PT ;  /* 0x0000000203039212 */ /* 0x000fca00078e3cff */
[----:B-----5:R-:W-:Y:S04]  /*d850*/  @!P1 LDGSTS.E.BYPASS.LTC128B.128 [R9+0xf000], desc[UR52][R2.64], !P3 ;  /* 0x0f00000002099fae */ /* 0x020fe8000d901d74 */
[----:B------:R-:W-:Y:S04]  /*d860*/  @!P1 LDGSTS.E.BYPASS.LTC128B.128 [R9+0x10800], desc[UR52][R2.64+0x20], !P2 ;  /* 0x1080002002099fae */ /* 0x000fe8000d101d74 */
[----:B------:R0:W-:Y:S02]  /*d870*/  @!P1 LDGSTS.E.BYPASS.LTC128B.128 [R9+0x12000], desc[UR52][R2.64+0x40], !P0 ;  /* 0x1200004002099fae */ /* 0x0001e4000c101d74 */
[----:B0-----:R-:W-:-:S05]  /*d880*/  VIADD R2, R25, 0x40 ;  /* 0x0000004019027836 */ /* 0x001fca0000000000 */
[----:B------:R-:W-:-:S13]  /*d890*/  ISETP.GE.AND P1, PT, R2, R4, PT ;  /* 0x000000040200720c */ /* 0x000fda0003f26270 */
[----:B--2---:R-:W-:-:S05]  /*d8a0*/  @!P1 IADD3 R2, P4, R29, R5, RZ ;  /* 0x000000051d029210 */ /* 0x004fca0007f9e0ff */
[----:B---3--:R-:W-:-:S04]  /*d8b0*/  @!P1 IMAD.X R0, RZ, RZ, R0, P4 ;  /* 0x000000ffff009224 */ /* 0x008fc800020e0600 */
[----:B------:R-:W-:-:S05]  /*d8c0*/  @!P1 IMAD.MOV.U32 R3, RZ, RZ, R0 ;  /* 0x000000ffff039224 */ /* 0x000fca00078e0000 */
[----:B------:R-:W-:Y:S04]  /*d8d0*/  @!P1 LDGSTS.E.BYPASS.LTC128B.128 [R9+0xf800], desc[UR52][R2.64], !P3 ;  /* 0x0f80000002099fae */ /* 0x000fe8000d901d74 */
[----:B------:R-:W-:Y:S04]  /*d8e0*/  @!P1 LDGSTS.E.BYPASS.LTC128B.128 [R9+0x11000], desc[UR52][R2.64+0x20], !P2 ;  /* 0x1100002002099fae */ /* 0x000fe8000d101d74 */
[----:B------:R0:W-:Y:S04]  /*d8f0*/  @!P1 LDGSTS.E.BYPASS.LTC128B.128 [R9+0x12800], desc[UR52][R2.64+0x40], !P0 ;  /* 0x1280004002099fae */ /* 0x0001e8000c101d74 */
[----:B0---4-:R0:W1:Y:S02]  /*d900*/  SHFL.IDX PT, R2, R7, RZ, 0x1e1f ;  /* 0x001e1fff07027589 */ /* 0x01106400000e0000 */
.L_x_316:
[----:B------:R-:W-:Y:S01]  /*d910*/  VIADD R25, R25, 0x80 ;  /* 0x0000008019197836 */ /* 0x000fe20000000000 */
[----:B------:R-:W-:Y:S04]  /*d920*/  BSSY B0, `(.L_x_233) ;  /* 0x000000b000007945 */ /* 0x000fe80003800000 */
[----:B------:R-:W-:-:S13]  /*d930*/  ISETP.GE.AND P1, PT, R25, R4, PT ;  /* 0x000000041900720c */ /* 0x000fda0003f26270 */
[----:B------:R-:W-:Y:S05]  /*d940*/  @P1 BRA `(.L_x_234) ;  /* 0x0000000000201947 */ /* 0x000fea0003800000 */
[----:B-1----:R-:W-:-:S05]  /*d950*/  IADD3 R2, P1, R29, R2, RZ ;  /* 0x000000021d027210 */ /* 0x002fca0007f3e0ff */
[----:B------:R-:W-:-:S05]  /*d960*/  IMAD.X R3, RZ, RZ, R6, P1 ;  /* 0x000000ffff037224 */ /* 0x000fca00008e0606 */
[----:B------:R-:W-:Y:S01]  /*d970*/  @!PT LDS RZ, [RZ] ;  /* 0x00000000fffff984 */ /* 0x000fe20000000800 */
[----:B------:R-:W-:Y:S01]  /*d980*/  @!PT LDS RZ, [RZ] ;  /* 0x00000000fffff984 */ /* 0x000fe20000000800 */
[----:B------:R-:W-:Y:S01]  /*d990*/  @!PT LDS RZ, [RZ] ;  /* 0x00000000fffff984 */ /* 0x000fe20000000800 */
[----:B------:R2:W-:Y:S04]  /*d9a0*/  LDGSTS.E.BYPASS.LTC128B.128 [R9+0x10000], desc[UR52][R2.64], !P3 ;  /* 0x1000000002097fae */ /* 0x0005e8000d901d74 */
[----:B------:R2:W-:Y:S04]  /*d9b0*/  LDGSTS.E.BYPASS.LTC128B.128 [R9+0x11800], desc[UR52][R2.64+0x20], !P2 ;  /* 0x1180002002097fae */ /* 0x0005e8000d101d74 */
[----:B------:R2:W-:Y:S02]  /*d9c0*/  LDGSTS.E.BYPASS.LTC128B.128 [R9+0x13000], desc[UR52][R2.64+0x40], !P0 ;  /* 0x1300004002097fae */ /* 0x0005e4000c101d74 */
.L_x_234:
[----:B------:R-:W-:Y:S05]  /*d9d0*/  BSYNC B0 ;  /* 0x0000000000007941 */ /* 0x000fea0003800000 */
.L_x_233:
[----:B------:R-:W-:Y:S01]  /*d9e0*/  NOP ;  /* 0x0000000000007918 */ /* 0x000fe20000000000 */
[----:B------:R-:W-:-:S13]  /*d9f0*/  PLOP3.LUT P0, PT, PT, PT, PT, 0x80, 0x0 ;  /* 0x000000000000781c */ /* 0x000fda0003f0f070 */
.L_x_235:
[----:B------:R-:W-:Y:S02]  /*da00*/  PLOP3.LUT P1, PT, P1, P0, PT, 0xa2, 0x0 ;  /* 0x000000000000781c */ /* 0x000fe40000f21472 */
[----:B------:R-:W-:-:S08]  /*da10*/  @P0 R2UR P1, UR4, R16 ;  /* 0x00000000100402ca */ /* 0x000fd00000020000 */
[----:B------:R-:W-:-:S05]  /*da20*/  @P0 PLOP3.LUT P0, PT, P1, PT, PT, 0x80, 0x0 ;  /* 0x000000000000081c */ /* 0x000fca0000f0f070 */
[----:B------:R-:W-:Y:S01]  /*da30*/  @!P1 SYNCS.ARRIVE.TRANS64.RED.A0T1 RZ, [UR4+0x19c00], RZ ;  /* 0x019c00ffffff99a7 */ /* 0x000fe20008200404 */
[----:B------:R-:W-:Y:S07]  /*da40*/  @!P1 ARRIVES.LDGSTSBAR.64.TRANSCNT [UR4+0x19c00] ;  /* 0x019c0000ff0099b0 */ /* 0x000fee0008000a84 */
[----:B------:R-:W-:Y:S05]  /*da50*/  @P0 BRA.U.ANY `(.L_x_235) ;  /* 0xfffffffd00e80947 */ /* 0x000fea000393ffff */
[----:B-12---:R-:W2:Y:S02]  /*da60*/  LDL.LU R2, [R1+0x24] ;  /* 0x0000240001027983 */ /* 0x006ea40000300800 */
[----:B--2---:R-:W-:-:S05]  /*da70*/  VIADD R2, R2, 0x1 ;  /* 0x0000000102027836 */ /* 0x004fca0000000000 */
[----:B------:R1:W-:Y:S01]  /*da80*/  STL [R1+0x24], R2 ;  /* 0x0000240201007387 */ /* 0x0003e20000100800 */
[----:B------:R-:W-:-:S04]  /*da90*/  LEA.HI R0, R2, R2, RZ, 0x1 ;  /* 0x0000000202007211 */ /* 0x000fc800078f08ff */
[----:B------:R-:W-:-:S05]  /*daa0*/  LOP3.LUT R0, R0, 0xfffffffe, RZ, 0xc0, !PT ;  /* 0xfffffffe00007812 */ /* 0x000fca00078ec0ff */
[----:B------:R-:W-:-:S05]  /*dab0*/  IMAD.IADD R0, R2, 0x1, -R0 ;  /* 0x0000000102007824 */ /* 0x000fca00078e0a00 */
[----:B------:R-:W-:Y:S01]  /*dac0*/  SHF.L.U32 R0, R0, 0x1f, RZ ;  /* 0x0000001f00007819 */ /* 0x000fe200000006ff */
[----:B------:R-:W-:Y:S01]  /*dad0*/  NOP ;  /* 0x0000000000007918 */ /* 0x000fe20000000000 */
[----:B------:R1:W-:Y:S01]  /*dae0*/  SYNCS.ARRIVE.TRANS64.A1T0 RZ, [R16+URZ+0x19c00], RZ ;  /* 0x019c00ff10ff79a7 */ /* 0x0003e2000810003f */
[----:B------:R-:W-:Y:S01]  /*daf0*/  BSSY B0, `(.L_x_236) ;  /* 0x0000003000007945 */ /* 0x000fe20003800000 */
[----:B------:R-:W2:Y:S03]  /*db00*/  SYNCS.PHASECHK.TRANS64.TRYWAIT P0, [R16+URZ+0x19c20], R0 ;  /* 0x019c2000100075a7 */ /* 0x000ea6000800017f */
[----:B-12---:R-:W-:Y:S05]  /*db10*/  @!P0 BRA `(.L_x_237) ;  /* 0x0000003000e48947 */ /* 0x006fea0003800000 */
.L_x_317:
[----:B------:R-:W-:Y:S05]  /*db20*/  BSYNC B0 ;  /* 0x0000000000007941 */ /* 0x000fea0003800000 */
.L_x_236:
[----:B------:R-:W2:Y:S02]  /*db30*/  LDL.LU R2, [R1+0x20] ;  /* 0x0000200001027983 */ /* 0x000ea40000300800 */
[----:B--2---:R-:W-:-:S05]  /*db40*/  VIADD R20, R2, 0xfffffffe ;  /* 0xfffffffe02147836 */ /* 0x004fca0000000000 */
[----:B------:R-:W-:-:S13]  /*db50*/  ISETP.GE.AND P0, PT, R20, R27, PT ;  /* 0x0000001b1400720c */ /* 0x000fda0003f06270 */
[----:B------:R-:W-:Y:S05]  /*db60*/  @!P0 BRA `(.L_x_238) ;  /* 0x0000001000008947 */ /* 0x000fea0003800000 */
[----:B------:R-:W-:Y:S02]  /*db70*/  IMAD.MOV.U32 R4, RZ, RZ, R22 ;  /* 0x000000ffff047224 */ /* 0x000fe400078e0016 */
[----:B-1----:R-:W-:-:S07]  /*db80*/  IMAD.MOV.U32 R0, RZ, RZ, R19 ;  /* 0x000000ffff007224 */ /* 0x002fce00078e0013 */
.L_x_258:
[----:B0-2---:R-:W2:Y:S01]  /*db90*/  LDL R8, [R1] ;  /* 0x0000000001087983 */ /* 0x005ea20000100800 */
[----:B-1----:R-:W1:Y:S03]  /*dba0*/  LDC R5, c[0x0][0x430] ;  /* 0x00010c00ff057b82 */ /* 0x002e660000000800 */
[----:B0-----:R-:W3:Y:S01]  /*dbb0*/  LDL R7, [R1+0x4] ;  /* 0x0000040001077983 */ /* 0x001ee20000100800 */
[----:B------:R-:W0:Y:S01]  /*dbc0*/  S2R R2, SR_TID.X ;  /* 0x0000000000027919 */ /* 0x000e220000002100 */
[----:B-1----:R-:W-:-:S13]  /*dbd0*/  ISETP.NE.AND P0, PT, R5, 0x1, PT ;  /* 0x000000010500780c */ /* 0x002fda0003f05270 */
[----:B------:R-:W1:Y:S01]  /*dbe0*/  @P0 LDC R6, c[0x0][0x434] ;  /* 0x00010d00ff060b82 */ /* 0x000e620000000800 */
[----:B0-----:R-:W-:-:S04]  /*dbf0*/  LOP3.LUT R3, R2, 0x7f, RZ, 0xc0, !PT ;  /* 0x0000007f02037812 */ /* 0x001fc800078ec0ff */
[----:B------:R-:W-:-:S03]  /*dc00*/  SHF.R.U32.HI R5, RZ, 0x1, R3 ;  /* 0x00000001ff057819 */ /* 0x000fc60000011603 */
[----:B------:R-:W0:Y:S01]  /*dc10*/  @P0 LDC R3, c[0x0][0x438] ;  /* 0x00010e00ff030b82 */ /* 0x000e220000000800 */
[----:B------:R-:W-:Y:S02]  /*dc20*/  IMAD.SHL.U32 R2, R2, 0x40, RZ ;  /* 0x0000004002027824 */ /* 0x000fe400078e00ff */
[----:B------:R-:W-:-:S03]  /*dc30*/  IMAD R5, R20, 0x80, R5 ;  /* 0x0000008014057824 */ /* 0x000fc600078e0205 */
[----:B------:R-:W-:Y:S01]  /*dc40*/  LOP3.LUT R2, R2, 0x40, RZ, 0xc0, !PT ;  /* 0x0000004002027812 */ /* 0x000fe200078ec0ff */
[----:B------:R-:W-:Y:S05]  /*dc50*/  YIELD ;  /* 0x0000000000007946 */ /* 0x000fea0003800000 */
[----:B------:R-:W-:Y:S01]  /*dc60*/  ULDC UR4, c[0x0][0x430] ;  /* 0x00010c0000047ab9 */ /* 0x000fe20000000800 */
[----:B--2---:R-:W-:-:S05]  /*dc70*/  IADD3 R5, R2, R5, R8 ;  /* 0x0000000502057210 */ /* 0x004fca0007ffe008 */
[----:B-1----:R-:W-:-:S04]  /*dc80*/  @P0 IMAD.HI.U32 R6, R5, R6, RZ ;  /* 0x0000000605060227 */ /* 0x002fc800078e00ff */
[----:B------:R-:W-:Y:S01]  /*dc90*/  IMAD.MOV.U32 R2, RZ, RZ, R5 ;  /* 0x000000ffff027224 */ /* 0x000fe200078e0005 */
[----:B0-----:R-:W-:-:S05]  /*dca0*/  @P0 SHF.R.U32.HI R2, RZ, R3, R6 ;  /* 0x00000003ff020219 */ /* 0x001fca0000011606 */
[--C-:B------:R-:W-:Y:S01]  /*dcb0*/  IMAD.MOV R8, RZ, RZ, -R2.reuse ;  /* 0x000000ffff087224 */ /* 0x100fe200078e0a02 */
[----:B------:R-:W-:-:S03]  /*dcc0*/  SHF.R.S32.HI R3, RZ, 0x1f, R2 ;  /* 0x0000001fff037819 */ /* 0x000fc60000011402 */
[----:B------:R-:W-:Y:S01]  /*dcd0*/  IMAD R8, R8, UR4, R5 ;  /* 0x0000000408087c24 */ /* 0x000fe2000f8e0205 */
[----:B------:R-:W-:Y:S02]  /*dce0*/  ULDC.64 UR4, c[0x0][0x428] ;  /* 0x00010a0000047ab9 */ /* 0x000fe40000000a00 */
[----:B---3--:R-:W-:Y:S02]  /*dcf0*/  IMAD R5, R7, UR4, RZ ;  /* 0x0000000407057c24 */ /* 0x008fe4000f8e02ff */
[----:B------:R-:W-:-:S04]  /*dd00*/  IMAD.WIDE.U32 R2, R23, UR4, R2 ;  /* 0x0000000417027c25 */ /* 0x000fc8000f8e0002 */
[----:B------:R-:W-:Y:S01]  /*dd10*/  IMAD R5, R23, UR5, R5 ;  /* 0x0000000517057c24 */ /* 0x000fe2000f8e0205 */
[----:B------:R-:W-:Y:S02]  /*dd20*/  ULDC.64 UR4, c[0x0][0x418] ;  /* 0x0001060000047ab9 */ /* 0x000fe40000000a00 */
[----:B------:R-:W-:Y:S01]  /*dd30*/  LEA R6, P0, R2, UR4, 0x2 ;  /* 0x0000000402067c11 */ /* 0x000fe2000f8010ff */
[----:B------:R-:W-:-:S05]  /*dd40*/  IMAD.IADD R5, R5, 0x1, R3 ;  /* 0x0000000105057824 */ /* 0x000fca00078e0203 */
[----:B------:R-:W-:-:S06]  /*dd50*/  LEA.HI.X R7, R2, UR5, R5, 0x2, P0 ;  /* 0x0000000502077c11 */ /* 0x000fcc00080f1405 */
[----:B------:R-:W2:Y:S01]  /*dd60*/  LDG.E R7, desc[UR52][R6.64] ;  /* 0x0000003406077981 */ /* 0x000ea2000c1e1900 */
[----:B------:R-:W-:Y:S02]  /*dd70*/  IMAD.U32 R9, RZ, RZ, UR44 ;  /* 0x0000002cff097e24 */ /* 0x000fe4000f8e00ff */
[----:B------:R-:W-:-:S03]  /*dd80*/  VIADD R19, R0, 0x1 ;  /* 0x0000000100137836 */ /* 0x000fc60000000000 */
[----:B------:R-:W-:Y:S02]  /*dd90*/  ISETP.NE.AND P2, PT, R9, 0x3, PT ;  /* 0x000000030900780c */ /* 0x000fe40003f45270 */
[----:B------:R-:W-:Y:S01]  /*dda0*/  ISETP.NE.AND P0, PT, R19, 0x2, PT ;  /* 0x000000021300780c */ /* 0x000fe20003f05270 */
[----:B------:R-:W-:-:S03]  /*ddb0*/  IMAD.MOV.U32 R2, RZ, RZ, R20 ;  /* 0x000000ffff027224 */ /* 0x000fc600078e0014 */
[----:B------:R-:W-:Y:S01]  /*ddc0*/  SEL R22, RZ, 0x1, P0 ;  /* 0x00000001ff167807 */ /* 0x000fe20000000000 */
[----:B------:R-:W-:Y:S01]  /*ddd0*/  VIADD R20, R20, 0xffffffff ;  /* 0xffffffff14147836 */ /* 0x000fe20000000000 */
[----:B------:R-:W-:Y:S02]  /*dde0*/  ISETP.GT.AND P1, PT, R2, R27, PT ;  /* 0x0000001b0200720c */ /* 0x000fe40003f24270 */
[----:B------:R-:W-:Y:S02]  /*ddf0*/  SEL R19, R19, RZ, P0 ;  /* 0x000000ff13137207 */ /* 0x000fe40000000000 */
[----:B------:R-:W-:Y:S02]  /*de00*/  LOP3.LUT R22, R4, R22, RZ, 0x3c, !PT ;  /* 0x0000001604167212 */ /* 0x000fe400078e3cff */
[----:B--2---:R-:W-:Y:S01]  /*de10*/  SHF.R.S32.HI R17, RZ, 0x1f, R7 ;  /* 0x0000001fff117819 */ /* 0x004fe20000011407 */
[----:B------:R-:W-:Y:S06]  /*de20*/  @!P2 BRA `(.L_x_239) ;  /* 0x000000000004a947 */ /* 0x000fec0003800000 */
[----:B------:R-:W-:Y:S01]  /*de30*/  BPT.TRAP 0x1 ;  /* 0x000000040000795c */ /* 0x000fe20000300000 */
.L_x_239:
[----:B------:R-:W-:Y:S01]  /*de40*/  IMAD R5, R19, 0x8, R16 ;  /* 0x0000000813057824 */ /* 0x000fe200078e0210 */
[----:B------:R-:W-:Y:S01]  /*de50*/  SHF.L.U32 R10, R22, 0x1f, RZ ;  /* 0x0000001f160a7819 */ /* 0x000fe200000006ff */
[----:B------:R-:W-:Y:S01]  /*de60*/  BSSY B0, `(.L_x_240) ;  /* 0x0000004000007945 */ /* 0x000fe20003800000 */
[----:B------:R-:W-:Y:S02]  /*de70*/  SHF.R.S32.HI R9, RZ, 0x1f, R8 ;  /* 0x0000001fff097819 */ /* 0x000fe40000011408 */
[----:B------:R-:W0:Y:S02]  /*de80*/  SYNCS.PHASECHK.TRANS64.TRYWAIT P0, [R5+URZ+0x19c80], R10 ;  /* 0x019c800a050075a7 */ /* 0x000e24000800017f */
[----:B0-----:R-:W-:Y:S05]  /*de90*/  @!P0 BRA `(.L_x_241) ;  /* 0x0000003000188947 */ /* 0x001fea0003800000 */
.L_x_318:
[----:B------:R-:W-:Y:S05]  /*dea0*/  BSYNC B0 ;  /* 0x0000000000007941 */ /* 0x000fea0003800000 */
.L_x_240:
[----:B------:R-:W2:Y:S01]  /*deb0*/  LDL R14, [R1+0xc] ;  /* 0x00000c00010e7983 */ /* 0x000ea20000100800 */
[----:B------:R-:W-:Y:S01]  /*dec0*/  ULDC.64 UR4, c[0x0][0x328] ;  /* 0x0000ca0000047ab9 */ /* 0x000fe20000000a00 */
[----:B------:R-:W1:Y:S01]  /*ded0*/  LDC R11, c[0x0][0x2f4] ;  /* 0x0000bd00ff0b7b82 */ /* 0x000e620000000800 */
[----:B------:R-:W-:Y:S01]  /*dee0*/  IMAD R6, R9, UR4, RZ ;  /* 0x0000000409067c24 */ /* 0x000fe2000f8e02ff */
[----:B------:R-:W-:Y:S01]  /*def0*/  ULDC.64 UR6, c[0x0][0x318] ;  /* 0x0000c60000067ab9 */ /* 0x000fe20000000a00 */
[C---:B------:R-:W-:Y:S01]  /*df00*/  IMAD.WIDE.U32 R2, R8.reuse, UR4, RZ ;  /* 0x0000000408027c25 */ /* 0x040fe2000f8e00ff */
[C---:B------:R-:W-:Y:S02]  /*df10*/  LOP3.LUT R13, R29.reuse, 0x40, RZ, 0xfc, !PT ;  /* 0x000000401d0d7812 */ /* 0x040fe400078efcff */
[----:B------:R-:W-:Y:S01]  /*df20*/  LOP3.LUT R12, R29, 0x20, RZ, 0xfc, !PT ;  /* 0x000000201d0c7812 */ /* 0x000fe200078efcff */
[----:B------:R-:W-:Y:S01]  /*df30*/  IMAD R6, R8, UR5, R6 ;  /* 0x0000000508067c24 */ /* 0x000fe2000f8e0206 */
[----:B------:R-:W-:-:S03]  /*df40*/  ULDC.64 UR4, c[0x0][0x338] ;  /* 0x0000ce0000047ab9 */ /* 0x000fc60000000a00 */
[----:B------:R-:W-:Y:S02]  /*df50*/  IMAD.IADD R3, R3, 0x1, R6 ;  /* 0x0000000103037824 */ /* 0x000fe400078e0206 */
[----:B------:R-:W-:Y:S02]  /*df60*/  IMAD R6, R17, UR4, RZ ;  /* 0x0000000411067c24 */ /* 0x000fe4000f8e02ff */
[----:B------:R-:W-:-:S04]  /*df70*/  IMAD.WIDE.U32 R2, R7, UR4, R2 ;  /* 0x0000000407027c25 */ /* 0x000fc8000f8e0002 */
[----:B------:R-:W-:Y:S01]  /*df80*/  IMAD R6, R7, UR5, R6 ;  /* 0x0000000507067c24 */ /* 0x000fe2000f8e0206 */
[----:B------:R-:W-:-:S03]  /*df90*/  ULDC.64 UR4, c[0x0][0x330] ;  /* 0x0000cc0000047ab9 */ /* 0x000fc60000000a00 */
[----:B------:R-:W-:Y:S01]  /*dfa0*/  IMAD.IADD R3, R3, 0x1, R6 ;  /* 0x0000000103037824 */ /* 0x000fe200078e0206 */
[-C--:B-1----:R-:W-:Y:S02]  /*dfb0*/  ISETP.GE.AND P2, PT, R13, R11.reuse, PT ;  /* 0x0000000b0d00720c */ /* 0x082fe40003f46270 */
[-C--:B------:R-:W-:Y:S01]  /*dfc0*/  ISETP.GE.AND P3, PT, R12, R11.reuse, PT ;  /* 0x0000000b0c00720c */ /* 0x080fe20003f66270 */
[C---:B------:R-:W-:Y:S01]  /*dfd0*/  IMAD.WIDE.U32 R2, R18.reuse, UR4, R2 ;  /* 0x0000000412027c25 */ /* 0x040fe2000f8e0002 */
[----:B------:R-:W-:Y:S01]  /*dfe0*/  UMOV UR4, 0xffffffff ;  /* 0xffffffff00047882 */ /* 0x000fe20000000000 */
[----:B------:R-:W-:Y:S02]  /*dff0*/  ISETP.GE.AND P4, PT, R29, R11, PT ;  /* 0x0000000b1d00720c */ /* 0x000fe40003f86270 */
[----:B------:R-:W-:Y:S01]  /*e000*/  IMAD R21, R18, UR5, R3 ;  /* 0x0000000512157c24 */ /* 0x000fe2000f8e0203 */
[----:B------:R-:W-:-:S04]  /*e010*/  IADD3 R25, P0, R2, UR6, RZ ;  /* 0x0000000602197c10 */ /* 0x000fc8000ff1e0ff */
[----:B------:R-:W-:Y:S01]  /*e020*/  IADD3.X R21, R21, UR7, RZ, P0, !PT ;  /* 0x0000000715157c10 */ /* 0x000fe200087fe4ff */
[----:B--2---:R-:W-:Y:S01]  /*e030*/  IMAD R6, R19, 0x3000, R14 ;  /* 0x0000300013067824 */ /* 0x004fe200078e020e */
[----:B------:R-:W-:Y:S07]  /*e040*/  BRA.DIV UR4, `(.L_x_242) ;  /* 0x0000002e04c07947 */ /* 0x000fee000b800000 */
[----:B------:R-:W1:Y:S01]  /*e050*/  SHFL.IDX PT, R2, R25, RZ, 0x1e1f ;  /* 0x001e1fff19027589 */ /* 0x000e6200000e0000 */
[----:B------:R-:W-:-:S03]  /*e060*/  IMAD.IADD R6, R16, 0x1, R6 ;  /* 0x0000000110067824 */ /* 0x000fc600078e0206 */
[----:B------:R-:W2:Y:S04]  /*e070*/  SHFL.IDX PT, R3, R21, RZ, 0x1e1f ;  /* 0x001e1fff15037589 */ /* 0x000ea800000e0000 */
[----:B------:R-:W3:Y:S01]  /*e080*/  SHFL.IDX PT, R21, R21, 0x1, 0x1e1f ;  /* 0x003e1f0015157f89 */ /* 0x000ee200000e0000 */
[----:B-1----:R-:W-:-:S05]  /*e090*/  IADD3 R2, P0, R29, R2, RZ ;  /* 0x000000021d027210 */ /* 0x002fca0007f1e0ff */
[----:B--2---:R-:W-:-:S05]  /*e0a0*/  IMAD.X R3, RZ, RZ, R3, P0 ;  /* 0x000000ffff037224 */ /* 0x004fca00000e0603 */
[----:B------:R-:W-:Y:S04]  /*e0b0*/  LDGSTS.E.BYPASS.LTC128B.128 [R6+0x9000], desc[UR52][R2.64], !P4 ;  /* 0x0900000002067fae */ /* 0x000fe8000e101d74 */
[----:B------:R-:W-:Y:S04]  /*e0c0*/  LDGSTS.E.BYPASS.LTC128B.128 [R6+0xa000], desc[UR52][R2.64+0x20], !P3 ;  /* 0x0a00002002067fae */ /* 0x000fe8000d901d74 */
[----:B------:R1:W-:Y:S04]  /*e0d0*/  LDGSTS.E.BYPASS.LTC128B.128 [R6+0xb000], desc[UR52][R2.64+0x40], !P2 ;  /* 0x0b00004002067fae */ /* 0x0003e8000d101d74 */
[----:B-1-3--:R1:W2:Y:S02]  /*e0e0*/  SHFL.IDX PT, R2, R25, 0x1, 0x1e1f ;  /* 0x003e1f0019027f89 */ /* 0x00a2a400000e0000 */
.L_x_324:
[----:B--2---:R-:W-:-:S05]  /*e0f0*/  IADD3 R2, P0, R29, R2, RZ ;  /* 0x000000021d027210 */ /* 0x004fca0007f1e0ff */
[----:B------:R-:W-:Y:S01]  /*e100*/  IMAD.X R3, RZ, RZ, R21, P0 ;  /* 0x000000ffff037224 */ /* 0x000fe200000e0615 */
[----:B------:R-:W-:-:S04]  /*e110*/  PLOP3.LUT P0, PT, PT, PT, PT, 0x80, 0x0 ;  /* 0x000000000000781c */ /* 0x000fc80003f0f070 */
[----:B------:R-:W-:Y:S01]  /*e120*/  @!PT LDS RZ, [RZ] ;  /* 0x00000000fffff984 */ /* 0x000fe20000000800 */
[----:B------:R-:W-:Y:S01]  /*e130*/  @!PT LDS RZ, [RZ] ;  /* 0x00000000fffff984 */ /* 0x000fe20000000800 */
[----:B------:R-:W-:Y:S01]  /*e140*/  @!PT LDS RZ, [RZ] ;  /* 0x00000000fffff984 */ /* 0x000fe20000000800 */
[----:B------:R2:W-:Y:S04]  /*e150*/  LDGSTS.E.BYPASS.LTC128B.128 [R6+0x9800], desc[UR52][R2.64], !P4 ;  /* 0x0980000002067fae */ /* 0x0005e8000e101d74 */
[----:B------:R2:W-:Y:S04]  /*e160*/  LDGSTS.E.BYPASS.LTC128B.128 [R6+0xa800], desc[UR52][R2.64+0x20], !P3 ;  /* 0x0a80002002067fae */ /* 0x0005e8000d901d74 */
[----:B------:R2:W-:Y:S01]  /*e170*/  LDGSTS.E.BYPASS.LTC128B.128 [R6+0xb800], desc[UR52][R2.64+0x40], !P2 ;  /* 0x0b80004002067fae */ /* 0x0005e2000d101d74 */
[----:B------:R-:W-:Y:S01]  /*e180*/  NOP ;  /* 0x0000000000007918 */ /* 0x000fe20000000000 */
.L_x_243:
        /* <DEDUP_REMOVED lines=11> */
.L_x_244:
[----:B------:R2:W-:Y:S01]  /*e240*/  SYNCS.ARRIVE.TRANS64.A1T0 RZ, [R5+URZ+0x19c70], RZ ;  /* 0x019c70ff05ff79a7 */ /* 0x0005e2000810003f */
[----:B------:R-:W-:Y:S05]  /*e250*/  @!P3 BRA `(.L_x_245) ;  /* 0x000000000004b947 */ /* 0x000fea0003800000 */
[----:B------:R-:W-:Y:S01]  /*e260*/  BPT.TRAP 0x1 ;  /* 0x000000040000795c */ /* 0x000fe20000300000 */
.L_x_245:
[----:B------:R-:W3:Y:S01]  /*e270*/  SYNCS.PHASECHK.TRANS64.TRYWAIT P0, [R5+URZ+0x19c40], R10 ;  /* 0x019c400a050075a7 */ /* 0x000ee2000800017f */
[----:B------:R-:W-:Y:S04]  /*e280*/  BSSY B0, `(.L_x_246) ;  /* 0x0000002000007945 */ /* 0x000fe80003800000 */
[----:B---3--:R-:W-:Y:S05]  /*e290*/  @!P0 BRA `(.L_x_247) ;  /* 0x0000002c00c88947 */ /* 0x008fea0003800000 */
.L_x_325:
[----:B------:R-:W-:Y:S05]  /*e2a0*/  BSYNC B0 ;  /* 0x0000000000007941 */ /* 0x000fea0003800000 */
.L_x_246:
[----:B------:R-:W-:Y:S01]  /*e2b0*/  ULDC.64 UR4, c[0x0][0x300] ;  /* 0x0000c00000047ab9 */ /* 0x000fe20000000a00 */
[----:B------:R-:W4:Y:S01]  /*e2c0*/  LDC R11, c[0x0][0x2f4] ;  /* 0x0000bd00ff0b7b82 */ /* 0x000f220000000800 */
        /* <DEDUP_REMOVED lines=15> */
[-C--:B----4-:R-:W-:Y:S02]  /*e3c0*/  ISETP.GE.AND P2, PT, R13, R11.reuse, PT ;  /* 0x0000000b0d00720c */ /* 0x090fe40003f46270 */
[----:B------:R-:W-:Y:S01]  /*e3d0*/  IMAD R8, R18, UR5, R3 ;  /* 0x0000000512087c24 */ /* 0x000fe2000f8e0203 */
[----:B------:R-:W-:Y:S02]  /*e3e0*/  IADD3 R7, P0, R2, UR6, RZ ;  /* 0x0000000602077c10 */ /* 0x000fe4000ff1e0ff */
[----:B------:R-:W-:Y:S02]  /*e3f0*/  ISETP.GE.AND P3, PT, R12, R11, PT ;  /* 0x0000000b0c00720c */ /* 0x000fe40003f66270 */
[----:B------:R-:W-:-:S02]  /*e400*/  IADD3.X R8, R8, UR7, RZ, P0, !PT ;  /* 0x0000000708087c10 */ /* 0x000fc400087fe4ff */
[----:B------:R-:W-:Y:S01]  /*e410*/  ISETP.GE.AND P4, PT, R29, R11, PT ;  /* 0x0000000b1d00720c */ /* 0x000fe20003f86270 */
[----:B------:R-:W-:-:S12]  /*e420*/  BRA.DIV UR4, `(.L_x_248) ;  /* 0x0000002e04787947 */ /* 0x000fd8000b800000 */
[----:B------:R-:W4:Y:S04]  /*e430*/  SHFL.IDX PT, R2, R7, RZ, 0x1e1f ;  /* 0x001e1fff07027589 */ /* 0x000f2800000e0000 */
[----:B------:R-:W5:Y:S04]  /*e440*/  SHFL.IDX PT, R3, R8, RZ, 0x1e1f ;  /* 0x001e1fff08037589 */ /* 0x000f6800000e0000 */
[----:B------:R-:W0:Y:S01]  /*e450*/  SHFL.IDX PT, R8, R8, 0x1, 0x1e1f ;  /* 0x003e1f0008087f89 */ /* 0x000e2200000e0000 */
[----:B----4-:R-:W-:-:S05]  /*e460*/  IADD3 R2, P0, R29, R2, RZ ;  /* 0x000000021d027210 */ /* 0x010fca0007f1e0ff */
[----:B-----5:R-:W-:-:S05]  /*e470*/  IMAD.X R3, RZ, RZ, R3, P0 ;  /* 0x000000ffff037224 */ /* 0x020fca00000e0603 */
[----:B------:R-:W-:Y:S04]  /*e480*/  LDGSTS.E.BYPASS.LTC128B.128 [R6+0x13800], desc[UR52][R2.64], !P4 ;  /* 0x1380000002067fae */ /* 0x000fe8000e101d74 */
[----:B------:R-:W-:Y:S04]  /*e490*/  LDGSTS.E.BYPASS.LTC128B.128 [R6+0x14800], desc[UR52][R2.64+0x20], !P3 ;  /* 0x1480002002067fae */ /* 0x000fe8000d901d74 */
[----:B------:R4:W-:Y:S04]  /*e4a0*/  LDGSTS.E.BYPASS.LTC128B.128 [R6+0x15800], desc[UR52][R2.64+0x40], !P2 ;  /* 0x1580004002067fae */ /* 0x0009e8000d101d74 */
[----:B----4-:R4:W0:Y:S02]  /*e4b0*/  SHFL.IDX PT, R2, R7, 0x1, 0x1e1f ;  /* 0x003e1f0007027f89 */ /* 0x01082400000e0000 */
.L_x_331:
[----:B0-----:R-:W-:-:S05]  /*e4c0*/  IADD3 R2, P0, R29, R2, RZ ;  /* 0x000000021d027210 */ /* 0x001fca0007f1e0ff */
        /* <DEDUP_REMOVED lines=9> */
.L_x_249:
[----:B------:R-:W-:Y:S02]  /*e560*/  PLOP3.LUT P2, PT, P2, P0, PT, 0xa2, 0x0 ;  /* 0x000000000000781c */ /* 0x000fe40001741472 */
[----:B------:R-:W-:-:S08]  /*e570*/  @P0 R2UR P2, UR4, R5 ;  /* 0x00000000050402ca */ /* 0x000fd00000040000 */
[----:B------:R-:W-:-:S05]  /*e580*/  @P0 PLOP3.LUT P0, PT, P2, PT, PT, 0x80, 0x0 ;  /* 0x000000000000081c */ /* 0x000fca000170f070 */
[----:B------:R-:W-:Y:S01]  /*e590*/  @!P2 SYNCS.ARRIVE.TRANS64.RED.A0T1 RZ, [UR4+0x19c30], RZ ;  /* 0x019c30ffffffa9a7 */ /* 0x000fe20008200404 */
[----:B------:R-:W-:Y:S07]  /*e5a0*/  @!P2 ARRIVES.LDGSTSBAR.64.TRANSCNT [UR4+0x19c30] ;  /* 0x019c3000ff00a9b0 */ /* 0x000fee0008000a84 */
[----:B------:R-:W-:Y:S05]  /*e5b0*/  @P0 BRA.U.ANY `(.L_x_249) ;  /* 0xfffffffd00e80947 */ /* 0x000fea000393ffff */
[----:B------:R-:W-:Y:S01]  /*e5c0*/  NOP ;  /* 0x0000000000007918 */ /* 0x000fe20000000000 */
[----:B0-----:R-:W-:-:S05]  /*e5d0*/  IMAD.U32 R2, RZ, RZ, UR44 ;  /* 0x0000002cff027e24 */ /* 0x001fca000f8e00ff */
[----:B------:R-:W-:-:S13]  /*e5e0*/  ISETP.NE.AND P3, PT, R2, 0x3, PT ;  /* 0x000000030200780c */ /* 0x000fda0003f65270 */
[----:B------:R-:W-:Y:S05]  /*e5f0*/  @!P3 BRA `(.L_x_250) ;  /* 0x000000000004b947 */ /* 0x000fea0003800000 */
[----:B------:R-:W-:Y:S01]  /*e600*/  BPT.TRAP 0x1 ;  /* 0x000000040000795c */ /* 0x000fe20000300000 */
.L_x_250:
[----:B------:R-:W-:Y:S01]  /*e610*/  IMAD.U32 R2, RZ, RZ, UR46 ;  /* 0x0000002eff027e24 */ /* 0x000fe2000f8e00ff */
[----:B------:R0:W-:Y:S04]  /*e620*/  SYNCS.ARRIVE.TRANS64.A1T0 RZ, [R5+URZ+0x19c30], RZ ;  /* 0x019c30ff05ff79a7 */ /* 0x0001e8000810003f */
[----:B------:R-:W-:-:S13]  /*e630*/  ISETP.NE.AND P0, PT, R2, 0x3, PT ;  /* 0x000000030200780c */ /* 0x000fda0003f05270 */
[----:B0-----:R-:W-:Y:S05]  /*e640*/  @!P0 BRA `(.L_x_251) ;  /* 0x0000000000048947 */ /* 0x001fea0003800000 */
[----:B------:R-:W-:Y:S01]  /*e650*/  BPT.TRAP 0x1 ;  /* 0x000000040000795c */ /* 0x000fe20000300000 */
.L_x_251:
[----:B------:R-:W-:Y:S01]  /*e660*/  LOP3.LUT R3, R4, 0x1, RZ, 0x3c, !PT ;  /* 0x0000000104037812 */ /* 0x000fe200078e3cff */
[----:B------:R-:W-:Y:S01]  /*e670*/  IMAD R2, R0, 0x8, R16 ;  /* 0x0000000800027824 */ /* 0x000fe200078e0210 */
[----:B------:R-:W-:Y:S02]  /*e680*/  BSSY B0, `(.L_x_252) ;  /* 0x0000004000007945 */ /* 0x000fe40003800000 */
[----:B------:R-:W-:-:S04]  /*e690*/  SHF.L.U32 R3, R3, 0x1f, RZ ;  /* 0x0000001f03037819 */ /* 0x000fc800000006ff */
[----:B------:R-:W0:Y:S02]  /*e6a0*/  SYNCS.PHASECHK.TRANS64.TRYWAIT P2, [R2+URZ+0x19c70], R3 ;  /* 0x019c7003020075a7 */ /* 0x000e24000804017f */
[----:B0-----:R-:W-:Y:S05]  /*e6b0*/  @!P2 BRA `(.L_x_253) ;  /* 0x0000002c006ca947 */ /* 0x001fea0003800000 */
.L_x_332:
[----:B------:R-:W-:Y:S05]  /*e6c0*/  BSYNC B0 ;  /* 0x0000000000007941 */ /* 0x000fea0003800000 */
.L_x_252:
[----:B--23--:R-:W-:-:S05]  /*e6d0*/  IMAD.U32 R5, RZ, RZ, UR44 ;  /* 0x0000002cff057e24 */ /* 0x00cfca000f8e00ff */
[----:B------:R-:W-:-:S13]  /*e6e0*/  ISETP.NE.AND P2, PT, R5, 0x3, PT ;  /* 0x000000030500780c */ /* 0x000fda0003f45270 */
[----:B------:R-:W-:Y:S05]  /*e6f0*/  @!P2 BRA `(.L_x_254) ;  /* 0x000000000004a947 */ /* 0x000fea0003800000 */
[----:B------:R-:W-:Y:S01]  /*e700*/  BPT.TRAP 0x1 ;  /* 0x000000040000795c */ /* 0x000fe20000300000 */
.L_x_254:
[----:B------:R-:W-:Y:S01]  /*e710*/  SHF.L.U32 R4, R4, 0x1f, RZ ;  /* 0x0000001f04047819 */ /* 0x000fe200000006ff */
[----:B------:R-:W-:-:S03]  /*e720*/  IMAD R3, R0, 0x3000, RZ ;  /* 0x0000300000037824 */ /* 0x000fc600078e02ff */
[----:B------:R-:W0:Y:S02]  /*e730*/  SYNCS.PHASECHK.TRANS64.TRYWAIT P2, [R2+URZ+0x19c60], R4 ;  /* 0x019c6004020075a7 */ /* 0x000e24000804017f */
[----:B0-----:R-:W-:Y:S05]  /*e740*/  @!P2 BRA `(.L_x_255) ;  /* 0x0000002c005ca947 */ /* 0x001fea0003800000 */
.L_x_333:
[----:B------:R-:W2:Y:S04]  /*e750*/  LDL R0, [R1+0x18] ;  /* 0x0000180001007983 */ /* 0x000ea80000100800 */
[----:B------:R-:W3:Y:S04]  /*e760*/  LDL R10, [R1+0x10] ;  /* 0x00001000010a7983 */ /* 0x000ee80000100800 */
[----:B------:R-:W5:Y:S01]  /*e770*/  LDL R12, [R1+0x14] ;  /* 0x00001400010c7983 */ /* 0x000f620000100800 */
[----:B------:R-:W-:Y:S05]  /*e780*/  WARPSYNC.ALL ;  /* 0x0000000000007948 */ /* 0x000fea0003800000 */
[----:B--2---:R-:W-:-:S02]  /*e790*/  LOP3.LUT R0, R3, R0, RZ, 0xfc, !PT ;  /* 0x0000000003007212 */ /* 0x004fc400078efcff */
[----:B---3--:R-:W-:-:S03]  /*e7a0*/  LOP3.LUT R3, R3, R10, RZ, 0xfc, !PT ;  /* 0x0000000a03037212 */ /* 0x008fc600078efcff */
[C---:B------:R-:W-:Y:S02]  /*e7b0*/  IMAD.IADD R0, R16.reuse, 0x1, R0 ;  /* 0x0000000110007824 */ /* 0x040fe400078e0200 */
[----:B------:R-:W-:-:S03]  /*e7c0*/  IMAD.IADD R3, R16, 0x1, R3 ;  /* 0x0000000110037824 */ /* 0x000fc600078e0203 */
[----:B0---4-:R-:W0:Y:S02]  /*e7d0*/  LDSM.16.MT88.4 R4, [R0+0x9000] ;  /* 0x009000000004783b */ /* 0x011e240000004200 */
[C-C-:B0-----:R-:W-:Y:S02]  /*e7e0*/  PRMT R8, R4.reuse, 0x6420, R5.reuse ;  /* 0x0000642004087816 */ /* 0x141fe40000000005 */
[----:B------:R-:W-:Y:S02]  /*e7f0*/  PRMT R9, R4, 0x7531, R5 ;  /* 0x0000753104097816 */ /* 0x000fe40000000005 */
[C-C-:B------:R-:W-:Y:S02]  /*e800*/  PRMT R10, R6.reuse, 0x6420, R7.reuse ;  /* 0x00006420060a7816 */ /* 0x140fe40000000007 */
[----:B------:R-:W-:-:S05]  /*e810*/  PRMT R11, R6, 0x7531, R7 ;  /* 0x00007531060b7816 */ /* 0x000fca0000000007 */
[----:B------:R-:W-:Y:S04]  /*e820*/  STSM.16.M88.4 [R3+0x3000], R8 ;  /* 0x0030000803007844 */ /* 0x000fe80000000200 */
[----:B------:R-:W0:Y:S02]  /*e830*/  LDSM.16.MT88.4 R4, [R0+0xa000] ;  /* 0x00a000000004783b */ /* 0x000e240000004200 */
[C-C-:B0-----:R-:W-:Y:S02]  /*e840*/  PRMT R8, R4.reuse, 0x6420, R5.reuse ;  /* 0x0000642004087816 */ /* 0x141fe40000000005 */
[----:B------:R-:W-:Y:S02]  /*e850*/  PRMT R9, R4, 0x7531, R5 ;  /* 0x0000753104097816 */ /* 0x000fe40000000005 */
[----:B------:R-:W-:-:S02]  /*e860*/  PRMT R10, R6, 0x6420, R7 ;  /* 0x00006420060a7816 */ /* 0x000fc40000000007 */
[----:B------:R-:W-:-:S05]  /*e870*/  PRMT R11, R6, 0x7531, R7 ;  /* 0x00007531060b7816 */ /* 0x000fca0000000007 */
[----:B------:R-:W-:Y:S04]  /*e880*/  STSM.16.M88.4 [R3+0x4000], R8 ;  /* 0x0040000803007844 */ /* 0x000fe80000000200 */
[----:B------:R-:W0:Y:S02]  /*e890*/  LDSM.16.MT88.4 R4, [R0+0xb000] ;  /* 0x00b000000004783b */ /* 0x000e240000004200 */
[C-C-:B0-----:R-:W-:Y:S02]  /*e8a0*/  PRMT R8, R4.reuse, 0x6420, R5.reuse ;  /* 0x0000642004087816 */ /* 0x141fe40000000005 */
[----:B------:R-:W-:Y:S02]  /*e8b0*/  PRMT R9, R4, 0x7531, R5 ;  /* 0x0000753104097816 */ /* 0x000fe40000000005 */
[----:B------:R-:W-:-:S02]  /*e8c0*/  PRMT R10, R6, 0x6420, R7 ;  /* 0x00006420060a7816 */ /* 0x000fc40000000007 */
[----:B------:R-:W-:-:S05]  /*e8d0*/  PRMT R11, R6, 0x7531, R7 ;  /* 0x00007531060b7816 */ /* 0x000fca0000000007 */
[----:B------:R5:W-:Y:S04]  /*e8e0*/  STSM.16.M88.4 [R3+0x5000], R8 ;  /* 0x0050000803007844 */ /* 0x000be80000000200 */
[----:B------:R-:W0:Y:S01]  /*e8f0*/  LDSM.16.MT88.4 R4, [R0+0x9800] ;  /* 0x009800000004783b */ /* 0x000e220000004200 */
[----:B-----5:R-:W-:Y:S01]  /*e900*/  IADD3 R3, R12, 0x3000, R3 ;  /* 0x000030000c037810 */ /* 0x020fe20007ffe003 */
[----:B------:R-:W-:-:S05]  /*e910*/  IMAD.U32 R12, RZ, RZ, UR44 ;  /* 0x0000002cff0c7e24 */ /* 0x000fca000f8e00ff */
[----:B------:R-:W-:Y:S02]  /*e920*/  ISETP.NE.AND P2, PT, R12, 0x3, PT ;  /* 0x000000030c00780c */ /* 0x000fe40003f45270 */
[C-C-:B0-----:R-:W-:Y:S02]  /*e930*/  PRMT R8, R4.reuse, 0x6420, R5.reuse ;  /* 0x0000642004087816 */ /* 0x141fe40000000005 */
[----:B------:R-:W-:Y:S02]  /*e940*/  PRMT R9, R4, 0x7531, R5 ;  /* 0x0000753104097816 */ /* 0x000fe40000000005 */
[C-C-:B------:R-:W-:Y:S02]  /*e950*/  PRMT R10, R6.reuse, 0x6420, R7.reuse ;  /* 0x00006420060a7816 */ /* 0x140fe40000000007 */
[----:B------:R-:W-:-:S05]  /*e960*/  PRMT R11, R6, 0x7531, R7 ;  /* 0x00007531060b7816 */ /* 0x000fca0000000007 */
[----:B------:R-:W-:Y:S04]  /*e970*/  STSM.16.M88.4 [R3], R8 ;  /* 0x0000000803007844 */ /* 0x000fe80000000200 */
        /* <DEDUP_REMOVED lines=17> */
[----:B--2---:R-:W2:Y:S01]  /*ea90*/  FENCE.VIEW.ASYNC.S ;  /* 0x00000000000073c6 */ /* 0x004ea20000000000 */
[----:B------:R-:W-:Y:S05]  /*eaa0*/  @!P2 BRA `(.L_x_256) ;  /* 0x000000000004a947 */ /* 0x000fea0003800000 */
[----:B------:R-:W-:Y:S01]  /*eab0*/  BPT.TRAP 0x1 ;  /* 0x000000040000795c */ /* 0x000fe20000300000 */
.L_x_256:
[----:B--2---:R2:W-:Y:S01]  /*eac0*/  SYNCS.ARRIVE.TRANS64.A1T0 RZ, [R2+URZ+0x19c50], RZ ;  /* 0x019c50ff02ff79a7 */ /* 0x0045e2000810003f */
[----:B------:R-:W-:Y:S06]  /*ead0*/  BAR.SYNC.DEFER_BLOCKING 0x2, 0x80 ;  /* 0x0082000000007b1d */ /* 0x000fec0000010000 */
[----:B------:R-:W-:Y:S05]  /*eae0*/  @!P0 BRA `(.L_x_257) ;  /* 0x0000000000048947 */ /* 0x000fea0003800000 */
[----:B------:R-:W-:Y:S01]  /*eaf0*/  BPT.TRAP 0x1 ;  /* 0x000000040000795c */ /* 0x000fe20000300000 */
.L_x_257:
[----:B------:R-:W3:Y:S01]  /*eb00*/  LDL R0, [R1+0x8] ;  /* 0x0000080001007983 */ /* 0x000ee20000100800 */
[----:B--2---:R-:W-:Y:S02]  /*eb10*/  VIADD R2, R2, 0x19c80 ;  /* 0x00019c8002027836 */ /* 0x004fe40000000000 */
[----:B------:R-:W-:-:S03]  /*eb20*/  IMAD.MOV.U32 R4, RZ, RZ, R22 ;  /* 0x000000ffff047224 */ /* 0x000fc600078e0016 */
[----:B---3--:R-:W-:Y:S01]  /*eb30*/  PRMT R2, R0, 0x654, R2 ;  /* 0x0000065400027816 */ /* 0x008fe20000000002 */
[----:B------:R-:W-:-:S03]  /*eb40*/  IMAD.MOV.U32 R0, RZ, RZ, R19 ;  /* 0x000000ffff007224 */ /* 0x000fc600078e0013 */
[----:B------:R2:W-:Y:S01]  /*eb50*/  SYNCS.ARRIVE.TRANS64.RED.A1T0 RZ, [R2+URZ], RZ ;  /* 0x000000ff02ff79a7 */ /* 0x0005e2000810043f */
[----:B------:R-:W-:Y:S05]  /*eb60*/  @P1 BRA `(.L_x_258) ;  /* 0xfffffff000081947 */ /* 0x000fea000383ffff */
.L_x_238:
[----:B--2---:R-:W2:Y:S01]  /*eb70*/  S2R R2, SR_TID.X ;  /* 0x0000000000027919 */ /* 0x004ea20000002100 */
[----:B-1----:R-:W-:Y:S01]  /*eb80*/  IMAD.U32 R0, RZ, RZ, UR46 ;  /* 0x0000002eff007e24 */ /* 0x002fe2000f8e00ff */
[----:B------:R-:W-:Y:S04]  /*eb90*/  BSSY B0, `(.L_x_259) ;  /* 0x0000011000007945 */ /* 0x000fe80003800000 */
[----:B------:R-:W-:Y:S02]  /*eba0*/  ISETP.NE.AND P0, PT, R0, 0x3, PT ;  /* 0x000000030000780c */ /* 0x000fe40003f05270 */
[----:B--2---:R-:W-:-:S04]  /*ebb0*/  LOP3.LUT R2, R2, 0x7f, RZ, 0xc0, !PT ;  /* 0x0000007f02027812 */ /* 0x004fc800078ec0ff */
[----:B------:R-:W-:-:S13]  /*ebc0*/  ISETP.NE.AND P1, PT, R2, RZ, PT ;  /* 0x000000ff0200720c */ /* 0x000fda0003f25270 */
[----:B------:R-:W-:Y:S05]  /*ebd0*/  @P1 BRA `(.L_x_260) ;  /* 0x0000000000301947 */ /* 0x000fea0003800000 */
[----:B------:R-:W1:Y:S01]  /*ebe0*/  S2R R5, SR_LANEID ;  /* 0x0000000000057919 */ /* 0x000e620000000000 */
[----:B------:R-:W-:Y:S01]  /*ebf0*/  VOTEU.ANY UR4, UPT, PT ;  /* 0x0000000000047886 */ /* 0x000fe200038e0100 */
[----:B0-----:R-:W0:Y:S01]  /*ec00*/  LDC.64 R2, c[0x0][0xc60] ;  /* 0x00031800ff027b82 */ /* 0x001e220000000a00 */
[----:B------:R-:W1:Y:S02]  /*ec10*/  FLO.U32 R0, UR4 ;  /* 0x0000000400007d00 */ /* 0x000e6400080e0000 */
[----:B-1----:R-:W-:-:S06]  /*ec20*/  ISETP.EQ.U32.AND P1, PT, R0, R5, PT ;  /* 0x000000050000720c */ /* 0x002fcc0003f22070 */
[----:B------:R-:W0:Y:S07]  /*ec30*/  POPC R5, UR4 ;  /* 0x0000000400057d09 */ /* 0x000e2e0008000000 */
[----:B0-----:R-:W2:Y:S01]  /*ec40*/  @P1 ATOMG.E.ADD.STRONG.GPU PT, R3, desc[UR52][R2.64], R5 ;  /* 0x00000005020319a8 */ /* 0x001ea200081ee1f4 */
[----:B------:R-:W0:Y:S02]  /*ec50*/  S2R R4, SR_LTMASK ;  /* 0x0000000000047919 */ /* 0x000e240000003900 */
[----:B0-----:R-:W-:-:S04]  /*ec60*/  LOP3.LUT R4, R4, UR4, RZ, 0xc0, !PT ;  /* 0x0000000404047c12 */ /* 0x001fc8000f8ec0ff */
[----:B------:R-:W0:Y:S01]  /*ec70*/  POPC R7, R4 ;  /* 0x0000000400077309 */ /* 0x000e220000000000 */
[----:B--2---:R-:W0:Y:S02]  /*ec80*/  SHFL.IDX PT, R0, R3, R0, 0x1f ;  /* 0x00001f0003007589 */ /* 0x004e2400000e0000 */
[----:B0-----:R-:W-:-:S07]  /*ec90*/  IADD3 R24, R0, UR47, R7 ;  /* 0x0000002f00187c10 */ /* 0x001fce000fffe007 */
.L_x_260:
[----:B------:R-:W-:Y:S05]  /*eca0*/  BSYNC B0 ;  /* 0x0000000000007941 */ /* 0x000fea0003800000 */
.L_x_259:
[----:B------:R-:W-:Y:S05]  /*ecb0*/  @!P0 BRA `(.L_x_261) ;  /* 0x0000000000048947 */ /* 0x000fea0003800000 */
[----:B------:R-:W-:Y:S01]  /*ecc0*/  BPT.TRAP 0x1 ;  /* 0x000000040000795c */ /* 0x000fe20000300000 */
.L_x_261:
[----:B------:R-:W-:Y:S01]  /*ecd0*/  LOP3.LUT R0, R22, 0x1, RZ, 0x3c, !PT ;  /* 0x0000000116007812 */ /* 0x000fe200078e3cff */
[----:B0-----:R-:W-:Y:S01]  /*ece0*/  IMAD R3, R19, 0x8, R16 ;  /* 0x0000000813037824 */ /* 0x001fe200078e0210 */
[----:B------:R-:W-:Y:S02]  /*ecf0*/  BSSY B0, `(.L_x_262) ;  /* 0x0000004000007945 */ /* 0x000fe40003800000 */
[----:B------:R-:W-:-:S04]  /*ed00*/  SHF.L.U32 R0, R0, 0x1f, RZ ;  /* 0x0000001f00007819 */ /* 0x000fc800000006ff */
[----:B------:R-:W0:Y:S02]  /*ed10*/  SYNCS.PHASECHK.TRANS64.TRYWAIT P1, [R3+URZ+0x19c70], R0 ;  /* 0x019c7000030075a7 */ /* 0x000e24000802017f */
[----:B0-----:R-:W-:Y:S05]  /*ed20*/  @!P1 BRA `(.L_x_263) ;  /* 0x0000002400f89947 */ /* 0x001fea0003800000 */
.L_x_334:
[----:B------:R-:W-:Y:S05]  /*ed30*/  BSYNC B0 ;  /* 0x0000000000007941 */ /* 0x000fea0003800000 */
.L_x_262:
[----:B------:R-:W-:-:S05]  /*ed40*/  IMAD.U32 R2, RZ, RZ, UR44 ;  /* 0x0000002cff027e24 */ /* 0x000fca000f8e00ff */
[----:B------:R-:W-:-:S13]  /*ed50*/  ISETP.NE.AND P1, PT, R2, 0x3, PT ;  /* 0x000000030200780c */ /* 0x000fda0003f25270 */
[----:B------:R-:W-:Y:S05]  /*ed60*/  @!P1 BRA `(.L_x_264) ;  /* 0x0000000000049947 */ /* 0x000fea0003800000 */
[----:B------:R-:W-:Y:S01]  /*ed70*/  BPT.TRAP 0x1 ;  /* 0x000000040000795c */ /* 0x000fe20000300000 */
.L_x_264:
[----:B0-----:R-:W-:-:S04]  /*ed80*/  SHF.L.U32 R0, R22, 0x1f, RZ ;  /* 0x0000001f16007819 */ /* 0x001fc800000006ff */
[----:B------:R-:W0:Y:S02]  /*ed90*/  SYNCS.PHASECHK.TRANS64.TRYWAIT P1, [R3+URZ+0x19c60], R0 ;  /* 0x019c6000030075a7 */ /* 0x000e24000802017f */
[----:B0-----:R-:W-:Y:S05]  /*eda0*/  @!P1 BRA `(.L_x_265) ;  /* 0x0000002400ec9947 */ /* 0x001fea0003800000 */
.L_x_335:
[----:B------:R-:W2:Y:S04]  /*edb0*/  LDL R4, [R1+0x18] ;  /* 0x0000180001047983 */ /* 0x000ea80000100800 */
[----:B------:R-:W3:Y:S04]  /*edc0*/  LDL R10, [R1+0x10] ;  /* 0x00001000010a7983 */ /* 0x000ee80000100800 */
[----:B------:R-:W4:Y:S01]  /*edd0*/  LDL R12, [R1+0x14] ;  /* 0x00001400010c7983 */ /* 0x000f220000100800 */
[----:B------:R-:W-:Y:S01]  /*ede0*/  IMAD R2, R19, 0x3000, RZ ;  /* 0x0000300013027824 */ /* 0x000fe200078e02ff */
[----:B------:R-:W-:Y:S05]  /*edf0*/  WARPSYNC.ALL ;  /* 0x0000000000007948 */ /* 0x000fea0003800000 */
[----:B--2---:R-:W-:-:S02]  /*ee00*/  LOP3.LUT R5, R2, R4, RZ, 0xfc, !PT ;  /* 0x0000000402057212 */ /* 0x004fc400078efcff */
[----:B---3--:R-:W-:-:S03]  /*ee10*/  LOP3.LUT R2, R2, R10, RZ, 0xfc, !PT ;  /* 0x0000000a02027212 */ /* 0x008fc600078efcff */
[C---:B0-----:R-:W-:Y:S02]  /*ee20*/  IMAD.IADD R0, R16.reuse, 0x1, R5 ;  /* 0x0000000110007824 */ /* 0x041fe400078e0205 */
[----:B------:R-:W-:-:S03]  /*ee30*/  IMAD.IADD R2, R16, 0x1, R2 ;  /* 0x0000000110027824 */ /* 0x000fc600078e0202 */
[----:B------:R-:W0:Y:S02]  /*ee40*/  LDSM.16.MT88.4 R4, [R0+0x9000] ;  /* 0x009000000004783b */ /* 0x000e240000004200 */
        /* <DEDUP_REMOVED lines=18> */
[----:B----4-:R-:W-:Y:S01]  /*ef70*/  IADD3 R2, R12, 0x3000, R2 ;  /* 0x000030000c027810 */ /* 0x010fe20007ffe002 */
        /* <DEDUP_REMOVED lines=27> */
.L_x_266:
[----:B-1----:R1:W-:Y:S01]  /*f130*/  SYNCS.ARRIVE.TRANS64.A1T0 RZ, [R3+URZ+0x19c50], RZ ;  /* 0x019c50ff03ff79a7 */ /* 0x0023e2000810003f */
[----:B------:R-:W-:Y:S06]  /*f140*/  BAR.SYNC.DEFER_BLOCKING 0x2, 0x80 ;  /* 0x0082000000007b1d */ /* 0x000fec0000010000 */
[----:B------:R-:W-:Y:S05]  /*f150*/  @!P0 BRA `(.L_x_267) ;  /* 0x0000000000048947 */ /* 0x000fea0003800000 */
[----:B------:R-:W-:Y:S01]  /*f160*/  BPT.TRAP 0x1 ;  /* 0x000000040000795c */ /* 0x000fe20000300000 */
.L_x_267:
[----:B------:R-:W2:Y:S01]  /*f170*/  LDL R0, [R1+0x8] ;  /* 0x0000080001007983 */ /* 0x000ea20000100800 */
[----:B-1----:R-:W-:Y:S02]  /*f180*/  VIADD R3, R3, 0x19c80 ;  /* 0x00019c8003037836 */ /* 0x002fe40000000000 */
[----:B------:R-:W-:-:S05]  /*f190*/  VIADD R19, R19, 0x1 ;  /* 0x0000000113137836 */ /* 0x000fca0000000000 */
[----:B------:R-:W-:-:S04]  /*f1a0*/  ISETP.NE.AND P0, PT, R19, 0x2, PT ;  /* 0x000000021300780c */ /* 0x000fc80003f05270 */
[----:B------:R-:W-:Y:S02]  /*f1b0*/  SEL R19, R19, RZ, P0 ;  /* 0x000000ff13137207 */ /* 0x000fe40000000000 */
[----:B--2---:R-:W-:-:S04]  /*f1c0*/  PRMT R3, R0, 0x654, R3 ;  /* 0x0000065400037816 */ /* 0x004fc80000000003 */
[----:B------:R1:W-:Y:S02]  /*f1d0*/  SYNCS.ARRIVE.TRANS64.RED.A1T0 RZ, [R3+URZ], RZ ;  /* 0x000000ff03ff79a7 */ /* 0x0003e4000810043f */
[----:B-1----:R-:W-:-:S04]  /*f1e0*/  SEL R3, RZ, 0x1, P0 ;  /* 0x00000001ff037807 */ /* 0x002fc80000000000 */
[----:B------:R-:W-:-:S07]  /*f1f0*/  LOP3.LUT R22, R22, R3, RZ, 0x3c, !PT ;  /* 0x0000000316167212 */ /* 0x000fce00078e3cff */
.L_x_208:
[----:B------:R-:W-:Y:S05]  /*f200*/  BSYNC B7 ;  /* 0x0000000000077941 */ /* 0x000fea0003800000 */
.L_x_206:
[----:B------:R-:W-:-:S13]  /*f210*/  LOP3.LUT P0, RZ, R28, 0x20, RZ, 0xc0, !PT ;  /* 0x000000201cff7812 */ /* 0x000fda000780c0ff */
[----:B------:R-:W-:Y:S05]  /*f220*/  @!P0 BRA `(.L_x_268) ;  /* 0x0000000000288947 */ /* 0x000fea0003800000 */
[----:B------:R-:W1:Y:S08]  /*f230*/  S2UR UR4, SR_CgaCtaId ;  /* 0x00000000000479c3 */ /* 0x000e700000008800 */
[----:B------:R-:W-:Y:S01]  /*f240*/  BAR.SYNC.DEFER_BLOCKING 0x5, 0x200 ;  /* 0x0148000000007b1d */ /* 0x000fe20000010000 */
[----:B------:R-:W-:Y:S01]  /*f250*/  MOV R16, 0x400 ;  /* 0x0000040000107802 */ /* 0x000fe20000000f00 */
[----:B-1----:R-:W-:-:S05]  /*f260*/  IMAD.U32 R0, RZ, RZ, UR4 ;  /* 0x00000004ff007e24 */ /* 0x002fca000f8e00ff */
[----:B------:R-:W-:Y:S01]  /*f270*/  LEA R16, R0, R16, 0x18 ;  /* 0x0000001000107211 */ /* 0x000fe200078ec0ff */
[----:B------:R-:W-:Y:S04]  /*f280*/  STL [R1+0x8], R0 ;  /* 0x0000080001007387 */ /* 0x000fe80000100800 */
[----:B------:R-:W1:Y:S02]  /*f290*/  LDS.128 R24, [R16+0x19cd0] ;  /* 0x019cd00010187984 */ /* 0x000e640000000c00 */
[----:B-1----:R-:W-:Y:S01]  /*f2a0*/  R2UR UR40, R27 ;  /* 0x000000001b2872ca */ /* 0x002fe200000e0000 */
[----:B------:R-:W-:Y:S06]  /*f2b0*/  BAR.ARV 0x4, 0x200 ;  /* 0x0108000000007b1d */ /* 0x000fec0000002000 */
[----:B------:R-:W-:Y:S08]  /*f2c0*/  BRA `(.L_x_269) ;  /* 0x0000000800ac7947 */ /* 0x000ff00003800000 */
.L_x_268:
[----:B------:R-:W0:Y:S01]  /*f2d0*/  S2R R0, SR_TID.X ;  /* 0x0000000000007919 */ /* 0x000e220000002100 */
[----:B------:R-:W-:Y:S01]  /*f2e0*/  ULDC UR4, c[0x0][0xc3c] ;  /* 0x00030f0000047ab9 */ /* 0x000fe20000000800 */
[----:B0-----:R-:W-:Y:S01]  /*f2f0*/  LOP3.LUT R10, R0, 0x1f, RZ, 0xc0, !PT ;  /* 0x0000001f000a7812 */ /* 0x001fe200078ec0ff */
[----:B------:R-:W-:-:S03]  /*f300*/  IMAD.MOV.U32 R0, RZ, RZ, RZ ;  /* 0x000000ffff007224 */ /* 0x000fc600078e00ff */
[C---:B------:R-:W-:Y:S01]  /*f310*/  ISETP.NE.AND P0, PT, R10.reuse, 0x1f, PT ;  /* 0x0000001f0a00780c */ /* 0x040fe20003f05270 */
[----:B------:R-:W-:-:S05]  /*f320*/  VIADD R7, R10, UR40 ;  /* 0x000000280a077c36 */ /* 0x000fca0008000000 */
[----:B------:R-:W-:Y:S01]  /*f330*/  ISETP.GE.OR P1, PT, R7, UR4, !P0 ;  /* 0x0000000407007c0c */ /* 0x000fe2000c726670 */
[----:B------:R-:W-:Y:S01]  /*f340*/  IMAD.MOV.U32 R6, RZ, RZ, RZ ;  /* 0x000000ffff067224 */ /* 0x000fe200078e00ff */
[----:B------:R-:W-:Y:S01]  /*f350*/  ISETP.GE.U32.AND P2, PT, R10, 0x2, PT ;  /* 0x000000020a00780c */ /* 0x000fe20003f46070 */
[----:B------:R-:W-:-:S10]  /*f360*/  ULDC UR4, c[0x0][0xc3c] ;  /* 0x00030f0000047ab9 */ /* 0x000fd40000000800 */
[----:B------:R-:W0:Y:S08]  /*f370*/  @!P1 LDC.64 R2, c[0x0][0xc80] ;  /* 0x00032000ff029b82 */ /* 0x000e300000000a00 */
[----:B------:R-:W1:Y:S01]  /*f380*/  @!P1 LDC.64 R4, c[0x0][0xc78] ;  /* 0x00031e00ff049b82 */ /* 0x000e620000000a00 */
[----:B0-----:R-:W-:-:S05]  /*f390*/  @!P1 IMAD.WIDE R2, R7, 0x4, R2 ;  /* 0x0000000407029825 */ /* 0x001fca00078e0202 */
[----:B------:R1:W2:Y:S02]  /*f3a0*/  @!P1 LDG.E R0, desc[UR52][R2.64] ;  /* 0x0000003402009981 */ /* 0x0002a4000c1e1900 */
[----:B-1----:R-:W-:-:S05]  /*f3b0*/  @!P1 IMAD.WIDE R2, R7, 0x4, R4 ;  /* 0x0000000407029825 */ /* 0x002fca00078e0204 */
[----:B------:R0:W2:Y:S01]  /*f3c0*/  @!P1 LDG.E R6, desc[UR52][R2.64] ;  /* 0x0000003402069981 */ /* 0x0000a2000c1e1900 */
[C---:B------:R-:W-:Y:S02]  /*f3d0*/  ISETP.NE.AND P1, PT, R10.reuse, RZ, PT ;  /* 0x000000ff0a00720c */ /* 0x040fe40003f25270 */
[C---:B------:R-:W-:Y:S02]  /*f3e0*/  ISETP.GE.U32.AND P3, PT, R10.reuse, 0x4, PT ;  /* 0x000000040a00780c */ /* 0x040fe40003f66070 */
[C---:B------:R-:W-:Y:S02]  /*f3f0*/  ISETP.GE.U32.AND P4, PT, R10.reuse, 0x8, PT ;  /* 0x000000080a00780c */ /* 0x040fe40003f86070 */
[----:B------:R-:W-:Y:S01]  /*f400*/  ISETP.GE.U32.AND P5, PT, R10, 0x10, PT ;  /* 0x000000100a00780c */ /* 0x000fe20003fa6070 */
[----:B0-----:R-:W0:Y:S01]  /*f410*/  LDC R3, c[0x0][0xc38] ;  /* 0x00030e00ff037b82 */ /* 0x001e220000000800 */
[----:B--2---:R-:W-:-:S05]  /*f420*/  IMAD R4, R6, R0, RZ ;  /* 0x0000000006047224 */ /* 0x004fca00078e02ff */
[----:B------:R-:W1:Y:S02]  /*f430*/  SHFL.UP PT, R5, R4, 0x1, RZ ;  /* 0x0420000004057989 */ /* 0x000e6400000e00ff */
[----:B-1----:R-:W-:-:S05]  /*f440*/  SEL R5, R5, RZ, P1 ;  /* 0x000000ff05057207 */ /* 0x002fca0000800000 */
[----:B------:R-:W-:Y:S02]  /*f450*/  IMAD.IADD R5, R4, 0x1, R5 ;  /* 0x0000000104057824 */ /* 0x000fe400078e0205 */
[----:B------:R-:W-:Y:S04]  /*f460*/  SHFL.IDX PT, R4, R24, RZ, 0x1f ;  /* 0x00001fff18047589 */ /* 0x000fe800000e0000 */
[----:B------:R-:W1:Y:S02]  /*f470*/  SHFL.UP PT, R7, R5, 0x2, RZ ;  /* 0x0440000005077989 */ /* 0x000e6400000e00ff */
[----:B-1----:R-:W-:-:S05]  /*f480*/  SEL R8, R7, RZ, P2 ;  /* 0x000000ff07087207 */ /* 0x002fca0001000000 */
[----:B------:R-:W-:Y:S02]  /*f490*/  IMAD.IADD R8, R5, 0x1, R8 ;  /* 0x0000000105087824 */ /* 0x000fe400078e0208 */
[----:B------:R1:W-:Y:S04]  /*f4a0*/  SHFL.IDX PT, R5, R24, 0x1, 0x1f ;  /* 0x00201f0018057f89 */ /* 0x0003e800000e0000 */
[----:B------:R-:W2:Y:S01]  /*f4b0*/  SHFL.UP PT, R7, R8, 0x4, RZ ;  /* 0x0480000008077989 */ /* 0x000ea200000e00ff */
[----:B-1----:R-:W-:Y:S01]  /*f4c0*/  IMAD.MOV.U32 R24, RZ, RZ, RZ ;  /* 0x000000ffff187224 */ /* 0x002fe200078e00ff */
[----:B--2---:R-:W-:-:S05]  /*f4d0*/  SEL R7, R7, RZ, P3 ;  /* 0x000000ff07077207 */ /* 0x004fca0001800000 */
        /* <DEDUP_REMOVED lines=11> */
[----:B------:R-:W-:Y:S05]  /*f590*/  @P6 BRA `(.L_x_270) ;  /* 0x0000000000986947 */ /* 0x000fea0003800000 */
.L_x_272:
[----:B------:R-:W-:-:S04]  /*f5a0*/  UIADD3 UR40, UR40, 0x1f, URZ ;  /* 0x0000001f28287890 */ /* 0x000fc8000fffe03f */
[----:B------:R-:W-:-:S06]  /*f5b0*/  UISETP.GE.AND UP0, UPT, UR40, UR4, UPT ;  /* 0x000000042800728c */ /* 0x000fcc000bf06270 */
[----:B------:R-:W-:-:S13]  /*f5c0*/  PLOP3.LUT P6, PT, PT, PT, UP0, 0x40, 0x0 ;  /* 0x000000000000781c */ /* 0x000fda0003fce808 */
[----:B------:R-:W-:Y:S05]  /*f5d0*/  @!P6 BRA `(.L_x_271) ;  /* 0x0000000400a8e947 */ /* 0x000fea0003800000 */
[----:B------:R-:W0:Y:S02]  /*f5e0*/  S2R R0, SR_TID.X ;  /* 0x0000000000007919 */ /* 0x000e240000002100 */
[----:B0-----:R-:W-:-:S05]  /*f5f0*/  LOP3.LUT R0, R0, 0x1f, RZ, 0xc0, !PT ;  /* 0x0000001f00007812 */ /* 0x001fca00078ec0ff */
[----:B------:R-:W-:Y:S02]  /*f600*/  VIADD R6, R0, UR40 ;  /* 0x0000002800067c36 */ /* 0x000fe40008000000 */
[----:B------:R-:W-:-:S03]  /*f610*/  IMAD.MOV.U32 R0, RZ, RZ, RZ ;  /* 0x000000ffff007224 */ /* 0x000fc600078e00ff */
[----:B------:R-:W-:-:S13]  /*f620*/  ISETP.GE.OR P6, PT, R6, UR4, !P0 ;  /* 0x0000000406007c0c */ /* 0x000fda000c7c6670 */
[----:B------:R-:W0:Y:S02]  /*f630*/  @!P6 LDC.64 R2, c[0x0][0xc80] ;  /* 0x00032000ff02eb82 */ /* 0x000e240000000a00 */
[----:B0-----:R-:W-:-:S05]  /*f640*/  @!P6 IMAD.WIDE R2, R6, 0x4, R2 ;  /* 0x000000040602e825 */ /* 0x001fca00078e0202 */
[----:B------:R0:W2:Y:S02]  /*f650*/  @!P6 LDG.E R0, desc[UR52][R2.64] ;  /* 0x000000340200e981 */ /* 0x0000a4000c1e1900 */
[----:B0-----:R-:W0:Y:S02]  /*f660*/  @!P6 LDC.64 R2, c[0x0][0xc78] ;  /* 0x00031e00ff02eb82 */ /* 0x001e240000000a00 */
[----:B0-----:R-:W-:-:S04]  /*f670*/  @!P6 IMAD.WIDE R2, R6, 0x4, R2 ;  /* 0x000000040602e825 */ /* 0x001fc800078e0202 */
[----:B------:R-:W-:-:S06]  /*f680*/  IMAD.MOV.U32 R6, RZ, RZ, RZ ;  /* 0x000000ffff067224 */ /* 0x000fcc00078e00ff */
[----:B------:R-:W2:Y:S02]  /*f690*/  @!P6 LDG.E R6, desc[UR52][R2.64] ;  /* 0x000000340206e981 */ /* 0x000ea4000c1e1900 */
[----:B--2---:R-:W-:-:S05]  /*f6a0*/  IMAD R10, R6, R0, RZ ;  /* 0x00000000060a7224 */ /* 0x004fca00078e02ff */
        /* <DEDUP_REMOVED lines=14> */
[----:B------:R-:W-:Y:S02]  /*f790*/  IMAD.IADD R2, R2, 0x1, R3 ;  /* 0x0000000102027824 */ /* 0x000fe400078e0203 */
[----:B------:R-:W0:Y:S03]  /*f7a0*/  LDC R3, c[0x0][0xc38] ;  /* 0x00030e00ff037b82 */ /* 0x000e260000000800 */
[----:B------:R-:W0:Y:S02]  /*f7b0*/  SHFL.IDX PT, R10, R2, 0x1f, 0x1f ;  /* 0x03e01f00020a7f89 */ /* 0x000e2400000e0000 */
[----:B0-----:R-:W-:-:S04]  /*f7c0*/  IMAD R8, R10, R3, RZ ;  /* 0x000000030a087224 */ /* 0x001fc800078e02ff */
[----:B------:R-:W-:-:S05]  /*f7d0*/  IMAD.IADD R5, R8, 0x1, R5 ;  /* 0x0000000108057824 */ /* 0x000fca00078e0205 */
[----:B------:R-:W-:-:S13]  /*f7e0*/  ISETP.GT.AND P6, PT, R5, R4, PT ;  /* 0x000000040500720c */ /* 0x000fda0003fc4270 */
[----:B------:R-:W-:Y:S05]  /*f7f0*/  @!P6 BRA `(.L_x_272) ;  /* 0xfffffffc0068e947 */ /* 0x000fea000383ffff */
.L_x_270:
[----:B------:R-:W-:-:S04]  /*f800*/  IMAD.IADD R5, R5, 0x1, -R8 ;  /* 0x0000000105057824 */ /* 0x000fc800078e0a08 */
[----:B------:R-:W-:-:S05]  /*f810*/  IMAD R7, R2, R3, R5 ;  /* 0x0000000302077224 */ /* 0x000fca00078e0205 */
[----:B------:R-:W-:-:S13]  /*f820*/  ISETP.GT.AND P0, PT, R7, R4, PT ;  /* 0x000000040700720c */ /* 0x000fda0003f04270 */
[----:B------:R-:W-:Y:S02]  /*f830*/  VOTEU.ANY UR5, UPT, !P0 ;  /* 0x0000000000057886 */ /* 0x000fe400040e0100 */
[----:B------:R-:W-:Y:S01]  /*f840*/  ISETP.NE.AND P0, PT, RZ, UR5, PT ;  /* 0x00000005ff007c0c */ /* 0x000fe2000bf05270 */
[----:B------:R-:W-:-:S06]  /*f850*/  UPOPC UR4, UR5 ;  /* 0x00000005000472bf */ /* 0x000fcc0008000000 */
[----:B------:R-:W-:Y:S02]  /*f860*/  IMAD.U32 R7, RZ, RZ, UR4 ;  /* 0x00000004ff077e24 */ /* 0x000fe4000f8e00ff */
[----:B------:R-:W-:-:S03]  /*f870*/  IMAD.U32 R9, RZ, RZ, UR4 ;  /* 0x00000004ff097e24 */ /* 0x000fc6000f8e00ff */
[----:B------:R0:W1:Y:S04]  /*f880*/  SHFL.IDX PT, R0, R0, R7, 0x1f ;  /* 0x00001f0700007589 */ /* 0x00006800000e0000 */
[----:B------:R0:W2:Y:S01]  /*f890*/  SHFL.IDX PT, R6, R6, R9, 0x1f ;  /* 0x00001f0906067589 */ /* 0x0000a200000e0000 */
[----:B------:R-:W-:Y:S05]  /*f8a0*/  @!P0 BRA `(.L_x_273) ;  /* 0x00000000000c8947 */ /* 0x000fea0003800000 */
[----:B------:R-:W-:-:S06]  /*f8b0*/  UIADD3 UR5, UR4, -0x1, URZ ;  /* 0xffffffff04057890 */ /* 0x000fcc000fffe03f */
[----:B0-----:R-:W-:-:S05]  /*f8c0*/  IMAD.U32 R7, RZ, RZ, UR5 ;  /* 0x00000005ff077e24 */ /* 0x001fca000f8e00ff */
[----:B------:R3:W4:Y:S02]  /*f8d0*/  SHFL.IDX PT, R24, R2, R7, 0x1f ;  /* 0x00001f0702187589 */ /* 0x00072400000e0000 */
.L_x_273:
[-C--:B01-3--:R-:W-:Y:S01]  /*f8e0*/  IABS R7, R0.reuse ;  /* 0x0000000000077213 */ /* 0x08bfe20000000000 */
[----:B----4-:R-:W-:Y:S01]  /*f8f0*/  IMAD R24, R24, R3, R5 ;  /* 0x0000000318187224 */ /* 0x010fe200078e0205 */
[----:B------:R-:W-:Y:S02]  /*f900*/  UIADD3 UR40, UR4, UR40, URZ ;  /* 0x0000002804287290 */ /* 0x000fe4000fffe03f */
[----:B------:R-:W0:Y:S01]  /*f910*/  I2F.RP R5, R7 ;  /* 0x0000000700057306 */ /* 0x000e220000209400 */
[----:B------:R-:W-:Y:S01]  /*f920*/  IMAD.IADD R25, R4, 0x1, -R24 ;  /* 0x0000000104197824 */ /* 0x000fe200078e0a18 */
[----:B------:R-:W-:-:S05]  /*f930*/  IABS R4, R0 ;  /* 0x0000000000047213 */ /* 0x000fca0000000000 */
[----:B------:R-:W-:Y:S01]  /*f940*/  IMAD.MOV R4, RZ, RZ, -R4 ;  /* 0x000000ffff047224 */ /* 0x000fe200078e0a04 */
[----:B0-----:R-:W0:Y:S02]  /*f950*/  MUFU.RCP R5, R5 ;  /* 0x0000000500057308 */ /* 0x001e240000001000 */
[----:B0-----:R-:W-:-:S06]  /*f960*/  VIADD R8, R5, 0xffffffe ;  /* 0x0ffffffe05087836 */ /* 0x001fcc0000000000 */
[----:B------:R-:W0:Y:S02]  /*f970*/  F2I.FTZ.U32.TRUNC.NTZ R3, R8 ;  /* 0x0000000800037305 */ /* 0x000e24000021f000 */
[----:B0-----:R-:W-:-:S04]  /*f980*/  IMAD.MOV R2, RZ, RZ, -R3 ;  /* 0x000000ffff027224 */ /* 0x001fc800078e0a03 */
[----:B------:R-:W-:Y:S02]  /*f990*/  IMAD R9, R2, R7, RZ ;  /* 0x0000000702097224 */ /* 0x000fe400078e02ff */
[----:B------:R-:W-:-:S04]  /*f9a0*/  IMAD.MOV.U32 R2, RZ, RZ, RZ ;  /* 0x000000ffff027224 */ /* 0x000fc800078e00ff */
[----:B------:R-:W-:Y:S01]  /*f9b0*/  IMAD.HI.U32 R2, R3, R9, R2 ;  /* 0x0000000903027227 */ /* 0x000fe200078e0002 */
[----:B------:R-:W-:-:S05]  /*f9c0*/  IABS R3, R25 ;  /* 0x0000001900037213 */ /* 0x000fca0000000000 */
[----:B------:R-:W-:-:S04]  /*f9d0*/  IMAD.HI.U32 R5, R2, R3, RZ ;  /* 0x0000000302057227 */ /* 0x000fc800078e00ff */
[----:B------:R-:W-:Y:S01]  /*f9e0*/  IMAD R2, R5, R4, R3 ;  /* 0x0000000405027224 */ /* 0x000fe200078e0203 */
[----:B--2---:R-:W-:-:S04]  /*f9f0*/  IABS R4, R6 ;  /* 0x0000000600047213 */ /* 0x004fc80000000000 */
[----:B------:R-:W-:-:S13]  /*fa00*/  ISETP.GT.U32.AND P1, PT, R7, R2, PT ;  /* 0x000000020700720c */ /* 0x000fda0003f24070 */
[----:B------:R-:W-:Y:S02]  /*fa10*/  @!P1 IMAD.IADD R2, R2, 0x1, -R7 ;  /* 0x0000000102029824 */ /* 0x000fe400078e0a07 */
[----:B------:R-:W-:Y:S01]  /*fa20*/  @!P1 VIADD R5, R5, 0x1 ;  /* 0x0000000105059836 */ /* 0x000fe20000000000 */
[----:B------:R-:W-:Y:S02]  /*fa30*/  ISETP.NE.AND P1, PT, R0, RZ, PT ;  /* 0x000000ff0000720c */ /* 0x000fe40003f25270 */
[----:B------:R-:W-:Y:S01]  /*fa40*/  ISETP.GE.U32.AND P0, PT, R2, R7, PT ;  /* 0x000000070200720c */ /* 0x000fe20003f06070 */
[----:B------:R-:W-:Y:S01]  /*fa50*/  IMAD.MOV.U32 R2, RZ, RZ, RZ ;  /* 0x000000ffff027224 */ /* 0x000fe200078e00ff */
[----:B------:R-:W0:Y:S11]  /*fa60*/  I2F.RP R7, R4 ;  /* 0x0000000400077306 */ /* 0x000e360000209400 */
[----:B------:R-:W-:Y:S01]  /*fa70*/  @P0 VIADD R5, R5, 0x1 ;  /* 0x0000000105050836 */ /* 0x000fe20000000000 */
[----:B0-----:R-:W0:Y:S02]  /*fa80*/  MUFU.RCP R7, R7 ;  /* 0x0000000700077308 */ /* 0x001e240000001000 */
[----:B0-----:R-:W-:-:S06]  /*fa90*/  VIADD R8, R7, 0xffffffe ;  /* 0x0ffffffe07087836 */ /* 0x001fcc0000000000 */
[----:B------:R0:W1:Y:S02]  /*faa0*/  F2I.FTZ.U32.TRUNC.NTZ R3, R8 ;  /* 0x0000000800037305 */ /* 0x000064000021f000 */
[----:B0-----:R-:W-:-:S05]  /*fab0*/  IABS R8, R6 ;  /* 0x0000000600087213 */ /* 0x001fca0000000000 */
[----:B------:R-:W-:Y:S02]  /*fac0*/  IMAD.MOV R8, RZ, RZ, -R8 ;  /* 0x000000ffff087224 */ /* 0x000fe400078e0a08 */
[----:B-1----:R-:W-:-:S04]  /*fad0*/  IMAD.MOV R9, RZ, RZ, -R3 ;  /* 0x000000ffff097224 */ /* 0x002fc800078e0a03 */
[----:B------:R-:W-:-:S04]  /*fae0*/  IMAD R9, R9, R4, RZ ;  /* 0x0000000409097224 */ /* 0x000fc800078e02ff */
[----:B------:R-:W-:Y:S01]  /*faf0*/  IMAD.HI.U32 R2, R3, R9, R2 ;  /* 0x0000000903027227 */ /* 0x000fe200078e0002 */
[----:B------:R-:W-:-:S04]  /*fb00*/  LOP3.LUT R3, R25, R0, RZ, 0x3c, !PT ;  /* 0x0000000019037212 */ /* 0x000fc800078e3cff */
[----:B------:R-:W-:-:S13]  /*fb10*/  ISETP.GE.AND P2, PT, R3, RZ, PT ;  /* 0x000000ff0300720c */ /* 0x000fda0003f46270 */
[----:B------:R-:W-:Y:S01]  /*fb20*/  @!P2 IMAD.MOV R5, RZ, RZ, -R5 ;  /* 0x000000ffff05a224 */ /* 0x000fe200078e0a05 */
[----:B------:R-:W-:-:S04]  /*fb30*/  @!P1 LOP3.LUT R5, RZ, R0, RZ, 0x33, !PT ;  /* 0x00000000ff059212 */ /* 0x000fc800078e33ff */
[-C--:B------:R-:W-:Y:S01]  /*fb40*/  IABS R3, R5.reuse ;  /* 0x0000000500037213 */ /* 0x080fe20000000000 */
[----:B------:R-:W-:-:S04]  /*fb50*/  IMAD R0, R0, R5, RZ ;  /* 0x0000000500007224 */ /* 0x000fc800078e02ff */
[----:B------:R-:W-:-:S04]  /*fb60*/  IMAD.HI.U32 R2, R2, R3, RZ ;  /* 0x0000000302027227 */ /* 0x000fc800078e00ff */
[----:B------:R-:W-:Y:S02]  /*fb70*/  IMAD R3, R2, R8, R3 ;  /* 0x0000000802037224 */ /* 0x000fe400078e0203 */
[----:B------:R-:W-:-:S03]  /*fb80*/  IMAD.IADD R25, R25, 0x1, -R0 ;  /* 0x0000000119197824 */ /* 0x000fc600078e0a00 */
[----:B------:R-:W-:-:S13]  /*fb90*/  ISETP.GT.U32.AND P1, PT, R4, R3, PT ;  /* 0x000000030400720c */ /* 0x000fda0003f24070 */
[----:B------:R-:W-:Y:S02]  /*fba0*/  @!P1 IMAD.IADD R3, R3, 0x1, -R4 ;  /* 0x0000000103039824 */ /* 0x000fe400078e0a04 */
[----:B------:R-:W-:Y:S01]  /*fbb0*/  @!P1 VIADD R2, R2, 0x1 ;  /* 0x0000000102029836 */ /* 0x000fe20000000000 */
[----:B------:R-:W-:Y:S02]  /*fbc0*/  ISETP.NE.AND P1, PT, R6, RZ, PT ;  /* 0x000000ff0600720c */ /* 0x000fe40003f25270 */
[----:B------:R-:W-:Y:S02]  /*fbd0*/  ISETP.GE.U32.AND P0, PT, R3, R4, PT ;  /* 0x000000040300720c */ /* 0x000fe40003f06070 */
[----:B------:R-:W-:-:S04]  /*fbe0*/  LOP3.LUT R3, R5, R6, RZ, 0x3c, !PT ;  /* 0x0000000605037212 */ /* 0x000fc800078e3cff */
[----:B------:R-:W-:-:S07]  /*fbf0*/  ISETP.GE.AND P2, PT, R3, RZ, PT ;  /* 0x000000ff0300720c */ /* 0x000fce0003f46270 */
[----:B------:R-:W-:-:S06]  /*fc00*/  @P0 VIADD R2, R2, 0x1 ;  /* 0x0000000102020836 */ /* 0x000fcc0000000000 */
[----:B------:R-:W-:Y:S01]  /*fc10*/  @!P2 IMAD.MOV R2, RZ, RZ, -R2 ;  /* 0x000000ffff02a224 */ /* 0x000fe200078e0a02 */
[----:B------:R-:W-:-:S05]  /*fc20*/  @!P1 LOP3.LUT R2, RZ, R6, RZ, 0x33, !PT ;  /* 0x00000006ff029212 */ /* 0x000fca00078e33ff */
[--C-:B------:R-:W-:Y:S02]  /*fc30*/  IMAD.MOV R3, RZ, RZ, -R2.reuse ;  /* 0x000000ffff037224 */ /* 0x100fe400078e0a02 */
[C---:B------:R-:W-:Y:S02]  /*fc40*/  IMAD R2, R6.reuse, 0x1000000, R2 ;  /* 0x0100000006027824 */ /* 0x040fe400078e0202 */
[----:B------:R-:W-:-:S04]  /*fc50*/  IMAD R5, R6, R3, R5 ;  /* 0x0000000306057224 */ /* 0x000fc800078e0205 */
[----:B------:R-:W-:Y:S01]  /*fc60*/  IMAD R26, R5, 0x10000, R2 ;  /* 0x00010000051a7824 */ /* 0x000fe200078e0202 */
[----:B------:R-:W-:Y:S06]  /*fc70*/  BRA `(.L_x_274) ;  /* 0x0000000000107947 */ /* 0x000fec0003800000 */
.L_x_271:
[----:B------:R-:W-:Y:S01]  /*fc80*/  IMAD.MOV.U32 R24, RZ, RZ, R4 ;  /* 0x000000ffff187224 */ /* 0x000fe200078e0004 */
[----:B------:R-:W-:Y:S01]  /*fc90*/  ULDC UR40, c[0x0][0xc3c] ;  /* 0x00030f0000287ab9 */ /* 0x000fe20000000800 */
[----:B------:R-:W-:Y:S02]  /*fca0*/  IMAD.MOV.U32 R25, RZ, RZ, RZ ;  /* 0x000000ffff197224 */ /* 0x000fe400078e00ff */
[----:B------:R-:W-:-:S07]  /*fcb0*/  IMAD.MOV.U32 R26, RZ, RZ, RZ ;  /* 0x000000ffff1a7224 */ /* 0x000fce00078e00ff */
.L_x_274:
[----:B------:R1:W2:Y:S01]  /*fcc0*/  LDL R2, [R1+0x8] ;  /* 0x0000080001027983 */ /* 0x0002a20000100800 */
[----:B------:R-:W0:Y:S02]  /*fcd0*/  S2R R0, SR_TID.X ;  /* 0x0000000000007919 */ /* 0x000e240000002100 */
[----:B0-----:R-:W-:Y:S01]  /*fce0*/  LOP3.LUT R0, R0, 0x1f, RZ, 0xc0, !PT ;  /* 0x0000001f00007812 */ /* 0x001fe200078ec0ff */
[----:B------:R-:W-:Y:S03]  /*fcf0*/  BAR.SYNC.DEFER_BLOCKING 0x4, 0x200 ;  /* 0x0108000000007b1d */ /* 0x000fe60000010000 */
[----:B------:R-:W-:Y:S01]  /*fd00*/  ISETP.NE.AND P0, PT, R0, RZ, PT ;  /* 0x000000ff0000720c */ /* 0x000fe20003f05270 */
[----:B------:R-:W-:-:S12]  /*fd10*/  IMAD.U32 R27, RZ, RZ, UR40 ;  /* 0x00000028ff1b7e24 */ /* 0x000fd8000f8e00ff */
[----:B------:R-:W-:Y:S01]  /*fd20*/  @!P0 MOV R0, 0x400 ;  /* 0x0000040000008802 */ /* 0x000fe20000000f00 */
[----:B--2---:R-:W0:Y:S03]  /*fd30*/  @!P0 S2R R2, SR_CgaCtaId ;  /* 0x0000000000028919 */ /* 0x004e260000008800 */
[----:B0-----:R-:W-:Y:S01]  /*fd40*/  @!P0 LEA R16, R2, R0, 0x18 ;  /* 0x0000000002108211 */ /* 0x001fe200078ec0ff */
[----:B------:R1:W-:Y:S04]  /*fd50*/  @!P0 STL [R1+0x8], R2 ;  /* 0x0000080201008387 */ /* 0x0003e80000100800 */
[----:B------:R1:W-:Y:S01]  /*fd60*/  @!P0 STS.128 [R16+0x19cd0], R24 ;  /* 0x019cd01810008388 */ /* 0x0003e20000000c00 */
[----:B------:R-:W-:Y:S06]  /*fd70*/  BAR.ARV 0x5, 0x200 ;  /* 0x0148000000007b1d */ /* 0x000fec0000002000 */
.L_x_269:
[----:B------:R-:W-:Y:S02]  /*fd80*/  ULDC UR4, c[0x0][0xc3c] ;  /* 0x00030f0000047ab9 */ /* 0x000fe40000000800 */
[----:B------:R-:W-:-:S06]  /*fd90*/  UISETP.GE.AND UP0, UPT, UR40, UR4, UPT ;  /* 0x000000042800728c */ /* 0x000fcc000bf06270 */
[----:B------:R-:W-:-:S13]  /*fda0*/  PLOP3.LUT P0, PT, PT, PT, UP0, 0x80, 0x0 ;  /* 0x000000000000781c */ /* 0x000fda0003f0f008 */
[----:B------:R-:W-:Y:S05]  /*fdb0*/  @!P0 BRA `(.L_x_275) ;  /* 0xffffffb400fc8947 */ /* 0x000fea000383ffff */
.L_x_201:
[----:B------:R-:W2:Y:S01]  /*fdc0*/  LDL.LU R0, [R1+0x24] ;  /* 0x0000240001007983 */ /* 0x000ea20000300800 */
[----:B------:R-:W-:Y:S01]  /*fdd0*/  BSSY B0, `(.L_x_276) ;  /* 0x000000b000007945 */ /* 0x000fe20003800000 */
[----:B------:R-:W3:Y:S01]  /*fde0*/  S2R R5, SR_CgaCtaId ;  /* 0x0000000000057919 */ /* 0x000ee20000008800 */
[----:B--2---:R-:W-:-:S05]  /*fdf0*/  VIADD R0, R0, 0x1 ;  /* 0x0000000100007836 */ /* 0x004fca0000000000 */
[----:B01----:R-:W-:-:S04]  /*fe00*/  LEA.HI R2, R0, R0, RZ, 0x1 ;  /* 0x0000000000027211 */ /* 0x003fc800078f08ff */
[----:B------:R-:W-:Y:S02]  /*fe10*/  LOP3.LUT R3, R2, 0xfffffffe, RZ, 0xc0, !PT ;  /* 0xfffffffe02037812 */ /* 0x000fe400078ec0ff */
[----:B------:R-:W-:-:S03]  /*fe20*/  MOV R2, 0x400 ;  /* 0x0000040000027802 */ /* 0x000fc60000000f00 */
[----:B------:R-:W-:Y:S01]  /*fe30*/  IMAD.IADD R0, R0, 0x1, -R3 ;  /* 0x0000000100007824 */ /* 0x000fe200078e0a03 */
[----:B---3--:R-:W-:-:S04]  /*fe40*/  LEA R4, R5, R2, 0x18 ;  /* 0x0000000205047211 */ /* 0x008fc800078ec0ff */
[----:B------:R-:W-:-:S04]  /*fe50*/  SHF.L.U32 R0, R0, 0x1f, RZ ;  /* 0x0000001f00007819 */ /* 0x000fc800000006ff */
[----:B------:R-:W0:Y:S02]  /*fe60*/  SYNCS.PHASECHK.TRANS64.TRYWAIT P0, [R4+URZ+0x19c20], R0 ;  /* 0x019c2000040075a7 */ /* 0x000e24000800017f */
[----:B0-----:R-:W-:Y:S05]  /*fe70*/  @!P0 BRA `(.L_x_277) ;  /* 0x0000001400cc8947 */ /* 0x001fea0003800000 */
.L_x_336:
[----:B------:R-:W-:Y:S05]  /*fe80*/  BSYNC B0 ;  /* 0x0000000000007941 */ /* 0x000fea0003800000 */
.L_x_276:
[----:B------:R-:W-:-:S03]  /*fe90*/  UMOV UR4, 0xffffffff ;  /* 0xffffffff00047882 */ /* 0x000fc60000000000 */
[----:B------:R-:W-:Y:S05]  /*fea0*/  BRA.DIV UR4, `(.L_x_278) ;  /* 0x0000001604d47947 */ /* 0x000fea000b800000 */
[----:B0-----:R-:W0:Y:S02]  /*feb0*/  S2R R0, SR_TID.X ;  /* 0x0000000000007919 */ /* 0x001e240000002100 */
[----:B0-----:R-:W-:-:S04]  /*fec0*/  SHF.R.U32.HI R0, RZ, 0x5, R0 ;  /* 0x00000005ff007819 */ /* 0x001fc80000011600 */
[----:B------:R-:W-:-:S05]  /*fed0*/  LOP3.LUT R0, R0, 0x3, RZ, 0xc0, !PT ;  /* 0x0000000300007812 */ /* 0x000fca00078ec0ff */
[----:B------:R0:W1:Y:S02]  /*fee0*/  SHFL.IDX PT, R14, R0, RZ, 0x1f ;  /* 0x00001fff000e7589 */ /* 0x00006400000e0000 */
.L_x_339:
[----:B-1----:R-:W-:Y:S01]  /*fef0*/  ISETP.NE.AND P0, PT, R14, RZ, PT ;  /* 0x000000ff0e00720c */ /* 0x002fe20003f05270 */
[----:B------:R-:W-:-:S12]  /*ff00*/  BSSY B0, `(.L_x_279) ;  /* 0x000002c000007945 */ /* 0x000fd80003800000 */
[----:B------:R-:W-:Y:S05]  /*ff10*/  @P0 BRA `(.L_x_280) ;  /* 0x0000000000a80947 */ /* 0x000fea0003800000 */
[----:B------:R-:W-:-:S03]  /*ff20*/  UMOV UR4, 0xffffffff ;  /* 0xffffffff00047882 */ /* 0x000fc60000000000 */
[----:B------:R-:W-:Y:S05]  /*ff30*/  BRA.DIV UR4, `(.L_x_281) ;  /* 0x0000001604e47947 */ /* 0x000fea000b800000 */
[----:B------:R-:W-:-:S13]  /*ff40*/  ELECT P6, URZ, PT ;  /* 0x00000000003f782f */ /* 0x000fda00038c0000 */
.L_x_342:
[----:B------:R-:W-:Y:S05]  /*ff50*/  @!P6 BRA `(.L_x_280) ;  /* 0x000000000098e947 */ /* 0x000fea0003800000 */
[----:B------:R-:W-:-:S06]  /*ff60*/  ULOP3.LUT UR4, UR39, 0x2, URZ, 0xfc, !UPT ;  /* 0x0000000227047892 */ /* 0x000fcc000f8efc3f */
[----:B0-----:R-:W-:-:S05]  /*ff70*/  IMAD.U32 R0, RZ, RZ, UR4 ;  /* 0x00000004ff007e24 */ /* 0x001fca000f8e00ff */
[----:B------:R-:W-:-:S13]  /*ff80*/  ISETP.NE.AND P0, PT, R0, 0x3, PT ;  /* 0x000000030000780c */ /* 0x000fda0003f05270 */
[----:B------:R-:W-:Y:S05]  /*ff90*/  @!P0 BRA `(.L_x_282) ;  /* 0x0000000000048947 */ /* 0x000fea0003800000 */
[----:B------:R-:W-:Y:S01]  /*ffa0*/  BPT.TRAP 0x1 ;  /* 0x000000040000795c */ /* 0x000fe20000300000 */
.L_x_282:
[C---:B------:R-:W-:Y:S01]  /*ffb0*/  IMAD R5, R19.reuse, 0x8, R4 ;  /* 0x0000000813057824 */ /* 0x040fe200078e0204 */
[----:B------:R-:W-:Y:S01]  /*ffc0*/  SHF.L.U32 R0, R22, 0x1f, RZ ;  /* 0x0000001f16007819 */ /* 0x000fe200000006ff */
[----:B------:R-:W-:-:S03]  /*ffd0*/  VIADD R19, R19, 0x1 ;  /* 0x0000000113137836 */ /* 0x000fc60000000000 */
[----:B------:R-:W0:Y:S02]  /*ffe0*/  SYNCS.PHASECHK.TRANS64.TRYWAIT P1, [R5+URZ+0x19c40], R0 ;  /* 0x019c4000050075a7 */ /* 0x000e24000802017f */
[----:B------:R-:W-:-:S04]  /*fff0*/  ISETP.NE.AND P2, PT, R19, 0x2, PT ;  /* 0x000000021300780c */ /* 0x000fc80003f45270 */
[----:B------:R-:W-:Y:S01]  /*10000*/  SEL R3, RZ, 0x1, P2 ;  /* 0x00000001ff037807 */ /* 0x000fe20001000000 */
[----:B0-----:R-:W-:Y:S08]  /*10010*/  @!P1 BRA `(.L_x_283) ;  /* 0x0000001400cc9947 */ /* 0x001ff00003800000 */
.L_x_343:
[----:B------:R-:W-:Y:S02]  /*10020*/  SEL R19, R19, RZ, P2 ;  /* 0x000000ff13137207 */ /* 0x000fe40001000000 */
[----:B------:R-:W-:Y:S01]  /*10030*/  LOP3.LUT R2, R22, R3, RZ, 0x3c, !PT ;  /* 0x0000000316027212 */ /* 0x000fe200078e3cff */
[----:B------:R-:W-:Y:S06]  /*10040*/  @!P0 BRA `(.L_x_284) ;  /* 0x0000000000048947 */ /* 0x000fec0003800000 */
[----:B------:R-:W-:Y:S01]  /*10050*/  BPT.TRAP 0x1 ;  /* 0x000000040000795c */ /* 0x000fe20000300000 */
.L_x_284:
[----:B------:R-:W-:Y:S01]  /*10060*/  IMAD R19, R19, 0x8, R4 ;  /* 0x0000000813137824 */ /* 0x000fe200078e0204 */
[----:B------:R-:W-:-:S04]  /*10070*/  SHF.L.U32 R2, R2, 0x1f, RZ ;  /* 0x0000001f02027819 */ /* 0x000fc800000006ff */
[----:B------:R-:W1:Y:S02]  /*10080*/  SYNCS.PHASECHK.TRANS64.TRYWAIT P1, [R19+URZ+0x19c40], R2 ;  /* 0x019c4002130075a7 */ /* 0x000e64000802017f */
[----:B-1----:R-:W-:Y:S05]  /*10090*/  @!P1 BRA `(.L_x_285) ;  /* 0x0000001400c09947 */ /* 0x002fea0003800000 */
.L_x_344:
[----:B------:R-:W-:Y:S05]  /*100a0*/  @!P0 BRA `(.L_x_286) ;  /* 0x0000000000048947 */ /* 0x000fea0003800000 */
[----:B------:R-:W-:Y:S01]  /*100b0*/  BPT.TRAP 0x1 ;  /* 0x000000040000795c */ /* 0x000fe20000300000 */
.L_x_286:
[----:B------:R-:W2:Y:S02]  /*100c0*/  SYNCS.PHASECHK.TRANS64.TRYWAIT P1, [R5+URZ+0x19c60], R0 ;  /* 0x019c6000050075a7 */ /* 0x000ea4000802017f */
[----:B--2---:R-:W-:Y:S05]  /*100d0*/  @!P1 BRA `(.L_x_287) ;  /* 0x0000001400c49947 */ /* 0x004fea0003800000 */
.L_x_345:
[----:B------:R-:W-:Y:S05]  /*100e0*/  @!P0 BRA `(.L_x_288) ;  /* 0x0000000000048947 */ /* 0x000fea0003800000 */
[----:B------:R-:W-:Y:S01]  /*100f0*/  BPT.TRAP 0x1 ;  /* 0x000000040000795c */ /* 0x000fe20000300000 */
.L_x_288:
[----:B------:R-:W3:Y:S02]  /*10100*/  SYNCS.PHASECHK.TRANS64.TRYWAIT P1, [R19+URZ+0x19c60], R2 ;  /* 0x019c6002130075a7 */ /* 0x000ee4000802017f */
[----:B---3--:R-:W-:Y:S05]  /*10110*/  @!P1 BRA `(.L_x_289) ;  /* 0x0000001400c89947 */ /* 0x008fea0003800000 */
.L_x_346:
[----:B------:R-:W-:Y:S05]  /*10120*/  @!P0 BRA `(.L_x_290) ;  /* 0x0000000000048947 */ /* 0x000fea0003800000 */
[----:B------:R-:W-:Y:S01]  /*10130*/  BPT.TRAP 0x1 ;  /* 0x000000040000795c */ /* 0x000fe20000300000 */
.L_x_290:
[----:B------:R-:W4:Y:S02]  /*10140*/  SYNCS.PHASECHK.TRANS64.TRYWAIT P1, [R5+URZ+0x19c80], R0 ;  /* 0x019c8000050075a7 */ /* 0x000f24000802017f */
[----:B----4-:R-:W-:Y:S05]  /*10150*/  @!P1 BRA `(.L_x_291) ;  /* 0x0000001400cc9947 */ /* 0x010fea0003800000 */
.L_x_347:
[----:B------:R-:W-:Y:S05]  /*10160*/  @!P0 BRA `(.L_x_292) ;  /* 0x0000000000048947 */ /* 0x000fea0003800000 */
[----:B------:R-:W-:Y:S01]  /*10170*/  BPT.TRAP 0x1 ;  /* 0x000000040000795c */ /* 0x000fe20000300000 */
.L_x_292:
[----:B------:R0:W0:Y:S02]  /*10180*/  SYNCS.PHASECHK.TRANS64.TRYWAIT P0, [R19+URZ+0x19c80], R2 ;  /* 0x019c8002130075a7 */ /* 0x000024000800017f */
[----:B0-----:R-:W-:Y:S05]  /*10190*/  @!P0 NANOSLEEP.SYNCS 0x989680 ;  /* 0x009896800000895d */ /* 0x001fea0003900000 */
[----:B------:R-:W0:Y:S02]  /*101a0*/  @!P0 SYNCS.PHASECHK.TRANS64 P0, [R19+URZ+0x19c80], R2 ;  /* 0x019c8002130085a7 */ /* 0x000e24000800007f */
[----:B0-----:R-:W-:Y:S05]  /*101b0*/  @!P0 BRA `(.L_x_292) ;  /* 0xfffffffc00f08947 */ /* 0x001fea000383ffff */
.L_x_280:
[----:B------:R-:W-:Y:S05]  /*101c0*/  BSYNC B0 ;  /* 0x0000000000007941 */ /* 0x000fea0003800000 */
.L_x_279:
[----:B------:R-:W-:Y:S05]  /*101d0*/  EXIT ;  /* 0x000000000000794d */ /* 0x000fea0003800000 */
.L_x_157:
[----:B0-----:R-:W-:-:S04]  /*101e0*/  IMAD.U32 R3, RZ, RZ, UR51 ;  /* 0x00000033ff037e24 */ /* 0x001fc8000f8e00ff */
[----:B------:R0:W1:Y:S03]  /*101f0*/  SYNCS.PHASECHK.TRANS64.TRYWAIT P1, [R3+URZ+0x19c00], R4 ;  /* 0x019c0004030075a7 */ /* 0x000066000802017f */
[----:B-1----:R-:W-:Y:S05]  /*10200*/  @!P1 NANOSLEEP.SYNCS 0x989680 ;  /* 0x009896800000995d */ /* 0x002fea0003900000 */
[----:B------:R-:W1:Y:S02]  /*10210*/  @!P1 SYNCS.PHASECHK.TRANS64 P1, [R3+URZ+0x19c00], R4 ;  /* 0x019c0004030095a7 */ /* 0x000e64000802007f */
[----:B-1----:R-:W-:Y:S05]  /*10220*/  @!P1 BRA `(.L_x_157) ;  /* 0xfffffffc00ec9947 */ /* 0x002fea000383ffff */
[----:B------:R-:W-:Y:S05]  /*10230*/  BRA `(.L_x_293) ;  /* 0xffffff1800887947 */ /* 0x000fea000383ffff */
.L_x_161:
[----:B-1----:R1:W2:Y:S02]  /*10240*/  SYNCS.PHASECHK.TRANS64.TRYWAIT P1, [R3+URZ+0x19c30], R4 ;  /* 0x019c3004030075a7 */ /* 0x0022a4000802017f */
[----:B--2---:R-:W-:Y:S05]  /*10250*/  @!P1 NANOSLEEP.SYNCS 0x989680 ;  /* 0x009896800000995d */ /* 0x004fea0003900000 */
[----:B------:R-:W2:Y:S02]  /*10260*/  @!P1 SYNCS.PHASECHK.TRANS64 P1, [R3+URZ+0x19c30], R4 ;  /* 0x019c3004030095a7 */ /* 0x000ea4000802007f */
[----:B--2---:R-:W-:Y:S05]  /*10270*/  @!P1 BRA `(.L_x_161) ;  /* 0xfffffffc00f09947 */ /* 0x004fea000383ffff */
[----:B------:R-:W-:Y:S05]  /*10280*/  BRA `(.L_x_160) ;  /* 0xffffff1800a87947 */ /* 0x000fea000383ffff */
.L_x_167:
[----:B-1----:R-:W-:-:S04]  /*10290*/  IMAD.U32 R8, RZ, RZ, UR20 ;  /* 0x00000014ff087e24 */ /* 0x002fc8000f8e00ff */
[----:B------:R1:W2:Y:S03]  /*102a0*/  SYNCS.PHASECHK.TRANS64.TRYWAIT P1, [R8+URZ+0x19c30], R7 ;  /* 0x019c3007080075a7 */ /* 0x0002a6000802017f */
[----:B--2---:R-:W-:Y:S05]  /*102b0*/  @!P1 NANOSLEEP.SYNCS 0x989680 ;  /* 0x009896800000995d */ /* 0x004fea0003900000 */
[----:B------:R-:W2:Y:S02]  /*102c0*/  @!P1 SYNCS.PHASECHK.TRANS64 P1, [R8+URZ+0x19c30], R7 ;  /* 0x019c3007080095a7 */ /* 0x000ea4000802007f */
[----:B--2---:R-:W-:Y:S05]  /*102d0*/  @!P1 BRA `(.L_x_167) ;  /* 0xfffffffc00ec9947 */ /* 0x004fea000383ffff */
[----:B------:R-:W-:Y:S05]  /*102e0*/  BRA `(.L_x_166) ;  /* 0xffffff4000f07947 */ /* 0x000fea000383ffff */
.L_x_171:
[----:B-1----:R-:W-:-:S04]  /*102f0*/  IMAD.U32 R8, RZ, RZ, UR11 ;  /* 0x0000000bff087e24 */ /* 0x002fc8000f8e00ff */
[----:B------:R1:W2:Y:S03]  /*10300*/  SYNCS.PHASECHK.TRANS64.TRYWAIT P1, [R8+URZ+0x19c50], R7 ;  /* 0x019c5007080075a7 */ /* 0x0002a6000802017f */
[----:B--2---:R-:W-:Y:S05]  /*10310*/  @!P1 NANOSLEEP.SYNCS 0x989680 ;  /* 0x009896800000995d */ /* 0x004fea0003900000 */
[----:B------:R-:W2:Y:S02]  /*10320*/  @!P1 SYNCS.PHASECHK.TRANS64 P1, [R8+URZ+0x19c50], R7 ;  /* 0x019c5007080095a7 */ /* 0x000ea4000802007f */
[----:B--2---:R-:W-:Y:S05]  /*10330*/  @!P1 BRA `(.L_x_171) ;  /* 0xfffffffc00ec9947 */ /* 0x004fea000383ffff */
[----:B------:R-:W-:Y:S05]  /*10340*/  BRA `(.L_x_170) ;  /* 0xffffff4400407947 */ /* 0x000fea000383ffff */
.L_x_178:
[----:B-1----:R-:W-:-:S04]  /*10350*/  IMAD.U32 R5, RZ, RZ, UR5 ;  /* 0x00000005ff057e24 */ /* 0x002fc8000f8e00ff */
[----:B------:R1:W2:Y:S03]  /*10360*/  SYNCS.PHASECHK.TRANS64.TRYWAIT P1, [R5+URZ+0x19c50], R0 ;  /* 0x019c5000050075a7 */ /* 0x0002a6000802017f */
[----:B--2---:R-:W-:Y:S05]  /*10370*/  @!P1 NANOSLEEP.SYNCS 0x989680 ;  /* 0x009896800000995d */ /* 0x004fea0003900000 */
[----:B------:R-:W2:Y:S02]  /*10380*/  @!P1 SYNCS.PHASECHK.TRANS64 P1, [R5+URZ+0x19c50], R0 ;  /* 0x019c5000050095a7 */ /* 0x000ea4000802007f */
[----:B--2---:R-:W-:Y:S05]  /*10390*/  @!P1 BRA `(.L_x_178) ;  /* 0xfffffffc00ec9947 */ /* 0x004fea000383ffff */
[----:B------:R-:W-:Y:S05]  /*103a0*/  BRA `(.L_x_177) ;  /* 0xffffff6400987947 */ /* 0x000fea000383ffff */
.L_x_217:
[----:B------:R-:W0:Y:S01]  /*103b0*/  S2R R18, SR_TID.X ;  /* 0x0000000000127919 */ /* 0x000e220000002100 */
[----:B------:R-:W-:Y:S02]  /*103c0*/  IMAD.MOV.U32 R12, RZ, RZ, RZ ;  /* 0x000000ffff0c7224 */ /* 0x000fe400078e00ff */
[----:B------:R-:W-:Y:S02]  /*103d0*/  IMAD.MOV.U32 R11, RZ, RZ, 0x1f ;  /* 0x0000001fff0b7424 */ /* 0x000fe400078e00ff */
[----:B------:R-:W-:Y:S01]  /*103e0*/  IMAD.MOV.U32 R15, RZ, RZ, -0x1 ;  /* 0xffffffffff0f7424 */ /* 0x000fe200078e00ff */
[----:B0-----:R-:W-:-:S04]  /*103f0*/  SHF.R.U32.HI R8, RZ, 0x5, R18 ;  /* 0x00000005ff087819 */ /* 0x001fc80000011612 */
[----:B------:R-:W-:-:S05]  /*10400*/  LOP3.LUT R8, R8, 0x3, RZ, 0xc0, !PT ;  /* 0x0000000308087812 */ /* 0x000fca00078ec0ff */
[----:B------:R-:W-:-:S07]  /*10410*/  IMAD.MOV.U32 R13, RZ, RZ, R8 ;  /* 0x000000ffff0d7224 */ /* 0x000fce00078e0008 */
[----:B-----5:R-:W-:Y:S05]  /*10420*/  WARPSYNC.COLLECTIVE R15, `(.L_x_294) ;  /* 0x000000000f087348 */ /* 0x020fea0003c00000 */
[----:B------:R0:W1:Y:S02]  /*10430*/  SHFL.IDX P6, R14, R13, R12, R11 ;  /* 0x0000000c0d0e7389 */ /* 0x00006400000c000b */
[----:B01---5:R-:W-:Y:S01]  /*10440*/  ENDCOLLECTIVE ;  /* 0x000000000000791b */ /* 0x023fe20003800000 */
.L_x_294:
[----:B------:R-:W-:Y:S05]  /*10450*/  BRA `(.L_x_295) ;  /* 0xffffffc000e07947 */ /* 0x000fea000383ffff */
.L_x_220:
[----:B0-----:R0:W1:Y:S02]  /*10460*/  SYNCS.PHASECHK.TRANS64.TRYWAIT P0, [R5+URZ+0x19c80], R20 ;  /* 0x019c8014050075a7 */ /* 0x001064000800017f */
[----:B-1----:R-:W-:Y:S05]  /*10470*/  @!P0 NANOSLEEP.SYNCS 0x989680 ;  /* 0x009896800000895d */ /* 0x002fea0003900000 */
[----:B------:R-:W1:Y:S02]  /*10480*/  @!P0 SYNCS.PHASECHK.TRANS64 P0, [R5+URZ+0x19c80], R20 ;  /* 0x019c8014050085a7 */ /* 0x000e64000800007f */
[----:B-1----:R-:W-:Y:S05]  /*10490*/  @!P0 BRA `(.L_x_220) ;  /* 0xfffffffc00f08947 */ /* 0x002fea000383ffff */
[----:B------:R-:W-:Y:S05]  /*104a0*/  BRA `(.L_x_296) ;  /* 0xffffffc000f47947 */ /* 0x000fea000383ffff */
.L_x_221:
[----:B------:R-:W-:Y:S01]  /*104b0*/  BSSY B0, `(.L_x_297) ;  /* 0x0000008000007945 */ /* 0x000fe20003800000 */
[----:B------:R-:W-:Y:S02]  /*104c0*/  IMAD.MOV.U32 R13, RZ, RZ, R9 ;  /* 0x000000ffff0d7224 */ /* 0x000fe400078e0009 */
[----:B------:R-:W-:Y:S02]  /*104d0*/  IMAD.MOV.U32 R12, RZ, RZ, RZ ;  /* 0x000000ffff0c7224 */ /* 0x000fe400078e00ff */
[----:B------:R-:W-:Y:S02]  /*104e0*/  IMAD.MOV.U32 R11, RZ, RZ, 0x1e1f ;  /* 0x00001e1fff0b7424 */ /* 0x000fe400078e00ff */
[----:B------:R-:W-:-:S07]  /*104f0*/  IMAD.MOV.U32 R15, RZ, RZ, -0x1 ;  /* 0xffffffffff0f7424 */ /* 0x000fce00078e00ff */
[----:B0-----:R-:W-:Y:S05]  /*10500*/  WARPSYNC.COLLECTIVE R15, `(.L_x_298) ;  /* 0x000000000f087348 */ /* 0x001fea0003c00000 */
[----:B------:R1:W2:Y:S02]  /*10510*/  SHFL.IDX P6, R14, R13, R12, R11 ;  /* 0x0000000c0d0e7389 */ /* 0x0002a400000c000b */
[----:B012---:R-:W-:Y:S01]  /*10520*/  ENDCOLLECTIVE ;  /* 0x000000000000791b */ /* 0x007fe20003800000 */
.L_x_298:
[----:B------:R-:W-:Y:S05]  /*10530*/  BSYNC B0 ;  /* 0x0000000000007941 */ /* 0x000fea0003800000 */
.L_x_297:
[----:B------:R-:W-:Y:S01]  /*10540*/  IMAD.MOV.U32 R13, RZ, RZ, R8 ;  /* 0x000000ffff0d7224 */ /* 0x000fe200078e0008 */
[----:B------:R-:W0:Y:S01]  /*10550*/  LDC R26, c[0x0][0x2f4] ;  /* 0x0000bd00ff1a7b82 */ /* 0x000e220000000800 */
[----:B------:R-:W-:Y:S01]  /*10560*/  IMAD.MOV.U32 R12, RZ, RZ, RZ ;  /* 0x000000ffff0c7224 */ /* 0x000fe200078e00ff */
[----:B------:R-:W-:Y:S01]  /*10570*/  LOP3.LUT R21, R29, 0x40, RZ, 0xfc, !PT ;  /* 0x000000401d157812 */ /* 0x000fe200078efcff */
[----:B------:R-:W-:Y:S02]  /*10580*/  IMAD.MOV.U32 R11, RZ, RZ, 0x1e1f ;  /* 0x00001e1fff0b7424 */ /* 0x000fe400078e00ff */
[----:B------:R-:W-:Y:S02]  /*10590*/  IMAD.MOV.U32 R15, RZ, RZ, -0x1 ;  /* 0xffffffffff0f7424 */ /* 0x000fe400078e00ff */
[----:B------:R-:W-:Y:S02]  /*105a0*/  IMAD.MOV.U32 R3, RZ, RZ, R14 ;  /* 0x000000ffff037224 */ /* 0x000fe400078e000e */
[----:B------:R-:W-:-:S07]  /*105b0*/  IMAD.IADD R4, R16, 0x1, R4 ;  /* 0x0000000110047824 */ /* 0x000fce00078e0204 */
[----:B0-----:R-:W-:Y:S05]  /*105c0*/  WARPSYNC.COLLECTIVE R15, `(.L_x_299) ;  /* 0x000000000f087348 */ /* 0x001fea0003c00000 */
[----:B------:R1:W2:Y:S02]  /*105d0*/  SHFL.IDX P6, R14, R13, R12, R11 ;  /* 0x0000000c0d0e7389 */ /* 0x0002a400000c000b */
[----:B012---:R-:W-:Y:S01]  /*105e0*/  ENDCOLLECTIVE ;  /* 0x000000000000791b */ /* 0x007fe20003800000 */
.L_x_299:
[C---:B------:R-:W-:Y:S01]  /*105f0*/  LOP3.LUT R15, R29.reuse, 0x20, RZ, 0xfc, !PT ;  /* 0x000000201d0f7812 */ /* 0x040fe200078efcff */
[----:B------:R-:W-:Y:S01]  /*10600*/  IMAD.MOV.U32 R13, RZ, RZ, R9 ;  /* 0x000000ffff0d7224 */ /* 0x000fe200078e0009 */
[-C--:B------:R-:W-:Y:S01]  /*10610*/  ISETP.GE.AND P3, PT, R29, R26.reuse, PT ;  /* 0x0000001a1d00720c */ /* 0x080fe20003f66270 */
[----:B------:R-:W-:Y:S01]  /*10620*/  IMAD.MOV.U32 R12, RZ, RZ, 0x1 ;  /* 0x00000001ff0c7424 */ /* 0x000fe200078e00ff */
[----:B------:R-:W-:Y:S01]  /*10630*/  ISETP.GE.AND P2, PT, R15, R26, PT ;  /* 0x0000001a0f00720c */ /* 0x000fe20003f46270 */
[----:B------:R-:W-:Y:S02]  /*10640*/  IMAD.MOV.U32 R15, RZ, RZ, -0x1 ;  /* 0xffffffffff0f7424 */ /* 0x000fe400078e00ff */
[----:B------:R-:W-:-:S10]  /*10650*/  IMAD.MOV.U32 R2, RZ, RZ, R14 ;  /* 0x000000ffff027224 */ /* 0x000fd400078e000e */
[----:B------:R-:W-:Y:S05]  /*10660*/  WARPSYNC.COLLECTIVE R15, `(.L_x_300) ;  /* 0x000000000f087348 */ /* 0x000fea0003c00000 */
[----:B------:R0:W1:Y:S02]  /*10670*/  SHFL.IDX P6, R14, R13, R12, R11 ;  /* 0x0000000c0d0e7389 */ /* 0x00006400000c000b */
[----:B01----:R-:W-:Y:S01]  /*10680*/  ENDCOLLECTIVE ;  /* 0x000000000000791b */ /* 0x003fe20003800000 */
.L_x_300:
        /* <DEDUP_REMOVED lines=13> */
.L_x_301:
[----:B------:R-:W-:Y:S01]  /*10760*/  @!PT LDS RZ, [RZ] ;  /* 0x00000000fffff984 */ /* 0x000fe20000000800 */
[----:B------:R-:W-:Y:S01]  /*10770*/  @!PT LDS RZ, [RZ] ;  /* 0x00000000fffff984 */ /* 0x000fe20000000800 */
[----:B------:R-:W-:Y:S01]  /*10780*/  @!PT LDS RZ, [RZ] ;  /* 0x00000000fffff984 */ /* 0x000fe20000000800 */
[----:B------:R-:W-:Y:S01]  /*10790*/  LDGSTS.E.BYPASS.LTC128B.128 [R4+0xa000], desc[UR52][R2.64+0x20], !P1 ;  /* 0x0a00002002047fae */ /* 0x000fe2000c901d74 */
[----:B------:R-:W-:-:S04]  /*107a0*/  ISETP.GE.AND P1, PT, R21, R26, PT ;  /* 0x0000001a1500720c */ /* 0x000fc80003f26270 */
[----:B------:R-:W-:-:S13]  /*107b0*/  ISETP.LT.OR P4, PT, R7, 0x1, P1 ;  /* 0x000000010700780c */ /* 0x000fda0000f81670 */
[----:B------:R0:W-:Y:S01]  /*107c0*/  LDGSTS.E.BYPASS.LTC128B.128 [R4+0xb000], desc[UR52][R2.64+0x40], !P4 ;  /* 0x0b00004002047fae */ /* 0x0001e2000e101d74 */
[----:B------:R-:W-:Y:S01]  /*107d0*/  ISETP.GE.AND P4, PT, R7, 0x41, PT ;  /* 0x000000410700780c */ /* 0x000fe20003f86270 */
[----:B0-----:R-:W-:Y:S01]  /*107e0*/  IMAD.MOV.U32 R2, RZ, RZ, R14 ;  /* 0x000000ffff027224 */ /* 0x001fe200078e000e */
[----:B------:R-:W-:Y:S11]  /*107f0*/  BRA `(.L_x_302) ;  /* 0xffffffc000cc7947 */ /* 0x000ff6000383ffff */
.L_x_226:
[----:B---3--:R3:W4:Y:S02]  /*10800*/  SYNCS.PHASECHK.TRANS64.TRYWAIT P1, [R5+URZ+0x19c40], R20 ;  /* 0x019c4014050075a7 */ /* 0x008724000802017f */
[----:B----4-:R-:W-:Y:S05]  /*10810*/  @!P1 NANOSLEEP.SYNCS 0x989680 ;  /* 0x009896800000995d */ /* 0x010fea0003900000 */
[----:B------:R-:W4:Y:S02]  /*10820*/  @!P1 SYNCS.PHASECHK.TRANS64 P1, [R5+URZ+0x19c40], R20 ;  /* 0x019c4014050095a7 */ /* 0x000f24000802007f */
[----:B----4-:R-:W-:Y:S05]  /*10830*/  @!P1 BRA `(.L_x_226) ;  /* 0xfffffffc00f09947 */ /* 0x010fea000383ffff */
[----:B------:R-:W-:Y:S05]  /*10840*/  BRA `(.L_x_303) ;  /* 0xffffffc400307947 */ /* 0x000fea000383ffff */
.L_x_227:
[----:B------:R-:W-:Y:S01]  /*10850*/  BSSY B0, `(.L_x_304) ;  /* 0x0000008000007945 */ /* 0x000fe20003800000 */
[----:B------:R-:W-:Y:S02]  /*10860*/  IMAD.MOV.U32 R13, RZ, RZ, R6 ;  /* 0x000000ffff0d7224 */ /* 0x000fe400078e0006 */
[----:B------:R-:W-:Y:S02]  /*10870*/  IMAD.MOV.U32 R12, RZ, RZ, RZ ;  /* 0x000000ffff0c7224 */ /* 0x000fe400078e00ff */
[----:B------:R-:W-:Y:S02]  /*10880*/  IMAD.MOV.U32 R11, RZ, RZ, 0x1e1f ;  /* 0x00001e1fff0b7424 */ /* 0x000fe400078e00ff */
[----:B------:R-:W-:-:S07]  /*10890*/  IMAD.MOV.U32 R15, RZ, RZ, -0x1 ;  /* 0xffffffffff0f7424 */ /* 0x000fce00078e00ff */
[----:B0-23--:R-:W-:Y:S05]  /*108a0*/  WARPSYNC.COLLECTIVE R15, `(.L_x_305) ;  /* 0x000000000f087348 */ /* 0x00dfea0003c00000 */
[----:B------:R1:W4:Y:S02]  /*108b0*/  SHFL.IDX P6, R14, R13, R12, R11 ;  /* 0x0000000c0d0e7389 */ /* 0x00032400000c000b */
[----:B01234-:R-:W-:Y:S01]  /*108c0*/  ENDCOLLECTIVE ;  /* 0x000000000000791b */ /* 0x01ffe20003800000 */
.L_x_305:
[----:B------:R-:W-:Y:S05]  /*108d0*/  BSYNC B0 ;  /* 0x0000000000007941 */ /* 0x000fea0003800000 */
.L_x_304:
[----:B------:R-:W-:Y:S02]  /*108e0*/  IMAD.MOV.U32 R13, RZ, RZ, R0 ;  /* 0x000000ffff0d7224 */ /* 0x000fe400078e0000 */
[----:B------:R-:W-:Y:S02]  /*108f0*/  IMAD.MOV.U32 R12, RZ, RZ, RZ ;  /* 0x000000ffff0c7224 */ /* 0x000fe400078e00ff */
[----:B------:R-:W-:Y:S02]  /*10900*/  IMAD.MOV.U32 R11, RZ, RZ, 0x1e1f ;  /* 0x00001e1fff0b7424 */ /* 0x000fe400078e00ff */
[----:B------:R-:W-:Y:S02]  /*10910*/  IMAD.MOV.U32 R15, RZ, RZ, -0x1 ;  /* 0xffffffffff0f7424 */ /* 0x000fe400078e00ff */
[----:B------:R-:W-:-:S07]  /*10920*/  IMAD.MOV.U32 R2, RZ, RZ, R14 ;  /* 0x000000ffff027224 */ /* 0x000fce00078e000e */
[----:B------:R-:W-:Y:S05]  /*10930*/  WARPSYNC.COLLECTIVE R15, `(.L_x_306) ;  /* 0x000000000f087348 */ /* 0x000fea0003c00000 */
[----:B------:R0:W1:Y:S02]  /*10940*/  SHFL.IDX P6, R14, R13, R12, R11 ;  /* 0x0000000c0d0e7389 */ /* 0x00006400000c000b */
[----:B01----:R-:W-:Y:S01]  /*10950*/  ENDCOLLECTIVE ;  /* 0x000000000000791b */ /* 0x003fe20003800000 */
.L_x_306:
[----:B------:R-:W-:Y:S02]  /*10960*/  IMAD.MOV.U32 R13, RZ, RZ, R6 ;  /* 0x000000ffff0d7224 */ /* 0x000fe400078e0006 */
[----:B------:R-:W-:Y:S02]  /*10970*/  IMAD.MOV.U32 R12, RZ, RZ, 0x1 ;  /* 0x00000001ff0c7424 */ /* 0x000fe400078e00ff */
[----:B------:R-:W-:-:S07]  /*10980*/  IMAD.MOV.U32 R3, RZ, RZ, R14 ;  /* 0x000000ffff037224 */ /* 0x000fce00078e000e */
[----:B------:R-:W-:Y:S05]  /*10990*/  WARPSYNC.COLLECTIVE R15, `(.L_x_307) ;  /* 0x000000000f087348 */ /* 0x000fea0003c00000 */
[----:B------:R0:W1:Y:S02]  /*109a0*/  SHFL.IDX P6, R14, R13, R12, R11 ;  /* 0x0000000c0d0e7389 */ /* 0x00006400000c000b */
[----:B01----:R-:W-:Y:S01]  /*109b0*/  ENDCOLLECTIVE ;  /* 0x000000000000791b */ /* 0x003fe20003800000 */
.L_x_307:
[----:B------:R-:W-:-:S05]  /*109c0*/  @P0 IADD3 R3, P1, R29, R3, RZ ;  /* 0x000000031d030210 */ /* 0x000fca0007f3e0ff */
[----:B------:R-:W-:-:S05]  /*109d0*/  @P0 IMAD.X R2, RZ, RZ, R2, P1 ;  /* 0x000000ffff020224 */ /* 0x000fca00008e0602 */
[----:B------:R-:W-:Y:S01]  /*109e0*/  @P0 LOP3.LUT R3, R3, R2, RZ, 0x3c, !PT ;  /* 0x0000000203030212 */ /* 0x000fe200078e3cff */
[----:B------:R-:W-:-:S03]  /*109f0*/  IMAD.MOV.U32 R13, RZ, RZ, R0 ;  /* 0x000000ffff0d7224 */ /* 0x000fc600078e0000 */
[----:B------:R-:W-:-:S04]  /*10a00*/  @P0 LOP3.LUT R2, R3, R2, RZ, 0x3c, !PT ;  /* 0x0000000203020212 */ /* 0x000fc800078e3cff */
[----:B------:R-:W-:Y:S01]  /*10a10*/  @P0 LOP3.LUT R3, R3, R2, RZ, 0x3c, !PT ;  /* 0x0000000203030212 */ /* 0x000fe200078e3cff */
[----:B------:R-:W-:-:S07]  /*10a20*/  IMAD.MOV.U32 R6, RZ, RZ, R14 ;  /* 0x000000ffff067224 */ /* 0x000fce00078e000e */
[----:B------:R-:W-:Y:S05]  /*10a30*/  WARPSYNC.COLLECTIVE R15, `(.L_x_308) ;  /* 0x000000000f087348 */ /* 0x000fea0003c00000 */
[----:B------:R0:W1:Y:S02]  /*10a40*/  SHFL.IDX P6, R14, R13, R12, R11 ;  /* 0x0000000c0d0e7389 */ /* 0x00006400000c000b */
[----:B01----:R-:W-:Y:S01]  /*10a50*/  ENDCOLLECTIVE ;  /* 0x000000000000791b */ /* 0x003fe20003800000 */
.L_x_308:
[----:B------:R-:W-:Y:S01]  /*10a60*/  @!PT LDS RZ, [RZ] ;  /* 0x00000000fffff984 */ /* 0x000fe20000000800 */
[----:B------:R-:W-:Y:S01]  /*10a70*/  @!PT LDS RZ, [RZ] ;  /* 0x00000000fffff984 */ /* 0x000fe20000000800 */
[----:B------:R-:W-:Y:S01]  /*10a80*/  @!PT LDS RZ, [RZ] ;  /* 0x00000000fffff984 */ /* 0x000fe20000000800 */
[----:B------:R0:W-:Y:S04]  /*10a90*/  @P0 LDGSTS.E.BYPASS.LTC128B.128 [R4+0x13800], desc[UR52][R2.64], !P5 ;  /* 0x1380000002040fae */ /* 0x0001e8000e901d74 */
[----:B------:R0:W-:Y:S04]  /*10aa0*/  @P0 LDGSTS.E.BYPASS.LTC128B.128 [R4+0x14800], desc[UR52][R2.64+0x20], !P3 ;  /* 0x1480002002040fae */ /* 0x0001e8000d901d74 */
[----:B------:R0:W-:Y:S01]  /*10ab0*/  @P0 LDGSTS.E.BYPASS.LTC128B.128 [R4+0x15800], desc[UR52][R2.64+0x40], !P2 ;  /* 0x1580004002040fae */ /* 0x0001e2000d101d74 */
[----:B------:R-:W-:Y:S01]  /*10ac0*/  IMAD.MOV.U32 R0, RZ, RZ, R14 ;  /* 0x000000ffff007224 */ /* 0x000fe200078e000e */
[----:B------:R-:W-:Y:S06]  /*10ad0*/  BRA `(.L_x_309) ;  /* 0xffffffc400207947 */ /* 0x000fec000383ffff */
.L_x_232:
[----:B------:R-:W-:Y:S02]  /*10ae0*/  IMAD.MOV.U32 R13, RZ, RZ, R0 ;  /* 0x000000ffff0d7224 */ /* 0x000fe400078e0000 */
[----:B------:R-:W-:Y:S02]  /*10af0*/  IMAD.MOV.U32 R12, RZ, RZ, RZ ;  /* 0x000000ffff0c7224 */ /* 0x000fe400078e00ff */
[----:B------:R-:W-:Y:S02]  /*10b00*/  IMAD.MOV.U32 R11, RZ, RZ, 0x1e1f ;  /* 0x00001e1fff0b7424 */ /* 0x000fe400078e00ff */
[----:B------:R-:W-:Y:S02]  /*10b10*/  IMAD.MOV.U32 R15, RZ, RZ, -0x1 ;  /* 0xffffffffff0f7424 */ /* 0x000fe400078e00ff */
[----:B------:R-:W-:Y:S02]  /*10b20*/  IMAD R25, R25, 0xc0, R10 ;  /* 0x000000c019197824 */ /* 0x000fe400078e020a */
[----:B------:R-:W-:-:S07]  /*10b30*/  IMAD R4, R8, UR41, RZ ;  /* 0x0000002908047c24 */ /* 0x000fce000f8e02ff */
[----:B-----5:R-:W-:Y:S05]  /*10b40*/  WARPSYNC.COLLECTIVE R15, `(.L_x_310) ;  /* 0x000000000f087348 */ /* 0x020fea0003c00000 */
[----:B------:R0:W1:Y:S02]  /*10b50*/  SHFL.IDX P6, R14, R13, R12, R11 ;  /* 0x0000000c0d0e7389 */ /* 0x00006400000c000b */
[----:B01---5:R-:W-:Y:S01]  /*10b60*/  ENDCOLLECTIVE ;  /* 0x000000000000791b */ /* 0x023fe20003800000 */
.L_x_310:
[----:B------:R-:W-:Y:S01]  /*10b70*/  ISETP.GE.AND P1, PT, R25, R4, PT ;  /* 0x000000041900720c */ /* 0x000fe20003f26270 */
[----:B------:R-:W-:Y:S02]  /*10b80*/  IMAD.MOV.U32 R13, RZ, RZ, R5 ;  /* 0x000000ffff0d7224 */ /* 0x000fe400078e0005 */
[----:B------:R-:W-:-:S10]  /*10b90*/  IMAD.MOV.U32 R2, RZ, RZ, R14 ;  /* 0x000000ffff027224 */ /* 0x000fd400078e000e */
[----:B------:R-:W-:Y:S05]  /*10ba0*/  WARPSYNC.COLLECTIVE R15, `(.L_x_311) ;  /* 0x000000000f087348 */ /* 0x000fea0003c00000 */
[----:B------:R0:W1:Y:S02]  /*10bb0*/  SHFL.IDX P6, R14, R13, R12, R11 ;  /* 0x0000000c0d0e7389 */ /* 0x00006400000c000b */
[----:B01----:R-:W-:Y:S01]  /*10bc0*/  ENDCOLLECTIVE ;  /* 0x000000000000791b */ /* 0x003fe20003800000 */
.L_x_311:
[----:B------:R-:W-:Y:S02]  /*10bd0*/  IMAD.MOV.U32 R13, RZ, RZ, R0 ;  /* 0x000000ffff0d7224 */ /* 0x000fe400078e0000 */
[----:B------:R-:W-:Y:S02]  /*10be0*/  IMAD.MOV.U32 R12, RZ, RZ, 0x1 ;  /* 0x00000001ff0c7424 */ /* 0x000fe400078e00ff */
[----:B------:R-:W-:-:S07]  /*10bf0*/  IMAD.MOV.U32 R3, RZ, RZ, R14 ;  /* 0x000000ffff037224 */ /* 0x000fce00078e000e */
[----:B------:R-:W-:Y:S05]  /*10c00*/  WARPSYNC.COLLECTIVE R15, `(.L_x_312) ;  /* 0x000000000f087348 */ /* 0x000fea0003c00000 */
[----:B------:R0:W1:Y:S02]  /*10c10*/  SHFL.IDX P6, R14, R13, R12, R11 ;  /* 0x0000000c0d0e7389 */ /* 0x00006400000c000b */
[----:B01----:R-:W-:Y:S01]  /*10c20*/  ENDCOLLECTIVE ;  /* 0x000000000000791b */ /* 0x003fe20003800000 */
.L_x_312:
[----:B------:R-:W-:-:S05]  /*10c30*/  @!P1 IADD3 R3, P4, R29, R3, RZ ;  /* 0x000000031d039210 */ /* 0x000fca0007f9e0ff */
[----:B------:R-:W-:-:S05]  /*10c40*/  @!P1 IMAD.X R2, RZ, RZ, R2, P4 ;  /* 0x000000ffff029224 */ /* 0x000fca00020e0602 */
[----:B------:R-:W-:Y:S01]  /*10c50*/  @!P1 LOP3.LUT R3, R3, R2, RZ, 0x3c, !PT ;  /* 0x0000000203039212 */ /* 0x000fe200078e3cff */
[----:B------:R-:W-:-:S03]  /*10c60*/  IMAD.MOV.U32 R13, RZ, RZ, R5 ;  /* 0x000000ffff0d7224 */ /* 0x000fc600078e0005 */
[----:B------:R-:W-:-:S04]  /*10c70*/  @!P1 LOP3.LUT R2, R3, R2, RZ, 0x3c, !PT ;  /* 0x0000000203029212 */ /* 0x000fc800078e3cff */
[----:B------:R-:W-:Y:S01]  /*10c80*/  @!P1 LOP3.LUT R3, R3, R2, RZ, 0x3c, !PT ;  /* 0x0000000203039212 */ /* 0x000fe200078e3cff */
[----:B------:R-:W-:-:S07]  /*10c90*/  IMAD.MOV.U32 R0, RZ, RZ, R14 ;  /* 0x000000ffff007224 */ /* 0x000fce00078e000e */
[----:B------:R-:W-:Y:S05]  /*10ca0*/  WARPSYNC.COLLECTIVE R15, `(.L_x_313) ;  /* 0x000000000f087348 */ /* 0x000fea0003c00000 */
[----:B------:R0:W1:Y:S02]  /*10cb0*/  SHFL.IDX P6, R14, R13, R12, R11 ;  /* 0x0000000c0d0e7389 */ /* 0x00006400000c000b */
[----:B01----:R-:W-:Y:S01]  /*10cc0*/  ENDCOLLECTIVE ;  /* 0x000000000000791b */ /* 0x003fe20003800000 */
.L_x_313:
[----:B------:R-:W-:Y:S01]  /*10cd0*/  @!PT LDS RZ, [RZ] ;  /* 0x00000000fffff984 */ /* 0x000fe20000000800 */
[----:B------:R-:W-:Y:S01]  /*10ce0*/  @!PT LDS RZ, [RZ] ;  /* 0x00000000fffff984 */ /* 0x000fe20000000800 */
[----:B------:R-:W-:Y:S01]  /*10cf0*/  @!PT LDS RZ, [RZ] ;  /* 0x00000000fffff984 */ /* 0x000fe20000000800 */
[----:B------:R0:W-:Y:S04]  /*10d00*/  @!P1 LDGSTS.E.BYPASS.LTC128B.128 [R9+0xf000], desc[UR52][R2.64], !P3 ;  /* 0x0f00000002099fae */ /* 0x0001e8000d901d74 */
[----:B------:R0:W-:Y:S04]  /*10d10*/  @!P1 LDGSTS.E.BYPASS.LTC128B.128 [R9+0x10800], desc[UR52][R2.64+0x20], !P2 ;  /* 0x1080002002099fae */ /* 0x0001e8000d101d74 */
[----:B------:R0:W-:Y:S01]  /*10d20*/  @!P1 LDGSTS.E.BYPASS.LTC128B.128 [R9+0x12000], desc[UR52][R2.64+0x40], !P0 ;  /* 0x1200004002099fae */ /* 0x0001e2000c101d74 */
[----:B------:R-:W-:Y:S02]  /*10d30*/  IMAD.MOV.U32 R13, RZ, RZ, R6 ;  /* 0x000000ffff0d7224 */ /* 0x000fe400078e0006 */
[----:B------:R-:W-:-:S02]  /*10d40*/  IMAD.MOV.U32 R12, RZ, RZ, RZ ;  /* 0x000000ffff0c7224 */ /* 0x000fc400078e00ff */
[----:B------:R-:W-:-:S07]  /*10d50*/  IMAD.MOV.U32 R5, RZ, RZ, R14 ;  /* 0x000000ffff057224 */ /* 0x000fce00078e000e */
[----:B0-----:R-:W-:Y:S05]  /*10d60*/  WARPSYNC.COLLECTIVE R15, `(.L_x_314) ;  /* 0x000000000f087348 */ /* 0x001fea0003c00000 */
[----:B------:R1:W2:Y:S02]  /*10d70*/  SHFL.IDX P6, R14, R13, R12, R11 ;  /* 0x0000000c0d0e7389 */ /* 0x0002a400000c000b */
[----:B012---:R-:W-:Y:S01]  /*10d80*/  ENDCOLLECTIVE ;  /* 0x000000000000791b */ /* 0x007fe20003800000 */
.L_x_314:
[----:B------:R-:W-:-:S05]  /*10d90*/  VIADD R3, R25, 0x40 ;  /* 0x0000004019037836 */ /* 0x000fca0000000000 */
[----:B------:R-:W-:Y:S01]  /*10da0*/  ISETP.GE.AND P1, PT, R3, R4, PT ;  /* 0x000000040300720c */ /* 0x000fe20003f26270 */
[----:B------:R-:W-:-:S12]  /*10db0*/  IMAD.MOV.U32 R13, RZ, RZ, R7 ;  /* 0x000000ffff0d7224 */ /* 0x000fd800078e0007 */
[----:B------:R-:W-:Y:S01]  /*10dc0*/  @!P1 IADD3 R2, P4, R29, R5, RZ ;  /* 0x000000051d029210 */ /* 0x000fe20007f9e0ff */
[----:B------:R-:W-:-:S12]  /*10dd0*/  IMAD.MOV.U32 R6, RZ, RZ, R14 ;  /* 0x000000ffff067224 */ /* 0x000fd800078e000e */
[----:B------:R-:W-:Y:S05]  /*10de0*/  WARPSYNC.COLLECTIVE R15, `(.L_x_315) ;  /* 0x000000000f087348 */ /* 0x000fea0003c00000 */
[----:B------:R0:W1:Y:S02]  /*10df0*/  SHFL.IDX P6, R14, R13, R12, R11 ;  /* 0x0000000c0d0e7389 */ /* 0x00006400000c000b */
[----:B01----:R-:W-:Y:S01]  /*10e00*/  ENDCOLLECTIVE ;  /* 0x000000000000791b */ /* 0x003fe20003800000 */
.L_x_315:
[----:B------:R-:W-:-:S04]  /*10e10*/  @!P1 IMAD.X R0, RZ, RZ, R0, P4 ;  /* 0x000000ffff009224 */ /* 0x000fc800020e0600 */
[----:B------:R-:W-:-:S05]  /*10e20*/  @!P1 IMAD.MOV.U32 R3, RZ, RZ, R0 ;  /* 0x000000ffff039224 */ /* 0x000fca00078e0000 */
[----:B------:R-:W-:Y:S01]  /*10e30*/  @!PT LDS RZ, [RZ] ;  /* 0x00000000fffff984 */ /* 0x000fe20000000800 */
[----:B------:R-:W-:Y:S01]  /*10e40*/  @!PT LDS RZ, [RZ] ;  /* 0x00000000fffff984 */ /* 0x000fe20000000800 */
[----:B------:R-:W-:Y:S01]  /*10e50*/  @!PT LDS RZ, [RZ] ;  /* 0x00000000fffff984 */ /* 0x000fe20000000800 */
[----:B------:R-:W-:Y:S04]  /*10e60*/  @!P1 LDGSTS.E.BYPASS.LTC128B.128 [R9+0xf800], desc[UR52][R2.64], !P3 ;  /* 0x0f80000002099fae */ /* 0x000fe8000d901d74 */
[----:B------:R-:W-:Y:S04]  /*10e70*/  @!P1 LDGSTS.E.BYPASS.LTC128B.128 [R9+0x11000], desc[UR52][R2.64+0x20], !P2 ;  /* 0x1100002002099fae */ /* 0x000fe8000d101d74 */
[----:B------:R0:W-:Y:S02]  /*10e80*/  @!P1 LDGSTS.E.BYPASS.LTC128B.128 [R9+0x12800], desc[UR52][R2.64+0x40], !P0 ;  /* 0x1280004002099fae */ /* 0x0001e4000c101d74 */
[----:B0-----:R-:W-:Y:S01]  /*10e90*/  IMAD.MOV.U32 R2, RZ, RZ, R14 ;  /* 0x000000ffff027224 */ /* 0x001fe200078e000e */
[----:B------:R-:W-:Y:S06]  /*10ea0*/  BRA `(.L_x_316) ;  /* 0xffffffc800987947 */ /* 0x000fec000383ffff */
.L_x_237:
[----:B-1----:R1:W2:Y:S02]  /*10eb0*/  SYNCS.PHASECHK.TRANS64.TRYWAIT P0, [R16+URZ+0x19c20], R0 ;  /* 0x019c2000100075a7 */ /* 0x0022a4000800017f */
[----:B--2---:R-:W-:Y:S05]  /*10ec0*/  @!P0 NANOSLEEP.SYNCS 0x989680 ;  /* 0x009896800000895d */ /* 0x004fea0003900000 */
[----:B------:R-:W2:Y:S02]  /*10ed0*/  @!P0 SYNCS.PHASECHK.TRANS64 P0, [R16+URZ+0x19c20], R0 ;  /* 0x019c2000100085a7 */ /* 0x000ea4000800007f */
[----:B--2---:R-:W-:Y:S05]  /*10ee0*/  @!P0 BRA `(.L_x_237) ;  /* 0xfffffffc00f08947 */ /* 0x004fea000383ffff */
[----:B------:R-:W-:Y:S05]  /*10ef0*/  BRA `(.L_x_317) ;  /* 0xffffffcc00087947 */ /* 0x000fea000383ffff */
.L_x_241:
[----:B0-----:R0:W1:Y:S02]  /*10f00*/  SYNCS.PHASECHK.TRANS64.TRYWAIT P0, [R5+URZ+0x19c80], R10 ;  /* 0x019c800a050075a7 */ /* 0x001064000800017f */
[----:B-1----:R-:W-:Y:S05]  /*10f10*/  @!P0 NANOSLEEP.SYNCS 0x989680 ;  /* 0x009896800000895d */ /* 0x002fea0003900000 */
[----:B------:R-:W1:Y:S02]  /*10f20*/  @!P0 SYNCS.PHASECHK.TRANS64 P0, [R5+URZ+0x19c80], R10 ;  /* 0x019c800a050085a7 */ /* 0x000e64000800007f */
[----:B-1----:R-:W-:Y:S05]  /*10f30*/  @!P0 BRA `(.L_x_241) ;  /* 0xfffffffc00f08947 */ /* 0x002fea000383ffff */
[----:B------:R-:W-:Y:S05]  /*10f40*/  BRA `(.L_x_318) ;  /* 0xffffffcc00d47947 */ /* 0x000fea000383ffff */
.L_x_242:
        /* <DEDUP_REMOVED lines=8> */
.L_x_320:
[----:B------:R-:W-:Y:S05]  /*10fd0*/  BSYNC B0 ;  /* 0x0000000000007941 */ /* 0x000fea0003800000 */
.L_x_319:
[----:B------:R-:W-:Y:S02]  /*10fe0*/  IMAD.MOV.U32 R13, RZ, RZ, R25 ;  /* 0x000000ffff0d7224 */ /* 0x000fe400078e0019 */
[----:B------:R-:W-:Y:S02]  /*10ff0*/  IMAD.MOV.U32 R12, RZ, RZ, RZ ;  /* 0x000000ffff0c7224 */ /* 0x000fe400078e00ff */
[----:B------:R-:W-:Y:S02]  /*11000*/  IMAD.MOV.U32 R11, RZ, RZ, 0x1e1f ;  /* 0x00001e1fff0b7424 */ /* 0x000fe400078e00ff */
[----:B------:R-:W-:Y:S02]  /*11010*/  IMAD.MOV.U32 R15, RZ, RZ, -0x1 ;  /* 0xffffffffff0f7424 */ /* 0x000fe400078e00ff */
[----:B------:R-:W-:Y:S02]  /*11020*/  IMAD.MOV.U32 R3, RZ, RZ, R14 ;  /* 0x000000ffff037224 */ /* 0x000fe400078e000e */
[----:B------:R-:W-:-:S07]  /*11030*/  IMAD.IADD R6, R16, 0x1, R6 ;  /* 0x0000000110067824 */ /* 0x000fce00078e0206 */
[----:B------:R-:W-:Y:S05]  /*11040*/  WARPSYNC.COLLECTIVE R15, `(.L_x_321) ;  /* 0x000000000f087348 */ /* 0x000fea0003c00000 */
[----:B------:R0:W1:Y:S02]  /*11050*/  SHFL.IDX P6, R14, R13, R12, R11 ;  /* 0x0000000c0d0e7389 */ /* 0x00006400000c000b */
[----:B01----:R-:W-:Y:S01]  /*11060*/  ENDCOLLECTIVE ;  /* 0x000000000000791b */ /* 0x003fe20003800000 */
.L_x_321:
[----:B------:R-:W-:Y:S02]  /*11070*/  IMAD.MOV.U32 R13, RZ, RZ, R21 ;  /* 0x000000ffff0d7224 */ /* 0x000fe400078e0015 */
[----:B------:R-:W-:Y:S02]  /*11080*/  IMAD.MOV.U32 R12, RZ, RZ, 0x1 ;  /* 0x00000001ff0c7424 */ /* 0x000fe400078e00ff */
[----:B------:R-:W-:-:S07]  /*11090*/  IMAD.MOV.U32 R2, RZ, RZ, R14 ;  /* 0x000000ffff027224 */ /* 0x000fce00078e000e */
[----:B------:R-:W-:Y:S05]  /*110a0*/  WARPSYNC.COLLECTIVE R15, `(.L_x_322) ;  /* 0x000000000f087348 */ /* 0x000fea0003c00000 */
[----:B------:R0:W1:Y:S02]  /*110b0*/  SHFL.IDX P6, R14, R13, R12, R11 ;  /* 0x0000000c0d0e7389 */ /* 0x00006400000c000b */
[----:B01----:R-:W-:Y:S01]  /*110c0*/  ENDCOLLECTIVE ;  /* 0x000000000000791b */ /* 0x003fe20003800000 */
.L_x_322:
[----:B------:R-:W-:-:S05]  /*110d0*/  IADD3 R2, P0, R29, R2, RZ ;  /* 0x000000021d027210 */ /* 0x000fca0007f1e0ff */
        /* <DEDUP_REMOVED lines=12> */
.L_x_323:
[----:B------:R-:W-:Y:S01]  /*111a0*/  IMAD.MOV.U32 R2, RZ, RZ, R14 ;  /* 0x000000ffff027224 */ /* 0x000fe200078e000e */
[----:B------:R-:W-:Y:S06]  /*111b0*/  BRA `(.L_x_324) ;  /* 0xffffffcc00cc7947 */ /* 0x000fec000383ffff */
.L_x_247:
[----:B---3--:R3:W4:Y:S02]  /*111c0*/  SYNCS.PHASECHK.TRANS64.TRYWAIT P0, [R5+URZ+0x19c40], R10 ;  /* 0x019c400a050075a7 */ /* 0x008724000800017f */
[----:B----4-:R-:W-:Y:S05]  /*111d0*/  @!P0 NANOSLEEP.SYNCS 0x989680 ;  /* 0x009896800000895d */ /* 0x010fea0003900000 */
[----:B------:R-:W4:Y:S02]  /*111e0*/  @!P0 SYNCS.PHASECHK.TRANS64 P0, [R5+URZ+0x19c40], R10 ;  /* 0x019c400a050085a7 */ /* 0x000f24000800007f */
[----:B----4-:R-:W-:Y:S05]  /*111f0*/  @!P0 BRA `(.L_x_247) ;  /* 0xfffffffc00f08947 */ /* 0x010fea000383ffff */
[----:B------:R-:W-:Y:S05]  /*11200*/  BRA `(.L_x_325) ;  /* 0xffffffd000247947 */ /* 0x000fea000383ffff */
.L_x_248:
[----:B------:R-:W-:Y:S01]  /*11210*/  BSSY B0, `(.L_x_326) ;  /* 0x0000008000007945 */ /* 0x000fe20003800000 */
[----:B------:R-:W-:Y:S02]  /*11220*/  IMAD.MOV.U32 R13, RZ, RZ, R8 ;  /* 0x000000ffff0d7224 */ /* 0x000fe400078e0008 */
[----:B------:R-:W-:Y:S02]  /*11230*/  IMAD.MOV.U32 R12, RZ, RZ, RZ ;  /* 0x000000ffff0c7224 */ /* 0x000fe400078e00ff */
[----:B------:R-:W-:Y:S02]  /*11240*/  IMAD.MOV.U32 R11, RZ, RZ, 0x1e1f ;  /* 0x00001e1fff0b7424 */ /* 0x000fe400078e00ff */
[----:B------:R-:W-:-:S07]  /*11250*/  IMAD.MOV.U32 R15, RZ, RZ, -0x1 ;  /* 0xffffffffff0f7424 */ /* 0x000fce00078e00ff */
[----:B0123--:R-:W-:Y:S05]  /*11260*/  WARPSYNC.COLLECTIVE R15, `(.L_x_327) ;  /* 0x000000000f087348 */ /* 0x00ffea0003c00000 */
[----:B------:R4:W0:Y:S02]  /*11270*/  SHFL.IDX P6, R14, R13, R12, R11 ;  /* 0x0000000c0d0e7389 */ /* 0x00082400000c000b */
[----:B01234-:R-:W-:Y:S01]  /*11280*/  ENDCOLLECTIVE ;  /* 0x000000000000791b */ /* 0x01ffe20003800000 */
.L_x_327:
[----:B------:R-:W-:Y:S05]  /*11290*/  BSYNC B0 ;  /* 0x0000000000007941 */ /* 0x000fea0003800000 */
.L_x_326:
        /* <DEDUP_REMOVED lines=8> */
.L_x_328:
[----:B------:R-:W-:Y:S02]  /*11320*/  IMAD.MOV.U32 R13, RZ, RZ, R8 ;  /* 0x000000ffff0d7224 */ /* 0x000fe400078e0008 */
[----:B------:R-:W-:Y:S02]  /*11330*/  IMAD.MOV.U32 R12, RZ, RZ, 0x1 ;  /* 0x00000001ff0c7424 */ /* 0x000fe400078e00ff */
[----:B------:R-:W-:-:S07]  /*11340*/  IMAD.MOV.U32 R2, RZ, RZ, R14 ;  /* 0x000000ffff027224 */ /* 0x000fce00078e000e */
[----:B------:R-:W-:Y:S05]  /*11350*/  WARPSYNC.COLLECTIVE R15, `(.L_x_329) ;  /* 0x000000000f087348 */ /* 0x000fea0003c00000 */
[----:B------:R0:W1:Y:S02]  /*11360*/  SHFL.IDX P6, R14, R13, R12, R11 ;  /* 0x0000000c0d0e7389 */ /* 0x00006400000c000b */
[----:B01----:R-:W-:Y:S01]  /*11370*/  ENDCOLLECTIVE ;  /* 0x000000000000791b */ /* 0x003fe20003800000 */
.L_x_329:
        /* <DEDUP_REMOVED lines=13> */
.L_x_330:
[----:B------:R-:W-:Y:S01]  /*11450*/  IMAD.MOV.U32 R2, RZ, RZ, R14 ;  /* 0x000000ffff027224 */ /* 0x000fe200078e000e */
[----:B------:R-:W-:Y:S06]  /*11460*/  BRA `(.L_x_331) ;  /* 0xffffffd000147947 */ /* 0x000fec000383ffff */
.L_x_253:
[----:B------:R0:W0:Y:S02]  /*11470*/  SYNCS.PHASECHK.TRANS64.TRYWAIT P2, [R2+URZ+0x19c70], R3 ;  /* 0x019c7003020075a7 */ /* 0x000024000804017f */
[----:B0-----:R-:W-:Y:S05]  /*11480*/  @!P2 NANOSLEEP.SYNCS 0x989680 ;  /* 0x009896800000a95d */ /* 0x001fea0003900000 */
[----:B------:R-:W0:Y:S02]  /*11490*/  @!P2 SYNCS.PHASECHK.TRANS64 P2, [R2+URZ+0x19c70], R3 ;  /* 0x019c70030200a5a7 */ /* 0x000e24000804007f */
[----:B0-----:R-:W-:Y:S05]  /*114a0*/  @!P2 BRA `(.L_x_253) ;  /* 0xfffffffc00f0a947 */ /* 0x001fea000383ffff */
[----:B------:R-:W-:Y:S05]  /*114b0*/  BRA `(.L_x_332) ;  /* 0xffffffd000807947 */ /* 0x000fea000383ffff */
.L_x_255:
[----:B0-----:R0:W2:Y:S02]  /*114c0*/  SYNCS.PHASECHK.TRANS64.TRYWAIT P2, [R2+URZ+0x19c60], R4 ;  /* 0x019c6004020075a7 */ /* 0x0010a4000804017f */
[----:B--2---:R-:W-:Y:S05]  /*114d0*/  @!P2 NANOSLEEP.SYNCS 0x989680 ;  /* 0x009896800000a95d */ /* 0x004fea0003900000 */
[----:B------:R-:W2:Y:S02]  /*114e0*/  @!P2 SYNCS.PHASECHK.TRANS64 P2, [R2+URZ+0x19c60], R4 ;  /* 0x019c60040200a5a7 */ /* 0x000ea4000804007f */
[----:B--2---:R-:W-:Y:S05]  /*114f0*/  @!P2 BRA `(.L_x_255) ;  /* 0xfffffffc00f0a947 */ /* 0x004fea000383ffff */
[----:B------:R-:W-:Y:S05]  /*11500*/  BRA `(.L_x_333) ;  /* 0xffffffd000907947 */ /* 0x000fea000383ffff */
.L_x_263:
[----:B0-----:R0:W1:Y:S02]  /*11510*/  SYNCS.PHASECHK.TRANS64.TRYWAIT P1, [R3+URZ+0x19c70], R0 ;  /* 0x019c7000030075a7 */ /* 0x001064000802017f */
[----:B-1----:R-:W-:Y:S05]  /*11520*/  @!P1 NANOSLEEP.SYNCS 0x989680 ;  /* 0x009896800000995d */ /* 0x002fea0003900000 */
[----:B------:R-:W1:Y:S02]  /*11530*/  @!P1 SYNCS.PHASECHK.TRANS64 P1, [R3+URZ+0x19c70], R0 ;  /* 0x019c7000030095a7 */ /* 0x000e64000802007f */
[----:B-1----:R-:W-:Y:S05]  /*11540*/  @!P1 BRA `(.L_x_263) ;  /* 0xfffffffc00f09947 */ /* 0x002fea000383ffff */
[----:B------:R-:W-:Y:S05]  /*11550*/  BRA `(.L_x_334) ;  /* 0xffffffd400f47947 */ /* 0x000fea000383ffff */
.L_x_265:
[----:B0-----:R0:W1:Y:S02]  /*11560*/  SYNCS.PHASECHK.TRANS64.TRYWAIT P1, [R3+URZ+0x19c60], R0 ;  /* 0x019c6000030075a7 */ /* 0x001064000802017f */
[----:B-1----:R-:W-:Y:S05]  /*11570*/  @!P1 NANOSLEEP.SYNCS 0x989680 ;  /* 0x009896800000995d */ /* 0x002fea0003900000 */
[----:B------:R-:W1:Y:S02]  /*11580*/  @!P1 SYNCS.PHASECHK.TRANS64 P1, [R3+URZ+0x19c60], R0 ;  /* 0x019c6000030095a7 */ /* 0x000e64000802007f */
[----:B-1----:R-:W-:Y:S05]  /*11590*/  @!P1 BRA `(.L_x_265) ;  /* 0xfffffffc00f09947 */ /* 0x002fea000383ffff */
[----:B------:R-:W-:Y:S05]  /*115a0*/  BRA `(.L_x_335) ;  /* 0xffffffd800007947 */ /* 0x000fea000383ffff */
.L_x_277:
[----:B0-----:R0:W1:Y:S02]  /*115b0*/  SYNCS.PHASECHK.TRANS64.TRYWAIT P0, [R4+URZ+0x19c20], R0 ;  /* 0x019c2000040075a7 */ /* 0x001064000800017f */
[----:B-1----:R-:W-:Y:S05]  /*115c0*/  @!P0 NANOSLEEP.SYNCS 0x989680 ;  /* 0x009896800000895d */ /* 0x002fea0003900000 */
[----:B------:R-:W1:Y:S02]  /*115d0*/  @!P0 SYNCS.PHASECHK.TRANS64 P0, [R4+URZ+0x19c20], R0 ;  /* 0x019c2000040085a7 */ /* 0x000e64000800007f */
[----:B-1----:R-:W-:Y:S05]  /*115e0*/  @!P0 BRA `(.L_x_277) ;  /* 0xfffffffc00f08947 */ /* 0x002fea000383ffff */
[----:B------:R-:W-:Y:S05]  /*115f0*/  BRA `(.L_x_336) ;  /* 0xffffffe800207947 */ /* 0x000fea000383ffff */
.L_x_278:
[----:B------:R-:W1:Y:S01]  /*11600*/  S2R R2, SR_TID.X ;  /* 0x0000000000027919 */ /* 0x000e620000002100 */
[----:B------:R-:W-:Y:S01]  /*11610*/  BSSY B0, `(.L_x_337) ;  /* 0x000000a000007945 */ /* 0x000fe20003800000 */
[----:B------:R-:W-:Y:S02]  /*11620*/  IMAD.MOV.U32 R12, RZ, RZ, RZ ;  /* 0x000000ffff0c7224 */ /* 0x000fe400078e00ff */
[----:B------:R-:W-:Y:S02]  /*11630*/  IMAD.MOV.U32 R11, RZ, RZ, 0x1f ;  /* 0x0000001fff0b7424 */ /* 0x000fe400078e00ff */
[----:B------:R-:W-:Y:S01]  /*11640*/  IMAD.MOV.U32 R15, RZ, RZ, -0x1 ;  /* 0xffffffffff0f7424 */ /* 0x000fe200078e00ff */
[----:B-1----:R-:W-:-:S04]  /*11650*/  SHF.R.U32.HI R2, RZ, 0x5, R2 ;  /* 0x00000005ff027819 */ /* 0x002fc80000011602 */
[----:B------:R-:W-:-:S05]  /*11660*/  LOP3.LUT R2, R2, 0x3, RZ, 0xc0, !PT ;  /* 0x0000000302027812 */ /* 0x000fca00078ec0ff */
[----:B------:R-:W-:-:S07]  /*11670*/  IMAD.MOV.U32 R13, RZ, RZ, R2 ;  /* 0x000000ffff0d7224 */ /* 0x000fce00078e0002 */
[----:B0-----:R-:W-:Y:S05]  /*11680*/  WARPSYNC.COLLECTIVE R15, `(.L_x_338) ;  /* 0x000000000f087348 */ /* 0x001fea0003c00000 */
[----:B------:R1:W2:Y:S02]  /*11690*/  SHFL.IDX P6, R14, R13, R12, R11 ;  /* 0x0000000c0d0e7389 */ /* 0x0002a400000c000b */
[----:B012---:R-:W-:Y:S01]  /*116a0*/  ENDCOLLECTIVE ;  /* 0x000000000000791b */ /* 0x007fe20003800000 */
.L_x_338:
[----:B------:R-:W-:Y:S05]  /*116b0*/  BSYNC B0 ;  /* 0x0000000000007941 */ /* 0x000fea0003800000 */
.L_x_337:
[----:B------:R-:W-:Y:S05]  /*116c0*/  BRA `(.L_x_339) ;  /* 0xffffffe800087947 */ /* 0x000fea000383ffff */
.L_x_281:
[----:B------:R-:W-:Y:S01]  /*116d0*/  BSSY B1, `(.L_x_340) ;  /* 0x0000006000017945 */ /* 0x000fe20003800000 */
[----:B------:R-:W-:-:S07]  /*116e0*/  IMAD.MOV.U32 R15, RZ, RZ, -0x1 ;  /* 0xffffffffff0f7424 */ /* 0x000fce00078e00ff */
[----:B0-----:R-:W-:Y:S05]  /*116f0*/  WARPSYNC.COLLECTIVE R15, `(.L_x_341) ;  /* 0x000000000f0c7348 */ /* 0x001fea0003c00000 */
[----:B------:R-:W-:Y:S02]  /*11700*/  ELECT P6, UR62, PT ;  /* 0x00000000003e782f */ /* 0x000fe400038c0000 */
[----:B------:R-:W-:Y:S01]  /*11710*/  MOV R14, UR62 ;  /* 0x0000003e000e7c02 */ /* 0x000fe20008000f00 */
[----:B0-----:R-:W-:Y:S10]  /*11720*/  ENDCOLLECTIVE ;  /* 0x000000000000791b */ /* 0x001ff40003800000 */
.L_x_341:
[----:B------:R-:W-:Y:S05]  /*11730*/  BSYNC B1 ;  /* 0x0000000000017941 */ /* 0x000fea0003800000 */
.L_x_340:
[----:B------:R-:W-:Y:S05]  /*11740*/  BRA `(.L_x_342) ;  /* 0xffffffe800007947 */ /* 0x000fea000383ffff */
.L_x_283:
[----:B0-----:R0:W1:Y:S02]  /*11750*/  SYNCS.PHASECHK.TRANS64.TRYWAIT P1, [R5+URZ+0x19c40], R0 ;  /* 0x019c4000050075a7 */ /* 0x001064000802017f */
[----:B-1----:R-:W-:Y:S05]  /*11760*/  @!P1 NANOSLEEP.SYNCS 0x989680 ;  /* 0x009896800000995d */ /* 0x002fea0003900000 */
[----:B------:R-:W1:Y:S02]  /*11770*/  @!P1 SYNCS.PHASECHK.TRANS64 P1, [R5+URZ+0x19c40], R0 ;  /* 0x019c4000050095a7 */ /* 0x000e64000802007f */
[----:B-1----:R-:W-:Y:S05]  /*11780*/  @!P1 BRA `(.L_x_283) ;  /* 0xfffffffc00f09947 */ /* 0x002fea000383ffff */
[----:B------:R-:W-:Y:S05]  /*11790*/  BRA `(.L_x_343) ;  /* 0xffffffe800207947 */ /* 0x000fea000383ffff */
.L_x_285:
[----:B-1----:R1:W2:Y:S02]  /*117a0*/  SYNCS.PHASECHK.TRANS64.TRYWAIT P1, [R19+URZ+0x19c40], R2 ;  /* 0x019c4002130075a7 */ /* 0x0022a4000802017f */
[----:B--2---:R-:W-:Y:S05]  /*117b0*/  @!P1 NANOSLEEP.SYNCS 0x989680 ;  /* 0x009896800000995d */ /* 0x004fea0003900000 */
[----:B------:R-:W2:Y:S02]  /*117c0*/  @!P1 SYNCS.PHASECHK.TRANS64 P1, [R19+URZ+0x19c40], R2 ;  /* 0x019c4002130095a7 */ /* 0x000ea4000802007f */
[----:B--2---:R-:W-:Y:S05]  /*117d0*/  @!P1 BRA `(.L_x_285) ;  /* 0xfffffffc00f09947 */ /* 0x004fea000383ffff */
[----:B------:R-:W-:Y:S05]  /*117e0*/  BRA `(.L_x_344) ;  /* 0xffffffe8002c7947 */ /* 0x000fea000383ffff */
.L_x_287:
[----:B--2---:R2:W3:Y:S02]  /*117f0*/  SYNCS.PHASECHK.TRANS64.TRYWAIT P1, [R5+URZ+0x19c60], R0 ;  /* 0x019c6000050075a7 */ /* 0x0044e4000802017f */
[----:B---3--:R-:W-:Y:S05]  /*11800*/  @!P1 NANOSLEEP.SYNCS 0x989680 ;  /* 0x009896800000995d */ /* 0x008fea0003900000 */
[----:B------:R-:W3:Y:S02]  /*11810*/  @!P1 SYNCS.PHASECHK.TRANS64 P1, [R5+URZ+0x19c60], R0 ;  /* 0x019c6000050095a7 */ /* 0x000ee4000802007f */
[----:B---3--:R-:W-:Y:S05]  /*11820*/  @!P1 BRA `(.L_x_287) ;  /* 0xfffffffc00f09947 */ /* 0x008fea000383ffff */
[----:B------:R-:W-:Y:S05]  /*11830*/  BRA `(.L_x_345) ;  /* 0xffffffe800287947 */ /* 0x000fea000383ffff */
.L_x_289:
[----:B---3--:R3:W4:Y:S02]  /*11840*/  SYNCS.PHASECHK.TRANS64.TRYWAIT P1, [R19+URZ+0x19c60], R2 ;  /* 0x019c6002130075a7 */ /* 0x008724000802017f */
[----:B----4-:R-:W-:Y:S05]  /*11850*/  @!P1 NANOSLEEP.SYNCS 0x989680 ;  /* 0x009896800000995d */ /* 0x010fea0003900000 */
[----:B------:R-:W4:Y:S02]  /*11860*/  @!P1 SYNCS.PHASECHK.TRANS64 P1, [R19+URZ+0x19c60], R2 ;  /* 0x019c6002130095a7 */ /* 0x000f24000802007f */
[----:B----4-:R-:W-:Y:S05]  /*11870*/  @!P1 BRA `(.L_x_289) ;  /* 0xfffffffc00f09947 */ /* 0x010fea000383ffff */
[----:B------:R-:W-:Y:S05]  /*11880*/  BRA `(.L_x_346) ;  /* 0xffffffe800247947 */ /* 0x000fea000383ffff */
.L_x_291:
[----:B----4-:R4:W0:Y:S02]  /*11890*/  SYNCS.PHASECHK.TRANS64.TRYWAIT P1, [R5+URZ+0x19c80], R0 ;  /* 0x019c8000050075a7 */ /* 0x010824000802017f */
[----:B0-----:R-:W-:Y:S05]  /*118a0*/  @!P1 NANOSLEEP.SYNCS 0x989680 ;  /* 0x009896800000995d */ /* 0x001fea0003900000 */
[----:B------:R-:W0:Y:S02]  /*118b0*/  @!P1 SYNCS.PHASECHK.TRANS64 P1, [R5+URZ+0x19c80], R0 ;  /* 0x019c8000050095a7 */ /* 0x000e24000802007f */
[----:B0-----:R-:W-:Y:S05]  /*118c0*/  @!P1 BRA `(.L_x_291) ;  /* 0xfffffffc00f09947 */ /* 0x001fea000383ffff */
[----:B------:R-:W-:Y:S05]  /*118d0*/  BRA `(.L_x_347) ;  /* 0xffffffe800207947 */ /* 0x000fea000383ffff */
.L_x_348:
        /* <DEDUP_REMOVED lines=10> */
.L_x_2538:


//--------------------- .text._ZN7cutlass13device_kernelIN5flash11enable_sm90INS1_16FlashAttnFwdSm90INS1_25CollectiveMainloopFwdSm90ILi2EN4cute5tupleIJNS5_1CILi1EEES8_S8_EEENS6_IJNS7_ILi192EEENS7_ILi128EEENS7_ILi96EEEEEELi96ENS_12float_e4m3_tEfNS_4arch4Sm90ELb0ELb0ELb1ELb1ELb1ELb1ELb0ELb1ELb1ELb1ELb1ELb0EEENS1_21CollectiveEpilogueFwdINS6_IJSA_SC_SB_EEES9_NS_10bfloat16_tESG_Li384ELb1ELb1ELb1ELb1EEENS1_36VarlenDynamicPersistentTileSchedulerILi192ELi128ELi384ELi128ELb1ELb1ELb1ELb0ELb1ELb1EEEEEEEEEvNT_6ParamsE --------------------------
	.section	.text._ZN7cutlass13device_kernelIN5flash11enable_sm90INS1_16FlashAttnFwdSm90INS1_25CollectiveMainloopFwdSm90ILi2EN4cute5tupleIJNS5_1CILi1EEES8_S8_EEENS6_IJNS7_ILi192EEENS7_ILi128EEENS7_ILi96EEEEEELi96ENS_12float_e4m3_tEfNS_4arch4Sm90ELb0ELb0ELb1ELb1ELb1ELb1ELb0ELb1ELb1ELb1ELb1ELb0EEENS1_21CollectiveEpilogueFwdINS6_IJSA_SC_SB_EEES9_NS_10bfloat16_tESG_Li384ELb1ELb1ELb1ELb1EEENS1_36VarlenDynamicPersistentTileSchedulerILi192ELi128ELi384ELi128ELb1ELb1ELb1ELb0ELb1ELb1EEEEEEEEEvNT_6ParamsE,"ax",@progbits
	.align	128
.text._ZN7cutlass13device_kernelIN5flash11enable_sm90INS1_16FlashAttnFwdSm90INS1_25CollectiveMainloopFwdSm90ILi2EN4cute5tupleIJNS5_1CILi1EEES8_S8_EEENS6_IJNS7_ILi192EEENS7_ILi128EEENS7_ILi96EEEEEELi96ENS_12float_e4m3_tEfNS_4arch4Sm90ELb0ELb0ELb1ELb1ELb1ELb1ELb0ELb1ELb1ELb1ELb1ELb0EEENS1_21CollectiveEpilogueFwdINS6_IJSA_SC_SB_EEES9_NS_10bfloat16_tESG_Li384ELb1ELb1ELb1ELb1EEENS1_36VarlenDynamicPersistentTileSchedulerILi192ELi128ELi384ELi128ELb1ELb1ELb1ELb0ELb1ELb1EEEEEEEEEvNT_6ParamsE:
        .type           _ZN7cutlass13device_kernelIN5flash11enable_sm90INS1_16FlashAttnFwdSm90INS1_25CollectiveMainloopFwdSm90ILi2EN4cute5tupleIJNS5_1CILi1EEES8_S8_EEENS6_IJNS7_ILi192EEENS7_ILi128EEENS7_ILi96EEEEEELi96ENS_12float_e4m3_tEfNS_4arch4Sm90ELb0ELb0ELb1ELb1ELb1ELb1ELb0ELb1ELb1ELb1ELb1ELb0EEENS1_21CollectiveEpilogueFwdINS6_IJSA_SC_SB_EEES9_NS_10bfloat16_tESG_Li384ELb1ELb1ELb1ELb1EEENS1_36VarlenDynamicPersistentTileSchedulerILi192ELi128ELi384ELi128ELb1ELb1ELb1ELb0ELb1ELb1EEEEEEEEEvNT_6ParamsE,@function
        .size           _ZN7cutlass13device_kernelIN5flash11enable_sm90INS1_16FlashAttnFwdSm90INS1_25CollectiveMainloopFwdSm90ILi2EN4cute5tupleIJNS5_1CILi1EEES8_S8_EEENS6_IJNS7_ILi192EEENS7_ILi128EEENS7_ILi96EEEEEELi96ENS_12float_e4m3_tEfNS_4arch4Sm90ELb0ELb0ELb1ELb1ELb1ELb1ELb0ELb1ELb1ELb1ELb1ELb0EEENS1_21CollectiveEpilogueFwdINS6_IJSA_SC_SB_EEES9_NS_10bfloat16_tESG_Li384ELb1ELb1ELb1ELb1EEENS1_36VarlenDynamicPersistentTileSchedulerILi192ELi128ELi384ELi128ELb1ELb1ELb1ELb0ELb1ELb1EEEEEEEEEvNT_6ParamsE,(.L_x_2539 - _ZN7cutlass13device_kernelIN5flash11enable_sm90INS1_16FlashAttnFwdSm90INS1_25CollectiveMainloopFwdSm90ILi2EN4cute5tupleIJNS5_1CILi1EEES8_S8_EEENS6_IJNS7_ILi192EEENS7_ILi128EEENS7_ILi96EEEEEELi96ENS_12float_e4m3_tEfNS_4arch4Sm90ELb0ELb0ELb1ELb1ELb1ELb1ELb0ELb1ELb1ELb1ELb1ELb0EEENS1_21CollectiveEpilogueFwdINS6_IJSA_SC_SB_EEES9_NS_10bfloat16_tESG_Li384ELb1ELb1ELb1ELb1EEENS1_36VarlenDynamicPersistentTileSchedulerILi192ELi128ELi384ELi128ELb1ELb1ELb1ELb0ELb1ELb1EEEEEEEEEvNT_6ParamsE)
        .other          _ZN7cutlass13device_kernelIN5flash11enable_sm90INS1_16FlashAttnFwdSm90INS1_25CollectiveMainloopFwdSm90ILi2EN4cute5tupleIJNS5_1CILi1EEES8_S8_EEENS6_IJNS7_ILi192EEENS7_ILi128EEENS7_ILi96EEEEEELi96ENS_12float_e4m3_tEfNS_4arch4Sm90ELb0ELb0ELb1ELb1ELb1ELb1ELb0ELb1ELb1ELb1ELb1ELb0EEENS1_21CollectiveEpilogueFwdINS6_IJSA_SC_SB_EEES9_NS_10bfloat16_tESG_Li384ELb1ELb1ELb1ELb1EEENS1_36VarlenDynamicPersistentTileSchedulerILi192ELi128ELi384ELi128ELb1ELb1ELb1ELb0ELb1ELb1EEEEEEEEEvNT_6ParamsE,@"STO_CUDA_ENTRY STV_DEFAULT"
_ZN7cutlass13device_kernelIN5flash11enable_sm90INS1_16FlashAttnFwdSm90INS1_25CollectiveMainloopFwdSm90ILi2EN4cute5tupleIJNS5_1CILi1EEES8_S8_EEENS6_IJNS7_ILi192EEENS7_ILi128EEENS7_ILi96EEEEEELi96ENS_12float_e4m3_tEfNS_4arch4Sm90ELb0ELb0ELb1ELb1ELb1ELb1ELb0ELb1ELb1ELb1ELb1ELb0EEENS1_21CollectiveEpilogueFwdINS6_IJSA_SC_SB_EEES9_NS_10bfloat16_tESG_Li384ELb1ELb1ELb1ELb1EEENS1_36VarlenDynamicPersistentTileSchedulerILi192ELi128ELi384ELi128ELb1ELb1ELb1ELb0ELb1ELb1EEEEEEEEEvNT_6ParamsE:
[----:B------:R-:W0:Y:S02]  /*0000*/  LDC R1, c[0x0][0x28] ;  /* 0x00000a00ff017b82 */ /* 0x000e240000000800 */
[----:B0-----:R-:W-:Y:S01]  /*0010*/  VIADD R1, R1, 0xffffff50 ;  /* 0xffffff5001017836 */ /* 0x001fe20000000000 */
[----:B------:R-:W0:Y:S01]  /*0020*/  S2R R2, SR_TID.X ;  /* 0x0000000000027919 */ /* 0x000e220000002100 */
[----:B------:R-:W-:Y:S01]  /*0030*/  ELECT P0, URZ, PT ;  /* 0x00000000003f782f */ /* 0x000fe20003800000 */
[----:B------:R-:W-:Y:S01]  /*0040*/  BSSY B0, `(.L_x_349) ;  /* 0x000000d000007945 */ /* 0x000fe20003800000 */
[----:B0-----:R-:W-:-:S05]  /*0050*/  SHF.R.U32.HI R6, RZ, 0x5, R2 ;  /* 0x00000005ff067819 */ /* 0x001fca0000011602 */
[----:B------:R-:W0:Y:S02]  /*0060*/  SHFL.IDX PT, R0, R6, RZ, 0x1f ;  /* 0x00001fff06007589 */ /* 0x000e2400000e0000 */
[----:B0-----:R-:W-:-:S13]  /*0070*/  ISETP.EQ.AND P0, PT, R0, RZ, P0 ;  /* 0x000000ff0000720c */ /* 0x001fda0000702270 */
[----:B------:R-:W-:Y:S05]  /*0080*/  @!P0 BRA `(.L_x_350) ;  /* 0x0000000000208947 */ /* 0x000fea0003800000 */
[----:B------:R-:W-:Y:S02]  /*0090*/  ULDC.64 UR4, c[0x0][0x198] ;  /* 0x0000660000047ab9 */ /* 0x000fe40000000a00 */
[----:B------:R-:W-:Y:S02]  /*00a0*/  UIADD3 UR6, UP0, UR4, 0x570, URZ ;  /* 0x0000057004067890 */ /* 0x000fe4000ff1e03f */
[----:B------:R-:W-:Y:S02]  /*00b0*/  UIADD3 UR4, UP1, UR4, 0x670, URZ ;  /* 0x0000067004047890 */ /* 0x000fe4000ff3e03f */
[----:B------:R-:W-:Y:S02]  /*00c0*/  UIADD3.X UR7, URZ, UR5, URZ, UP0, !UPT ;  /* 0x000000053f077290 */ /* 0x000fe400087fe43f */
[----:B------:R-:W-:-:S07]  /*00d0*/  UIADD3.X UR5, URZ, UR5, URZ, UP1, !UPT ;  /* 0x000000053f057290 */ /* 0x000fce0008ffe43f */
[----:B------:R0:W-:Y:S02]  /*00e0*/  UTMACCTL.PF [UR6] ;  /* 0x00000000060079b9 */ /* 0x0001e40008040000 */
[----:B------:R0:W-:Y:S02]  /*00f0*/  UTMACCTL.PF [UR4] ;  /* 0x00000000040079b9 */ /* 0x0001e40008040000 */
[----:B0-----:R-:W-:Y:S01]  /*0100*/  NOP ;  /* 0x0000000000007918 */ /* 0x001fe20000000000 */
.L_x_350:
[----:B------:R-:W-:Y:S05]  /*0110*/  BSYNC B0 ;  /* 0x0000000000007941 */ /* 0x000fea0003800000 */
.L_x_349:
[----:B------:R-:W-:Y:S01]  /*0120*/  VOTEU.ANY UP0, P0 ;  /* 0x00000000003f7886 */ /* 0x000fe20000000100 */
[----:B------:R-:W0:Y:S01]  /*0130*/  SHFL.IDX PT, R0, R6, RZ, 0x1f ;  /* 0x00001fff06007589 */ /* 0x000e2200000e0000 */
[----:B------:R-:W-:Y:S01]  /*0140*/  UMOV UR4, 0x80 ;  /* 0x0000008000047882 */ /* 0x000fe20000000000 */
[----:B------:R-:W-:Y:S01]  /*0150*/  UMOV UR7, 0x180 ;  /* 0x0000018000077882 */ /* 0x000fe20000000000 */
[----:B------:R-:W-:Y:S01]  /*0160*/  SHF.R.U32.HI R2, RZ, 0x7, R2 ;  /* 0x00000007ff027819 */ /* 0x000fe20000011602 */
[----:B------:R-:W1:Y:S01]  /*0170*/  @UP0 S2UR UR8, SR_CgaCtaId ;  /* 0x00000000000809c3 */ /* 0x000e620000008800 */
[----:B------:R-:W-:Y:S01]  /*0180*/  @UP0 UMOV UR6, 0x400 ;  /* 0x0000040000060882 */ /* 0x000fe20000000000 */
[----:B------:R-:W-:-:S04]  /*0190*/  @UP0 UIADD3 UR4, -UR4, 0x100000, URZ ;  /* 0x0010000004040890 */ /* 0x000fc8000fffe13f */
[----:B------:R-:W-:Y:S02]  /*01a0*/  @UP0 USHF.L.U32 UR5, UR4, 0xb, URZ ;  /* 0x0000000b04050899 */ /* 0x000fe4000800063f */
[----:B------:R-:W-:Y:S01]  /*01b0*/  @UP0 USHF.L.U32 UR4, UR4, 0x1, URZ ;  /* 0x0000000104040899 */ /* 0x000fe2000800063f */
[----:B------:R-:W-:Y:S01]  /*01c0*/  VOTEU.ANY UP1, P0 ;  /* 0x00000000003f7886 */ /* 0x000fe20000020100 */
[----:B0-----:R-:W-:Y:S02]  /*01d0*/  ISETP.NE.AND P1, PT, R0, RZ, PT ;  /* 0x000000ff0000720c */ /* 0x001fe40003f25270 */
[----:B------:R0:W2:Y:S01]  /*01e0*/  SHFL.IDX PT, R0, R2, RZ, 0x1f ;  /* 0x00001fff02007589 */ /* 0x0000a200000e0000 */
[----:B-1----:R-:W-:Y:S02]  /*01f0*/  @UP0 ULEA UR8, UR8, UR6, 0x18 ;  /* 0x0000000608080291 */ /* 0x002fe4000f8ec03f */
[----:B------:R-:W-:-:S04]  /*0200*/  @UP0 UIADD3 UR6, -UR7, 0x100000, URZ ;  /* 0x0010000007060890 */ /* 0x000fc8000fffe13f */
[----:B------:R-:W-:Y:S02]  /*0210*/  @UP0 USHF.L.U32 UR7, UR6, 0xb, URZ ;  /* 0x0000000b06070899 */ /* 0x000fe4000800063f */
[----:B------:R-:W-:Y:S01]  /*0220*/  @UP0 USHF.L.U32 UR6, UR6, 0x1, URZ ;  /* 0x0000000106060899 */ /* 0x000fe2000800063f */
[----:B------:R-:W-:Y:S01]  /*0230*/  VOTEU.ANY UP0, P0 ;  /* 0x00000000003f7886 */ /* 0x000fe20000000100 */
[----:B------:R-:W1:Y:S04]  /*0240*/  FENCE.VIEW.ASYNC.S ;  /* 0x00000000000073c6 */ /* 0x000e680000000000 */
[----:B-1----:R0:W1:Y:S06]  /*0250*/  @UP0 SYNCS.EXCH.64 URZ, [UR8+0x19c00], UR4 ;  /* 0x019c0004083f05b2 */ /* 0x00206c0008000100 */
[----:B------:R0:W3:Y:S02]  /*0260*/  @UP1 SYNCS.EXCH.64 URZ, [UR8+0x19c20], UR6 ;  /* 0x019c2006083f15b2 */ /* 0x0000e40008000100 */
        /* <DEDUP_REMOVED lines=14> */
[----:B0-----:R0:W4:Y:S08]  /*0350*/  SYNCS.EXCH.64 URZ, [UR8+0x19c30], UR4 ;  /* 0x019c3004083f75b2 */ /* 0x0011300008000100 */
[----:B------:R0:W0:Y:S01]  /*0360*/  SYNCS.EXCH.64 URZ, [UR8+0x19c40], UR6 ;  /* 0x019c4006083f75b2 */ /* 0x0000220008000100 */
[----:B------:R0:W0:Y:S01]  /*0370*/  SYNCS.EXCH.64 URZ, [UR8+0x19c38], UR4 ;  /* 0x019c3804083f75b2 */ /* 0x0000220008000100 */
[----:B------:R0:W0:Y:S01]  /*0380*/  SYNCS.EXCH.64 URZ, [UR8+0x19c48], UR6 ;  /* 0x019c4806083f75b2 */ /* 0x0000220008000100 */
[----:B------:R-:W-:Y:S01]  /*0390*/  NOP ;  /* 0x0000000000007918 */ /* 0x000fe20000000000 */
.L_x_351:
        /* <DEDUP_REMOVED lines=22> */
.L_x_352:
        /* <DEDUP_REMOVED lines=18> */
.L_x_353:
        /* <DEDUP_REMOVED lines=22> */
.L_x_354:
[----:B------:R-:W5:Y:S01]  /*0780*/  SHFL.IDX PT, R3, R6, RZ, 0x1f ;  /* 0x00001fff06037589 */ /* 0x000f6200000e0000 */
        /* <DEDUP_REMOVED lines=22> */
.L_x_355:
[----:B--2---:R-:W-:Y:S01]  /*08f0*/  ISETP.NE.AND P0, PT, R0, RZ, PT ;  /* 0x000000ff0000720c */ /* 0x004fe20003f05270 */
[----:B------:R-:W-:Y:S01]  /*0900*/  IMAD.MOV.U32 R0, RZ, RZ, 0x1 ;  /* 0x00000001ff007424 */ /* 0x000fe200078e00ff */
[----:B------:R-:W-:Y:S01]  /*0910*/  NOP ;  /* 0x0000000000007918 */ /* 0x000fe20000000000 */
[----:B------:R-:W-:Y:S01]  /*0920*/  ULDC.64 UR40, c[0x0][0x208] ;  /* 0x0000820000287ab9 */ /* 0x000fe20000000a00 */
[----:B------:R-:W-:Y:S02]  /*0930*/  BSSY B8, `(.L_x_356) ;  /* 0x0001b1d000087945 */ /* 0x000fe40003800000 */
[----:B------:R-:W-:-:S05]  /*0940*/  SEL R0, R0, 0x2, !P0 ;  /* 0x0000000200007807 */ /* 0x000fca0004000000 */
[----:B------:R2:W-:Y:S01]  /*0950*/  STL [R1+0x2c], R0 ;  /* 0x00002c0001007387 */ /* 0x0005e20000100800 */
[----:B01-34-:R-:W-:Y:S06]  /*0960*/  BAR.SYNC.DEFER_BLOCKING 0x0 ;  /* 0x0000000000007b1d */ /* 0x01bfec0000010000 */
[----:B------:R-:W-:Y:S05]  /*0970*/  @!P0 BRA `(.L_x_357) ;  /* 0x0000013c00348947 */ /* 0x000fea0003800000 */
.L_x_358:
[----:B------:R-:W-:-:S08]  /*0980*/  NOP ;  /* 0x0000000000007918 */ /* 0x000fd00000000000 */
[----:B------:R-:W0:Y:S02]  /*0990*/  USETMAXREG.TRY_ALLOC.CTAPOOL UP0, 0xa0 ;  /* 0x000000a0000079c8 */ /* 0x000e240008000600 */
[----:B0-----:R-:W-:-:S13]  /*09a0*/  PLOP3.LUT P0, PT, PT, PT, UP0, 0x80, 0x0 ;  /* 0x000000000000781c */ /* 0x001fda0003f0f008 */
[----:B------:R-:W-:Y:S05]  /*09b0*/  @!P0 BRA `(.L_x_358) ;  /* 0xfffffffc00f08947 */ /* 0x000fea000383ffff */
[----:B------:R-:W2:Y:S08]  /*09c0*/  S2UR UR4, SR_CgaCtaId ;  /* 0x00000000000479c3 */ /* 0x000eb00000008800 */
[----:B------:R-:W-:Y:S06]  /*09d0*/  BAR.ARV 0x8, 0x200 ;  /* 0x0208000000007b1d */ /* 0x000fec0000002000 */
[----:B------:R-:W-:-:S02]  /*09e0*/  MOV R18, 0x400 ;  /* 0x0000040000127802 */ /* 0x000fc40000000f00 */
[----:B------:R-:W-:Y:S01]  /*09f0*/  BAR.SYNC.DEFER_BLOCKING 0x5, 0x200 ;  /* 0x0148000000007b1d */ /* 0x000fe20000010000 */
[----:B--2---:R-:W-:-:S05]  /*0a00*/  IMAD.U32 R0, RZ, RZ, UR4 ;  /* 0x00000004ff007e24 */ /* 0x004fca000f8e00ff */
[----:B------:R-:W-:Y:S01]  /*0a10*/  ULDC UR4, c[0x0][0xc3c] ;  /* 0x00030f0000047ab9 */ /* 0x000fe20000000800 */
[----:B------:R-:W-:Y:S01]  /*0a20*/  LEA R18, R0, R18, 0x18 ;  /* 0x0000001200127211 */ /* 0x000fe200078ec0ff */
[----:B------:R-:W-:Y:S04]  /*0a30*/  STL [R1+0x24], R0 ;  /* 0x0000240001007387 */ /* 0x000fe80000100800 */
[----:B------:R-:W0:Y:S01]  /*0a40*/  LDS.128 R24, [R18+0x19cd0] ;  /* 0x019cd00012187984 */ /* 0x000e220000000c00 */
[----:B------:R-:W-:Y:S06]  /*0a50*/  BAR.ARV 0x4, 0x200 ;  /* 0x0108000000007b1d */ /* 0x000fec0000002000 */
[----:B0-----:R-:W-:-:S13]  /*0a60*/  ISETP.GE.AND P0, PT, R27, UR4, PT ;  /* 0x000000041b007c0c */ /* 0x001fda000bf06270 */
[----:B------:R-:W-:Y:S05]  /*0a70*/  @P0 BRA `(.L_x_359) ;  /* 0x000001b000200947 */ /* 0x000fea0003800000 */
[----:B------:R-:W0:Y:S02]  /*0a80*/  S2R R0, SR_TID.X ;  /* 0x0000000000007919 */ /* 0x000e240000002100 */
[----:B0-----:R-:W-:-:S05]  /*0a90*/  VIADD R22, R0, 0xffffff80 ;  /* 0xffffff8000167836 */ /* 0x001fca0000000000 */
[-C--:B------:R-:W-:Y:S02]  /*0aa0*/  LEA.HI R6, R22, R22.reuse, RZ, 0x1 ;  /* 0x0000001616067211 */ /* 0x080fe400078f08ff */
[----:B------:R-:W-:Y:S02]  /*0ab0*/  SHF.R.S32.HI R0, RZ, 0x1f, R22 ;  /* 0x0000001fff007819 */ /* 0x000fe40000011416 */
[----:B------:R-:W-:Y:S02]  /*0ac0*/  LOP3.LUT R7, R6, 0xfffffffe, RZ, 0xc0, !PT ;  /* 0xfffffffe06077812 */ /* 0x000fe400078ec0ff */
[CC--:B------:R-:W-:Y:S02]  /*0ad0*/  LEA.HI R2, R0.reuse, R22.reuse, RZ, 0x5 ;  /* 0x0000001600027211 */ /* 0x0c0fe400078f28ff */
[----:B------:R-:W-:Y:S01]  /*0ae0*/  LEA.HI R3, R0, R22, RZ, 0x4 ;  /* 0x0000001600037211 */ /* 0x000fe200078f20ff */
[----:B------:R-:W-:Y:S01]  /*0af0*/  IMAD.IADD R16, R22, 0x1, -R7 ;  /* 0x0000000116107824 */ /* 0x000fe200078e0a07 */
[----:B------:R-:W-:Y:S01]  /*0b00*/  SHF.R.S32.HI R155, RZ, 0x1, R6 ;  /* 0x00000001ff9b7819 */ /* 0x000fe20000011406 */
[----:B------:R-:W-:Y:S01]  /*0b10*/  IMAD.SHL.U32 R4, R2, 0x10, RZ ;  /* 0x0000001002047824 */ /* 0x000fe200078e00ff */
[----:B------:R-:W-:-:S02]  /*0b20*/  LOP3.LUT R2, R3, 0x7fffff0, RZ, 0xc0, !PT ;  /* 0x07fffff003027812 */ /* 0x000fc400078ec0ff */
[----:B------:R-:W-:Y:S02]  /*0b30*/  SHF.L.U32 R152, R16, 0x3, RZ ;  /* 0x0000000310987819 */ /* 0x000fe400000006ff */
[----:B------:R-:W-:Y:S01]  /*0b40*/  LOP3.LUT R5, R4, 0xfffffe00, RZ, 0xc0, !PT ;  /* 0xfffffe0004057812 */ /* 0x000fe200078ec0ff */
[----:B------:R-:W-:Y:S01]  /*0b50*/  IMAD.IADD R4, R22, 0x1, -R2 ;  /* 0x0000000116047824 */ /* 0x000fe200078e0a02 */
[----:B------:R-:W-:Y:S01]  /*0b60*/  LEA.HI R2, R0, R22, RZ, 0x7 ;  /* 0x0000001600027211 */ /* 0x000fe200078f38ff */
[----:B------:R-:W-:Y:S01]  /*0b70*/  VIADD R10, R152, 0x20 ;  /* 0x00000020980a7836 */ /* 0x000fe20000000000 */
[----:B------:R-:W-:Y:S01]  /*0b80*/  SHF.R.S32.HI R6, RZ, 0x1f, R6 ;  /* 0x0000001fff067819 */ /* 0x000fe20000011406 */
[----:B------:R-:W-:Y:S01]  /*0b90*/  IMAD R4, R4, 0x20, R5 ;  /* 0x0000002004047824 */ /* 0x000fe200078e0205 */
[----:B------:R-:W-:Y:S02]  /*0ba0*/  LOP3.LUT R8, R2, 0xffffff80, RZ, 0xc0, !PT ;  /* 0xffffff8002087812 */ /* 0x000fe400078ec0ff */
[----:B------:R0:W-:Y:S01]  /*0bb0*/  STL [R1+0x1c], R10 ;  /* 0x00001c0a01007387 */ /* 0x0001e20000100800 */
[----:B------:R-:W-:-:S02]  /*0bc0*/  LEA.HI R6, R6, R155, RZ, 0x2 ;  /* 0x0000009b06067211 */ /* 0x000fc400078f10ff */
[----:B------:R-:W-:Y:S01]  /*0bd0*/  IMAD.IADD R20, R22, 0x1, -R8 ;  /* 0x0000000116147824 */ /* 0x000fe200078e0a08 */
[----:B------:R-:W2:Y:S01]  /*0be0*/  LDL.LU R19, [R1+0x2c] ;  /* 0x00002c0001137983 */ /* 0x000ea20000300800 */
[----:B------:R-:W-:Y:S02]  /*0bf0*/  SHF.R.S32.HI R23, RZ, 0x7, R2 ;  /* 0x00000007ff177819 */ /* 0x000fe40000011402 */
[----:B------:R-:W-:Y:S02]  /*0c00*/  SHF.R.S32.HI R2, RZ, 0x4, R3 ;  /* 0x00000004ff027819 */ /* 0x000fe40000011403 */
[----:B------:R-:W-:Y:S01]  /*0c10*/  SHF.R.S32.HI R8, RZ, 0x1f, R20 ;  /* 0x0000001fff087819 */ /* 0x000fe20000011414 */
[----:B0-----:R-:W-:Y:S01]  /*0c20*/  IMAD.IADD R10, R152, 0x1, R10 ;  /* 0x00000001980a7824 */ /* 0x001fe200078e020a */
[----:B------:R-:W-:Y:S02]  /*0c30*/  LOP3.LUT R6, R6, 0x7fffffc, RZ, 0xc0, !PT ;  /* 0x07fffffc06067812 */ /* 0x000fe400078ec0ff */
[----:B------:R-:W-:-:S02]  /*0c40*/  LEA.HI R9, R8, R20, RZ, 0x2 ;  /* 0x0000001408097211 */ /* 0x000fc400078f10ff */
[----:B------:R-:W-:Y:S01]  /*0c50*/  LEA.HI R3, R3, R2, RZ, 0x1 ;  /* 0x0000000203037211 */ /* 0x000fe200078f08ff */
[----:B------:R-:W-:Y:S01]  /*0c60*/  IMAD.IADD R7, R155, 0x1, -R6 ;  /* 0x000000019b077824 */ /* 0x000fe200078e0a06 */
[----:B------:R-:W-:Y:S02]  /*0c70*/  LEA.HI R5, R0, R22, RZ, 0x3 ;  /* 0x0000001600057211 */ /* 0x000fe400078f18ff */
[--C-:B------:R-:W-:Y:S02]  /*0c80*/  SHF.R.S32.HI R6, RZ, 0x2, R9.reuse ;  /* 0x00000002ff067819 */ /* 0x100fe40000011409 */
[----:B------:R-:W-:Y:S02]  /*0c90*/  SHF.R.S32.HI R11, RZ, 0x1f, R9 ;  /* 0x0000001fff0b7819 */ /* 0x000fe40000011409 */
[----:B------:R-:W-:Y:S02]  /*0ca0*/  LOP3.LUT R3, R3, 0x1ffffffe, RZ, 0xc0, !PT ;  /* 0x1ffffffe03037812 */ /* 0x000fe400078ec0ff */
[----:B------:R-:W-:Y:S01]  /*0cb0*/  SHF.R.S32.HI R5, RZ, 0x3, R5 ;  /* 0x00000003ff057819 */ /* 0x000fe20000011405 */
[C---:B------:R-:W-:Y:S01]  /*0cc0*/  IMAD R13, R2.reuse, 0x8, R7 ;  /* 0x00000008020d7824 */ /* 0x040fe200078e0207 */
[----:B------:R-:W-:Y:S01]  /*0cd0*/  LEA.HI R11, R11, R6, RZ, 0x3 ;  /* 0x000000060b0b7211 */ /* 0x000fe200078f18ff */
[----:B------:R-:W-:Y:S01]  /*0ce0*/  IMAD.IADD R3, R2, 0x1, -R3 ;  /* 0x0000000102037824 */ /* 0x000fe200078e0a03 */
[----:B------:R-:W-:Y:S01]  /*0cf0*/  SHF.R.S32.HI R7, RZ, 0x1f, R10 ;  /* 0x0000001fff077819 */ /* 0x000fe2000001140a */
[----:B------:R-:W-:Y:S01]  /*0d00*/  IMAD.HI R2, R23, 0x55555556, RZ ;  /* 0x5555555617027827 */ /* 0x000fe200078e02ff */
[----:B------:R-:W-:-:S02]  /*0d10*/  LOP3.LUT R11, R11, 0xfffffff8, RZ, 0xc0, !PT ;  /* 0xfffffff80b0b7812 */ /* 0x000fc400078ec0ff */
[----:B------:R-:W-:Y:S01]  /*0d20*/  LEA.HI R8, R8, R20, RZ, 0x5 ;  /* 0x0000001408087211 */ /* 0x000fe200078f28ff */
[----:B------:R-:W-:Y:S01]  /*0d30*/  IMAD.SHL.U32 R5, R5, 0x80, RZ ;  /* 0x0000008005057824 */ /* 0x000fe200078e00ff */
[CC--:B------:R-:W-:Y:S02]  /*0d40*/  LEA.HI R12, R7.reuse, R10.reuse, RZ, 0x4 ;  /* 0x0000000a070c7211 */ /* 0x0c0fe400078f20ff */
[----:B------:R-:W-:Y:S01]  /*0d50*/  LEA.HI R7, R7, R10, RZ, 0x5 ;  /* 0x0000000a07077211 */ /* 0x000fe200078f28ff */
[----:B------:R-:W-:Y:S01]  /*0d60*/  IMAD.IADD R11, R6, 0x1, -R11 ;  /* 0x00000001060b7824 */ /* 0x000fe200078e0a0b */
[----:B------:R-:W-:Y:S02]  /*0d70*/  LEA.HI R2, R2, R2, RZ, 0x1 ;  /* 0x0000000202027211 */ /* 0x000fe400078f08ff */
[----:B------:R-:W-:Y:S02]  /*0d80*/  SHF.R.S32.HI R8, RZ, 0x5, R8 ;  /* 0x00000005ff087819 */ /* 0x000fe40000011408 */
[----:B------:R-:W-:Y:S01]  /*0d90*/  LOP3.LUT R21, R5, 0x80, RZ, 0xc0, !PT ;  /* 0x0000008005157812 */ /* 0x000fe200078ec0ff */
[----:B------:R-:W-:Y:S01]  /*0da0*/  IMAD.SHL.U32 R14, R13, 0x20, RZ ;  /* 0x000000200d0e7824 */ /* 0x000fe200078e00ff */
[----:B------:R-:W-:Y:S01]  /*0db0*/  SHF.R.S32.HI R7, RZ, 0x5, R7 ;  /* 0x00000005ff077819 */ /* 0x000fe20000011407 */
[----:B------:R-:W-:Y:S01]  /*0dc0*/  IMAD R2, R2, -0x3, R23 ;  /* 0xfffffffd02027824 */ /* 0x000fe200078e0217 */
[----:B------:R-:W-:Y:S01]  /*0dd0*/  SHF.R.U32.HI R15, RZ, 0x3, R21 ;  /* 0x00000003ff0f7819 */ /* 0x000fe20000011615 */
[----:B------:R-:W-:Y:S01]  /*0de0*/  IMAD R11, R8, 0x10, R11 ;  /* 0x00000010080b7824 */ /* 0x000fe200078e020b */
[----:B------:R-:W-:-:S02]  /*0df0*/  LOP3.LUT R5, R21, 0x10, R12, 0xf8, !PT ;  /* 0x0000001015057812 */ /* 0x000fc400078ef80c */
[----:B------:R-:W-:Y:S01]  /*0e00*/  LEA.HI R0, R0, R22, RZ, 0x2 ;  /* 0x0000001600007211 */ /* 0x000fe200078f10ff */
[----:B------:R-:W-:Y:S01]  /*0e10*/  IMAD R7, R7, 0x1800, R14 ;  /* 0x0000180007077824 */ /* 0x000fe200078e020e */
[----:B------:R-:W-:Y:S01]  /*0e20*/  LEA R6, R3, R4, 0x3 ;  /* 0x0000000403067211 */ /* 0x000fe200078e18ff */
[----:B------:R-:W-:Y:S01]  /*0e30*/  IMAD R3, R2, 0x40, R11 ;  /* 0x0000004002037824 */ /* 0x000fe200078e020b */
[----:B------:R-:W-:Y:S01]  /*0e40*/  LOP3.LUT R5, R5, R15, RZ, 0x3c, !PT ;  /* 0x0000000f05057212 */ /* 0x000fe200078e3cff */
[----:B------:R-:W-:Y:S01]  /*0e50*/  STL [R1+0x8], R21 ;  /* 0x0000081501007387 */ /* 0x000fe20000100800 */
[----:B------:R-:W-:Y:S02]  /*0e60*/  LOP3.LUT R2, R0, 0xfffffffc, RZ, 0xc0, !PT ;  /* 0xfffffffc00027812 */ /* 0x000fe400078ec0ff */
[----:B------:R-:W-:Y:S01]  /*0e70*/  IADD3 R4, R18, R7, R5 ;  /* 0x0000000712047210 */ /* 0x000fe20007ffe005 */
[----:B------:R-:W-:Y:S01]  /*0e80*/  STL [R1+0x20], R14 ;  /* 0x0000200e01007387 */ /* 0x000fe20000100800 */
[----:B------:R-:W-:-:S03]  /*0e90*/  IMAD.SHL.U32 R16, R16, 0x10, RZ ;  /* 0x0000001010107824 */ /* 0x000fc600078e00ff */
[----:B------:R-:W-:Y:S04]  /*0ea0*/  STL [R1+0x98], R15 ;  /* 0x0000980f01007387 */ /* 0x000fe80000100800 */
[----:B------:R0:W-:Y:S01]  /*0eb0*/  STL [R1+0xa4], R6 ;  /* 0x0000a40601007387 */ /* 0x0001e20000100800 */
[----:B------:R-:W-:-:S03]  /*0ec0*/  VIADD R23, R16, 0x40 ;  /* 0x0000004010177836 */ /* 0x000fc60000000000 */
[----:B------:R1:W-:Y:S01]  /*0ed0*/  STL [R1+0x94], R4 ;  /* 0x0000940401007387 */ /* 0x0003e20000100800 */
[----:B------:R-:W-:Y:S02]  /*0ee0*/  VIADD R5, R152, 0x10 ;  /* 0x0000001098057836 */ /* 0x000fe40000000000 */
[----:B0-----:R-:W-:Y:S01]  /*0ef0*/  IMAD.IADD R6, R22, 0x1, -R2 ;  /* 0x0000000116067824 */ /* 0x001fe200078e0a02 */
[----:B------:R-:W-:Y:S01]  /*0f00*/  SHF.R.S32.HI R2, RZ, 0x2, R0 ;  /* 0x00000002ff027819 */ /* 0x000fe20000011400 */
[----:B------:R-:W-:Y:S02]  /*0f10*/  STL [R1+0x9c], R3 ;  /* 0x00009c0301007387 */ /* 0x000fe40000100800 */
[C---:B-1----:R-:W-:Y:S01]  /*0f20*/  IMAD.SHL.U32 R4, R6.reuse, 0x8, RZ ;  /* 0x0000000806047824 */ /* 0x042fe200078e00ff */
[----:B------:R-:W-:Y:S01]  /*0f30*/  LEA.HI R0, R6, R6, RZ, 0x1 ;  /* 0x0000000606007211 */ /* 0x000fe200078f08ff */
[----:B------:R-:W-:Y:S01]  /*0f40*/  STL [R1+0x4c], RZ ;  /* 0x00004cff01007387 */ /* 0x000fe20000100800 */
[----:B------:R-:W-:-:S02]  /*0f50*/  LOP3.LUT R9, R9, 0x7ffffffc, RZ, 0xc0, !PT ;  /* 0x7ffffffc09097812 */ /* 0x000fc400078ec0ff */
[----:B------:R-:W-:Y:S01]  /*0f60*/  LOP3.LUT R2, R0, 0x1ffffffe, RZ, 0xc0, !PT ;  /* 0x1ffffffe00027812 */ /* 0x000fe200078ec0ff */
[----:B------:R-:W-:Y:S01]  /*0f70*/  STL [R1+0x4], RZ ;  /* 0x000004ff01007387 */ /* 0x000fe20000100800 */
[----:B------:R-:W-:Y:S02]  /*0f80*/  LOP3.LUT R0, R21, 0x10, R16, 0xf8, !PT ;  /* 0x0000001015007812 */ /* 0x000fe400078ef810 */
[----:B------:R-:W-:Y:S01]  /*0f90*/  SHF.R.S32.HI R7, RZ, 0x1f, R23 ;  /* 0x0000001fff077819 */ /* 0x000fe20000011417 */
[----:B------:R-:W-:Y:S04]  /*0fa0*/  STL [R1+0x38], R4 ;  /* 0x0000380401007387 */ /* 0x000fe80000100800 */
[----:B------:R0:W-:Y:S01]  /*0fb0*/  STL [R1+0x18], R5 ;  /* 0x0000180501007387 */ /* 0x0001e20000100800 */
[----:B------:R-:W-:Y:S01]  /*0fc0*/  IMAD.IADD R9, R20, 0x1, -R9 ;  /* 0x0000000114097824 */ /* 0x000fe200078e0a09 */
[----:B------:R-:W-:Y:S01]  /*0fd0*/  LOP3.LUT R0, R0, R15, RZ, 0x3c, !PT ;  /* 0x0000000f00007212 */ /* 0x000fe200078e3cff */
[----:B------:R-:W-:Y:S01]  /*0fe0*/  IMAD.IADD R2, R6, 0x1, -R2 ;  /* 0x0000000106027824 */ /* 0x000fe200078e0a02 */
[----:B------:R-:W-:Y:S01]  /*0ff0*/  STL [R1+0xc], R7 ;  /* 0x00000c0701007387 */ /* 0x000fe20000100800 */
[C---:B0-----:R-:W-:Y:S01]  /*1000*/  IADD3 R5, R4.reuse, 0x20, RZ ;  /* 0x0000002004057810 */ /* 0x041fe20007ffe0ff */
[----:B------:R-:W-:-:S03]  /*1010*/  VIADD R4, R4, 0x40 ;  /* 0x0000004004047836 */ /* 0x000fc60000000000 */
[----:B------:R-:W-:Y:S01]  /*1020*/  SHF.R.S32.HI R6, RZ, 0x1f, R5 ;  /* 0x0000001fff067819 */ /* 0x000fe20000011405 */
[----:B------:R0:W-:Y:S01]  /*1030*/  STL [R1+0x58], R5 ;  /* 0x0000580501007387 */ /* 0x0001e20000100800 */
[----:B------:R-:W-:-:S03]  /*1040*/  IMAD.SHL.U32 R9, R9, 0x2, RZ ;  /* 0x0000000209097824 */ /* 0x000fc600078e00ff */
[----:B------:R1:W-:Y:S01]  /*1050*/  STL [R1+0x60], R4 ;  /* 0x0000600401007387 */ /* 0x0003e20000100800 */
[C---:B------:R-:W-:Y:S01]  /*1060*/  VIADD R8, R9.reuse, 0x30 ;  /* 0x0000003009087836 */ /* 0x040fe20000000000 */
[----:B0-----:R-:W-:Y:S02]  /*1070*/  SHF.R.S32.HI R5, RZ, 0x1f, R4 ;  /* 0x0000001fff057819 */ /* 0x001fe40000011404 */
[----:B------:R0:W-:Y:S01]  /*1080*/  STL [R1+0xac], R6 ;  /* 0x0000ac0601007387 */ /* 0x0001e20000100800 */
[----:B-1----:R-:W-:Y:S01]  /*1090*/  IMAD.IADD R4, R14, 0x1, R0 ;  /* 0x000000010e047824 */ /* 0x002fe200078e0200 */
[----:B------:R-:W-:Y:S02]  /*10a0*/  SHF.R.S32.HI R0, RZ, 0x4, R12 ;  /* 0x00000004ff007819 */ /* 0x000fe4000001140c */
[----:B------:R1:W-:Y:S01]  /*10b0*/  STL [R1+0xa8], R5 ;  /* 0x0000a80501007387 */ /* 0x0003e20000100800 */
[----:B------:R-:W-:-:S03]  /*10c0*/  VIADD R7, R9, 0x38 ;  /* 0x0000003809077836 */ /* 0x000fc60000000000 */
[----:B------:R-:W-:Y:S01]  /*10d0*/  STL [R1+0x3c], R9 ;  /* 0x00003c0901007387 */ /* 0x000fe20000100800 */
[----:B0-----:R-:W-:-:S03]  /*10e0*/  VIADD R6, R9, 0x40 ;  /* 0x0000004009067836 */ /* 0x001fc60000000000 */
[----:B------:R0:W-:Y:S01]  /*10f0*/  STL [R1+0x30], R4 ;  /* 0x0000300401007387 */ /* 0x0001e20000100800 */
[----:B-1----:R-:W-:-:S03]  /*1100*/  VIADD R5, R9, 0x48 ;  /* 0x0000004809057836 */ /* 0x002fc60000000000 */
[----:B------:R1:W-:Y:S04]  /*1110*/  STL [R1], R0 ;  /* 0x0000000001007387 */ /* 0x0003e80000100800 */
[----:B------:R3:W-:Y:S01]  /*1120*/  STL [R1+0x78], R8 ;  /* 0x0000780801007387 */ /* 0x0007e20000100800 */
[C---:B0-----:R-:W-:Y:S01]  /*1130*/  IADD3 R4, R9.reuse, 0x50, RZ ;  /* 0x0000005009047810 */ /* 0x041fe20007ffe0ff */
[----:B-1----:R-:W-:Y:S01]  /*1140*/  VIADD R0, R9, 0x58 ;  /* 0x0000005809007836 */ /* 0x002fe20000000000 */
[----:B------:R-:W-:Y:S01]  /*1150*/  SHF.R.S32.HI R9, RZ, 0x1f, R8 ;  /* 0x0000001fff097819 */ /* 0x000fe20000011408 */
[----:B------:R0:W-:Y:S01]  /*1160*/  STL [R1+0x74], R7 ;  /* 0x0000740701007387 */ /* 0x0001e20000100800 */
[----:B---3--:R-:W-:-:S03]  /*1170*/  SHF.R.S32.HI R8, RZ, 0x1f, R7 ;  /* 0x0000001fff087819 */ /* 0x008fc60000011407 */
[----:B------:R1:W-:Y:S04]  /*1180*/  STL [R1+0x70], R6 ;  /* 0x0000700601007387 */ /* 0x0003e80000100800 */
[----:B------:R3:W-:Y:S01]  /*1190*/  STL [R1+0x6c], R5 ;  /* 0x00006c0501007387 */ /* 0x0007e20000100800 */
[----:B0-----:R-:W-:-:S03]  /*11a0*/  SHF.R.S32.HI R7, RZ, 0x1f, R6 ;  /* 0x0000001fff077819 */ /* 0x001fc60000011406 */
[----:B------:R-:W-:Y:S01]  /*11b0*/  STL [R1+0x90], R9 ;  /* 0x0000900901007387 */ /* 0x000fe20000100800 */
[----:B-1----:R-:W-:-:S03]  /*11c0*/  SHF.R.S32.HI R6, RZ, 0x1f, R5 ;  /* 0x0000001fff067819 */ /* 0x002fc60000011405 */
[----:B------:R0:W-:Y:S01]  /*11d0*/  STL [R1+0x68], R4 ;  /* 0x0000680401007387 */ /* 0x0001e20000100800 */
[----:B---3--:R-:W-:-:S03]  /*11e0*/  SHF.R.S32.HI R5, RZ, 0x1f, R4 ;  /* 0x0000001fff057819 */ /* 0x008fc60000011404 */
[----:B------:R-:W-:Y:S04]  /*11f0*/  STL [R1+0x8c], R8 ;  /* 0x00008c0801007387 */ /* 0x000fe80000100800 */
[----:B------:R1:W-:Y:S01]  /*1200*/  STL [R1+0x64], R0 ;  /* 0x0000640001007387 */ /* 0x0003e20000100800 */
[----:B0-----:R-:W-:-:S03]  /*1210*/  SHF.R.S32.HI R4, RZ, 0x1f, R0 ;  /* 0x0000001fff047819 */ /* 0x001fc60000011400 */
[----:B------:R0:W-:Y:S01]  /*1220*/  STL [R1+0x88], R7 ;  /* 0x0000880701007387 */ /* 0x0001e20000100800 */
[----:B-1----:R-:W-:-:S03]  /*1230*/  IMAD R0, R2, 0x8, R3 ;  /* 0x0000000802007824 */ /* 0x002fc600078e0203 */
[----:B------:R0:W-:Y:S04]  /*1240*/  STL [R1+0x84], R6 ;  /* 0x0000840601007387 */ /* 0x0001e80000100800 */
[----:B------:R0:W-:Y:S04]  /*1250*/  STL [R1+0x80], R5 ;  /* 0x0000800501007387 */ /* 0x0001e80000100800 */
[----:B------:R0:W-:Y:S04]  /*1260*/  STL [R1+0xa0], R0 ;  /* 0x0000a00001007387 */ /* 0x0001e80000100800 */
[----:B------:R0:W-:Y:S01]  /*1270*/  STL [R1+0x7c], R4 ;  /* 0x00007c0401007387 */ /* 0x0001e20000100800 */
[----:B------:R-:W-:-:S02]  /*1280*/  IMAD.MOV.U32 R154, RZ, RZ, RZ ;  /* 0x000000ffff9a7224 */ /* 0x000fc400078e00ff */
[----:B------:R-:W-:Y:S01]  /*1290*/  IMAD.MOV.U32 R156, RZ, RZ, RZ ;  /* 0x000000ffff9c7224 */ /* 0x000fe200078e00ff */
[----:B--2---:R-:W-:Y:S01]  /*12a0*/  LOP3.LUT R157, R19, 0x1, RZ, 0xfc, !PT ;  /* 0x00000001139d7812 */ /* 0x004fe200078efcff */
[----:B0-----:R-:W-:-:S07]  /*12b0*/  IMAD.MOV.U32 R19, RZ, RZ, RZ ;  /* 0x000000ffff137224 */ /* 0x001fce00078e00ff */
.L_x_486:
[----:B012-4-:R-:W0:Y:S01]  /*12c0*/  LDC.64 R2, c[0x0][0xc88] ;  /* 0x00032200ff027b82 */ /* 0x017e220000000a00 */
[----:B------:R-:W-:Y:S01]  /*12d0*/  ULDC.64 UR4, c[0x0][0xa28] ;  /* 0x00028a0000047ab9 */ /* 0x000fe20000000a00 */
[----:B------:R-:W-:Y:S01]  /*12e0*/  ULDC.64 UR8, c[0x0][0xa18] ;  /* 0x0002860000087ab9 */ /* 0x000fe20000000a00 */
[----:B------:R-:W-:Y:S01]  /*12f0*/  ULDC.64 UR6, c[0x0][0xa08] ;  /* 0x0002820000067ab9 */ /* 0x000fe20000000a00 */
[----:B0-----:R-:W-:-:S05]  /*1300*/  IMAD.WIDE R2, R27, 0x4, R2 ;  /* 0x000000041b027825 */ /* 0x001fca00078e0202 */
[----:B------:R-:W2:Y:S01]  /*1310*/  LDG.E R30, desc[UR40][R2.64] ;  /* 0x00000028021e7981 */ /* 0x000ea2000c1e1900 */
[----:B------:R-:W-:Y:S01]  /*1320*/  ISETP.NE.U32.AND P2, PT, RZ, UR4, PT ;  /* 0x00000004ff007c0c */ /* 0x000fe2000bf45070 */
[----:B---3--:R-:W-:Y:S01]  /*1330*/  IMAD.MOV.U32 R8, RZ, RZ, RZ ;  /* 0x000000ffff087224 */ /* 0x008fe200078e00ff */
[----:B------:R-:W-:Y:S01]  /*1340*/  ISETP.NE.U32.AND P1, PT, RZ, UR8, PT ;  /* 0x00000008ff007c0c */ /* 0x000fe2000bf25070 */
[----:B------:R-:W-:Y:S01]  /*1350*/  IMAD.MOV.U32 R66, RZ, RZ, RZ ;  /* 0x000000ffff427224 */ /* 0x000fe200078e00ff */
[----:B------:R-:W-:Y:S02]  /*1360*/  ISETP.NE.AND.EX P2, PT, RZ, UR5, PT, P2 ;  /* 0x00000005ff007c0c */ /* 0x000fe4000bf45320 */
[----:B------:R-:W-:Y:S02]  /*1370*/  ISETP.NE.AND.EX P1, PT, RZ, UR9, PT, P1 ;  /* 0x00000009ff007c0c */ /* 0x000fe4000bf25310 */
[----:B------:R-:W-:-:S04]  /*1380*/  ISETP.NE.U32.AND P0, PT, RZ, UR6, PT ;  /* 0x00000006ff007c0c */ /* 0x000fc8000bf05070 */
[----:B------:R-:W-:Y:S02]  /*1390*/  ISETP.NE.AND.EX P0, PT, RZ, UR7, PT, P0 ;  /* 0x00000007ff007c0c */ /* 0x000fe4000bf05300 */
[----:B--2---:R-:W-:Y:S01]  /*13a0*/  SHF.R.S32.HI R0, RZ, 0x1f, R30 ;  /* 0x0000001fff007819 */ /* 0x004fe2000001141e */
[C---:B-----5:R-:W-:Y:S02]  /*13b0*/  IMAD.SHL.U32 R32, R30.reuse, 0x4, RZ ;  /* 0x000000041e207824 */ /* 0x060fe400078e00ff */
[C---:B------:R-:W-:Y:S01]  /*13c0*/  @P2 LEA R2, P3, R30.reuse, UR4, 0x2 ;  /* 0x000000041e022c11 */ /* 0x040fe2000f8610ff */
[----:B------:R-:W-:Y:S01]  /*13d0*/  STL [R1+0x34], R30 ;  /* 0x0000341e01007387 */ /* 0x000fe20000100800 */
[C-C-:B------:R-:W-:Y:S02]  /*13e0*/  SHF.L.U64.HI R31, R30.reuse, 0x2, R0.reuse ;  /* 0x000000021e1f7819 */ /* 0x140fe40000010200 */
[----:B------:R-:W-:Y:S01]  /*13f0*/  @P2 LEA.HI.X R3, R30, UR5, R0, 0x2, P3 ;  /* 0x000000051e032c11 */ /* 0x000fe200098f1400 */
[----:B------:R-:W-:Y:S01]  /*1400*/  ULDC UR4, c[0x0][0x288] ;  /* 0x0000a20000047ab9 */ /* 0x000fe20000000800 */
[C---:B------:R-:W-:Y:S01]  /*1410*/  IADD3 R6, P4, R32.reuse, UR6, RZ ;  /* 0x0000000620067c10 */ /* 0x040fe2000ff9e0ff */
[----:B------:R0:W-:Y:S04]  /*1420*/  STL [R1+0x50], R0 ;  /* 0x0000500001007387 */ /* 0x0001e80000100800 */
[----:B------:R1:W5:Y:S01]  /*1430*/  @P2 LDG.E R8, desc[UR40][R2.64] ;  /* 0x0000002802082981 */ /* 0x000362000c1e1900 */
[----:B------:R-:W-:Y:S01]  /*1440*/  @P1 IADD3 R4, P2, R32, UR8, RZ ;  /* 0x0000000820041c10 */ /* 0x000fe2000ff5e0ff */
[----:B------:R-:W-:Y:S01]  /*1450*/  IMAD.U32 R24, RZ, RZ, UR4 ;  /* 0x00000004ff187e24 */ /* 0x000fe2000f8e00ff */
[C---:B------:R-:W-:Y:S01]  /*1460*/  IADD3.X R7, R31.reuse, UR7, RZ, P4, !PT ;  /* 0x000000071f077c10 */ /* 0x040fe2000a7fe4ff */
[----:B------:R2:W-:Y:S01]  /*1470*/  STL [R1+0x44], R32 ;  /* 0x0000442001007387 */ /* 0x0005e20000100800 */
[----:B------:R-:W-:Y:S01]  /*1480*/  @P1 IADD3.X R5, R31, UR9, RZ, P2, !PT ;  /* 0x000000091f051c10 */ /* 0x000fe200097fe4ff */
[----:B------:R-:W-:Y:S01]  /*1490*/  ULDC.64 UR4, c[0x0][0x418] ;  /* 0x0001060000047ab9 */ /* 0x000fe20000000a00 */
[----:B------:R-:W-:Y:S01]  /*14a0*/  ULDC.64 UR8, c[0x0][0xa20] ;  /* 0x0002880000087ab9 */ /* 0x000fe20000000a00 */
[----:B------:R2:W5:Y:S04]  /*14b0*/  @P0 LDG.E R66, desc[UR40][R6.64] ;  /* 0x0000002806420981 */ /* 0x000568000c1e1900 */
[----:B------:R2:W5:Y:S04]  /*14c0*/  @P1 LDG.E R24, desc[UR40][R4.64] ;  /* 0x0000002804181981 */ /* 0x000568000c1e1900 */
[----:B------:R2:W-:Y:S04]  /*14d0*/  STL [R1+0x48], R31 ;  /* 0x0000481f01007387 */ /* 0x0005e80000100800 */
[----:B------:R2:W-:Y:S01]  /*14e0*/  STL [R1+0x54], R25 ;  /* 0x0000541901007387 */ /* 0x0005e20000100800 */
[----:B------:R-:W-:Y:S01]  /*14f0*/  UISETP.NE.U32.AND UP0, UPT, UR4, URZ, UPT ;  /* 0x0000003f0400728c */ /* 0x000fe2000bf05070 */
[----:B-1----:R-:W-:-:S02]  /*1500*/  LOP3.LUT R2, R26, 0xff000000, RZ, 0xc0, !PT ;  /* 0xff0000001a027812 */ /* 0x002fc400078ec0ff */
[----:B------:R-:W-:Y:S01]  /*1510*/  ULDC UR4, c[0x0][0x424] ;  /* 0x0001090000047ab9 */ /* 0x000fe20000000800 */
[----:B------:R-:W-:Y:S01]  /*1520*/  UISETP.NE.AND.EX UP0, UPT, UR5, URZ, UPT, UP0 ;  /* 0x0000003f0500728c */ /* 0x000fe2000bf05300 */
[----:B------:R-:W-:Y:S02]  /*1530*/  ISETP.NE.U32.AND P2, PT, RZ, UR8, PT ;  /* 0x00000008ff007c0c */ /* 0x000fe4000bf45070 */
[----:B------:R-:W-:Y:S01]  /*1540*/  ULDC UR5, c[0x0][0x2f0] ;  /* 0x0000bc0000057ab9 */ /* 0x000fe20000000800 */
[----:B------:R-:W-:Y:S01]  /*1550*/  USEL UR4, UR4, 0x1, UP0 ;  /* 0x0000000104047887 */ /* 0x000fe20008000000 */
[----:B0-----:R-:W-:Y:S02]  /*1560*/  LOP3.LUT R0, R26, 0xff0000, RZ, 0xc0, !PT ;  /* 0x00ff00001a007812 */ /* 0x001fe400078ec0ff */
[----:B------:R-:W-:Y:S01]  /*1570*/  SHF.R.U32.HI R3, RZ, 0x8, R2 ;  /* 0x00000008ff037819 */ /* 0x000fe20000011602 */
[----:B------:R-:W-:Y:S01]  /*1580*/  UIMAD UR4, UR4, UR5, URZ ;  /* 0x00000005040472a4 */ /* 0x000fe2000f8e023f */
[----:B------:R-:W-:-:S02]  /*1590*/  ISETP.NE.AND.EX P2, PT, RZ, UR9, PT, P2 ;  /* 0x00000009ff007c0c */ /* 0x000fc4000bf45320 */
[----:B------:R-:W-:Y:S01]  /*15a0*/  ULDC UR5, c[0x0][0x348] ;  /* 0x0000d20000057ab9 */ /* 0x000fe20000000800 */
[----:B------:R-:W-:Y:S02]  /*15b0*/  LEA.HI R9, R0, R3, RZ, 0x10 ;  /* 0x0000000300097211 */ /* 0x000fe400078f80ff */
[----:B------:R-:W-:Y:S01]  /*15c0*/  LOP3.LUT R22, R26, 0xffff, RZ, 0xc0, !PT ;  /* 0x0000ffff1a167812 */ /* 0x000fe200078ec0ff */
[----:B--2---:R-:W-:Y:S07]  /*15d0*/  @P1 BRA `(.L_x_360) ;  /* 0x0000000000241947 */ /* 0x004fee0003800000 */
[----:B------:R-:W-:Y:S02]  /*15e0*/  ULDC.64 UR6, c[0x0][0xa00] ;  /* 0x0002800000067ab9 */ /* 0x000fe40000000a00 */
[----:B------:R-:W-:-:S04]  /*15f0*/  ISETP.NE.U32.AND P1, PT, RZ, UR6, PT ;  /* 0x00000006ff007c0c */ /* 0x000fc8000bf25070 */
[----:B------:R-:W-:-:S13]  /*1600*/  ISETP.NE.AND.EX P1, PT, RZ, UR7, PT, P1 ;  /* 0x00000007ff007c0c */ /* 0x000fda000bf25310 */
[----:B------:R-:W-:Y:S05]  /*1610*/  @!P1 BRA `(.L_x_360) ;  /* 0x0000000000149947 */ /* 0x000fea0003800000 */
[----:B------:R-:W0:Y:S02]  /*1620*/  LDC.64 R2, c[0x0][0xa00] ;  /* 0x00028000ff027b82 */ /* 0x000e240000000a00 */
[----:B0-----:R-:W-:-:S05]  /*1630*/  IMAD.WIDE R2, R30, 0x4, R2 ;  /* 0x000000041e027825 */ /* 0x001fca00078e0202 */
[----:B-----5:R-:W2:Y:S04]  /*1640*/  LDG.E R24, desc[UR40][R2.64] ;  /* 0x0000002802187981 */ /* 0x020ea8000c1e1900 */
[----:B------:R-:W2:Y:S02]  /*1650*/  LDG.E R5, desc[UR40][R2.64+0x4] ;  /* 0x0000042802057981 */ /* 0x000ea4000c1e1900 */
[----:B--2---:R-:W-:-:S07]  /*1660*/  IMAD.IADD R24, R5, 0x1, -R24 ;  /* 0x0000000105187824 */ /* 0x004fce00078e0a18 */
.L_x_360:
[----:B------:R-:W-:Y:S02]  /*1670*/  IMAD.U32 R41, RZ, RZ, UR5 ;  /* 0x00000005ff297e24 */ /* 0x000fe4000f8e00ff */
[----:B------:R-:W-:Y:S01]  /*1680*/  IMAD.U32 R29, RZ, RZ, UR4 ;  /* 0x00000004ff1d7e24 */ /* 0x000fe2000f8e00ff */
[----:B------:R-:W-:Y:S06]  /*1690*/  @!P2 BRA `(.L_x_361) ;  /* 0x000000000010a947 */ /* 0x000fec0003800000 */
[----:B------:R-:W-:-:S04]  /*16a0*/  IADD3 R2, P0, R32, UR8, RZ ;  /* 0x0000000820027c10 */ /* 0x000fc8000ff1e0ff */
[----:B------:R-:W-:-:S05]  /*16b0*/  IADD3.X R3, R31, UR9, RZ, P0, !PT ;  /* 0x000000091f037c10 */ /* 0x000fca00087fe4ff */
[----:B------:R0:W5:Y:S01]  /*16c0*/  LDG.E R29, desc[UR40][R2.64] ;  /* 0x00000028021d7981 */ /* 0x000162000c1e1900 */
[----:B------:R-:W-:Y:S05]  /*16d0*/  BRA `(.L_x_362) ;  /* 0x0000000000107947 */ /* 0x000fea0003800000 */
.L_x_361:
[----:B------:R-:W-:Y:S05]  /*16e0*/  @!P0 BRA `(.L_x_362) ;  /* 0x00000000000c8947 */ /* 0x000fea0003800000 */
[----:B------:R-:W2:Y:S04]  /*16f0*/  LDG.E R0, desc[UR40][R6.64] ;  /* 0x0000002806007981 */ /* 0x000ea8000c1e1900 */
[----:B------:R-:W2:Y:S02]  /*1700*/  LDG.E R29, desc[UR40][R6.64+0x4] ;  /* 0x00000428061d7981 */ /* 0x000ea4000c1e1900 */
[----:B--2---:R-:W-:-:S07]  /*1710*/  IADD3 R29, -R0, R29, RZ ;  /* 0x0000001d001d7210 */ /* 0x004fce0007ffe1ff */
.L_x_362:
[----:B------:R-:W-:Y:S01]  /*1720*/  ULDC.64 UR4, c[0x0][0xa10] ;  /* 0x0002840000047ab9 */ /* 0x000fe20000000a00 */
[----:B------:R-:W2:Y:S01]  /*1730*/  LDL.LU R28, [R1+0x28] ;  /* 0x00002800011c7983 */ /* 0x000ea20000300800 */
[----:B------:R-:W-:-:S04]  /*1740*/  ISETP.NE.U32.AND P0, PT, RZ, UR4, PT ;  /* 0x00000004ff007c0c */ /* 0x000fc8000bf05070 */
[----:B------:R-:W-:Y:S01]  /*1750*/  ISETP.NE.AND.EX P0, PT, RZ, UR5, PT, P0 ;  /* 0x00000005ff007c0c */ /* 0x000fe2000bf05300 */
[----:B------:R-:W-:Y:S02]  /*1760*/  ULDC.64 UR4, c[0x0][0xa30] ;  /* 0x00028c0000047ab9 */ /* 0x000fe40000000a00 */
[----:B------:R-:W-:-:S10]  /*1770*/  ISETP.NE.U32.AND P1, PT, RZ, UR4, PT ;  /* 0x00000004ff007c0c */ /* 0x000fd4000bf25070 */
[----:B0-----:R-:W0:Y:S02]  /*1780*/  @P0 LDC.64 R2, c[0x0][0xa10] ;  /* 0x00028400ff020b82 */ /* 0x001e240000000a00 */
[----:B0-----:R-:W-:-:S05]  /*1790*/  @P0 IMAD.WIDE R2, R30, 0x4, R2 ;  /* 0x000000041e020825 */ /* 0x001fca00078e0202 */
[----:B------:R-:W3:Y:S04]  /*17a0*/  @P0 LDG.E R0, desc[UR40][R2.64] ;  /* 0x0000002802000981 */ /* 0x000ee8000c1e1900 */
[----:B------:R-:W3:Y:S01]  /*17b0*/  @P0 LDG.E R7, desc[UR40][R2.64+0x4] ;  /* 0x0000042802070981 */ /* 0x000ee2000c1e1900 */
[----:B------:R-:W-:Y:S01]  /*17c0*/  ISETP.NE.AND.EX P1, PT, RZ, UR5, PT, P1 ;  /* 0x00000005ff007c0c */ /* 0x000fe2000bf25310 */
[----:B-----5:R-:W-:-:S12]  /*17d0*/  IMAD.MOV.U32 R26, RZ, RZ, R29 ;  /* 0x000000ffff1a7224 */ /* 0x020fd800078e001d */
[----:B------:R-:W-:-:S04]  /*17e0*/  @P1 IADD3 R4, P2, R32, UR4, RZ ;  /* 0x0000000420041c10 */ /* 0x000fc8000ff5e0ff */
[----:B------:R-:W-:-:S05]  /*17f0*/  @P1 IADD3.X R5, R31, UR5, RZ, P2, !PT ;  /* 0x000000051f051c10 */ /* 0x000fca00097fe4ff */
[----:B------:R0:W5:Y:S01]  /*1800*/  @P1 LDG.E R26, desc[UR40][R4.64] ;  /* 0x00000028041a1981 */ /* 0x000162000c1e1900 */
[----:B------:R-:W-:Y:S01]  /*1810*/  IMAD.IADD R10, R29, 0x1, -R8 ;  /* 0x000000011d0a7824 */ /* 0x000fe200078e0a08 */
[----:B------:R-:W-:Y:S01]  /*1820*/  LOP3.LUT R12, R9, 0xff, RZ, 0xc0, !PT ;  /* 0x000000ff090c7812 */ /* 0x000fe200078ec0ff */
[----:B------:R-:W-:Y:S01]  /*1830*/  BSSY B0, `(.L_x_363) ;  /* 0x000002d000007945 */ /* 0x000fe20003800000 */
[----:B------:R-:W-:-:S03]  /*1840*/  SHF.R.U32.HI R6, RZ, 0x10, R9 ;  /* 0x00000010ff067819 */ /* 0x000fc60000011609 */
[----:B------:R0:W-:Y:S04]  /*1850*/  STL [R1+0x5c], R12 ;  /* 0x00005c0c01007387 */ /* 0x0001e80000100800 */
[----:B------:R0:W-:Y:S01]  /*1860*/  STL [R1+0x40], R6 ;  /* 0x0000400601007387 */ /* 0x0001e20000100800 */
[----:B--2---:R-:W-:Y:S01]  /*1870*/  LOP3.LUT R28, R28, 0xfffffffb, RZ, 0xc0, !PT ;  /* 0xfffffffb1c1c7812 */ /* 0x004fe200078ec0ff */
[----:B---3--:R-:W-:-:S04]  /*1880*/  @P0 IMAD.IADD R41, R7, 0x1, -R0 ;  /* 0x0000000107290824 */ /* 0x008fc800078e0a00 */
[----:B------:R-:W-:-:S04]  /*1890*/  IMAD.IADD R88, R10, 0x1, R41 ;  /* 0x000000010a587824 */ /* 0x000fc800078e0229 */
[C---:B------:R-:W-:Y:S01]  /*18a0*/  VIADD R0, R88.reuse, 0x7f ;  /* 0x0000007f58007836 */ /* 0x040fe20000000000 */
[----:B------:R-:W-:-:S04]  /*18b0*/  ISETP.GE.AND P3, PT, R88, 0x1, PT ;  /* 0x000000015800780c */ /* 0x000fc80003f66270 */
[----:B------:R-:W-:-:S04]  /*18c0*/  SHF.R.S32.HI R3, RZ, 0x1f, R0 ;  /* 0x0000001fff037819 */ /* 0x000fc80000011400 */
[----:B------:R-:W-:Y:S01]  /*18d0*/  LEA.HI R2, R3, R0, RZ, 0x7 ;  /* 0x0000000003027211 */ /* 0x000fe200078f38ff */
[----:B------:R-:W-:-:S03]  /*18e0*/  IMAD.MOV.U32 R3, RZ, RZ, RZ ;  /* 0x000000ffff037224 */ /* 0x000fc600078e00ff */
[----:B------:R-:W-:Y:S02]  /*18f0*/  SHF.R.S32.HI R2, RZ, 0x7, R2 ;  /* 0x00000007ff027819 */ /* 0x000fe40000011402 */
[----:B------:R-:W-:-:S05]  /*1900*/  @P3 LOP3.LUT R28, R28, 0x4, RZ, 0xfc, !PT ;  /* 0x000000041c1c3812 */ /* 0x000fca00078efcff */
[----:B------:R0:W-:Y:S01]  /*1910*/  STL [R1+0x28], R28 ;  /* 0x0000281c01007387 */ /* 0x0001e20000100800 */
[----:B------:R-:W-:Y:S05]  /*1920*/  @!P3 BRA `(.L_x_364) ;  /* 0x000000000074b947 */ /* 0x000fea0003800000 */
[----:B------:R-:W-:Y:S01]  /*1930*/  ISETP.NE.AND P0, PT, R6, RZ, PT ;  /* 0x000000ff0600720c */ /* 0x000fe20003f05270 */
[----:B------:R-:W-:-:S03]  /*1940*/  ULDC UR4, c[0x0][0x9f0] ;  /* 0x00027c0000047ab9 */ /* 0x000fc60000000800 */
[----:B------:R-:W-:-:S04]  /*1950*/  SEL R9, R6, UR4, P0 ;  /* 0x0000000406097c07 */ /* 0x000fc80008000000 */
[-C--:B0-----:R-:W-:Y:S02]  /*1960*/  IABS R6, R9.reuse ;  /* 0x0000000900067213 */ /* 0x081fe40000000000 */
[----:B------:R-:W-:Y:S02]  /*1970*/  IADD3 R0, R2, -0x1, R9 ;  /* 0xffffffff02007810 */ /* 0x000fe40007ffe009 */
[----:B------:R-:W0:Y:S01]  /*1980*/  I2F.RP R3, R6 ;  /* 0x0000000600037306 */ /* 0x000e220000209400 */
[-C--:B------:R-:W-:Y:S02]  /*1990*/  IABS R11, R9.reuse ;  /* 0x00000009000b7213 */ /* 0x080fe40000000000 */
[----:B------:R-:W-:Y:S02]  /*19a0*/  IABS R8, R0 ;  /* 0x0000000000087213 */ /* 0x000fe40000000000 */
[----:B------:R-:W-:-:S04]  /*19b0*/  LOP3.LUT R0, R0, R9, RZ, 0x3c, !PT ;  /* 0x0000000900007212 */ /* 0x000fc800078e3cff */
[----:B------:R-:W-:Y:S01]  /*19c0*/  ISETP.GE.AND P2, PT, R0, RZ, PT ;  /* 0x000000ff0000720c */ /* 0x000fe20003f46270 */
[----:B0-----:R-:W0:Y:S02]  /*19d0*/  MUFU.RCP R3, R3 ;  /* 0x0000000300037308 */ /* 0x001e240000001000 */
[----:B0-----:R-:W-:Y:S02]  /*19e0*/  VIADD R4, R3, 0xffffffe ;  /* 0x0ffffffe03047836 */ /* 0x001fe40000000000 */
[----:B------:R-:W-:-:S04]  /*19f0*/  IMAD.MOV R3, RZ, RZ, -R11 ;  /* 0x000000ffff037224 */ /* 0x000fc800078e0a0b */
[----:B------:R0:W1:Y:S02]  /*1a00*/  F2I.FTZ.U32.TRUNC.NTZ R5, R4 ;  /* 0x0000000400057305 */ /* 0x000064000021f000 */
[----:B0-----:R-:W-:Y:S01]  /*1a10*/  MOV R4, RZ ;  /* 0x000000ff00047202 */ /* 0x001fe20000000f00 */
[----:B-1----:R-:W-:-:S04]  /*1a20*/  IMAD.MOV R7, RZ, RZ, -R5 ;  /* 0x000000ffff077224 */ /* 0x002fc800078e0a05 */
[----:B------:R-:W-:-:S04]  /*1a30*/  IMAD R7, R7, R6, RZ ;  /* 0x0000000607077224 */ /* 0x000fc800078e02ff */
[----:B------:R-:W-:-:S06]  /*1a40*/  IMAD.HI.U32 R5, R5, R7, R4 ;  /* 0x0000000705057227 */ /* 0x000fcc00078e0004 */
[----:B------:R-:W-:-:S04]  /*1a50*/  IMAD.HI.U32 R5, R5, R8, RZ ;  /* 0x0000000805057227 */ /* 0x000fc800078e00ff */
        /* <DEDUP_REMOVED lines=10> */
.L_x_364:
[----:B------:R-:W-:Y:S05]  /*1b00*/  BSYNC B0 ;  /* 0x0000000000007941 */ /* 0x000fea0003800000 */
.L_x_363:
[----:B------:R-:W-:Y:S01]  /*1b10*/  IMAD R0, R12, R3, RZ ;  /* 0x000000030c007224 */ /* 0x000fe200078e02ff */
[----:B------:R-:W-:-:S04]  /*1b20*/  PLOP3.LUT P2, PT, PT, PT, PT, 0x80, 0x0 ;  /* 0x000000000000781c */ /* 0x000fc80003f4f070 */
[C---:B------:R-:W-:Y:S01]  /*1b30*/  VIADDMNMX R3, R0.reuse, R3, R2, PT ;  /* 0x0000000300037246 */ /* 0x040fe20003800102 */
[----:B------:R-:W-:-:S04]  /*1b40*/  IMAD R0, R0, 0x80, -R10 ;  /* 0x0000008000007824 */ /* 0x000fc800078e0a0a */
[----:B0-----:R-:W-:Y:S01]  /*1b50*/  IMAD R4, R3, 0x80, -R10 ;  /* 0x0000008003047824 */ /* 0x001fe200078e0a0a */
[----:B------:R-:W-:-:S04]  /*1b60*/  VIMNMX R0, RZ, R0, !PT ;  /* 0x00000000ff007248 */ /* 0x000fc80007fe0100 */
[----:B------:R-:W-:Y:S02]  /*1b70*/  VIMNMX R3, R4, R41, PT ;  /* 0x0000002904037248 */ /* 0x000fe40003fe0100 */
[----:B------:R-:W-:Y:S02]  /*1b80*/  SHF.R.U32.HI R40, RZ, 0x7, R0 ;  /* 0x00000007ff287819 */ /* 0x000fe40000011600 */
[----:B------:R-:W-:-:S03]  /*1b90*/  ISETP.GT.AND P0, PT, R3, R0, PT ;  /* 0x000000000300720c */ /* 0x000fc60003f04270 */
[----:B------:R-:W-:-:S10]  /*1ba0*/  IMAD.MOV.U32 R27, RZ, RZ, R40 ;  /* 0x000000ffff1b7224 */ /* 0x000fd400078e0028 */
[----:B------:R-:W-:-:S05]  /*1bb0*/  @P0 VIADD R3, R3, 0x7f ;  /* 0x0000007f03030836 */ /* 0x000fca0000000000 */
[----:B------:R-:W-:-:S04]  /*1bc0*/  @P0 SHF.R.S32.HI R0, RZ, 0x1f, R3 ;  /* 0x0000001fff000819 */ /* 0x000fc80000011403 */
[----:B------:R-:W-:-:S04]  /*1bd0*/  @P0 LEA.HI R0, R0, R3, RZ, 0x7 ;  /* 0x0000000300000211 */ /* 0x000fc800078f38ff */
[----:B------:R-:W-:-:S04]  /*1be0*/  @P0 SHF.R.S32.HI R27, RZ, 0x7, R0 ;  /* 0x00000007ff1b0819 */ /* 0x000fc80000011400 */
[----:B------:R-:W-:-:S13]  /*1bf0*/  ISETP.GT.AND P0, PT, R27, R40, PT ;  /* 0x000000281b00720c */ /* 0x000fda0003f04270 */
[----:B------:R-:W-:Y:S05]  /*1c00*/  @!P0 BRA `(.L_x_365) ;  /* 0x00000050001c8947 */ /* 0x000fea0003800000 */
[----:B------:R-:W-:Y:S01]  /*1c10*/  IADD3 R0, R18, 0x13800, RZ ;  /* 0x0001380012007810 */ /* 0x000fe20007ffe0ff */
[----:B------:R-:W-:Y:S03]  /*1c20*/  BSSY B6, `(.L_x_366) ;  /* 0x0000013000067945 */ /* 0x000fe60003800000 */
        /* <DEDUP_REMOVED lines=17> */
[----:B0----5:R-:W-:Y:S05]  /*1d40*/  CALL.ABS.NOINC R14 ;  /* 0x000000000e007343 */ /* 0x021fea0003c00000 */
.L_x_367:
[----:B------:R-:W-:Y:S05]  /*1d50*/  BSYNC B6 ;  /* 0x0000000000067941 */ /* 0x000fea0003800000 */
.L_x_366:
        /* <DEDUP_REMOVED lines=20> */
.L_x_369:
[----:B------:R-:W-:Y:S05]  /*1ea0*/  BSYNC B6 ;  /* 0x0000000000067941 */ /* 0x000fea0003800000 */
.L_x_368:
[----:B------:R-:W2:Y:S01]  /*1eb0*/  LDL R11, [R1+0x8] ;  /* 0x00000800010b7983 */ /* 0x000ea20000100800 */
[----:B------:R-:W-:Y:S01]  /*1ec0*/  ULDC.64 UR4, c[0x0][0x9f8] ;  /* 0x00027e0000047ab9 */ /* 0x000fe20000000a00 */
[----:B------:R-:W-:Y:S01]  /*1ed0*/  MOV R68, R30 ;  /* 0x0000001e00447202 */ /* 0x000fe20000000f00 */
[----:B------:R-:W0:Y:S01]  /*1ee0*/  LDC.64 R60, c[0x0][0x3f8] ;  /* 0x0000fe00ff3c7b82 */ /* 0x000e220000000a00 */
[----:B------:R-:W3:Y:S01]  /*1ef0*/  LDL R8, [R1+0x98] ;  /* 0x0000980001087983 */ /* 0x000ee20000100800 */
[----:B------:R-:W-:-:S03]  /*1f00*/  ISETP.NE.U32.AND P0, PT, RZ, UR4, PT ;  /* 0x00000004ff007c0c */ /* 0x000fc6000bf05070 */
[----:B------:R-:W4:Y:S01]  /*1f10*/  LDL R10, [R1+0x20] ;  /* 0x00002000010a7983 */ /* 0x000f220000100800 */
[----:B------:R-:W-:Y:S02]  /*1f20*/  ISETP.NE.AND.EX P0, PT, RZ, UR5, PT, P0 ;  /* 0x00000005ff007c0c */ /* 0x000fe4000bf05300 */
[----:B------:R-:W1:Y:S08]  /*1f30*/  LDC R55, c[0x0][0x3f4] ;  /* 0x0000fd00ff377b82 */ /* 0x000e700000000800 */
[----:B------:R-:W1:Y:S03]  /*1f40*/  LDC.64 R58, c[0x0][0x408] ;  /* 0x00010200ff3a7b82 */ /* 0x000e660000000a00 */
[----:B------:R-:W-:Y:S01]  /*1f50*/  @P0 IADD3 R4, P1, R32, UR4, RZ ;  /* 0x0000000420040c10 */ /* 0x000fe2000ff3e0ff */
[----:B------:R-:W-:Y:S01]  /*1f60*/  VIADD R67, R16, 0x20 ;  /* 0x0000002010437836 */ /* 0x000fe20000000000 */
[----:B------:R-:W-:-:S02]  /*1f70*/  ULDC UR4, c[0x0][0x2f4] ;  /* 0x0000bd0000047ab9 */ /* 0x000fc40000000800 */
[----:B------:R-:W-:-:S05]  /*1f80*/  @P0 IADD3.X R5, R31, UR5, RZ, P1, !PT ;  /* 0x000000051f050c10 */ /* 0x000fca0008ffe4ff */
[----:B------:R0:W4:Y:S01]  /*1f90*/  @P0 LDG.E R68, desc[UR40][R4.64] ;  /* 0x0000002804440981 */ /* 0x000122000c1e1900 */
[----:B------:R-:W-:-:S04]  /*1fa0*/  ISETP.GE.AND P1, PT, R67, UR4, PT ;  /* 0x0000000443007c0c */ /* 0x000fc8000bf26270 */
[----:B------:R-:W-:Y:S02]  /*1fb0*/  SEL R3, RZ, 0xffffffff, P1 ;  /* 0xffffffffff037807 */ /* 0x000fe40000800000 */
[----:B------:R-:W-:-:S03]  /*1fc0*/  ISETP.GE.AND P0, PT, R16, UR4, PT ;  /* 0x0000000410007c0c */ /* 0x000fc6000bf06270 */
[----:B0-----:R-:W-:Y:S01]  /*1fd0*/  IMAD.SHL.U32 R5, R3, 0x2, RZ ;  /* 0x0000000203057824 */ /* 0x001fe200078e00ff */
[----:B------:R-:W-:Y:S02]  /*1fe0*/  SHF.R.S32.HI R3, RZ, 0x1f, R155 ;  /* 0x0000001fff037819 */ /* 0x000fe4000001149b */
[----:B------:R-:W-:Y:S02]  /*1ff0*/  SEL R0, RZ, 0x1, P0 ;  /* 0x00000001ff007807 */ /* 0x000fe40000000000 */
[----:B------:R-:W-:Y:S01]  /*2000*/  SHF.R.S32.HI R153, RZ, 0x1f, R152 ;  /* 0x0000001fff997819 */ /* 0x000fe20000011498 */
[----:B------:R-:W-:Y:S01]  /*2010*/  IMAD R4, R3, R60, RZ ;  /* 0x0000003c03047224 */ /* 0x000fe200078e02ff */
[----:B------:R-:W-:Y:S02]  /*2020*/  SHF.R.S32.HI R17, RZ, 0x1f, R16 ;  /* 0x0000001fff117819 */ /* 0x000fe40000011410 */
[-C--:B-1----:R-:W-:Y:S02]  /*2030*/  ISETP.GE.AND P2, PT, R67, R55.reuse, PT ;  /* 0x000000374300720c */ /* 0x082fe40003f46270 */
[----:B------:R-:W-:-:S02]  /*2040*/  ISETP.GE.AND P0, PT, R16, R55, PT ;  /* 0x000000371000720c */ /* 0x000fc40003f06270 */
[----:B------:R-:W-:Y:S01]  /*2050*/  LOP3.LUT R0, R5, 0x2, R0, 0xe2, !PT ;  /* 0x0000000205007812 */ /* 0x000fe200078ee200 */
[----:B------:R-:W-:Y:S01]  /*2060*/  IMAD R5, R155, R61, R4 ;  /* 0x0000003d9b057224 */ /* 0x000fe200078e0204 */
[----:B------:R-:W-:Y:S01]  /*2070*/  SEL R4, R55, RZ, P2 ;  /* 0x000000ff37047207 */ /* 0x000fe20001000000 */
[----:B------:R-:W-:Y:S01]  /*2080*/  IMAD R6, R3, R58, RZ ;  /* 0x0000003a03067224 */ /* 0x000fe200078e02ff */
[----:B------:R-:W-:Y:S01]  /*2090*/  SEL R3, R55, RZ, P0 ;  /* 0x000000ff37037207 */ /* 0x000fe20000000000 */
[----:B------:R-:W-:-:S04]  /*20a0*/  IMAD.WIDE.U32 R46, R155, R60, R152 ;  /* 0x0000003c9b2e7225 */ /* 0x000fc800078e0098 */
[----:B------:R-:W-:-:S04]  /*20b0*/  IMAD.WIDE.U32 R44, R155, R60, R16 ;  /* 0x0000003c9b2c7225 */ /* 0x000fc800078e0010 */
[----:B------:R-:W-:Y:S02]  /*20c0*/  IMAD.IADD R47, R47, 0x1, R5 ;  /* 0x000000012f2f7824 */ /* 0x000fe400078e0205 */
[----:B------:R-:W-:Y:S02]  /*20d0*/  IMAD.IADD R45, R5, 0x1, R45 ;  /* 0x00000001052d7824 */ /* 0x000fe400078e022d */
[----:B------:R-:W-:Y:S02]  /*20e0*/  IMAD.IADD R5, R67, 0x1, R4 ;  /* 0x0000000143057824 */ /* 0x000fe400078e0204 */
[----:B------:R-:W-:Y:S02]  /*20f0*/  IMAD.IADD R3, R16, 0x1, R3 ;  /* 0x0000000110037824 */ /* 0x000fe400078e0203 */
[----:B------:R-:W-:Y:S01]  /*2100*/  IMAD R9, R155, R59, R6 ;  /* 0x0000003b9b097224 */ /* 0x000fe200078e0206 */
[----:B------:R-:W-:Y:S02]  /*2110*/  SHF.R.S32.HI R6, RZ, 0x1f, R5 ;  /* 0x0000001fff067819 */ /* 0x000fe40000011405 */
[----:B------:R-:W-:-:S02]  /*2120*/  SHF.R.S32.HI R4, RZ, 0x1f, R3 ;  /* 0x0000001fff047819 */ /* 0x000fc40000011403 */
[----:B------:R-:W-:Y:S02]  /*2130*/  LEA.HI R64, R6, R5, RZ, 0x4 ;  /* 0x0000000506407211 */ /* 0x000fe400078f20ff */
[----:B------:R-:W-:Y:S02]  /*2140*/  LEA.HI R65, R4, R3, RZ, 0x4 ;  /* 0x0000000304417211 */ /* 0x000fe400078f20ff */
[----:B------:R-:W-:Y:S02]  /*2150*/  LEA.HI R5, R6, R5, RZ, 0x5 ;  /* 0x0000000506057211 */ /* 0x000fe400078f28ff */
[----:B------:R-:W-:-:S03]  /*2160*/  LEA.HI R3, R4, R3, RZ, 0x5 ;  /* 0x0000000304037211 */ /* 0x000fc600078f28ff */
[----:B------:R-:W-:Y:S01]  /*2170*/  IMAD.SHL.U32 R6, R5, 0x80, RZ ;  /* 0x0000008005067824 */ /* 0x000fe200078e00ff */
[----:B------:R-:W-:-:S04]  /*2180*/  SHF.L.U32 R4, R3, 0x7, RZ ;  /* 0x0000000703047819 */ /* 0x000fc800000006ff */
[----:B------:R-:W-:Y:S02]  /*2190*/  LOP3.LUT R4, R4, 0xfffff000, RZ, 0xc0, !PT ;  /* 0xfffff00004047812 */ /* 0x000fe400078ec0ff */
[----:B------:R-:W-:Y:S01]  /*21a0*/  LOP3.LUT R6, R6, 0xfffff000, RZ, 0xc0, !PT ;  /* 0xfffff00006067812 */ /* 0x000fe200078ec0ff */
[----:B------:R-:W0:Y:S01]  /*21b0*/  S2R R30, SR_TID.X ;  /* 0x00000000001e7919 */ /* 0x000e220000002100 */
[----:B------:R-:W-:Y:S02]  /*21c0*/  ISETP.GE.AND P1, PT, R23, UR4, PT ;  /* 0x0000000417007c0c */ /* 0x000fe4000bf26270 */
[----:B------:R-:W-:-:S04]  /*21d0*/  LOP3.LUT R28, R28, 0xfffffffe, RZ, 0xc0, !PT ;  /* 0xfffffffe1c1c7812 */ /* 0x000fc800078ec0ff */
[----:B------:R-:W-:-:S04]  /*21e0*/  @P2 LOP3.LUT R28, R28, 0x1, RZ, 0xfc, !PT ;  /* 0x000000011c1c2812 */ /* 0x000fc800078efcff */
[----:B------:R-:W-:-:S04]  /*21f0*/  LOP3.LUT R28, R28, 0xfffffffd, RZ, 0xc0, !PT ;  /* 0xfffffffd1c1c7812 */ /* 0x000fc800078ec0ff */
[----:B------:R-:W-:-:S05]  /*2200*/  @P1 LOP3.LUT R28, R28, 0x2, RZ, 0xfc, !PT ;  /* 0x000000021c1c1812 */ /* 0x000fca00078efcff */
[----:B------:R1:W-:Y:S01]  /*2210*/  STL [R1+0x28], R28 ;  /* 0x0000281c01007387 */ /* 0x0003e20000100800 */
[----:B-----5:R-:W-:Y:S01]  /*2220*/  SHF.R.S32.HI R7, RZ, 0x1f, R26 ;  /* 0x0000001fff077819 */ /* 0x020fe2000001141a */
[----:B------:R-:W-:-:S04]  /*2230*/  IMAD.WIDE.U32 R42, R155, R58, R152 ;  /* 0x0000003a9b2a7225 */ /* 0x000fc800078e0098 */
[----:B------:R-:W-:-:S04]  /*2240*/  IMAD.WIDE.U32 R20, R155, R58, R16 ;  /* 0x0000003a9b147225 */ /* 0x000fc800078e0010 */
[----:B------:R-:W-:Y:S02]  /*2250*/  IMAD.IADD R43, R43, 0x1, R9 ;  /* 0x000000012b2b7824 */ /* 0x000fe400078e0209 */
[----:B------:R-:W-:Y:S02]  /*2260*/  IMAD.IADD R21, R9, 0x1, R21 ;  /* 0x0000000109157824 */ /* 0x000fe400078e0215 */
[----:B------:R-:W-:-:S04]  /*2270*/  IMAD.WIDE.U32 R46, R26, R60, R46 ;  /* 0x0000003c1a2e7225 */ /* 0x000fc800078e002e */
[----:B------:R-:W-:Y:S01]  /*2280*/  IMAD.WIDE.U32 R42, R26, R58, R42 ;  /* 0x0000003a1a2a7225 */ /* 0x000fe200078e002a */
[----:B------:R-:W-:-:S03]  /*2290*/  LOP3.LUT R54, R0, 0x1, RZ, 0xc0, !PT ;  /* 0x0000000100367812 */ /* 0x000fc600078ec0ff */
[----:B------:R-:W-:Y:S01]  /*22a0*/  IMAD.WIDE.U32 R44, R26, R60, R44 ;  /* 0x0000003c1a2c7225 */ /* 0x000fe200078e002c */
[----:B------:R-:W-:-:S03]  /*22b0*/  LOP3.LUT R53, R0, 0x2, RZ, 0xc0, !PT ;  /* 0x0000000200357812 */ /* 0x000fc600078ec0ff */
[----:B------:R-:W-:Y:S01]  /*22c0*/  IMAD.WIDE.U32 R20, R26, R58, R20 ;  /* 0x0000003a1a147225 */ /* 0x000fe200078e0014 */
[----:B------:R-:W-:-:S03]  /*22d0*/  LOP3.LUT R48, R65, 0xfffffff0, RZ, 0xc0, !PT ;  /* 0xfffffff041307812 */ /* 0x000fc600078ec0ff */
[----:B------:R-:W-:Y:S02]  /*22e0*/  IMAD.IADD R66, R66, 0x1, R29 ;  /* 0x0000000142427824 */ /* 0x000fe400078e021d */
[----:B------:R-:W-:Y:S01]  /*22f0*/  IMAD.SHL.U32 R55, R55, 0x2, RZ ;  /* 0x0000000237377824 */ /* 0x000fe200078e00ff */
[C---:B--2---:R-:W-:Y:S02]  /*2300*/  LOP3.LUT R3, R11.reuse, 0x10, R65, 0xf8, !PT ;  /* 0x000000100b037812 */ /* 0x044fe400078ef841 */
[----:B------:R-:W-:Y:S02]  /*2310*/  LOP3.LUT R5, R11, 0x10, R64, 0xf8, !PT ;  /* 0x000000100b057812 */ /* 0x000fe400078ef840 */
[-C--:B---3--:R-:W-:Y:S02]  /*2320*/  LOP3.LUT R3, R3, R8.reuse, RZ, 0x3c, !PT ;  /* 0x0000000803037212 */ /* 0x088fe400078e3cff */
[----:B------:R-:W-:Y:S02]  /*2330*/  LOP3.LUT R5, R5, R8, RZ, 0x3c, !PT ;  /* 0x0000000805057212 */ /* 0x000fe400078e3cff */
[----:B----4-:R-:W-:-:S02]  /*2340*/  IADD3 R63, R3, R4, R10 ;  /* 0x00000004033f7210 */ /* 0x010fc40007ffe00a */
[----:B------:R-:W-:Y:S02]  /*2350*/  IADD3 R62, R5, R6, R10 ;  /* 0x00000006053e7210 */ /* 0x000fe40007ffe00a */
[----:B------:R-:W2:Y:S01]  /*2360*/  S2R R10, SR_TID.X ;  /* 0x00000000000a7919 */ /* 0x000ea20000002100 */
[C---:B------:R-:W-:Y:S02]  /*2370*/  IMAD R8, R7.reuse, R60, RZ ;  /* 0x0000003c07087224 */ /* 0x040fe400078e02ff */
[----:B------:R-:W-:Y:S02]  /*2380*/  IMAD R7, R7, R58, RZ ;  /* 0x0000003a07077224 */ /* 0x000fe400078e02ff */
[C---:B------:R-:W-:Y:S02]  /*2390*/  IMAD R51, R26.reuse, R61, R8 ;  /* 0x0000003d1a337224 */ /* 0x040fe400078e0208 */
[----:B------:R-:W-:Y:S01]  /*23a0*/  IMAD R7, R26, R59, R7 ;  /* 0x0000003b1a077224 */ /* 0x000fe200078e0207 */
[----:B------:R-:W-:Y:S01]  /*23b0*/  SHF.L.U64.HI R61, R60, 0x7, R61 ;  /* 0x000000073c3d7819 */ /* 0x000fe2000001023d */
[----:B------:R-:W-:Y:S01]  /*23c0*/  IMAD.IADD R52, R47, 0x1, R51 ;  /* 0x000000012f347824 */ /* 0x000fe200078e0233 */
[----:B------:R-:W-:Y:S01]  /*23d0*/  SHF.L.U64.HI R59, R58, 0x7, R59 ;  /* 0x000000073a3b7819 */ /* 0x000fe2000001023b */
[----:B------:R-:W-:Y:S01]  /*23e0*/  IMAD.SHL.U32 R60, R60, 0x80, RZ ;  /* 0x000000803c3c7824 */ /* 0x000fe200078e00ff */
[----:B------:R-:W-:Y:S01]  /*23f0*/  IADD3 R50, R43, R7, RZ ;  /* 0x000000072b327210 */ /* 0x000fe20007ffe0ff */
[----:B------:R-:W-:Y:S01]  /*2400*/  IMAD.SHL.U32 R58, R58, 0x80, RZ ;  /* 0x000000803a3a7824 */ /* 0x000fe200078e00ff */
[----:B------:R-:W-:Y:S01]  /*2410*/  LOP3.LUT R3, R64, 0xfffffff0, RZ, 0xc0, !PT ;  /* 0xfffffff040037812 */ /* 0x000fe200078ec0ff */
[----:B--2---:R-:W-:-:S05]  /*2420*/  VIADD R31, R10, 0xffffff80 ;  /* 0xffffff800a1f7836 */ /* 0x004fca0000000000 */
[----:B------:R-:W-:-:S04]  /*2430*/  LEA.HI R11, R31, R31, RZ, 0x1 ;  /* 0x0000001f1f0b7211 */ /* 0x000fc800078f08ff */
[----:B------:R-:W-:Y:S02]  /*2440*/  LOP3.LUT R11, R11, 0xfffffffe, RZ, 0xc0, !PT ;  /* 0xfffffffe0b0b7812 */ /* 0x000fe400078ec0ff */
[----:B0-----:R-:W-:-:S03]  /*2450*/  SHF.R.U32.HI R10, RZ, 0x7, R30 ;  /* 0x00000007ff0a7819 */ /* 0x001fc6000001161e */
[----:B------:R-:W-:Y:S01]  /*2460*/  IMAD.IADD R11, R31, 0x1, -R11 ;  /* 0x000000011f0b7824 */ /* 0x000fe200078e0a0b */
[----:B------:R-:W-:Y:S01]  /*2470*/  SHF.R.S32.HI R0, RZ, 0x1f, R68 ;  /* 0x0000001fff007819 */ /* 0x000fe20000011444 */
[----:B------:R-:W-:Y:S02]  /*2480*/  VIADD R56, R10, 0x8 ;  /* 0x000000080a387836 */ /* 0x000fe40000000000 */
[----:B------:R-:W-:Y:S02]  /*2490*/  IMAD R57, R11, 0xc0, R155 ;  /* 0x000000c00b397824 */ /* 0x000fe400078e029b */
[----:B------:R-:W-:Y:S02]  /*24a0*/  IMAD.IADD R51, R51, 0x1, R45 ;  /* 0x0000000133337824 */ /* 0x000fe400078e022d */
[----:B-1----:R-:W-:-:S07]  /*24b0*/  IMAD.IADD R49, R7, 0x1, R21 ;  /* 0x0000000107317824 */ /* 0x002fce00078e0215 */
.L_x_412:
[----:B------:R-:W2:Y:S01]  /*24c0*/  LDL R13, [R1+0x30] ;  /* 0x00003000010d7983 */ /* 0x000ea20000100800 */
[----:B------:R-:W0:Y:S01]  /*24d0*/  LDC R74, c[0x0][0x430] ;  /* 0x00010c00ff4a7b82 */ /* 0x000e220000000800 */
[----:B------:R-:W-:Y:S02]  /*24e0*/  VIADD R27, R27, 0xffffffff ;  /* 0xffffffff1b1b7836 */ /* 0x000fe40000000000 */
[----:B------:R-:W-:Y:S02]  /*24f0*/  IMAD.MOV.U32 R75, RZ, RZ, RZ ;  /* 0x000000ffff4b7224 */ /* 0x000fe400078e00ff */
[----:B-1----:R-:W-:-:S03]  /*2500*/  IMAD R4, R27, 0x80, R57 ;  /* 0x000000801b047824 */ /* 0x002fc600078e0239 */
[----:B------:R-:W1:Y:S01]  /*2510*/  LDC R77, c[0x0][0x3f4] ;  /* 0x0000fd00ff4d7b82 */ /* 0x000e620000000800 */
[----:B------:R-:W-:Y:S01]  /*2520*/  IMAD.IADD R12, R66, 0x1, R4 ;  /* 0x00000001420c7824 */ /* 0x000fe200078e0204 */
[----:B------:R-:W-:-:S03]  /*2530*/  ISETP.GE.AND P1, PT, R4, R41, PT ;  /* 0x000000290400720c */ /* 0x000fc60003f26270 */
[----:B------:R-:W-:Y:S01]  /*2540*/  IMAD.MOV.U32 R8, RZ, RZ, R12 ;  /* 0x000000ffff087224 */ /* 0x000fe200078e000c */
[----:B------:R-:W-:Y:S02]  /*2550*/  ISETP.GT.OR P1, PT, R57, 0x7f, P1 ;  /* 0x0000007f3900780c */ /* 0x000fe40000f24670 */
[----:B0-----:R-:W-:-:S11]  /*2560*/  ISETP.NE.AND P2, PT, R74, 0x1, PT ;  /* 0x000000014a00780c */ /* 0x001fd60003f45270 */
[----:B------:R-:W0:Y:S08]  /*2570*/  @!P1 LDC.64 R6, c[0x0][0x428] ;  /* 0x00010a00ff069b82 */ /* 0x000e300000000a00 */
[----:B---3--:R-:W3:Y:S08]  /*2580*/  @!P1 LDC.64 R4, c[0x0][0x418] ;  /* 0x00010600ff049b82 */ /* 0x008ef00000000a00 */
[----:B------:R-:W4:Y:S08]  /*2590*/  @P2 LDC R9, c[0x0][0x434] ;  /* 0x00010d00ff092b82 */ /* 0x000f300000000800 */
[----:B------:R-:W1:Y:S01]  /*25a0*/  @P2 LDC R10, c[0x0][0x438] ;  /* 0x00010e00ff0a2b82 */ /* 0x000e620000000800 */
[----:B----4-:R-:W-:-:S05]  /*25b0*/  @P2 IMAD.HI.U32 R9, R12, R9, RZ ;  /* 0x000000090c092227 */ /* 0x010fca00078e00ff */
[----:B-1----:R-:W-:Y:S01]  /*25c0*/  @P2 SHF.R.U32.HI R8, RZ, R10, R9 ;  /* 0x0000000aff082219 */ /* 0x002fe20000011609 */
[----:B0-----:R-:W-:-:S03]  /*25d0*/  @!P1 IMAD R10, R0, R6, RZ ;  /* 0x00000006000a9224 */ /* 0x001fc600078e02ff */
[----:B------:R-:W-:Y:S01]  /*25e0*/  @!P1 SHF.R.S32.HI R9, RZ, 0x1f, R8 ;  /* 0x0000001fff099819 */ /* 0x000fe20000011408 */
[C---:B------:R-:W-:Y:S02]  /*25f0*/  @!P1 IMAD R11, R68.reuse, R7, R10 ;  /* 0x00000007440b9224 */ /* 0x040fe400078e020a */
[----:B------:R-:W-:-:S04]  /*2600*/  @!P1 IMAD.WIDE.U32 R6, R68, R6, R8 ;  /* 0x0000000644069225 */ /* 0x000fc800078e0008 */
[----:B------:R-:W-:Y:S01]  /*2610*/  @!P1 IMAD.IADD R7, R7, 0x1, R11 ;  /* 0x0000000107079824 */ /* 0x000fe200078e020b */
[----:B---3--:R-:W-:-:S04]  /*2620*/  @!P1 LEA R4, P2, R6, R4, 0x2 ;  /* 0x0000000406049211 */ /* 0x008fc800078410ff */
[----:B------:R-:W-:Y:S02]  /*2630*/  @!P1 LEA.HI.X R5, R6, R5, R7, 0x2, P2 ;  /* 0x0000000506059211 */ /* 0x000fe400010f1407 */
[----:B------:R-:W-:Y:S01]  /*2640*/  ISETP.GE.AND P2, PT, R77, 0x1, PT ;  /* 0x000000014d00780c */ /* 0x000fe20003f46270 */
[----:B------:R-:W-:Y:S01]  /*2650*/  IMAD.MOV R7, RZ, RZ, -R8 ;  /* 0x000000ffff077224 */ /* 0x000fe200078e0a08 */
[----:B------:R-:W-:Y:S05]  /*2660*/  YIELD ;  /* 0x0000000000007946 */ /* 0x000fea0003800000 */
[----:B------:R-:W-:Y:S01]  /*2670*/  BSSY B0, `(.L_x_370) ;  /* 0x0000411000007945 */ /* 0x000fe20003800000 */
[----:B------:R0:W5:Y:S01]  /*2680*/  @!P1 LDG.E R75, desc[UR40][R4.64] ;  /* 0x00000028044b9981 */ /* 0x000162000c1e1900 */
[----:B------:R-:W-:Y:S01]  /*2690*/  IMAD R74, R74, R7, R12 ;  /* 0x000000074a4a7224 */ /* 0x000fe200078e020c */
[----:B------:R-:W-:Y:S01]  /*26a0*/  ISETP.GT.AND P1, PT, R27, R40, PT ;  /* 0x000000281b00720c */ /* 0x000fe20003f24270 */
[----:B--2---:R-:W-:-:S04]  /*26b0*/  IMAD R69, R19, 0x3000, R13 ;  /* 0x0000300013457824 */ /* 0x004fc800078e020d */
[----:B------:R-:W-:Y:S01]  /*26c0*/  IMAD.IADD R69, R18, 0x1, R69 ;  /* 0x0000000112457824 */ /* 0x000fe200078e0245 */
[----:B0-----:R-:W-:Y:S07]  /*26d0*/  @!P2 BRA `(.L_x_371) ;  /* 0x0000003c0050a947 */ /* 0x001fee0003800000 */
[----:B------:R-:W-:Y:S01]  /*26e0*/  SHF.R.S32.HI R73, RZ, 0x1f, R74 ;  /* 0x0000001fff497819 */ /* 0x000fe2000001144a */
[----:B------:R-:W-:Y:S01]  /*26f0*/  ULDC.64 UR4, c[0x0][0x300] ;  /* 0x0000c00000047ab9 */ /* 0x000fe20000000a00 */
[----:B-----5:R-:W-:Y:S01]  /*2700*/  SHF.R.S32.HI R72, RZ, 0x1f, R75 ;  /* 0x0000001fff487819 */ /* 0x020fe2000001144b */
[----:B------:R-:W-:Y:S01]  /*2710*/  IMAD.WIDE.U32 R4, R74, UR4, RZ ;  /* 0x000000044a047c25 */ /* 0x000fe2000f8e00ff */
[----:B------:R-:W-:-:S03]  /*2720*/  ULDC.64 UR6, c[0x0][0x2e8] ;  /* 0x0000ba0000067ab9 */ /* 0x000fc60000000a00 */
[----:B------:R-:W-:Y:S02]  /*2730*/  IMAD R7, R73, UR4, RZ ;  /* 0x0000000449077c24 */ /* 0x000fe4000f8e02ff */
[----:B------:R-:W-:Y:S02]  /*2740*/  IMAD R8, R59, R27, RZ ;  /* 0x0000001b3b087224 */ /* 0x000fe400078e02ff */
[----:B------:R-:W-:Y:S01]  /*2750*/  IMAD R7, R74, UR5, R7 ;  /* 0x000000054a077c24 */ /* 0x000fe2000f8e0207 */
[----:B------:R-:W-:Y:S01]  /*2760*/  ULDC.64 UR4, c[0x0][0x310] ;  /* 0x0000c40000047ab9 */ /* 0x000fe20000000a00 */
[----:B------:R-:W-:Y:S02]  /*2770*/  IMAD R71, R27, -0x80, R41 ;  /* 0xffffff801b477824 */ /* 0x000fe400078e0229 */
[----:B------:R-:W-:Y:S01]  /*2780*/  IMAD R6, R72, UR4, RZ ;  /* 0x0000000448067c24 */ /* 0x000fe2000f8e02ff */
[----:B------:R-:W-:Y:S01]  /*2790*/  IADD3 R5, R5, R7, RZ ;  /* 0x0000000705057210 */ /* 0x000fe20007ffe0ff */
[----:B------:R-:W-:Y:S01]  /*27a0*/  IMAD.WIDE.U32 R12, R60, R27, RZ ;  /* 0x0000001b3c0c7225 */ /* 0x000fe200078e00ff */
[----:B------:R-:W-:-:S03]  /*27b0*/  VIMNMX R71, R71, 0x80, PT ;  /* 0x0000008047477848 */ /* 0x000fc60003fe0100 */
[C---:B------:R-:W-:Y:S02]  /*27c0*/  IMAD R7, R75.reuse, UR5, R6 ;  /* 0x000000054b077c24 */ /* 0x040fe4000f8e0206 */
[----:B------:R-:W-:Y:S01]  /*27d0*/  IMAD.WIDE.U32 R4, R75, UR4, R4 ;  /* 0x000000044b047c25 */ /* 0x000fe2000f8e0004 */
[----:B------:R-:W-:-:S03]  /*27e0*/  ULDC.64 UR4, c[0x0][0x308] ;  /* 0x0000c20000047ab9 */ /* 0x000fc60000000a00 */
[----:B------:R-:W-:Y:S01]  /*27f0*/  IMAD.IADD R5, R5, 0x1, R7 ;  /* 0x0000000105057824 */ /* 0x000fe200078e0207 */
[----:B------:R-:W-:Y:S01]  /*2800*/  SHF.R.S32.HI R7, RZ, 0x1f, R27 ;  /* 0x0000001fff077819 */ /* 0x000fe2000001141b */
[----:B------:R-:W-:Y:S02]  /*2810*/  IMAD R6, R61, R27, RZ ;  /* 0x0000001b3d067224 */ /* 0x000fe400078e02ff */
[C---:B------:R-:W-:Y:S01]  /*2820*/  IMAD.WIDE.U32 R4, R22.reuse, UR4, R4 ;  /* 0x0000000416047c25 */ /* 0x040fe2000f8e0004 */
[----:B------:R-:W-:Y:S02]  /*2830*/  ULDC.U8 UR4, c[0x0][0x410] ;  /* 0x0001040000047ab9 */ /* 0x000fe40000000000 */
[----:B------:R-:W-:Y:S01]  /*2840*/  ISETP.NE.AND P2, PT, RZ, UR4, PT ;  /* 0x00000004ff007c0c */ /* 0x000fe2000bf45270 */
[----:B------:R-:W-:Y:S01]  /*2850*/  IMAD R78, R22, UR5, R5 ;  /* 0x00000005164e7c24 */ /* 0x000fe2000f8e0205 */
[----:B------:R-:W-:Y:S01]  /*2860*/  IADD3 R79, P3, R4, UR6, RZ ;  /* 0x00000006044f7c10 */ /* 0x000fe2000ff7e0ff */
[----:B------:R-:W-:-:S02]  /*2870*/  IMAD R9, R7, R60, R6 ;  /* 0x0000003c07097224 */ /* 0x000fc400078e0206 */
[----:B------:R-:W-:Y:S01]  /*2880*/  IMAD R7, R7, R58, R8 ;  /* 0x0000003a07077224 */ /* 0x000fe200078e0208 */
[----:B------:R-:W-:Y:S01]  /*2890*/  IADD3.X R78, R78, UR7, RZ, P3, !PT ;  /* 0x000000074e4e7c10 */ /* 0x000fe20009ffe4ff */
[----:B------:R-:W-:-:S04]  /*28a0*/  IMAD.WIDE.U32 R10, R58, R27, RZ ;  /* 0x0000001b3a0a7225 */ /* 0x000fc800078e00ff */
[----:B------:R-:W-:Y:S02]  /*28b0*/  IMAD.IADD R14, R13, 0x1, R9 ;  /* 0x000000010d0e7824 */ /* 0x000fe400078e0209 */
[----:B------:R-:W-:Y:S01]  /*28c0*/  IMAD.IADD R15, R11, 0x1, R7 ;  /* 0x000000010b0f7824 */ /* 0x000fe200078e0207 */
[----:B------:R-:W-:Y:S06]  /*28d0*/  @!P2 BRA `(.L_x_372) ;  /* 0x000000180050a947 */ /* 0x000fec0003800000 */
[----:B------:R-:W-:Y:S01]  /*28e0*/  ISETP.GE.AND P3, PT, R155, R71, PT ;  /* 0x000000479b00720c */ /* 0x000fe20003f66270 */
[----:B------:R-:W-:Y:S01]  /*28f0*/  BSSY B1, `(.L_x_373) ;  /* 0x000001f000017945 */ /* 0x000fe20003800000 */
[----:B------:R-:W-:Y:S02]  /*2900*/  CS2R R8, SRZ ;  /* 0x0000000000087805 */ /* 0x000fe4000001ff00 */
[----:B------:R-:W-:Y:S02]  /*2910*/  CS2R R32, SRZ ;  /* 0x0000000000207805 */ /* 0x000fe4000001ff00 */
[----:B------:R-:W-:Y:S02]  /*2920*/  CS2R R36, SRZ ;  /* 0x0000000000247805 */ /* 0x000fe4000001ff00 */
[----:B------:R-:W-:Y:S02]  /*2930*/  CS2R R28, SRZ ;  /* 0x00000000001c7805 */ /* 0x000fe4000001ff00 */
[----:B------:R-:W-:-:S02]  /*2940*/  CS2R R30, SRZ ;  /* 0x00000000001e7805 */ /* 0x000fc4000001ff00 */
[----:B------:R-:W-:Y:S01]  /*2950*/  CS2R R34, SRZ ;  /* 0x0000000000227805 */ /* 0x000fe2000001ff00 */
[----:B------:R-:W-:Y:S06]  /*2960*/  @P3 BRA `(.L_x_374) ;  /* 0x00000000005c3947 */ /* 0x000fec0003800000 */
[----:B------:R-:W2:Y:S01]  /*2970*/  LDL R39, [R1+0x18] ;  /* 0x0000180001277983 */ /* 0x000ea20000100800 */
[----:B------:R-:W-:-:S03]  /*2980*/  ULDC.64 UR4, c[0x0][0x3e8] ;  /* 0x0000fa0000047ab9 */ /* 0x000fc60000000a00 */
[----:B------:R-:W3:Y:S01]  /*2990*/  LDL R38, [R1+0x1c] ;  /* 0x00001c0001267983 */ /* 0x000ee20000100800 */
[----:B------:R-:W-:Y:S02]  /*29a0*/  IADD3 R12, P2, P4, R46, UR4, R12 ;  /* 0x000000042e0c7c10 */ /* 0x000fe4000fc5e00c */
[----:B------:R-:W-:Y:S02]  /*29b0*/  CS2R R36, SRZ ;  /* 0x0000000000247805 */ /* 0x000fe4000001ff00 */
[----:B------:R-:W-:Y:S02]  /*29c0*/  CS2R R34, SRZ ;  /* 0x0000000000227805 */ /* 0x000fe4000001ff00 */
[----:B------:R-:W-:Y:S01]  /*29d0*/  IADD3.X R13, R52, UR5, R14, P2, P4 ;  /* 0x00000005340d7c10 */ /* 0x000fe200097e840e */
[----:B------:R-:W-:Y:S02]  /*29e0*/  ULDC.64 UR4, c[0x0][0x400] ;  /* 0x0001000000047ab9 */ /* 0x000fe40000000a00 */
[----:B------:R-:W-:-:S04]  /*29f0*/  IADD3 R10, P2, P4, R42, UR4, R10 ;  /* 0x000000042a0a7c10 */ /* 0x000fc8000fc5e00a */
[----:B------:R-:W-:Y:S02]  /*2a00*/  IADD3.X R11, R50, UR5, R15, P2, P4 ;  /* 0x00000005320b7c10 */ /* 0x000fe400097e840f */
[----:B------:R-:W-:Y:S02]  /*2a10*/  ISETP.GE.AND P2, PT, R152, R77, PT ;  /* 0x0000004d9800720c */ /* 0x000fe40003f46270 */
[----:B------:R-:W-:Y:S02]  /*2a20*/  CS2R R32, SRZ ;  /* 0x0000000000207805 */ /* 0x000fe4000001ff00 */
[----:B------:R-:W-:-:S09]  /*2a30*/  CS2R R30, SRZ ;  /* 0x00000000001e7805 */ /* 0x000fd2000001ff00 */
[----:B------:R0:W5:Y:S04]  /*2a40*/  @!P2 LDG.E.64 R36, desc[UR40][R12.64] ;  /* 0x000000280c24a981 */ /* 0x000168000c1e1b00 */
[----:B------:R0:W5:Y:S01]  /*2a50*/  @!P2 LDG.E.64 R34, desc[UR40][R10.64] ;  /* 0x000000280a22a981 */ /* 0x000162000c1e1b00 */
[----:B------:R-:W-:Y:S02]  /*2a60*/  CS2R R8, SRZ ;  /* 0x0000000000087805 */ /* 0x000fe4000001ff00 */
[----:B------:R-:W-:Y:S02]  /*2a70*/  CS2R R28, SRZ ;  /* 0x00000000001c7805 */ /* 0x000fe4000001ff00 */
[----:B--2---:R-:W-:-:S13]  /*2a80*/  ISETP.GE.AND P2, PT, R39, R77, PT ;  /* 0x0000004d2700720c */ /* 0x004fda0003f46270 */
[----:B------:R0:W5:Y:S04]  /*2a90*/  @!P2 LDG.E.64 R32, desc[UR40][R12.64+0x10] ;  /* 0x000010280c20a981 */ /* 0x000168000c1e1b00 */
[----:B------:R0:W5:Y:S01]  /*2aa0*/  @!P2 LDG.E.64 R30, desc[UR40][R10.64+0x10] ;  /* 0x000010280a1ea981 */ /* 0x000162000c1e1b00 */
[----:B---3--:R-:W-:-:S13]  /*2ab0*/  ISETP.GE.AND P2, PT, R38, R77, PT ;  /* 0x0000004d2600720c */ /* 0x008fda0003f46270 */
[----:B------:R0:W5:Y:S04]  /*2ac0*/  @!P2 LDG.E.64 R8, desc[UR40][R12.64+0x20] ;  /* 0x000020280c08a981 */ /* 0x000168000c1e1b00 */
[----:B------:R0:W5:Y:S02]  /*2ad0*/  @!P2 LDG.E.64 R28, desc[UR40][R10.64+0x20] ;  /* 0x000020280a1ca981 */ /* 0x000164000c1e1b00 */
.L_x_374:
[----:B------:R-:W-:Y:S05]  /*2ae0*/  BSYNC B1 ;  /* 0x0000000000017941 */ /* 0x000fea0003800000 */
.L_x_373:
[----:B------:R-:W-:Y:S01]  /*2af0*/  ISETP.NE.AND P2, PT, R157, 0x3, PT ;  /* 0x000000039d00780c */ /* 0x000fe20003f45270 */
[----:B-----5:R-:W-:Y:S02]  /*2b00*/  IMAD.MOV.U32 R38, RZ, RZ, R8 ;  /* 0x000000ffff267224 */ /* 0x020fe400078e0008 */
[----:B------:R-:W-:Y:S02]  /*2b10*/  IMAD.MOV.U32 R81, RZ, RZ, R32 ;  /* 0x000000ffff517224 */ /* 0x000fe400078e0020 */
[----:B------:R-:W-:Y:S02]  /*2b20*/  IMAD.MOV.U32 R83, RZ, RZ, R36 ;  /* 0x000000ffff537224 */ /* 0x000fe400078e0024 */
[----:B------:R-:W-:Y:S02]  /*2b30*/  IMAD.MOV.U32 R80, RZ, RZ, R28 ;  /* 0x000000ffff507224 */ /* 0x000fe400078e001c */
[----:B------:R-:W-:Y:S02]  /*2b40*/  IMAD.MOV.U32 R82, RZ, RZ, R30 ;  /* 0x000000ffff527224 */ /* 0x000fe400078e001e */
[----:B------:R-:W-:-:S02]  /*2b50*/  IMAD.MOV.U32 R84, RZ, RZ, R34 ;  /* 0x000000ffff547224 */ /* 0x000fc400078e0022 */
[----:B------:R-:W-:Y:S05]  /*2b60*/  @!P2 BRA `(.L_x_375) ;  /* 0x000000000004a947 */ /* 0x000fea0003800000 */
[----:B------:R-:W-:Y:S01]  /*2b70*/  BPT.TRAP 0x1 ;  /* 0x000000040000795c */ /* 0x000fe20000300000 */
.L_x_375:
[----:B------:R-:W-:Y:S01]  /*2b80*/  LEA R70, R19, R18, 0x3 ;  /* 0x0000001213467211 */ /* 0x000fe200078e18ff */
[----:B------:R-:W-:Y:S01]  /*2b90*/  BSSY B1, `(.L_x_376) ;  /* 0x0000004000017945 */ /* 0x000fe20003800000 */
[----:B------:R-:W-:-:S04]  /*2ba0*/  SHF.L.U32 R76, R154, 0x1f, RZ ;  /* 0x0000001f9a4c7819 */ /* 0x000fc800000006ff */
[----:B------:R-:W1:Y:S02]  /*2bb0*/  SYNCS.PHASECHK.TRANS64.TRYWAIT P4, [R70+URZ+0x19c90], R76 ;  /* 0x019c904c460075a7 */ /* 0x000e64000808017f */
[----:B-1----:R-:W-:Y:S05]  /*2bc0*/  @!P4 BRA `(.L_x_377) ;  /* 0x0000018c00d4c947 */ /* 0x002fea0003800000 */
.L_x_629:
[----:B------:R-:W-:Y:S05]  /*2bd0*/  BSYNC B1 ;  /* 0x0000000000017941 */ /* 0x000fea0003800000 */
.L_x_376:
[----:B------:R-:W-:-:S03]  /*2be0*/  UMOV UR4, 0xffffffff ;  /* 0xffffffff00047882 */ /* 0x000fc60000000000 */
[----:B------:R-:W-:Y:S05]  /*2bf0*/  BRA.DIV UR4, `(.L_x_378) ;  /* 0x0000018e04dc7947 */ /* 0x000fea000b800000 */
[----:B------:R2:W3:Y:S04]  /*2c00*/  SHFL.IDX PT, R39, R78, RZ, 0x1e1f ;  /* 0x001e1fff4e277589 */ /* 0x0004e800000e0000 */
[----:B------:R2:W4:Y:S02]  /*2c10*/  SHFL.IDX PT, R14, R79, RZ, 0x1e1f ;  /* 0x001e1fff4f0e7589 */ /* 0x00052400000e0000 */
.L_x_633:
[----:B------:R-:W-:Y:S05]  /*2c20*/  @P3 BRA `(.L_x_379) ;  /* 0x0000003800d43947 */ /* 0x000fea0003800000 */
[----:B------:R-:W-:Y:S01]  /*2c30*/  ISETP.NE.AND P3, PT, R54, RZ, PT ;  /* 0x000000ff3600720c */ /* 0x000fe20003f65270 */
[----:B------:R-:W-:-:S12]  /*2c40*/  BSSY B1, `(.L_x_380) ;  /* 0x0000071000017945 */ /* 0x000fd80003800000 */
[----:B------:R-:W-:Y:S05]  /*2c50*/  @!P3 BRA `(.L_x_381) ;  /* 0x0000000400bcb947 */ /* 0x000fea0003800000 */
[----:B------:R1:W1:Y:S01]  /*2c60*/  LDS.128 R4, [R69+0x13800] ;  /* 0x0138000045047984 */ /* 0x0002620000000c00 */
[----:B0---4-:R-:W-:Y:S01]  /*2c70*/  IADD3 R10, P3, R16, R14, RZ ;  /* 0x0000000e100a7210 */ /* 0x011fe20007f7e0ff */
[----:B------:R-:W-:Y:S04]  /*2c80*/  BSSY B2, `(.L_x_382) ;  /* 0x000006b000027945 */ /* 0x000fe80003800000 */
[----:B---3--:R-:W-:Y:S01]  /*2c90*/  IMAD.X R11, R39, 0x1, R17, P3 ;  /* 0x00000001270b7824 */ /* 0x008fe200018e0611 */
[----:B------:R-:W-:-:S13]  /*2ca0*/  ISETP.GE.AND P3, PT, R152, R77, PT ;  /* 0x0000004d9800720c */ /* 0x000fda0003f66270 */
[----:B------:R-:W-:Y:S05]  /*2cb0*/  @P3 BRA `(.L_x_383) ;  /* 0x00000004009c3947 */ /* 0x000fea0003800000 */
[----:B------:R-:W-:Y:S01]  /*2cc0*/  SHF.R.U32.HI R12, RZ, 0x8, R37 ;  /* 0x00000008ff0c7819 */ /* 0x000fe20000011625 */
[----:B-1----:R-:W-:Y:S01]  /*2cd0*/  IMAD.MOV.U32 R15, RZ, RZ, R4 ;  /* 0x000000ffff0f7224 */ /* 0x002fe200078e0004 */
[----:B------:R-:W-:Y:S02]  /*2ce0*/  SHF.R.U32.HI R34, RZ, 0x8, R35 ;  /* 0x00000008ff227819 */ /* 0x000fe40000011623 */
[----:B--2---:R-:W-:Y:S01]  /*2cf0*/  SHF.R.U32.HI R78, RZ, 0x10, R37 ;  /* 0x00000010ff4e7819 */ /* 0x004fe20000011625 */
[----:B------:R-:W-:Y:S01]  /*2d00*/  IMAD.SHL.U32 R12, R12, 0x100, RZ ;  /* 0x000001000c0c7824 */ /* 0x000fe200078e00ff */
[----:B------:R-:W-:Y:S01]  /*2d10*/  LOP3.LUT R13, R37, 0xff0000ff, RZ, 0xc0, !PT ;  /* 0xff0000ff250d7812 */ /* 0x000fe200078ec0ff */
[----:B------:R-:W-:Y:S01]  /*2d20*/  IMAD.SHL.U32 R34, R34, 0x100, RZ ;  /* 0x0000010022227824 */ /* 0x000fe200078e00ff */
[----:B------:R-:W-:Y:S02]  /*2d30*/  SHF.R.U32.HI R36, RZ, 0x10, R35 ;  /* 0x00000010ff247819 */ /* 0x000fe40000011623 */
[----:B------:R-:W-:-:S02]  /*2d40*/  LOP3.LUT R35, R35, 0xff0000ff, RZ, 0xc0, !PT ;  /* 0xff0000ff23237812 */ /* 0x000fc400078ec0ff */
[----:B------:R-:W-:Y:S01]  /*2d50*/  LOP3.LUT R13, R13, 0xff00, R12, 0xf8, !PT ;  /* 0x0000ff000d0d7812 */ /* 0x000fe200078ef80c */
[----:B------:R-:W-:Y:S01]  /*2d60*/  IMAD.U32 R12, R78, 0x10000, RZ ;  /* 0x000100004e0c7824 */ /* 0x000fe200078e00ff */
[----:B------:R-:W-:Y:S01]  /*2d70*/  LOP3.LUT R37, R35, 0xff00, R34, 0xf8, !PT ;  /* 0x0000ff0023257812 */ /* 0x000fe200078ef822 */
[----:B------:R-:W-:Y:S01]  /*2d80*/  IMAD.U32 R34, R36, 0x10000, RZ ;  /* 0x0001000024227824 */ /* 0x000fe200078e00ff */
[----:B------:R-:W-:Y:S02]  /*2d90*/  F2FP.F16.E4M3.UNPACK_B R4, R5 ;  /* 0x00000005ff04723e */ /* 0x000fe400020006ff */
[-C--:B------:R-:W-:Y:S02]  /*2da0*/  F2FP.F16.E4M3.UNPACK_B R35, R84.reuse.H1 ;  /* 0x00000054ff23723e */ /* 0x080fe400030006ff */
[----:B------:R-:W-:Y:S02]  /*2db0*/  LOP3.LUT R12, R13, 0xff0000, R12, 0xf8, !PT ;  /* 0x00ff00000d0c7812 */ /* 0x000fe400078ef80c */
[----:B------:R-:W-:Y:S01]  /*2dc0*/  LOP3.LUT R13, R37, 0xff0000, R34, 0xf8, !PT ;  /* 0x00ff0000250d7812 */ /* 0x000fe200078ef822 */
[--C-:B------:R-:W-:Y:S01]  /*2dd0*/  HADD2.F32 R34, -RZ, R4.reuse.H1_H1 ;  /* 0x30000004ff227230 */ /* 0x100fe20000004100 */
[----:B------:R-:W-:Y:S01]  /*2de0*/  F2FP.F16.E4M3.UNPACK_B R37, R83.H1 ;  /* 0x00000053ff25723e */ /* 0x000fe200030006ff */
[--C-:B------:R-:W-:Y:S01]  /*2df0*/  HADD2.F32 R85, -RZ, R35.reuse.H0_H0 ;  /* 0x20000023ff557230 */ /* 0x100fe20000004100 */
[----:B------:R-:W-:Y:S01]  /*2e00*/  F2FP.F16.E4M3.UNPACK_B R5, R5.H1 ;  /* 0x00000005ff05723e */ /* 0x000fe200030006ff */
[----:B------:R-:W-:Y:S01]  /*2e10*/  HADD2.F32 R4, -RZ, R4.H0_H0 ;  /* 0x20000004ff047230 */ /* 0x000fe20000004100 */
[----:B------:R-:W-:Y:S01]  /*2e20*/  F2FP.F16.E4M3.UNPACK_B R84, R84 ;  /* 0x00000054ff54723e */ /* 0x000fe200020006ff */
[----:B------:R-:W-:-:S02]  /*2e30*/  HADD2.F32 R78, -RZ, R35.H1_H1 ;  /* 0x30000023ff4e7230 */ /* 0x000fc40000004100 */
[----:B------:R-:W-:Y:S01]  /*2e40*/  FMUL.FTZ R87, R34, R85 ;  /* 0x0000005522577220 */ /* 0x000fe20000410000 */
[----:B------:R-:W-:Y:S01]  /*2e50*/  HADD2.F32 R79, -RZ, R37.H0_H0 ;  /* 0x20000025ff4f7230 */ /* 0x000fe20000004100 */
[----:B------:R-:W-:Y:S01]  /*2e60*/  F2FP.F16.E4M3.UNPACK_B R83, R83 ;  /* 0x00000053ff53723e */ /* 0x000fe200020006ff */
[--C-:B------:R-:W-:Y:S02]  /*2e70*/  HADD2.F32 R35, -RZ, R5.reuse.H1_H1 ;  /* 0x30000005ff237230 */ /* 0x100fe40000004100 */
[----:B------:R-:W-:Y:S02]  /*2e80*/  HADD2.F32 R36, -RZ, R5.H0_H0 ;  /* 0x20000005ff247230 */ /* 0x000fe40000004100 */
[C---:B------:R-:W-:Y:S01]  /*2e90*/  FMUL.FTZ R5, R4.reuse, R85 ;  /* 0x0000005504057220 */ /* 0x040fe20000410000 */
[----:B------:R-:W-:Y:S02]  /*2ea0*/  HADD2.F32 R37, -RZ, R37.H1_H1 ;  /* 0x30000025ff257230 */ /* 0x000fe40000004100 */
[CC--:B------:R-:W-:Y:S01]  /*2eb0*/  FMUL.FTZ R85, R35.reuse, R78.reuse ;  /* 0x0000004e23557220 */ /* 0x0c0fe20000410000 */
[-C--:B------:R-:W-:Y:S01]  /*2ec0*/  FFMA.FTZ R4, R4, R79.reuse, -R87 ;  /* 0x0000004f04047223 */ /* 0x080fe20000010857 */
[----:B------:R-:W-:Y:S01]  /*2ed0*/  FFMA.FTZ R5, R34, R79, R5 ;  /* 0x0000004f22057223 */ /* 0x000fe20000010005 */
[C---:B------:R-:W-:Y:S01]  /*2ee0*/  FMUL.FTZ R78, R36.reuse, R78 ;  /* 0x0000004e244e7220 */ /* 0x040fe20000410000 */
[----:B------:R-:W-:Y:S01]  /*2ef0*/  F2FP.F16.E4M3.UNPACK_B R34, R15.H1 ;  /* 0x0000000fff22723e */ /* 0x000fe200030006ff */
[----:B------:R-:W-:Y:S01]  /*2f00*/  FFMA.FTZ R36, R36, R37, -R85 ;  /* 0x0000002524247223 */ /* 0x000fe20000010855 */
[----:B------:R-:W-:Y:S01]  /*2f10*/  F2FP.F16.E4M3.UNPACK_B R15, R15 ;  /* 0x0000000fff0f723e */ /* 0x000fe200020006ff */
[----:B------:R-:W-:Y:S01]  /*2f20*/  FFMA.FTZ R87, R35, R37, R78 ;  /* 0x0000002523577223 */ /* 0x000fe2000001004e */
[----:B------:R-:W-:-:S02]  /*2f30*/  HADD2.F32 R79, -RZ, R84.H1_H1 ;  /* 0x30000054ff4f7230 */ /* 0x000fc40000004100 */
[--C-:B------:R-:W-:Y:S02]  /*2f40*/  HADD2.F32 R37, -RZ, R34.reuse.H0_H0 ;  /* 0x20000022ff257230 */ /* 0x100fe40000004100 */
[----:B------:R-:W-:Y:S01]  /*2f50*/  HADD2.F32 R78, -RZ, R34.H1_H1 ;  /* 0x30000022ff4e7230 */ /* 0x000fe20000004100 */
[----:B------:R-:W-:Y:S01]  /*2f60*/  F2FP.SATFINITE.E4M3.F32.PACK_AB_MERGE_C R36, R87, R36, RZ ;  /* 0x000000245724723e */ /* 0x000fe200048070ff */
[----:B------:R-:W-:Y:S02]  /*2f70*/  HADD2.F32 R84, -RZ, R84.H0_H0 ;  /* 0x20000054ff547230 */ /* 0x000fe40000004100 */
[-C--:B------:R-:W-:Y:S01]  /*2f80*/  FMUL.FTZ R85, R37, R79.reuse ;  /* 0x0000004f25557220 */ /* 0x080fe20000410000 */
[--C-:B------:R-:W-:Y:S02]  /*2f90*/  HADD2.F32 R35, -RZ, R15.reuse.H1_H1 ;  /* 0x3000000fff237230 */ /* 0x100fe40000004100 */
[----:B------:R-:W-:Y:S01]  /*2fa0*/  FMUL.FTZ R86, R78, R79 ;  /* 0x0000004f4e567220 */ /* 0x000fe20000410000 */
[----:B------:R-:W-:Y:S01]  /*2fb0*/  HADD2.F32 R34, -RZ, R15.H0_H0 ;  /* 0x2000000fff227230 */ /* 0x000fe20000004100 */
[----:B------:R-:W-:Y:S01]  /*2fc0*/  F2FP.SATFINITE.E4M3.F32.PACK_AB_MERGE_C R5, R5, R4, R36 ;  /* 0x000000040505723e */ /* 0x000fe20004807024 */
[----:B------:R-:W-:-:S02]  /*2fd0*/  HADD2.F32 R15, -RZ, R83.H1_H1 ;  /* 0x30000053ff0f7230 */ /* 0x000fc40000004100 */
[-C--:B------:R-:W-:Y:S01]  /*2fe0*/  FMUL.FTZ R79, R35, R84.reuse ;  /* 0x00000054234f7220 */ /* 0x080fe20000410000 */
[----:B------:R-:W-:Y:S02]  /*2ff0*/  HADD2.F32 R83, -RZ, R83.H0_H0 ;  /* 0x20000053ff537230 */ /* 0x000fe40000004100 */
[----:B------:R-:W-:Y:S01]  /*3000*/  FMUL.FTZ R84, R34, R84 ;  /* 0x0000005422547220 */ /* 0x000fe20000410000 */
[-C--:B------:R-:W-:Y:S01]  /*3010*/  FFMA.FTZ R86, R37, R15.reuse, -R86 ;  /* 0x0000000f25567223 */ /* 0x080fe20000010856 */
[----:B------:R-:W-:Y:S01]  /*3020*/  FFMA.FTZ R85, R78, R15, R85 ;  /* 0x0000000f4e557223 */ /* 0x000fe20000010055 */
[----:B------:R-:W-:Y:S01]  /*3030*/  FFMA.FTZ R15, R34, R83, -R79 ;  /* 0x00000053220f7223 */ /* 0x000fe2000001084f */
[----:B------:R-:W-:Y:S01]  /*3040*/  F2FP.F16.E4M3.UNPACK_B R37, R7.H1 ;  /* 0x00000007ff25723e */ /* 0x000fe200030006ff */
[----:B------:R-:W-:Y:S01]  /*3050*/  FFMA.FTZ R34, R35, R83, R84 ;  /* 0x0000005323227223 */ /* 0x000fe20000010054 */
[-C--:B------:R-:W-:Y:S02]  /*3060*/  F2FP.F16.E4M3.UNPACK_B R79, R13.reuse.H1 ;  /* 0x0000000dff4f723e */ /* 0x080fe400030006ff */
[----:B------:R-:W-:Y:S01]  /*3070*/  F2FP.F16.E4M3.UNPACK_B R83, R6.H1 ;  /* 0x00000006ff53723e */ /* 0x000fe200030006ff */
[--C-:B------:R-:W-:Y:S01]  /*3080*/  HADD2.F32 R84, -RZ, R37.reuse.H0_H0 ;  /* 0x20000025ff547230 */ /* 0x100fe20000004100 */
[----:B------:R-:W-:Y:S01]  /*3090*/  F2FP.F16.E4M3.UNPACK_B R78, R13 ;  /* 0x0000000dff4e723e */ /* 0x000fe200020006ff */
[----:B------:R-:W-:Y:S01]  /*30a0*/  HADD2.F32 R87, -RZ, R37.H1_H1 ;  /* 0x30000025ff577230 */ /* 0x000fe20000004100 */
[----:B------:R-:W-:Y:S01]  /*30b0*/  F2FP.SATFINITE.E4M3.F32.PACK_AB_MERGE_C R35, R85, R86, RZ ;  /* 0x000000565523723e */ /* 0x000fe200048070ff */
[----:B------:R-:W-:Y:S01]  /*30c0*/  HADD2.F32 R86, -RZ, R79.H1_H1 ;  /* 0x3000004fff567230 */ /* 0x000fe20000004100 */
[-C--:B------:R-:W-:Y:S01]  /*30d0*/  F2FP.F16.E4M3.UNPACK_B R37, R12.reuse.H1 ;  /* 0x0000000cff25723e */ /* 0x080fe200030006ff */
[----:B------:R-:W-:Y:S01]  /*30e0*/  HADD2.F32 R85, -RZ, R83.H1_H1 ;  /* 0x30000053ff557230 */ /* 0x000fe20000004100 */
[----:B------:R-:W-:Y:S01]  /*30f0*/  F2FP.F16.E4M3.UNPACK_B R12, R12 ;  /* 0x0000000cff0c723e */ /* 0x000fe200020006ff */
[----:B------:R-:W-:-:S02]  /*3100*/  HADD2.F32 R92, -RZ, R78.H1_H1 ;  /* 0x3000004eff5c7230 */ /* 0x000fc40000004100 */
[-C--:B------:R-:W-:Y:S01]  /*3110*/  FMUL.FTZ R13, R87, R86.reuse ;  /* 0x00000056570d7220 */ /* 0x080fe20000410000 */
[----:B------:R-:W-:Y:S02]  /*3120*/  HADD2.F32 R83, -RZ, R83.H0_H0 ;  /* 0x20000053ff537230 */ /* 0x000fe40000004100 */
[----:B------:R-:W-:Y:S01]  /*3130*/  FMUL.FTZ R96, R84, R86 ;  /* 0x0000005654607220 */ /* 0x000fe20000410000 */
[----:B------:R-:W-:Y:S02]  /*3140*/  HADD2.F32 R90, -RZ, R12.H1_H1 ;  /* 0x3000000cff5a7230 */ /* 0x000fe40000004100 */
[-C--:B------:R-:W-:Y:S01]  /*3150*/  FMUL.FTZ R94, R85, R92.reuse ;  /* 0x0000005c555e7220 */ /* 0x080fe20000410000 */
[----:B------:R-:W-:Y:S01]  /*3160*/  F2FP.F16.E4M3.UNPACK_B R86, R7 ;  /* 0x00000007ff56723e */ /* 0x000fe200020006ff */
[----:B------:R-:W-:Y:S01]  /*3170*/  FMUL.FTZ R92, R83, R92 ;  /* 0x0000005c535c7220 */ /* 0x000fe20000410000 */
[----:B------:R-:W-:Y:S01]  /*3180*/  F2FP.F16.E4M3.UNPACK_B R6, R6 ;  /* 0x00000006ff06723e */ /* 0x000fe200020006ff */
[----:B------:R-:W-:-:S02]  /*3190*/  HADD2.F32 R89, -RZ, R37.H1_H1 ;  /* 0x30000025ff597230 */ /* 0x000fc40000004100 */
[-C--:B------:R-:W-:Y:S01]  /*31a0*/  FFMA.FTZ R7, R83, R90.reuse, -R94 ;  /* 0x0000005a53077223 */ /* 0x080fe2000001085e */
[----:B------:R-:W-:Y:S01]  /*31b0*/  FFMA.FTZ R92, R85, R90, R92 ;  /* 0x0000005a555c7223 */ /* 0x000fe2000001005c */
[--C-:B------:R-:W-:Y:S01]  /*31c0*/  HADD2.F32 R83, -RZ, R86.reuse.H0_H0 ;  /* 0x20000056ff537230 */ /* 0x100fe20000004100 */
[----:B------:R-:W-:Y:S01]  /*31d0*/  F2FP.SATFINITE.E4M3.F32.PACK_AB_MERGE_C R4, R34, R15, R35 ;  /* 0x0000000f2204723e */ /* 0x000fe20004807023 */
[----:B------:R-:W-:Y:S02]  /*31e0*/  HADD2.F32 R85, -RZ, R79.H0_H0 ;  /* 0x2000004fff557230 */ /* 0x000fe40000004100 */
[-C--:B------:R-:W-:Y:S01]  /*31f0*/  FFMA.FTZ R13, R84, R89.reuse, -R13 ;  /* 0x00000059540d7223 */ /* 0x080fe2000001080d */
[----:B------:R-:W-:Y:S02]  /*3200*/  HADD2.F32 R86, -RZ, R86.H1_H1 ;  /* 0x30000056ff567230 */ /* 0x000fe40000004100 */
[----:B------:R-:W-:Y:S01]  /*3210*/  FFMA.FTZ R84, R87, R89, R96 ;  /* 0x0000005957547223 */ /* 0x000fe20000010060 */
[----:B------:R-:W-:-:S02]  /*3220*/  HADD2.F32 R79, -RZ, R6.H0_H0 ;  /* 0x20000006ff4f7230 */ /* 0x000fc40000004100 */
[-C--:B------:R-:W-:Y:S01]  /*3230*/  FMUL.FTZ R87, R83, R85.reuse ;  /* 0x0000005553577220 */ /* 0x080fe20000410000 */
[----:B------:R-:W-:Y:S02]  /*3240*/  HADD2.F32 R6, -RZ, R6.H1_H1 ;  /* 0x30000006ff067230 */ /* 0x000fe40000004100 */
[----:B------:R-:W-:Y:S01]  /*3250*/  FMUL.FTZ R94, R86, R85 ;  /* 0x00000055565e7220 */ /* 0x000fe20000410000 */
[----:B------:R-:W-:Y:S01]  /*3260*/  HADD2.F32 R78, -RZ, R78.H0_H0 ;  /* 0x2000004eff4e7230 */ /* 0x000fe20000004100 */
[----:B------:R-:W-:Y:S01]  /*3270*/  F2FP.SATFINITE.E4M3.F32.PACK_AB_MERGE_C R7, R92, R7, RZ ;  /* 0x000000075c07723e */ /* 0x000fe200048070ff */
[----:B------:R-:W-:Y:S01]  /*3280*/  HADD2.F32 R12, -RZ, R12.H0_H0 ;  /* 0x2000000cff0c7230 */ /* 0x000fe20000004100 */
[----:B------:R-:W-:Y:S01]  /*3290*/  F2FP.SATFINITE.E4M3.F32.PACK_AB_MERGE_C R13, R84, R13, RZ ;  /* 0x0000000d540d723e */ /* 0x000fe200048070ff */
[----:B------:R-:W-:Y:S02]  /*32a0*/  HADD2.F32 R37, -RZ, R37.H0_H0 ;  /* 0x20000025ff257230 */ /* 0x000fe40000004100 */
[-C--:B------:R-:W-:Y:S01]  /*32b0*/  FMUL.FTZ R90, R6, R78.reuse ;  /* 0x0000004e065a7220 */ /* 0x080fe20000410000 */
[----:B------:R-:W-:-:S03]  /*32c0*/  FMUL.FTZ R85, R79, R78 ;  /* 0x0000004e4f557220 */ /* 0x000fc60000410000 */
[-C--:B------:R-:W-:Y:S01]  /*32d0*/  FFMA.FTZ R90, R79, R12.reuse, -R90 ;  /* 0x0000000c4f5a7223 */ /* 0x080fe2000001085a */
[----:B------:R-:W-:Y:S01]  /*32e0*/  FFMA.FTZ R85, R6, R12, R85 ;  /* 0x0000000c06557223 */ /* 0x000fe20000010055 */
[-C--:B------:R-:W-:Y:S01]  /*32f0*/  FFMA.FTZ R94, R83, R37.reuse, -R94 ;  /* 0x00000025535e7223 */ /* 0x080fe2000001085e */
[----:B------:R-:W-:-:S03]  /*3300*/  FFMA.FTZ R87, R86, R37, R87 ;  /* 0x0000002556577223 */ /* 0x000fc60000010057 */
[----:B------:R-:W-:Y:S02]  /*3310*/  F2FP.SATFINITE.E4M3.F32.PACK_AB_MERGE_C R6, R85, R90, R7 ;  /* 0x0000005a5506723e */ /* 0x000fe40004807007 */
[----:B------:R-:W-:-:S07]  /*3320*/  F2FP.SATFINITE.E4M3.F32.PACK_AB_MERGE_C R7, R87, R94, R13 ;  /* 0x0000005e5707723e */ /* 0x000fce000480700d */
.L_x_383:
[----:B------:R-:W-:Y:S05]  /*3330*/  BSYNC B2 ;  /* 0x0000000000027941 */ /* 0x000fea0003800000 */
.L_x_382:
[----:B-1----:R0:W-:Y:S02]  /*3340*/  ST.E.128 desc[UR40][R10.64], R4 ;  /* 0x000000040a007985 */ /* 0x0021e4000c101d28 */
.L_x_381:
[----:B------:R-:W-:Y:S05]  /*3350*/  BSYNC B1 ;  /* 0x0000000000017941 */ /* 0x000fea0003800000 */
.L_x_380:
[----:B------:R-:W-:Y:S01]  /*3360*/  ISETP.NE.AND P3, PT, R53, RZ, PT ;  /* 0x000000ff3500720c */ /* 0x000fe20003f65270 */
[----:B------:R-:W-:-:S12]  /*3370*/  BSSY B1, `(.L_x_384) ;  /* 0x0000074000017945 */ /* 0x000fd80003800000 */
[----:B------:R-:W-:Y:S05]  /*3380*/  @!P3 BRA `(.L_x_385) ;  /* 0x0000000400c8b947 */ /* 0x000fea0003800000 */
[----:B0-----:R-:W5:Y:S04]  /*3390*/  LDL R4, [R1] ;  /* 0x0000000001047983 */ /* 0x001f680000100800 */
[----:B------:R-:W2:Y:S01]  /*33a0*/  LDL R5, [R1+0x18] ;  /* 0x0000180001057983 */ /* 0x000ea20000100800 */
[----:B------:R-:W-:Y:S01]  /*33b0*/  BSSY B2, `(.L_x_386) ;  /* 0x000006e000027945 */ /* 0x000fe20003800000 */
[----:B-----5:R-:W-:-:S05]  /*33c0*/  IMAD.SHL.U32 R4, R4, 0x10, RZ ;  /* 0x0000001004047824 */ /* 0x020fca00078e00ff */
[----:B----4-:R-:W-:-:S04]  /*33d0*/  IADD3 R10, P3, R14, R4, RZ ;  /* 0x000000040e0a7210 */ /* 0x010fc80007f7e0ff */
[----:B---3--:R-:W-:Y:S02]  /*33e0*/  LEA.HI.X.SX32 R11, R4, R39, 0x1, P3 ;  /* 0x00000027040b7211 */ /* 0x008fe400018f0eff */
[----:B--2---:R-:W-:Y:S02]  /*33f0*/  ISETP.GE.AND P3, PT, R5, R77, PT ;  /* 0x0000004d0500720c */ /* 0x004fe40003f66270 */
[----:B------:R0:W2:Y:S11]  /*3400*/  LDS.128 R4, [R69+0x14800] ;  /* 0x0148000045047984 */ /* 0x0000b60000000c00 */
[----:B0-----:R-:W-:Y:S05]  /*3410*/  @P3 BRA `(.L_x_387) ;  /* 0x00000004009c3947 */ /* 0x001fea0003800000 */
[----:B------:R-:W-:Y:S02]  /*3420*/  SHF.R.U32.HI R13, RZ, 0x8, R33 ;  /* 0x00000008ff0d7819 */ /* 0x000fe40000011621 */
[----:B------:R-:W-:Y:S02]  /*3430*/  SHF.R.U32.HI R15, RZ, 0x8, R31 ;  /* 0x00000008ff0f7819 */ /* 0x000fe4000001161f */
[----:B------:R-:W-:Y:S01]  /*3440*/  LOP3.LUT R12, R33, 0xff0000ff, RZ, 0xc0, !PT ;  /* 0xff0000ff210c7812 */ /* 0x000fe200078ec0ff */
[----:B------:R-:W-:Y:S01]  /*3450*/  IMAD.SHL.U32 R13, R13, 0x100, RZ ;  /* 0x000001000d0d7824 */ /* 0x000fe200078e00ff */
[----:B------:R-:W-:Y:S02]  /*3460*/  SHF.R.U32.HI R32, RZ, 0x10, R33 ;  /* 0x00000010ff207819 */ /* 0x000fe40000011621 */
[----:B------:R-:W-:Y:S02]  /*3470*/  LOP3.LUT R30, R31, 0xff0000ff, RZ, 0xc0, !PT ;  /* 0xff0000ff1f1e7812 */ /* 0x000fe400078ec0ff */
[----:B------:R-:W-:Y:S01]  /*3480*/  SHF.R.U32.HI R33, RZ, 0x10, R31 ;  /* 0x00000010ff217819 */ /* 0x000fe2000001161f */
[----:B------:R-:W-:Y:S01]  /*3490*/  IMAD.SHL.U32 R31, R15, 0x100, RZ ;  /* 0x000001000f1f7824 */ /* 0x000fe200078e00ff */
[----:B------:R-:W-:Y:S01]  /*34a0*/  LOP3.LUT R12, R12, 0xff00, R13, 0xf8, !PT ;  /* 0x0000ff000c0c7812 */ /* 0x000fe200078ef80d */
[----:B------:R-:W-:Y:S01]  /*34b0*/  IMAD.U32 R13, R32, 0x10000, RZ ;  /* 0x00010000200d7824 */ /* 0x000fe200078e00ff */
[----:B--2---:R-:W-:Y:S01]  /*34c0*/  MOV R15, R4 ;  /* 0x00000004000f7202 */ /* 0x004fe20000000f00 */
[----:B------:R-:W-:Y:S01]  /*34d0*/  IMAD.U32 R33, R33, 0x10000, RZ ;  /* 0x0001000021217824 */ /* 0x000fe200078e00ff */
[----:B------:R-:W-:-:S02]  /*34e0*/  LOP3.LUT R30, R30, 0xff00, R31, 0xf8, !PT ;  /* 0x0000ff001e1e7812 */ /* 0x000fc400078ef81f */
        /* <DEDUP_REMOVED lines=16> */
[----:B------:R-:W-:Y:S01]  /*35f0*/  FMUL.FTZ R5, R4, R37 ;  /* 0x0000002504057220 */ /* 0x000fe20000410000 */
[----:B------:R-:W-:Y:S02]  /*3600*/  HADD2.F32 R33, -RZ, R33.H1_H1 ;  /* 0x30000021ff217230 */ /* 0x000fe40000004100 */
[-C--:B------:R-:W-:Y:S01]  /*3610*/  FMUL.FTZ R36, R32, R34.reuse ;  /* 0x0000002220247220 */ /* 0x080fe20000410000 */
        /* <DEDUP_REMOVED lines=8> */
[--C-:B------:R-:W-:Y:S02]  /*36a0*/  HADD2.F32 R33, -RZ, R30.reuse.H1_H1 ;  /* 0x3000001eff217230 */ /* 0x100fe40000004100 */
[----:B------:R-:W-:Y:S02]  /*36b0*/  HADD2.F32 R32, -RZ, R30.H0_H0 ;  /* 0x2000001eff207230 */ /* 0x000fe40000004100 */
[----:B------:R-:W-:Y:S02]  /*36c0*/  HADD2.F32 R82, -RZ, R82.H0_H0 ;  /* 0x20000052ff527230 */ /* 0x000fe40000004100 */
[-C--:B------:R-:W-:Y:S01]  /*36d0*/  FMUL.FTZ R37, R33, R34.reuse ;  /* 0x0000002221257220 */ /* 0x080fe20000410000 */
[--C-:B------:R-:W-:Y:S02]  /*36e0*/  HADD2.F32 R31, -RZ, R15.reuse.H1_H1 ;  /* 0x3000000fff1f7230 */ /* 0x100fe40000004100 */
[----:B------:R-:W-:Y:S01]  /*36f0*/  FMUL.FTZ R34, R32, R34 ;  /* 0x0000002220227220 */ /* 0x000fe20000410000 */
[----:B------:R-:W-:-:S02]  /*3700*/  HADD2.F32 R30, -RZ, R15.H0_H0 ;  /* 0x2000000fff1e7230 */ /* 0x000fc40000004100 */
[--C-:B------:R-:W-:Y:S02]  /*3710*/  HADD2.F32 R15, -RZ, R81.reuse.H1_H1 ;  /* 0x30000051ff0f7230 */ /* 0x100fe40000004100 */
        /* <DEDUP_REMOVED lines=8> */
[----:B------:R-:W-:-:S02]  /*37a0*/  F2FP.F16.E4M3.UNPACK_B R82, R13.H1 ;  /* 0x0000000dff52723e */ /* 0x000fc400030006ff */
[----:B------:R-:W-:Y:S01]  /*37b0*/  F2FP.SATFINITE.E4M3.F32.PACK_AB_MERGE_C R31, R79, R36, RZ ;  /* 0x000000244f1f723e */ /* 0x000fe200048070ff */
[--C-:B------:R-:W-:Y:S01]  /*37c0*/  HADD2.F32 R35, -RZ, R33.reuse.H0_H0 ;  /* 0x20000021ff237230 */ /* 0x100fe20000004100 */
[----:B------:R-:W-:Y:S01]  /*37d0*/  F2FP.F16.E4M3.UNPACK_B R34, R6.H1 ;  /* 0x00000006ff22723e */ /* 0x000fe200030006ff */
[----:B------:R-:W-:Y:S01]  /*37e0*/  HADD2.F32 R36, -RZ, R33.H1_H1 ;  /* 0x30000021ff247230 */ /* 0x000fe20000004100 */
[----:B------:R-:W-:Y:S01]  /*37f0*/  F2FP.F16.E4M3.UNPACK_B R33, R12.H1 ;  /* 0x0000000cff21723e */ /* 0x000fe200030006ff */
[----:B------:R-:W-:Y:S01]  /*3800*/  HADD2.F32 R78, -RZ, R82.H1_H1 ;  /* 0x30000052ff4e7230 */ /* 0x000fe20000004100 */
[----:B------:R-:W-:Y:S01]  /*3810*/  F2FP.F16.E4M3.UNPACK_B R81, R13 ;  /* 0x0000000dff51723e */ /* 0x000fe200020006ff */
[----:B------:R-:W-:Y:S01]  /*3820*/  HADD2.F32 R13, -RZ, R34.H1_H1 ;  /* 0x30000022ff0d7230 */ /* 0x000fe20000004100 */
[----:B------:R-:W-:Y:S01]  /*3830*/  F2FP.SATFINITE.E4M3.F32.PACK_AB_MERGE_C R32, R37, R32, RZ ;  /* 0x000000202520723e */ /* 0x000fe200048070ff */
[----:B------:R-:W-:Y:S01]  /*3840*/  HADD2.F32 R79, -RZ, R33.H1_H1 ;  /* 0x30000021ff4f7230 */ /* 0x000fe20000004100 */
[----:B------:R-:W-:Y:S01]  /*3850*/  F2FP.F16.E4M3.UNPACK_B R37, R12 ;  /* 0x0000000cff25723e */ /* 0x000fe200020006ff */
[----:B------:R-:W-:Y:S01]  /*3860*/  FMUL.FTZ R12, R36, R78 ;  /* 0x0000004e240c7220 */ /* 0x000fe20000410000 */
[----:B------:R-:W-:-:S02]  /*3870*/  HADD2.F32 R83, -RZ, R81.H1_H1 ;  /* 0x30000051ff537230 */ /* 0x000fc40000004100 */
[C---:B------:R-:W-:Y:S01]  /*3880*/  FMUL.FTZ R87, R35.reuse, R78 ;  /* 0x0000004e23577220 */ /* 0x040fe20000410000 */
[----:B------:R-:W-:Y:S02]  /*3890*/  HADD2.F32 R34, -RZ, R34.H0_H0 ;  /* 0x20000022ff227230 */ /* 0x000fe40000004100 */
[----:B------:R-:W-:Y:S01]  /*38a0*/  FFMA.FTZ R12, R35, R79, -R12 ;  /* 0x0000004f230c7223 */ /* 0x000fe2000001080c */
[----:B------:R-:W-:Y:S02]  /*38b0*/  HADD2.F32 R78, -RZ, R37.H1_H1 ;  /* 0x30000025ff4e7230 */ /* 0x000fe40000004100 */
[----:B------:R-:W-:Y:S01]  /*38c0*/  FMUL.FTZ R85, R13, R83 ;  /* 0x000000530d557220 */ /* 0x000fe20000410000 */
[----:B------:R-:W-:Y:S01]  /*38d0*/  F2FP.F16.E4M3.UNPACK_B R35, R7 ;  /* 0x00000007ff23723e */ /* 0x000fe200020006ff */
[C---:B------:R-:W-:Y:S01]  /*38e0*/  FMUL.FTZ R84, R34.reuse, R83 ;  /* 0x0000005322547220 */ /* 0x040fe20000410000 */
[----:B------:R-:W-:Y:S01]  /*38f0*/  F2FP.F16.E4M3.UNPACK_B R6, R6 ;  /* 0x00000006ff06723e */ /* 0x000fe200020006ff */
[----:B------:R-:W-:Y:S01]  /*3900*/  FFMA.FTZ R85, R34, R78, -R85 ;  /* 0x0000004e22557223 */ /* 0x000fe20000010855 */
[----:B------:R-:W-:-:S02]  /*3910*/  HADD2.F32 R82, -RZ, R82.H0_H0 ;  /* 0x20000052ff527230 */ /* 0x000fc40000004100 */
[----:B------:R-:W-:Y:S01]  /*3920*/  FFMA.FTZ R84, R13, R78, R84 ;  /* 0x0000004e0d547223 */ /* 0x000fe20000010054 */
[--C-:B------:R-:W-:Y:S02]  /*3930*/  HADD2.F32 R34, -RZ, R35.reuse.H0_H0 ;  /* 0x20000023ff227230 */ /* 0x100fe40000004100 */
[----:B------:R-:W-:Y:S01]  /*3940*/  FFMA.FTZ R7, R36, R79, R87 ;  /* 0x0000004f24077223 */ /* 0x000fe20000010057 */
[--C-:B------:R-:W-:Y:S01]  /*3950*/  HADD2.F32 R13, -RZ, R6.reuse.H0_H0 ;  /* 0x20000006ff0d7230 */ /* 0x100fe20000004100 */
[----:B------:R-:W-:Y:S01]  /*3960*/  F2FP.SATFINITE.E4M3.F32.PACK_AB_MERGE_C R5, R5, R4, R31 ;  /* 0x000000040505723e */ /* 0x000fe2000480701f */
[----:B------:R-:W-:Y:S01]  /*3970*/  HADD2.F32 R35, -RZ, R35.H1_H1 ;  /* 0x30000023ff237230 */ /* 0x000fe20000004100 */
[----:B------:R-:W-:Y:S01]  /*3980*/  F2FP.SATFINITE.E4M3.F32.PACK_AB_MERGE_C R84, R84, R85, RZ ;  /* 0x000000555454723e */ /* 0x000fe200048070ff */
[----:B------:R-:W-:Y:S01]  /*3990*/  HADD2.F32 R6, -RZ, R6.H1_H1 ;  /* 0x30000006ff067230 */ /* 0x000fe20000004100 */
[----:B------:R-:W-:Y:S01]  /*39a0*/  F2FP.SATFINITE.E4M3.F32.PACK_AB_MERGE_C R7, R7, R12, RZ ;  /* 0x0000000c0707723e */ /* 0x000fe200048070ff */
[----:B------:R-:W-:-:S02]  /*39b0*/  HADD2.F32 R81, -RZ, R81.H0_H0 ;  /* 0x20000051ff517230 */ /* 0x000fc40000004100 */
[-C--:B------:R-:W-:Y:S01]  /*39c0*/  FMUL.FTZ R79, R35, R82.reuse ;  /* 0x00000052234f7220 */ /* 0x080fe20000410000 */
[----:B------:R-:W-:Y:S02]  /*39d0*/  HADD2.F32 R33, -RZ, R33.H0_H0 ;  /* 0x20000021ff217230 */ /* 0x000fe40000004100 */
[----:B------:R-:W-:Y:S01]  /*39e0*/  FMUL.FTZ R82, R34, R82 ;  /* 0x0000005222527220 */ /* 0x000fe20000410000 */
[----:B------:R-:W-:Y:S02]  /*39f0*/  HADD2.F32 R37, -RZ, R37.H0_H0 ;  /* 0x20000025ff257230 */ /* 0x000fe40000004100 */
[-C--:B------:R-:W-:Y:S01]  /*3a00*/  FMUL.FTZ R36, R6, R81.reuse ;  /* 0x0000005106247220 */ /* 0x080fe20000410000 */
[----:B------:R-:W-:Y:S01]  /*3a10*/  FMUL.FTZ R81, R13, R81 ;  /* 0x000000510d517220 */ /* 0x000fe20000410000 */
[-C--:B------:R-:W-:Y:S01]  /*3a20*/  FFMA.FTZ R79, R34, R33.reuse, -R79 ;  /* 0x00000021224f7223 */ /* 0x080fe2000001084f */
[----:B------:R-:W-:Y:S01]  /*3a30*/  FFMA.FTZ R82, R35, R33, R82 ;  /* 0x0000002123527223 */ /* 0x000fe20000010052 */
[-C--:B------:R-:W-:Y:S01]  /*3a40*/  FFMA.FTZ R36, R13, R37.reuse, -R36 ;  /* 0x000000250d247223 */ /* 0x080fe20000010824 */
[----:B------:R-:W-:Y:S01]  /*3a50*/  FFMA.FTZ R81, R6, R37, R81 ;  /* 0x0000002506517223 */ /* 0x000fe20000010051 */
[----:B------:R-:W-:-:S02]  /*3a60*/  F2FP.SATFINITE.E4M3.F32.PACK_AB_MERGE_C R4, R30, R15, R32 ;  /* 0x0000000f1e04723e */ /* 0x000fc40004807020 */
[----:B------:R-:W-:Y:S02]  /*3a70*/  F2FP.SATFINITE.E4M3.F32.PACK_AB_MERGE_C R7, R82, R79, R7 ;  /* 0x0000004f5207723e */ /* 0x000fe40004807007 */
[----:B------:R-:W-:-:S07]  /*3a80*/  F2FP.SATFINITE.E4M3.F32.PACK_AB_MERGE_C R6, R81, R36, R84 ;  /* 0x000000245106723e */ /* 0x000fce0004807054 */
.L_x_387:
[----:B------:R-:W-:Y:S05]  /*3a90*/  BSYNC B2 ;  /* 0x0000000000027941 */ /* 0x000fea0003800000 */
.L_x_386:
[----:B--2---:R0:W-:Y:S02]  /*3aa0*/  ST.E.128 desc[UR40][R10.64], R4 ;  /* 0x000000040a007985 */ /* 0x0041e4000c101d28 */
.L_x_385:
[----:B------:R-:W-:Y:S05]  /*3ab0*/  BSYNC B1 ;  /* 0x0000000000017941 */ /* 0x000fea0003800000 */
.L_x_384:
[----:B0-----:R-:W5:Y:S02]  /*3ac0*/  LDL R4, [R1+0x28] ;  /* 0x0000280001047983 */ /* 0x001f640000100800 */
[----:B-----5:R-:W-:-:S13]  /*3ad0*/  LOP3.LUT P3, RZ, R4, 0x2, RZ, 0xc0, !PT ;  /* 0x0000000204ff7812 */ /* 0x020fda000786c0ff */
[----:B------:R-:W-:Y:S05]  /*3ae0*/  @P3 BRA `(.L_x_379) ;  /* 0x0000002c00243947 */ /* 0x000fea0003800000 */
[----:B------:R-:W3:Y:S04]  /*3af0*/  LDL R13, [R1+0xc] ;  /* 0x00000c00010d7983 */ /* 0x000ee80000100800 */
[----:B------:R-:W5:Y:S01]  /*3b00*/  LDL R12, [R1+0x1c] ;  /* 0x00001c00010c7983 */ /* 0x000f620000100800 */
[----:B----4-:R-:W-:Y:S01]  /*3b10*/  IADD3 R10, P3, R23, R14, RZ ;  /* 0x0000000e170a7210 */ /* 0x010fe20007f7e0ff */
[----:B------:R-:W-:Y:S02]  /*3b20*/  BSSY B1, `(.L_x_388) ;  /* 0x000006d000017945 */ /* 0x000fe40003800000 */
[----:B------:R0:W4:Y:S02]  /*3b30*/  LDS.128 R4, [R69+0x15800] ;  /* 0x0158000045047984 */ /* 0x0001240000000c00 */
[----:B---3--:R-:W-:Y:S01]  /*3b40*/  IMAD.X R11, R39, 0x1, R13, P3 ;  /* 0x00000001270b7824 */ /* 0x008fe200018e060d */
[----:B-----5:R-:W-:-:S13]  /*3b50*/  ISETP.GE.AND P3, PT, R12, R77, PT ;  /* 0x0000004d0c00720c */ /* 0x020fda0003f66270 */
[----:B0---4-:R-:W-:Y:S05]  /*3b60*/  @P3 BRA `(.L_x_389) ;  /* 0x0000000400a03947 */ /* 0x011fea0003800000 */
[----:B------:R-:W-:Y:S01]  /*3b70*/  SHF.R.U32.HI R8, RZ, 0x8, R9 ;  /* 0x00000008ff087819 */ /* 0x000fe20000011609 */
[----:B------:R-:W-:Y:S01]  /*3b80*/  IMAD.MOV.U32 R12, RZ, RZ, R4 ;  /* 0x000000ffff0c7224 */ /* 0x000fe200078e0004 */
[----:B------:R-:W-:Y:S02]  /*3b90*/  SHF.R.U32.HI R14, RZ, 0x8, R29 ;  /* 0x00000008ff0e7819 */ /* 0x000fe4000001161d */
[----:B------:R-:W-:Y:S01]  /*3ba0*/  SHF.R.U32.HI R31, RZ, 0x10, R9 ;  /* 0x00000010ff1f7819 */ /* 0x000fe20000011609 */
[----:B------:R-:W-:Y:S01]  /*3bb0*/  IMAD.SHL.U32 R8, R8, 0x100, RZ ;  /* 0x0000010008087824 */ /* 0x000fe200078e00ff */
[----:B------:R-:W-:Y:S01]  /*3bc0*/  LOP3.LUT R13, R9, 0xff0000ff, RZ, 0xc0, !PT ;  /* 0xff0000ff090d7812 */ /* 0x000fe200078ec0ff */
[----:B------:R-:W-:Y:S01]  /*3bd0*/  IMAD.SHL.U32 R14, R14, 0x100, RZ ;  /* 0x000001000e0e7824 */ /* 0x000fe200078e00ff */
[----:B------:R-:W-:Y:S01]  /*3be0*/  SHF.R.U32.HI R30, RZ, 0x10, R29 ;  /* 0x00000010ff1e7819 */ /* 0x000fe2000001161d */
[----:B------:R-:W-:Y:S01]  /*3bf0*/  IMAD.MOV.U32 R9, RZ, RZ, R5 ;  /* 0x000000ffff097224 */ /* 0x000fe200078e0005 */
[----:B------:R-:W-:Y:S01]  /*3c00*/  LOP3.LUT R15, R29, 0xff0000ff, RZ, 0xc0, !PT ;  /* 0xff0000ff1d0f7812 */ /* 0x000fe200078ec0ff */
[----:B------:R-:W-:Y:S01]  /*3c10*/  IMAD.U32 R5, R31, 0x10000, RZ ;  /* 0x000100001f057824 */ /* 0x000fe200078e00ff */
[----:B------:R-:W-:Y:S01]  /*3c20*/  LOP3.LUT R8, R13, 0xff00, R8, 0xf8, !PT ;  /* 0x0000ff000d087812 */ /* 0x000fe200078ef808 */
[----:B------:R-:W-:Y:S01]  /*3c30*/  IMAD.U32 R13, R30, 0x10000, RZ ;  /* 0x000100001e0d7824 */ /* 0x000fe200078e00ff */
[----:B------:R-:W-:-:S02]  /*3c40*/  LOP3.LUT R28, R15, 0xff00, R14, 0xf8, !PT ;  /* 0x0000ff000f1c7812 */ /* 0x000fc400078ef80e */
[----:B------:R-:W-:Y:S02]  /*3c50*/  F2FP.F16.E4M3.UNPACK_B R14, R80.H1 ;  /* 0x00000050ff0e723e */ /* 0x000fe400030006ff */
[-C--:B------:R-:W-:Y:S02]  /*3c60*/  F2FP.F16.E4M3.UNPACK_B R4, R9.reuse ;  /* 0x00000009ff04723e */ /* 0x080fe400020006ff */
[----:B------:R-:W-:Y:S01]  /*3c70*/  LOP3.LUT R5, R8, 0xff0000, R5, 0xf8, !PT ;  /* 0x00ff000008057812 */ /* 0x000fe200078ef805 */
[----:B------:R-:W-:Y:S01]  /*3c80*/  HADD2.F32 R30, -RZ, R14.H0_H0 ;  /* 0x2000000eff1e7230 */ /* 0x000fe20000004100 */
[----:B------:R-:W-:Y:S01]  /*3c90*/  LOP3.LUT R8, R28, 0xff0000, R13, 0xf8, !PT ;  /* 0x00ff00001c087812 */ /* 0x000fe200078ef80d */
[--C-:B------:R-:W-:Y:S01]  /*3ca0*/  HADD2.F32 R13, -RZ, R4.reuse.H1_H1 ;  /* 0x30000004ff0d7230 */ /* 0x100fe20000004100 */
[----:B------:R-:W-:Y:S01]  /*3cb0*/  F2FP.F16.E4M3.UNPACK_B R28, R38.H1 ;  /* 0x00000026ff1c723e */ /* 0x000fe200030006ff */
[----:B------:R-:W-:Y:S01]  /*3cc0*/  HADD2.F32 R4, -RZ, R4.H0_H0 ;  /* 0x20000004ff047230 */ /* 0x000fe20000004100 */
[----:B------:R-:W-:Y:S01]  /*3cd0*/  F2FP.F16.E4M3.UNPACK_B R9, R9.H1 ;  /* 0x00000009ff09723e */ /* 0x000fe200030006ff */
[----:B------:R-:W-:-:S02]  /*3ce0*/  HADD2.F32 R31, -RZ, R14.H1_H1 ;  /* 0x3000000eff1f7230 */ /* 0x000fc40000004100 */
[CC--:B------:R-:W-:Y:S01]  /*3cf0*/  FMUL.FTZ R33, R13.reuse, R30.reuse ;  /* 0x0000001e0d217220 */ /* 0x0c0fe20000410000 */
[--C-:B------:R-:W-:Y:S02]  /*3d00*/  HADD2.F32 R29, -RZ, R28.reuse.H0_H0 ;  /* 0x2000001cff1d7230 */ /* 0x100fe40000004100 */
[C---:B------:R-:W-:Y:S01]  /*3d10*/  FMUL.FTZ R30, R4.reuse, R30 ;  /* 0x0000001e041e7220 */ /* 0x040fe20000410000 */
[--C-:B------:R-:W-:Y:S01]  /*3d20*/  HADD2.F32 R15, -RZ, R9.reuse.H1_H1 ;  /* 0x30000009ff0f7230 */ /* 0x100fe20000004100 */
[----:B------:R-:W-:Y:S01]  /*3d30*/  F2FP.F16.E4M3.UNPACK_B R80, R80 ;  /* 0x00000050ff50723e */ /* 0x000fe200020006ff */
[----:B------:R-:W-:Y:S02]  /*3d40*/  HADD2.F32 R14, -RZ, R9.H0_H0 ;  /* 0x20000009ff0e7230 */ /* 0x000fe40000004100 */
[-C--:B------:R-:W-:Y:S01]  /*3d50*/  FFMA.FTZ R4, R4, R29.reuse, -R33 ;  /* 0x0000001d04047223 */ /* 0x080fe20000010821 */
[----:B------:R-:W-:Y:S02]  /*3d60*/  HADD2.F32 R28, -RZ, R28.H1_H1 ;  /* 0x3000001cff1c7230 */ /* 0x000fe40000004100 */
[----:B------:R-:W-:Y:S01]  /*3d70*/  FFMA.FTZ R9, R13, R29, R30 ;  /* 0x0000001d0d097223 */ /* 0x000fe2000001001e */
[CC--:B------:R-:W-:Y:S01]  /*3d80*/  FMUL.FTZ R33, R15.reuse, R31.reuse ;  /* 0x0000001f0f217220 */ /* 0x0c0fe20000410000 */
[C---:B------:R-:W-:Y:S01]  /*3d90*/  FMUL.FTZ R32, R14.reuse, R31 ;  /* 0x0000001f0e207220 */ /* 0x040fe20000410000 */
[-C--:B------:R-:W-:Y:S01]  /*3da0*/  F2FP.F16.E4M3.UNPACK_B R13, R12.reuse.H1 ;  /* 0x0000000cff0d723e */ /* 0x080fe200030006ff */
[----:B------:R-:W-:Y:S01]  /*3db0*/  HADD2.F32 R29, -RZ, R80.H1_H1 ;  /* 0x30000050ff1d7230 */ /* 0x000fe20000004100 */
[----:B------:R-:W-:Y:S01]  /*3dc0*/  F2FP.F16.E4M3.UNPACK_B R12, R12 ;  /* 0x0000000cff0c723e */ /* 0x000fe200020006ff */
[-C--:B------:R-:W-:Y:S01]  /*3dd0*/  FFMA.FTZ R33, R14, R28.reuse, -R33 ;  /* 0x0000001c0e217223 */ /* 0x080fe20000010821 */
[----:B------:R-:W-:Y:S01]  /*3de0*/  FFMA.FTZ R34, R15, R28, R32 ;  /* 0x0000001c0f227223 */ /* 0x000fe20000010020 */
[----:B------:R-:W-:Y:S01]  /*3df0*/  F2FP.F16.E4M3.UNPACK_B R38, R38 ;  /* 0x00000026ff26723e */ /* 0x000fe200020006ff */
[--C-:B------:R-:W-:Y:S01]  /*3e00*/  HADD2.F32 R15, -RZ, R13.reuse.H0_H0 ;  /* 0x2000000dff0f7230 */ /* 0x100fe20000004100 */
[----:B------:R-:W-:Y:S01]  /*3e10*/  F2FP.F16.E4M3.UNPACK_B R35, R8.H1 ;  /* 0x00000008ff23723e */ /* 0x000fe200030006ff */
[----:B------:R-:W-:-:S02]  /*3e20*/  HADD2.F32 R28, -RZ, R13.H1_H1 ;  /* 0x3000000dff1c7230 */ /* 0x000fc40000004100 */
[----:B------:R-:W-:Y:S02]  /*3e30*/  HADD2.F32 R80, -RZ, R80.H0_H0 ;  /* 0x20000050ff507230 */ /* 0x000fe40000004100 */
[-C--:B------:R-:W-:Y:S01]  /*3e40*/  FMUL.FTZ R31, R15, R29.reuse ;  /* 0x0000001d0f1f7220 */ /* 0x080fe20000410000 */
[--C-:B------:R-:W-:Y:S02]  /*3e50*/  HADD2.F32 R14, -RZ, R12.reuse.H1_H1 ;  /* 0x3000000cff0e7230 */ /* 0x100fe40000004100 */
[----:B------:R-:W-:Y:S01]  /*3e60*/  FMUL.FTZ R32, R28, R29 ;  /* 0x0000001d1c207220 */ /* 0x000fe20000410000 */
[----:B------:R-:W-:Y:S02]  /*3e70*/  HADD2.F32 R13, -RZ, R12.H0_H0 ;  /* 0x2000000cff0d7230 */ /* 0x000fe40000004100 */
[--C-:B------:R-:W-:Y:S02]  /*3e80*/  HADD2.F32 R12, -RZ, R38.reuse.H1_H1 ;  /* 0x30000026ff0c7230 */ /* 0x100fe40000004100 */
[----:B------:R-:W-:Y:S01]  /*3e90*/  FMUL.FTZ R30, R14, R80 ;  /* 0x000000500e1e7220 */ /* 0x000fe20000410000 */
[----:B------:R-:W-:-:S02]  /*3ea0*/  HADD2.F32 R38, -RZ, R38.H0_H0 ;  /* 0x20000026ff267230 */ /* 0x000fc40000004100 */
[----:B------:R-:W-:Y:S01]  /*3eb0*/  FMUL.FTZ R29, R13, R80 ;  /* 0x000000500d1d7220 */ /* 0x000fe20000410000 */
[--C-:B------:R-:W-:Y:S02]  /*3ec0*/  HADD2.F32 R36, -RZ, R35.reuse.H1_H1 ;  /* 0x30000023ff247230 */ /* 0x100fe40000004100 */
[-C--:B------:R-:W-:Y:S01]  /*3ed0*/  FFMA.FTZ R15, R15, R12.reuse, -R32 ;  /* 0x0000000c0f0f7223 */ /* 0x080fe20000010820 */
[----:B------:R-:W-:Y:S01]  /*3ee0*/  FFMA.FTZ R28, R28, R12, R31 ;  /* 0x0000000c1c1c7223 */ /* 0x000fe2000001001f */
[-C--:B------:R-:W-:Y:S01]  /*3ef0*/  FFMA.FTZ R12, R13, R38.reuse, -R30 ;  /* 0x000000260d0c7223 */ /* 0x080fe2000001081e */
[----:B------:R-:W-:Y:S01]  /*3f00*/  FFMA.FTZ R13, R14, R38, R29 ;  /* 0x000000260e0d7223 */ /* 0x000fe2000001001d */
[----:B------:R-:W-:Y:S01]  /*3f10*/  F2FP.F16.E4M3.UNPACK_B R29, R7.H1 ;  /* 0x00000007ff1d723e */ /* 0x000fe200030006ff */
[----:B------:R-:W-:Y:S01]  /*3f20*/  HADD2.F32 R35, -RZ, R35.H0_H0 ;  /* 0x20000023ff237230 */ /* 0x000fe20000004100 */
[----:B------:R-:W-:Y:S02]  /*3f30*/  F2FP.SATFINITE.E4M3.F32.PACK_AB_MERGE_C R14, R34, R33, RZ ;  /* 0x00000021220e723e */ /* 0x000fe400048070ff */
[----:B------:R-:W-:Y:S01]  /*3f40*/  F2FP.SATFINITE.E4M3.F32.PACK_AB_MERGE_C R15, R28, R15, RZ ;  /* 0x0000000f1c0f723e */ /* 0x000fe200048070ff */
[--C-:B------:R-:W-:Y:S01]  /*3f50*/  HADD2.F32 R30, -RZ, R29.reuse.H0_H0 ;  /* 0x2000001dff1e7230 */ /* 0x100fe20000004100 */
[----:B------:R-:W-:Y:S01]  /*3f60*/  F2FP.F16.E4M3.UNPACK_B R32, R5.H1 ;  /* 0x00000005ff20723e */ /* 0x000fe200030006ff */
[----:B------:R-:W-:Y:S01]  /*3f70*/  HADD2.F32 R29, -RZ, R29.H1_H1 ;  /* 0x3000001dff1d7230 */ /* 0x000fe20000004100 */
[----:B------:R-:W-:-:S02]  /*3f80*/  F2FP.F16.E4M3.UNPACK_B R28, R6.H1 ;  /* 0x00000006ff1c723e */ /* 0x000fc400030006ff */
[----:B------:R-:W-:Y:S01]  /*3f90*/  F2FP.F16.E4M3.UNPACK_B R34, R8 ;  /* 0x00000008ff22723e */ /* 0x000fe200020006ff */
[----:B------:R-:W-:Y:S01]  /*3fa0*/  HADD2.F32 R33, -RZ, R32.H1_H1 ;  /* 0x30000020ff217230 */ /* 0x000fe20000004100 */
[----:B------:R-:W-:Y:S01]  /*3fb0*/  F2FP.F16.E4M3.UNPACK_B R31, R5 ;  /* 0x00000005ff1f723e */ /* 0x000fe200020006ff */
[----:B------:R-:W-:Y:S02]  /*3fc0*/  HADD2.F32 R8, -RZ, R28.H1_H1 ;  /* 0x3000001cff087230 */ /* 0x000fe40000004100 */
[----:B------:R-:W-:Y:S01]  /*3fd0*/  FMUL.FTZ R5, R29, R36 ;  /* 0x000000241d057220 */ /* 0x000fe20000410000 */
[----:B------:R-:W-:Y:S01]  /*3fe0*/  HADD2.F32 R37, -RZ, R34.H1_H1 ;  /* 0x30000022ff257230 */ /* 0x000fe20000004100 */
[----:B------:R-:W-:Y:S01]  /*3ff0*/  F2FP.F16.E4M3.UNPACK_B R7, R7 ;  /* 0x00000007ff07723e */ /* 0x000fe200020006ff */
[----:B------:R-:W-:Y:S02]  /*4000*/  HADD2.F32 R28, -RZ, R28.H0_H0 ;  /* 0x2000001cff1c7230 */ /* 0x000fe40000004100 */
[----:B------:R-:W-:Y:S01]  /*4010*/  FFMA.FTZ R38, R30, R33, -R5 ;  /* 0x000000211e267223 */ /* 0x000fe20000010805 */
[----:B------:R-:W-:-:S02]  /*4020*/  HADD2.F32 R5, -RZ, R31.H1_H1 ;  /* 0x3000001fff057230 */ /* 0x000fc40000004100 */
[-C--:B------:R-:W-:Y:S01]  /*4030*/  FMUL.FTZ R39, R8, R37.reuse ;  /* 0x0000002508277220 */ /* 0x080fe20000410000 */
[----:B------:R-:W-:Y:S01]  /*4040*/  F2FP.F16.E4M3.UNPACK_B R6, R6 ;  /* 0x00000006ff06723e */ /* 0x000fe200020006ff */
[----:B------:R-:W-:Y:S01]  /*4050*/  FMUL.FTZ R37, R28, R37 ;  /* 0x000000251c257220 */ /* 0x000fe20000410000 */
[----:B------:R-:W-:Y:S01]  /*4060*/  FMUL.FTZ R36, R30, R36 ;  /* 0x000000241e247220 */ /* 0x000fe20000410000 */
[-C--:B------:R-:W-:Y:S01]  /*4070*/  FFMA.FTZ R39, R28, R5.reuse, -R39 ;  /* 0x000000051c277223 */ /* 0x080fe20000010827 */
[----:B------:R-:W-:Y:S02]  /*4080*/  HADD2.F32 R34, -RZ, R34.H0_H0 ;  /* 0x20000022ff227230 */ /* 0x000fe40000004100 */
[----:B------:R-:W-:Y:S01]  /*4090*/  FFMA.FTZ R30, R8, R5, R37 ;  /* 0x00000005081e7223 */ /* 0x000fe20000010025 */
[----:B------:R-:W-:Y:S02]  /*40a0*/  HADD2.F32 R8, -RZ, R7.H0_H0 ;  /* 0x20000007ff087230 */ /* 0x000fe40000004100 */
[----:B------:R-:W-:Y:S01]  /*40b0*/  FFMA.FTZ R77, R29, R33, R36 ;  /* 0x000000211d4d7223 */ /* 0x000fe20000010024 */
[----:B------:R-:W-:-:S02]  /*40c0*/  HADD2.F32 R5, -RZ, R6.H0_H0 ;  /* 0x20000006ff057230 */ /* 0x000fc40000004100 */
[----:B------:R-:W-:Y:S02]  /*40d0*/  HADD2.F32 R7, -RZ, R7.H1_H1 ;  /* 0x30000007ff077230 */ /* 0x000fe40000004100 */
[-C--:B------:R-:W-:Y:S01]  /*40e0*/  FMUL.FTZ R36, R8, R35.reuse ;  /* 0x0000002308247220 */ /* 0x080fe20000410000 */
[----:B------:R-:W-:Y:S02]  /*40f0*/  HADD2.F32 R6, -RZ, R6.H1_H1 ;  /* 0x30000006ff067230 */ /* 0x000fe40000004100 */
[-C--:B------:R-:W-:Y:S01]  /*4100*/  FMUL.FTZ R29, R5, R34.reuse ;  /* 0x00000022051d7220 */ /* 0x080fe20000410000 */
[----:B------:R-:W-:Y:S02]  /*4110*/  HADD2.F32 R32, -RZ, R32.H0_H0 ;  /* 0x20000020ff207230 */ /* 0x000fe40000004100 */
[C---:B------:R-:W-:Y:S01]  /*4120*/  FMUL.FTZ R33, R7.reuse, R35 ;  /* 0x0000002307217220 */ /* 0x040fe20000410000 */
[----:B------:R-:W-:Y:S02]  /*4130*/  HADD2.F32 R31, -RZ, R31.H0_H0 ;  /* 0x2000001fff1f7230 */ /* 0x000fe40000004100 */
[----:B------:R-:W-:Y:S01]  /*4140*/  FMUL.FTZ R28, R6, R34 ;  /* 0x00000022061c7220 */ /* 0x000fe20000410000 */
[----:B------:R-:W-:Y:S01]  /*4150*/  F2FP.SATFINITE.E4M3.F32.PACK_AB_MERGE_C R30, R30, R39, RZ ;  /* 0x000000271e1e723e */ /* 0x000fe200048070ff */
[-C--:B------:R-:W-:Y:S01]  /*4160*/  FFMA.FTZ R33, R8, R32.reuse, -R33 ;  /* 0x0000002008217223 */ /* 0x080fe20000010821 */
[----:B------:R-:W-:Y:S01]  /*4170*/  FFMA.FTZ R36, R7, R32, R36 ;  /* 0x0000002007247223 */ /* 0x000fe20000010024 */
[-C--:B------:R-:W-:Y:S01]  /*4180*/  FFMA.FTZ R28, R5, R31.reuse, -R28 ;  /* 0x0000001f051c7223 */ /* 0x080fe2000001081c */
[----:B------:R-:W-:Y:S01]  /*4190*/  FFMA.FTZ R29, R6, R31, R29 ;  /* 0x0000001f061d7223 */ /* 0x000fe2000001001d */
[----:B------:R-:W-:-:S02]  /*41a0*/  F2FP.SATFINITE.E4M3.F32.PACK_AB_MERGE_C R38, R77, R38, RZ ;  /* 0x000000264d26723e */ /* 0x000fc400048070ff */
[----:B------:R-:W-:Y:S02]  /*41b0*/  F2FP.SATFINITE.E4M3.F32.PACK_AB_MERGE_C R5, R9, R4, R14 ;  /* 0x000000040905723e */ /* 0x000fe4000480700e */
[----:B------:R-:W-:Y:S02]  /*41c0*/  F2FP.SATFINITE.E4M3.F32.PACK_AB_MERGE_C R4, R13, R12, R15 ;  /* 0x0000000c0d04723e */ /* 0x000fe4000480700f */
[----:B------:R-:W-:Y:S02]  /*41d0*/  F2FP.SATFINITE.E4M3.F32.PACK_AB_MERGE_C R6, R29, R28, R30 ;  /* 0x0000001c1d06723e */ /* 0x000fe4000480701e */
[----:B------:R-:W-:-:S07]  /*41e0*/  F2FP.SATFINITE.E4M3.F32.PACK_AB_MERGE_C R7, R36, R33, R38 ;  /* 0x000000212407723e */ /* 0x000fce0004807026 */
.L_x_389:
[----:B------:R-:W-:Y:S05]  /*41f0*/  BSYNC B1 ;  /* 0x0000000000017941 */ /* 0x000fea0003800000 */
.L_x_388:
[----:B------:R0:W-:Y:S01]  /*4200*/  ST.E.128 desc[UR40][R10.64], R4 ;  /* 0x000000040a007985 */ /* 0x0001e2000c101d28 */
[----:B------:R-:W-:Y:S05]  /*4210*/  BRA `(.L_x_379) ;  /* 0x0000002400587947 */ /* 0x000fea0003800000 */
.L_x_372:
[----:B------:R-:W-:Y:S01]  /*4220*/  ISETP.GE.AND P3, PT, R155, R71, PT ;  /* 0x000000479b00720c */ /* 0x000fe20003f66270 */
[----:B------:R-:W-:Y:S01]  /*4230*/  BSSY B1, `(.L_x_390) ;  /* 0x000001a000017945 */ /* 0x000fe20003800000 */
[----:B------:R-:W-:Y:S02]  /*4240*/  CS2R R6, SRZ ;  /* 0x0000000000067805 */ /* 0x000fe4000001ff00 */
[----:B------:R-:W-:Y:S02]  /*4250*/  CS2R R4, SRZ ;  /* 0x0000000000047805 */ /* 0x000fe4000001ff00 */
[----:B------:R-:W-:Y:S02]  /*4260*/  CS2R R30, SRZ ;  /* 0x00000000001e7805 */ /* 0x000fe4000001ff00 */
[----:B------:R-:W-:Y:S02]  /*4270*/  CS2R R28, SRZ ;  /* 0x00000000001c7805 */ /* 0x000fe4000001ff00 */
[----:B------:R-:W-:-:S02]  /*4280*/  CS2R R34, SRZ ;  /* 0x0000000000227805 */ /* 0x000fc4000001ff00 */
[----:B------:R-:W-:Y:S02]  /*4290*/  CS2R R32, SRZ ;  /* 0x0000000000207805 */ /* 0x000fe4000001ff00 */
[----:B------:R-:W-:Y:S02]  /*42a0*/  CS2R R38, SRZ ;  /* 0x0000000000267805 */ /* 0x000fe4000001ff00 */
[----:B------:R-:W-:Y:S01]  /*42b0*/  CS2R R36, SRZ ;  /* 0x0000000000247805 */ /* 0x000fe2000001ff00 */
[----:B------:R-:W-:Y:S06]  /*42c0*/  @P3 BRA `(.L_x_391) ;  /* 0x0000000000403947 */ /* 0x000fec0003800000 */
[----:B------:R-:W-:Y:S02]  /*42d0*/  ULDC.64 UR4, c[0x0][0x3e8] ;  /* 0x0000fa0000047ab9 */ /* 0x000fe40000000a00 */
[----:B------:R-:W-:-:S04]  /*42e0*/  IADD3 R12, P2, P4, R44, UR4, R12 ;  /* 0x000000042c0c7c10 */ /* 0x000fc8000fc5e00c */
[----:B------:R-:W-:Y:S01]  /*42f0*/  IADD3.X R13, R51, UR5, R14, P2, P4 ;  /* 0x00000005330d7c10 */ /* 0x000fe200097e840e */
[----:B------:R-:W-:Y:S02]  /*4300*/  ULDC.64 UR4, c[0x0][0x400] ;  /* 0x0001000000047ab9 */ /* 0x000fe40000000a00 */
[----:B------:R-:W-:-:S04]  /*4310*/  IADD3 R10, P2, P4, R20, UR4, R10 ;  /* 0x00000004140a7c10 */ /* 0x000fc8000fc5e00a */
[----:B------:R-:W-:Y:S02]  /*4320*/  IADD3.X R11, R49, UR5, R15, P2, P4 ;  /* 0x00000005310b7c10 */ /* 0x000fe400097e840f */
[----:B------:R-:W-:Y:S02]  /*4330*/  ISETP.GE.AND P2, PT, R16, R77, PT ;  /* 0x0000004d1000720c */ /* 0x000fe40003f46270 */
[----:B------:R-:W-:Y:S02]  /*4340*/  CS2R R6, SRZ ;  /* 0x0000000000067805 */ /* 0x000fe4000001ff00 */
[----:B------:R-:W-:Y:S02]  /*4350*/  CS2R R4, SRZ ;  /* 0x0000000000047805 */ /* 0x000fe4000001ff00 */
[----:B------:R-:W-:Y:S02]  /*4360*/  CS2R R34, SRZ ;  /* 0x0000000000227805 */ /* 0x000fe4000001ff00 */
[----:B------:R-:W-:-:S05]  /*4370*/  CS2R R32, SRZ ;  /* 0x0000000000207805 */ /* 0x000fca000001ff00 */
[----:B------:R0:W5:Y:S04]  /*4380*/  @!P2 LDG.E.128 R28, desc[UR40][R12.64] ;  /* 0x000000280c1ca981 */ /* 0x000168000c1e1d00 */
[----:B------:R0:W5:Y:S01]  /*4390*/  @!P2 LDG.E.128 R36, desc[UR40][R10.64] ;  /* 0x000000280a24a981 */ /* 0x000162000c1e1d00 */
[----:B------:R-:W-:-:S13]  /*43a0*/  ISETP.GE.AND P2, PT, R67, R77, PT ;  /* 0x0000004d4300720c */ /* 0x000fda0003f46270 */
[----:B------:R0:W5:Y:S04]  /*43b0*/  @!P2 LDG.E.128 R4, desc[UR40][R12.64+0x20] ;  /* 0x000020280c04a981 */ /* 0x000168000c1e1d00 */
[----:B------:R0:W5:Y:S02]  /*43c0*/  @!P2 LDG.E.128 R32, desc[UR40][R10.64+0x20] ;  /* 0x000020280a20a981 */ /* 0x000164000c1e1d00 */
.L_x_391:
[----:B------:R-:W-:Y:S05]  /*43d0*/  BSYNC B1 ;  /* 0x0000000000017941 */ /* 0x000fea0003800000 */
.L_x_390:
[----:B------:R-:W-:Y:S01]  /*43e0*/  ISETP.NE.AND P2, PT, R157, 0x3, PT ;  /* 0x000000039d00780c */ /* 0x000fe20003f45270 */
[----:B-----5:R-:W-:Y:S01]  /*43f0*/  IMAD.MOV.U32 R81, RZ, RZ, R4 ;  /* 0x000000ffff517224 */ /* 0x020fe200078e0004 */
[----:B------:R-:W-:Y:S01]  /*4400*/  MOV R80, R6 ;  /* 0x0000000600507202 */ /* 0x000fe20000000f00 */
[----:B------:R-:W-:Y:S02]  /*4410*/  IMAD.MOV.U32 R86, RZ, RZ, R30 ;  /* 0x000000ffff567224 */ /* 0x000fe400078e001e */
[----:B------:R-:W-:Y:S02]  /*4420*/  IMAD.MOV.U32 R85, RZ, RZ, R28 ;  /* 0x000000ffff557224 */ /* 0x000fe400078e001c */
[----:B------:R-:W-:Y:S02]  /*4430*/  IMAD.MOV.U32 R82, RZ, RZ, R34 ;  /* 0x000000ffff527224 */ /* 0x000fe400078e0022 */
[----:B------:R-:W-:Y:S02]  /*4440*/  IMAD.MOV.U32 R83, RZ, RZ, R32 ;  /* 0x000000ffff537224 */ /* 0x000fe400078e0020 */
[----:B------:R-:W-:-:S02]  /*4450*/  IMAD.MOV.U32 R89, RZ, RZ, R38 ;  /* 0x000000ffff597224 */ /* 0x000fc400078e0026 */
[----:B------:R-:W-:Y:S01]  /*4460*/  IMAD.MOV.U32 R87, RZ, RZ, R36 ;  /* 0x000000ffff577224 */ /* 0x000fe200078e0024 */
[----:B------:R-:W-:Y:S06]  /*4470*/  @!P2 BRA `(.L_x_392) ;  /* 0x000000000004a947 */ /* 0x000fec0003800000 */
[----:B------:R-:W-:Y:S01]  /*4480*/  BPT.TRAP 0x1 ;  /* 0x000000040000795c */ /* 0x000fe20000300000 */
.L_x_392:
[----:B------:R-:W-:Y:S01]  /*4490*/  IMAD R70, R19, 0x8, R18 ;  /* 0x0000000813467824 */ /* 0x000fe200078e0212 */
[----:B------:R-:W-:Y:S01]  /*44a0*/  SHF.L.U32 R76, R154, 0x1f, RZ ;  /* 0x0000001f9a4c7819 */ /* 0x000fe200000006ff */
[----:B------:R-:W-:Y:S03]  /*44b0*/  BSSY B1, `(.L_x_393) ;  /* 0x0000003000017945 */ /* 0x000fe60003800000 */
[----:B------:R-:W1:Y:S02]  /*44c0*/  SYNCS.PHASECHK.TRANS64.TRYWAIT P4, [R70+URZ+0x19c90], R76 ;  /* 0x019c904c460075a7 */ /* 0x000e64000808017f */
[----:B-1----:R-:W-:Y:S05]  /*44d0*/  @!P4 BRA `(.L_x_394) ;  /* 0x0000017400ecc947 */ /* 0x002fea0003800000 */
.L_x_634:
[----:B------:R-:W-:Y:S05]  /*44e0*/  BSYNC B1 ;  /* 0x0000000000017941 */ /* 0x000fea0003800000 */
.L_x_393:
[----:B------:R-:W-:-:S03]  /*44f0*/  UMOV UR4, 0xffffffff ;  /* 0xffffffff00047882 */ /* 0x000fc60000000000 */
[----:B------:R-:W-:Y:S05]  /*4500*/  BRA.DIV UR4, `(.L_x_395) ;  /* 0x0000017604f47947 */ /* 0x000fea000b800000 */
[----:B------:R-:W2:Y:S04]  /*4510*/  SHFL.IDX PT, R78, R78, RZ, 0x1e1f ;  /* 0x001e1fff4e4e7589 */ /* 0x000ea800000e0000 */
[----:B------:R-:W3:Y:S02]  /*4520*/  SHFL.IDX PT, R79, R79, RZ, 0x1e1f ;  /* 0x001e1fff4f4f7589 */ /* 0x000ee400000e0000 */
.L_x_638:
[----:B------:R-:W-:Y:S05]  /*4530*/  @P3 BRA `(.L_x_379) ;  /* 0x0000002000903947 */ /* 0x000fea0003800000 */
[----:B------:R-:W4:Y:S01]  /*4540*/  LDC R84, c[0x0][0x2f4] ;  /* 0x0000bd00ff547b82 */ /* 0x000f220000000800 */
[----:B------:R-:W-:Y:S01]  /*4550*/  ISETP.NE.AND P3, PT, R54, RZ, PT ;  /* 0x000000ff3600720c */ /* 0x000fe20003f65270 */
[----:B------:R-:W-:Y:S01]  /*4560*/  BSSY B1, `(.L_x_396) ;  /* 0x00000f4000017945 */ /* 0x000fe20003800000 */
[----:B----4-:R-:W-:-:S11]  /*4570*/  IMAD.IADD R90, R84, 0x1, -R55 ;  /* 0x00000001545a7824 */ /* 0x010fd600078e0a37 */
[----:B------:R-:W-:Y:S05]  /*4580*/  @!P3 BRA `(.L_x_397) ;  /* 0x0000000c00c4b947 */ /* 0x000fea0003800000 */
[----:B0-----:R-:W4:Y:S04]  /*4590*/  LDL R12, [R1+0x8] ;  /* 0x00000800010c7983 */ /* 0x001f280000100800 */
[----:B------:R-:W5:Y:S04]  /*45a0*/  LDL R11, [R1+0x98] ;  /* 0x00009800010b7983 */ /* 0x000f680000100800 */
[----:B------:R-:W2:Y:S01]  /*45b0*/  LDL R10, [R1+0x20] ;  /* 0x00002000010a7983 */ /* 0x000ea20000100800 */
[----:B------:R-:W-:Y:S01]  /*45c0*/  SEL R8, R55, R90, !P0 ;  /* 0x0000005a37087207 */ /* 0x000fe20004000000 */
[----:B------:R-:W-:Y:S01]  /*45d0*/  BSSY B2, `(.L_x_398) ;  /* 0x00000e5000027945 */ /* 0x000fe20003800000 */
[----:B------:R-:W-:-:S02]  /*45e0*/  ISETP.GE.AND P3, PT, R16, R77, PT ;  /* 0x0000004d1000720c */ /* 0x000fc40003f66270 */
[----:B------:R-:W-:-:S04]  /*45f0*/  SHF.R.S32.HI R9, RZ, 0x1f, R8 ;  /* 0x0000001fff097819 */ /* 0x000fc80000011408 */
[----:B------:R-:W-:-:S04]  /*4600*/  LEA.HI R9, R9, R8, RZ, 0x5 ;  /* 0x0000000809097211 */ /* 0x000fc800078f28ff */
[----:B------:R-:W-:-:S04]  /*4610*/  SHF.R.S32.HI R8, RZ, 0x5, R9 ;  /* 0x00000005ff087819 */ /* 0x000fc80000011409 */
[----:B------:R-:W-:-:S04]  /*4620*/  LEA.HI.SX32 R8, R65, R8, 0x1c ;  /* 0x0000000841087211 */ /* 0x000fc800078fe2ff */
[C---:B------:R-:W-:Y:S02]  /*4630*/  LEA.HI R9, R8.reuse, R8, RZ, 0x1 ;  /* 0x0000000808097211 */ /* 0x040fe400078f08ff */
[----:B------:R-:W-:-:S03]  /*4640*/  SHF.L.U32 R91, R8, 0x4, RZ ;  /* 0x00000004085b7819 */ /* 0x000fc600000006ff */
[----:B------:R-:W-:-:S05]  /*4650*/  IMAD.SHL.U32 R9, R9, 0x800, RZ ;  /* 0x0000080009097824 */ /* 0x000fca00078e00ff */
[----:B------:R-:W-:Y:S02]  /*4660*/  LOP3.LUT R9, R9, 0xfffff000, RZ, 0xc0, !PT ;  /* 0xfffff00009097812 */ /* 0x000fe400078ec0ff */
[----:B----4-:R-:W-:-:S04]  /*4670*/  LOP3.LUT R8, R12, 0x10, R91, 0xf8, !PT ;  /* 0x000000100c087812 */ /* 0x010fc800078ef85b */
[----:B-----5:R-:W-:-:S04]  /*4680*/  LOP3.LUT R8, R8, R11, RZ, 0x3c, !PT ;  /* 0x0000000b08087212 */ /* 0x020fc800078e3cff */
[----:B--2---:R-:W-:Y:S01]  /*4690*/  IADD3 R8, R8, R9, R10 ;  /* 0x0000000908087210 */ /* 0x004fe20007ffe00a */
[----:B------:R-:W-:-:S04]  /*46a0*/  IMAD R9, R19, 0x3000, R63 ;  /* 0x0000300013097824 */ /* 0x000fc800078e023f */
[----:B------:R-:W-:Y:S02]  /*46b0*/  IMAD R11, R19, 0x3000, R8 ;  /* 0x00003000130b7824 */ /* 0x000fe400078e0208 */
[C---:B------:R-:W-:Y:S02]  /*46c0*/  IMAD.IADD R9, R18.reuse, 0x1, R9 ;  /* 0x0000000112097824 */ /* 0x040fe400078e0209 */
[----:B------:R-:W-:-:S04]  /*46d0*/  IMAD.IADD R12, R18, 0x1, R11 ;  /* 0x00000001120c7824 */ /* 0x000fc800078e020b */
[----:B------:R-:W0:Y:S04]  /*46e0*/  LDS.128 R8, [R9+0x13800] ;  /* 0x0138000009087984 */ /* 0x000e280000000c00 */
[----:B------:R-:W2:Y:S01]  /*46f0*/  LDS.128 R12, [R12+0x13800] ;  /* 0x013800000c0c7984 */ /* 0x000ea20000000c00 */
[----:B------:R-:W-:Y:S05]  /*4700*/  @P3 BRA `(.L_x_399) ;  /* 0x0000000c00443947 */ /* 0x000fea0003800000 */
[----:B------:R-:W-:Y:S02]  /*4710*/  SHF.R.U32.HI R28, RZ, 0x8, R37 ;  /* 0x00000008ff1c7819 */ /* 0x000fe40000011625 */
[----:B------:R-:W-:Y:S02]  /*4720*/  SHF.R.U32.HI R36, RZ, 0x8, R29 ;  /* 0x00000008ff247819 */ /* 0x000fe4000001161d */
[----:B------:R-:W-:Y:S01]  /*4730*/  LOP3.LUT R93, R37, 0xff0000ff, RZ, 0xc0, !PT ;  /* 0xff0000ff255d7812 */ /* 0x000fe200078ec0ff */
[----:B------:R-:W-:Y:S01]  /*4740*/  IMAD.SHL.U32 R28, R28, 0x100, RZ ;  /* 0x000001001c1c7824 */ /* 0x000fe200078e00ff */
[----:B------:R-:W-:Y:S02]  /*4750*/  SHF.R.U32.HI R37, RZ, 0x10, R37 ;  /* 0x00000010ff257819 */ /* 0x000fe40000011625 */
[----:B------:R-:W-:Y:S02]  /*4760*/  SHF.R.U32.HI R38, RZ, 0x10, R29 ;  /* 0x00000010ff267819 */ /* 0x000fe4000001161d */
[----:B------:R-:W-:Y:S01]  /*4770*/  LOP3.LUT R30, R93, 0xff00, R28, 0xf8, !PT ;  /* 0x0000ff005d1e7812 */ /* 0x000fe200078ef81c */
[----:B------:R-:W-:Y:S01]  /*4780*/  IMAD.SHL.U32 R28, R36, 0x100, RZ ;  /* 0x00000100241c7824 */ /* 0x000fe200078e00ff */
[----:B------:R-:W-:Y:S01]  /*4790*/  LOP3.LUT R29, R29, 0xff0000ff, RZ, 0xc0, !PT ;  /* 0xff0000ff1d1d7812 */ /* 0x000fe200078ec0ff */
[----:B------:R-:W-:-:S02]  /*47a0*/  IMAD.U32 R37, R37, 0x10000, RZ ;  /* 0x0001000025257824 */ /* 0x000fc400078e00ff */
[----:B------:R-:W-:Y:S01]  /*47b0*/  IMAD.U32 R36, R38, 0x10000, RZ ;  /* 0x0001000026247824 */ /* 0x000fe200078e00ff */
[----:B------:R-:W-:Y:S01]  /*47c0*/  LOP3.LUT R29, R29, 0xff00, R28, 0xf8, !PT ;  /* 0x0000ff001d1d7812 */ /* 0x000fe200078ef81c */
[----:B--2---:R-:W-:Y:S01]  /*47d0*/  IMAD.MOV.U32 R38, RZ, RZ, R13 ;  /* 0x000000ffff267224 */ /* 0x004fe200078e000d */
[----:B------:R-:W-:Y:S02]  /*47e0*/  LOP3.LUT R37, R30, 0xff0000, R37, 0xf8, !PT ;  /* 0x00ff00001e257812 */ /* 0x000fe400078ef825 */
[----:B------:R-:W-:Y:S02]  /*47f0*/  LOP3.LUT R36, R29, 0xff0000, R36, 0xf8, !PT ;  /* 0x00ff00001d247812 */ /* 0x000fe400078ef824 */
[----:B------:R-:W-:Y:S02]  /*4800*/  F2FP.F16.E4M3.UNPACK_B R93, R38 ;  /* 0x00000026ff5d723e */ /* 0x000fe400020006ff */
[----:B------:R-:W-:Y:S02]  /*4810*/  F2FP.F16.E4M3.UNPACK_B R92, R37 ;  /* 0x00000025ff5c723e */ /* 0x000fe400020006ff */
[----:B0-----:R-:W-:Y:S01]  /*4820*/  F2FP.F16.E4M3.UNPACK_B R29, R9 ;  /* 0x00000009ff1d723e */ /* 0x001fe200020006ff */
[--C-:B------:R-:W-:Y:S01]  /*4830*/  HADD2.F32 R28, -RZ, R93.reuse.H0_H0 ;  /* 0x2000005dff1c7230 */ /* 0x100fe20000004100 */
[----:B------:R-:W-:Y:S01]  /*4840*/  F2FP.F16.E4M3.UNPACK_B R13, R36 ;  /* 0x00000024ff0d723e */ /* 0x000fe200020006ff */
[----:B------:R-:W-:Y:S01]  /*4850*/  HADD2.F32 R93, -RZ, R93.H1_H1 ;  /* 0x3000005dff5d7230 */ /* 0x000fe20000004100 */
[----:B------:R-:W-:Y:S01]  /*4860*/  F2FP.F16.E4M3.UNPACK_B R38, R38.H1 ;  /* 0x00000026ff26723e */ /* 0x000fe200030006ff */
[----:B------:R-:W-:Y:S01]  /*4870*/  HADD2.F32 R30, -RZ, R29.H0_H0 ;  /* 0x2000001dff1e7230 */ /* 0x000fe20000004100 */
[----:B------:R-:W-:Y:S01]  /*4880*/  F2FP.F16.E4M3.UNPACK_B R37, R37.H1 ;  /* 0x00000025ff25723e */ /* 0x000fe200030006ff */
[----:B------:R-:W-:-:S02]  /*4890*/  HADD2.F32 R94, -RZ, R92.H1_H1 ;  /* 0x3000005cff5e7230 */ /* 0x000fc40000004100 */
[----:B------:R-:W-:Y:S02]  /*48a0*/  HADD2.F32 R29, -RZ, R29.H1_H1 ;  /* 0x3000001dff1d7230 */ /* 0x000fe40000004100 */
[----:B------:R-:W-:Y:S02]  /*48b0*/  HADD2.F32 R97, -RZ, R92.H0_H0 ;  /* 0x2000005cff617230 */ /* 0x000fe40000004100 */
[-C--:B------:R-:W-:Y:S01]  /*48c0*/  FMUL.FTZ R96, R93, R94.reuse ;  /* 0x0000005e5d607220 */ /* 0x080fe20000410000 */
[--C-:B------:R-:W-:Y:S02]  /*48d0*/  HADD2.F32 R92, -RZ, R13.reuse.H1_H1 ;  /* 0x3000000dff5c7230 */ /* 0x100fe40000004100 */
[----:B------:R-:W-:Y:S01]  /*48e0*/  FMUL.FTZ R94, R29, R94 ;  /* 0x0000005e1d5e7220 */ /* 0x000fe20000410000 */
[----:B------:R-:W-:Y:S02]  /*48f0*/  HADD2.F32 R95, -RZ, R13.H0_H0 ;  /* 0x2000000dff5f7230 */ /* 0x000fe40000004100 */
[-C--:B------:R-:W-:Y:S01]  /*4900*/  FMUL.FTZ R99, R28, R97.reuse ;  /* 0x000000611c637220 */ /* 0x080fe20000410000 */
[C---:B------:R-:W-:Y:S01]  /*4910*/  FMUL.FTZ R97, R30.reuse, R97 ;  /* 0x000000611e617220 */ /* 0x040fe20000410000 */
[-C--:B------:R-:W-:Y:S01]  /*4920*/  FFMA.FTZ R13, R93, R92.reuse, R94 ;  /* 0x0000005c5d0d7223 */ /* 0x080fe2000001005e */
[----:B------:R-:W-:Y:S01]  /*4930*/  F2FP.F16.E4M3.UNPACK_B R93, R9.H1 ;  /* 0x00000009ff5d723e */ /* 0x000fe200030006ff */
[----:B------:R-:W-:Y:S01]  /*4940*/  FFMA.FTZ R29, R29, R92, -R96 ;  /* 0x0000005c1d1d7223 */ /* 0x000fe20000010860 */
[-C--:B------:R-:W-:Y:S01]  /*4950*/  FFMA.FTZ R30, R30, R95.reuse, -R99 ;  /* 0x0000005f1e1e7223 */ /* 0x080fe20000010863 */
[----:B------:R-:W-:Y:S01]  /*4960*/  FFMA.FTZ R28, R28, R95, R97 ;  /* 0x0000005f1c1c7223 */ /* 0x000fe20000010061 */
[----:B------:R-:W-:Y:S01]  /*4970*/  F2FP.F16.E4M3.UNPACK_B R92, R36.H1 ;  /* 0x00000024ff5c723e */ /* 0x000fe200030006ff */
[----:B------:R-:W-:-:S02]  /*4980*/  HADD2.F32 R9, -RZ, R38.H0_H0 ;  /* 0x20000026ff097230 */ /* 0x000fc40000004100 */
[----:B------:R-:W-:Y:S02]  /*4990*/  HADD2.F32 R95, -RZ, R37.H0_H0 ;  /* 0x20000025ff5f7230 */ /* 0x000fe40000004100 */
[----:B------:R-:W-:Y:S02]  /*49a0*/  HADD2.F32 R36, -RZ, R93.H0_H0 ;  /* 0x2000005dff247230 */ /* 0x000fe40000004100 */
[----:B------:R-:W-:Y:S02]  /*49b0*/  HADD2.F32 R94, -RZ, R92.H0_H0 ;  /* 0x2000005cff5e7230 */ /* 0x000fe40000004100 */
[-C--:B------:R-:W-:Y:S01]  /*49c0*/  FMUL.FTZ R97, R9, R95.reuse ;  /* 0x0000005f09617220 */ /* 0x080fe20000410000 */
[----:B------:R-:W-:Y:S02]  /*49d0*/  HADD2.F32 R37, -RZ, R37.H1_H1 ;  /* 0x30000025ff257230 */ /* 0x000fe40000004100 */
[----:B------:R-:W-:Y:S01]  /*49e0*/  FMUL.FTZ R96, R36, R95 ;  /* 0x0000005f24607220 */ /* 0x000fe20000410000 */
[----:B------:R-:W-:-:S02]  /*49f0*/  HADD2.F32 R93, -RZ, R93.H1_H1 ;  /* 0x3000005dff5d7230 */ /* 0x000fc40000004100 */
[-C--:B------:R-:W-:Y:S01]  /*4a00*/  FFMA.FTZ R36, R36, R94.reuse, -R97 ;  /* 0x0000005e24247223 */ /* 0x080fe20000010861 */
[----:B------:R-:W-:Y:S02]  /*4a10*/  HADD2.F32 R92, -RZ, R92.H1_H1 ;  /* 0x3000005cff5c7230 */ /* 0x000fe40000004100 */
[----:B------:R-:W-:Y:S01]  /*4a20*/  FFMA.FTZ R9, R9, R94, R96 ;  /* 0x0000005e09097223 */ /* 0x000fe20000010060 */
[----:B------:R-:W-:Y:S01]  /*4a30*/  HADD2.F32 R94, -RZ, R38.H1_H1 ;  /* 0x30000026ff5e7230 */ /* 0x000fe20000004100 */
[----:B------:R-:W-:Y:S02]  /*4a40*/  SHF.R.U32.HI R95, RZ, 0x8, R31 ;  /* 0x00000008ff5f7819 */ /* 0x000fe4000001161f */
[----:B------:R-:W-:Y:S02]  /*4a50*/  LOP3.LUT R96, R39, 0xff0000ff, RZ, 0xc0, !PT ;  /* 0xff0000ff27607812 */ /* 0x000fe400078ec0ff */
[-C--:B------:R-:W-:Y:S01]  /*4a60*/  FMUL.FTZ R38, R94, R37.reuse ;  /* 0x000000255e267220 */ /* 0x080fe20000410000 */
[----:B------:R-:W-:-:S03]  /*4a70*/  FMUL.FTZ R37, R93, R37 ;  /* 0x000000255d257220 */ /* 0x000fc60000410000 */
[-C--:B------:R-:W-:Y:S01]  /*4a80*/  FFMA.FTZ R38, R93, R92.reuse, -R38 ;  /* 0x0000005c5d267223 */ /* 0x080fe20000010826 */
[----:B------:R-:W-:Y:S01]  /*4a90*/  SHF.R.U32.HI R93, RZ, 0x8, R39 ;  /* 0x00000008ff5d7819 */ /* 0x000fe20000011627 */
[----:B------:R-:W-:Y:S01]  /*4aa0*/  FFMA.FTZ R37, R94, R92, R37 ;  /* 0x0000005c5e257223 */ /* 0x000fe20000010025 */
[----:B------:R-:W-:Y:S02]  /*4ab0*/  SHF.R.U32.HI R92, RZ, 0x10, R31 ;  /* 0x00000010ff5c7819 */ /* 0x000fe4000001161f */
[----:B------:R-:W-:Y:S02]  /*4ac0*/  LOP3.LUT R94, R31, 0xff0000ff, RZ, 0xc0, !PT ;  /* 0xff0000ff1f5e7812 */ /* 0x000fe400078ec0ff */
[----:B------:R-:W-:Y:S01]  /*4ad0*/  SHF.R.U32.HI R31, RZ, 0x10, R39 ;  /* 0x00000010ff1f7819 */ /* 0x000fe20000011627 */
[----:B------:R-:W-:Y:S01]  /*4ae0*/  IMAD.SHL.U32 R39, R95, 0x100, RZ ;  /* 0x000001005f277824 */ /* 0x000fe200078e00ff */
[----:B------:R-:W-:Y:S01]  /*4af0*/  SHF.L.U32 R93, R93, 0x8, RZ ;  /* 0x000000085d5d7819 */ /* 0x000fe200000006ff */
[----:B------:R-:W-:Y:S01]  /*4b00*/  IMAD.U32 R92, R92, 0x10000, RZ ;  /* 0x000100005c5c7824 */ /* 0x000fe200078e00ff */
[----:B------:R-:W-:-:S02]  /*4b10*/  F2FP.SATFINITE.E4M3.F32.PACK_AB_MERGE_C R36, R38, R36, RZ ;  /* 0x000000242624723e */ /* 0x000fc400048070ff */
[----:B------:R-:W-:Y:S01]  /*4b20*/  LOP3.LUT R96, R96, 0xff00, R93, 0xf8, !PT ;  /* 0x0000ff0060607812 */ /* 0x000fe200078ef85d */
[----:B------:R-:W-:Y:S01]  /*4b30*/  IMAD.U32 R93, R31, 0x10000, RZ ;  /* 0x000100001f5d7824 */ /* 0x000fe200078e00ff */
[----:B------:R-:W-:Y:S01]  /*4b40*/  LOP3.LUT R39, R94, 0xff00, R39, 0xf8, !PT ;  /* 0x0000ff005e277812 */ /* 0x000fe200078ef827 */
[----:B------:R-:W-:Y:S01]  /*4b50*/  IMAD.MOV.U32 R94, RZ, RZ, R11 ;  /* 0x000000ffff5e7224 */ /* 0x000fe200078e000b */
[----:B------:R-:W-:Y:S02]  /*4b60*/  F2FP.SATFINITE.E4M3.F32.PACK_AB_MERGE_C R9, R37, R9, RZ ;  /* 0x000000092509723e */ /* 0x000fe400048070ff */
[----:B------:R-:W-:Y:S02]  /*4b70*/  LOP3.LUT R31, R39, 0xff0000, R92, 0xf8, !PT ;  /* 0x00ff0000271f7812 */ /* 0x000fe400078ef85c */
[----:B------:R-:W-:Y:S02]  /*4b80*/  LOP3.LUT R39, R96, 0xff0000, R93, 0xf8, !PT ;  /* 0x00ff000060277812 */ /* 0x000fe400078ef85d */
[----:B------:R-:W-:-:S02]  /*4b90*/  F2FP.F16.E4M3.UNPACK_B R92, R15 ;  /* 0x0000000fff5c723e */ /* 0x000fc400020006ff */
[----:B------:R-:W-:Y:S02]  /*4ba0*/  F2FP.F16.E4M3.UNPACK_B R95, R39 ;  /* 0x00000027ff5f723e */ /* 0x000fe400020006ff */
[----:B------:R-:W-:Y:S01]  /*4bb0*/  F2FP.F16.E4M3.UNPACK_B R11, R94 ;  /* 0x0000005eff0b723e */ /* 0x000fe200020006ff */
[----:B------:R-:W-:Y:S01]  /*4bc0*/  HADD2.F32 R97, -RZ, R92.H0_H0 ;  /* 0x2000005cff617230 */ /* 0x000fe20000004100 */
[----:B------:R-:W-:Y:S01]  /*4bd0*/  F2FP.F16.E4M3.UNPACK_B R96, R31 ;  /* 0x0000001fff60723e */ /* 0x000fe200020006ff */
[----:B------:R-:W-:Y:S01]  /*4be0*/  HADD2.F32 R93, -RZ, R95.H0_H0 ;  /* 0x2000005fff5d7230 */ /* 0x000fe20000004100 */
[----:B------:R-:W-:Y:S01]  /*4bf0*/  F2FP.F16.E4M3.UNPACK_B R15, R15.H1 ;  /* 0x0000000fff0f723e */ /* 0x000fe200030006ff */
[--C-:B------:R-:W-:Y:S01]  /*4c00*/  HADD2.F32 R99, -RZ, R11.reuse.H0_H0 ;  /* 0x2000000bff637230 */ /* 0x100fe20000004100 */
[----:B------:R-:W-:Y:S01]  /*4c10*/  F2FP.F16.E4M3.UNPACK_B R39, R39.H1 ;  /* 0x00000027ff27723e */ /* 0x000fe200030006ff */
[----:B------:R-:W-:Y:S02]  /*4c20*/  HADD2.F32 R98, -RZ, R96.H0_H0 ;  /* 0x20000060ff627230 */ /* 0x000fe40000004100 */
[----:B------:R-:W-:Y:S01]  /*4c30*/  FMUL.FTZ R100, R97, R93 ;  /* 0x0000005d61647220 */ /* 0x000fe20000410000 */
[----:B------:R-:W-:-:S02]  /*4c40*/  HADD2.F32 R11, -RZ, R11.H1_H1 ;  /* 0x3000000bff0b7230 */ /* 0x000fc40000004100 */
[C---:B------:R-:W-:Y:S01]  /*4c50*/  FMUL.FTZ R93, R99.reuse, R93 ;  /* 0x0000005d635d7220 */ /* 0x040fe20000410000 */
[----:B------:R-:W-:Y:S02]  /*4c60*/  HADD2.F32 R96, -RZ, R96.H1_H1 ;  /* 0x30000060ff607230 */ /* 0x000fe40000004100 */
[-C--:B------:R-:W-:Y:S01]  /*4c70*/  FFMA.FTZ R100, R99, R98.reuse, -R100 ;  /* 0x0000006263647223 */ /* 0x080fe20000010864 */
[----:B------:R-:W-:Y:S01]  /*4c80*/  F2FP.F16.E4M3.UNPACK_B R31, R31.H1 ;  /* 0x0000001fff1f723e */ /* 0x000fe200030006ff */
[----:B------:R-:W-:Y:S01]  /*4c90*/  FFMA.FTZ R97, R97, R98, R93 ;  /* 0x0000006261617223 */ /* 0x000fe2000001005d */
[----:B------:R-:W-:Y:S01]  /*4ca0*/  HADD2.F32 R93, -RZ, R92.H1_H1 ;  /* 0x3000005cff5d7230 */ /* 0x000fe20000004100 */
[----:B------:R-:W-:Y:S01]  /*4cb0*/  F2FP.F16.E4M3.UNPACK_B R38, R12.H1 ;  /* 0x0000000cff26723e */ /* 0x000fe200030006ff */
[----:B------:R-:W-:Y:S01]  /*4cc0*/  HADD2.F32 R98, -RZ, R95.H1_H1 ;  /* 0x3000005fff627230 */ /* 0x000fe20000004100 */
[----:B------:R-:W-:Y:S01]  /*4cd0*/  F2FP.F16.E4M3.UNPACK_B R37, R8.H1 ;  /* 0x00000008ff25723e */ /* 0x000fe200030006ff */
[--C-:B------:R-:W-:Y:S01]  /*4ce0*/  HADD2.F32 R95, -RZ, R31.reuse.H0_H0 ;  /* 0x2000001fff5f7230 */ /* 0x100fe20000004100 */
[----:B------:R-:W-:Y:S01]  /*4cf0*/  F2FP.F16.E4M3.UNPACK_B R12, R12 ;  /* 0x0000000cff0c723e */ /* 0x000fe200020006ff */
[----:B------:R-:W-:-:S02]  /*4d00*/  HADD2.F32 R102, -RZ, R31.H1_H1 ;  /* 0x3000001fff667230 */ /* 0x000fc40000004100 */
[-C--:B------:R-:W-:Y:S01]  /*4d10*/  FMUL.FTZ R92, R93, R98.reuse ;  /* 0x000000625d5c7220 */ /* 0x080fe20000410000 */
[C---:B------:R-:W-:Y:S01]  /*4d20*/  FMUL.FTZ R98, R11.reuse, R98 ;  /* 0x000000620b627220 */ /* 0x040fe20000410000 */
[-C--:B------:R-:W-:Y:S02]  /*4d30*/  F2FP.F16.E4M3.UNPACK_B R31, R87.reuse.H1 ;  /* 0x00000057ff1f723e */ /* 0x080fe400030006ff */
[-C--:B------:R-:W-:Y:S01]  /*4d40*/  FFMA.FTZ R92, R11, R96.reuse, -R92 ;  /* 0x000000600b5c7223 */ /* 0x080fe2000001085c */
[----:B------:R-:W-:Y:S01]  /*4d50*/  FFMA.FTZ R11, R93, R96, R98 ;  /* 0x000000605d0b7223 */ /* 0x000fe20000010062 */
[----:B------:R-:W-:Y:S01]  /*4d60*/  F2FP.F16.E4M3.UNPACK_B R93, R94.H1 ;  /* 0x0000005eff5d723e */ /* 0x000fe200030006ff */
[----:B------:R-:W-:Y:S01]  /*4d70*/  HADD2.F32 R94, -RZ, R15.H0_H0 ;  /* 0x2000000fff5e7230 */ /* 0x000fe20000004100 */
[----:B------:R-:W-:Y:S01]  /*4d80*/  F2FP.F16.E4M3.UNPACK_B R87, R87 ;  /* 0x00000057ff57723e */ /* 0x000fe200020006ff */
[----:B------:R-:W-:Y:S01]  /*4d90*/  HADD2.F32 R98, -RZ, R39.H0_H0 ;  /* 0x20000027ff627230 */ /* 0x000fe20000004100 */
[----:B------:R-:W-:Y:S01]  /*4da0*/  F2FP.F16.E4M3.UNPACK_B R8, R8 ;  /* 0x00000008ff08723e */ /* 0x000fe200020006ff */
[----:B------:R-:W-:Y:S01]  /*4db0*/  HADD2.F32 R96, -RZ, R93.H0_H0 ;  /* 0x2000005dff607230 */ /* 0x000fe20000004100 */
[----:B------:R-:W-:Y:S01]  /*4dc0*/  F2FP.SATFINITE.E4M3.F32.PACK_AB_MERGE_C R29, R29, R30, R36 ;  /* 0x0000001e1d1d723e */ /* 0x000fe20004807024 */
[----:B------:R-:W-:-:S02]  /*4dd0*/  HADD2.F32 R15, -RZ, R15.H1_H1 ;  /* 0x3000000fff0f7230 */ /* 0x000fc40000004100 */
[----:B------:R-:W-:Y:S01]  /*4de0*/  FMUL.FTZ R99, R94, R98 ;  /* 0x000000625e637220 */ /* 0x000fe20000410000 */
[----:B------:R-:W-:Y:S01]  /*4df0*/  HADD2.F32 R93, -RZ, R93.H1_H1 ;  /* 0x3000005dff5d7230 */ /* 0x000fe20000004100 */
[----:B------:R-:W-:Y:S01]  /*4e00*/  F2FP.SATFINITE.E4M3.F32.PACK_AB_MERGE_C R13, R13, R28, R9 ;  /* 0x0000001c0d0d723e */ /* 0x000fe20004807009 */
[----:B------:R-:W-:Y:S02]  /*4e10*/  HADD2.F32 R101, -RZ, R31.H0_H0 ;  /* 0x2000001fff657230 */ /* 0x000fe40000004100 */
[CC--:B------:R-:W-:Y:S01]  /*4e20*/  FFMA.FTZ R99, R96.reuse, R95.reuse, -R99 ;  /* 0x0000005f60637223 */ /* 0x0c0fe20000010863 */
[----:B------:R-:W-:Y:S01]  /*4e30*/  FMUL.FTZ R96, R96, R98 ;  /* 0x0000006260607220 */ /* 0x000fe20000410000 */
[----:B------:R-:W-:Y:S02]  /*4e40*/  HADD2.F32 R98, -RZ, R39.H1_H1 ;  /* 0x30000027ff627230 */ /* 0x000fe40000004100 */
[----:B------:R-:W-:Y:S02]  /*4e50*/  HADD2.F32 R39, -RZ, R38.H0_H0 ;  /* 0x20000026ff277230 */ /* 0x000fe40000004100 */
[----:B------:R-:W-:Y:S01]  /*4e60*/  FFMA.FTZ R94, R94, R95, R96 ;  /* 0x0000005f5e5e7223 */ /* 0x000fe20000010060 */
[----:B------:R-:W-:-:S02]  /*4e70*/  HADD2.F32 R95, -RZ, R37.H0_H0 ;  /* 0x20000025ff5f7230 */ /* 0x000fc40000004100 */
[-C--:B------:R-:W-:Y:S01]  /*4e80*/  FMUL.FTZ R96, R15, R98.reuse ;  /* 0x000000620f607220 */ /* 0x080fe20000410000 */
[C---:B------:R-:W-:Y:S01]  /*4e90*/  FMUL.FTZ R98, R93.reuse, R98 ;  /* 0x000000625d627220 */ /* 0x040fe20000410000 */
[----:B------:R-:W-:Y:S02]  /*4ea0*/  HADD2.F32 R31, -RZ, R31.H1_H1 ;  /* 0x3000001fff1f7230 */ /* 0x000fe40000004100 */
[-C--:B------:R-:W-:Y:S01]  /*4eb0*/  FFMA.FTZ R96, R93, R102.reuse, -R96 ;  /* 0x000000665d607223 */ /* 0x080fe20000010860 */
[----:B------:R-:W-:Y:S01]  /*4ec0*/  F2FP.F16.E4M3.UNPACK_B R93, R85.H1 ;  /* 0x00000055ff5d723e */ /* 0x000fe200030006ff */
[----:B------:R-:W-:Y:S01]  /*4ed0*/  FFMA.FTZ R15, R15, R102, R98 ;  /* 0x000000660f0f7223 */ /* 0x000fe20000010062 */
[-C--:B------:R-:W-:Y:S01]  /*4ee0*/  FMUL.FTZ R98, R39, R101.reuse ;  /* 0x0000006527627220 */ /* 0x080fe20000410000 */
[----:B------:R-:W-:Y:S01]  /*4ef0*/  FMUL.FTZ R101, R95, R101 ;  /* 0x000000655f657220 */ /* 0x000fe20000410000 */
[----:B------:R-:W-:Y:S01]  /*4f00*/  F2FP.SATFINITE.E4M3.F32.PACK_AB_MERGE_C R99, R96, R99, RZ ;  /* 0x000000636063723e */ /* 0x000fe200048070ff */
[--C-:B------:R-:W-:Y:S01]  /*4f10*/  HADD2.F32 R96, -RZ, R93.reuse.H0_H0 ;  /* 0x2000005dff607230 */ /* 0x100fe20000004100 */
[----:B------:R-:W-:Y:S01]  /*4f20*/  F2FP.F16.E4M3.UNPACK_B R85, R85 ;  /* 0x00000055ff55723e */ /* 0x000fe200020006ff */
[----:B------:R-:W-:Y:S01]  /*4f30*/  HADD2.F32 R38, -RZ, R38.H1_H1 ;  /* 0x30000026ff267230 */ /* 0x000fe20000004100 */
[----:B------:R-:W-:Y:S01]  /*4f40*/  F2FP.SATFINITE.E4M3.F32.PACK_AB_MERGE_C R94, R15, R94, RZ ;  /* 0x0000005e0f5e723e */ /* 0x000fe200048070ff */
[----:B------:R-:W-:-:S02]  /*4f50*/  HADD2.F32 R93, -RZ, R93.H1_H1 ;  /* 0x3000005dff5d7230 */ /* 0x000fc40000004100 */
[-C--:B------:R-:W-:Y:S01]  /*4f60*/  FFMA.FTZ R98, R95, R96.reuse, -R98 ;  /* 0x000000605f627223 */ /* 0x080fe20000010862 */
[----:B------:R-:W-:Y:S01]  /*4f70*/  FFMA.FTZ R101, R39, R96, R101 ;  /* 0x0000006027657223 */ /* 0x000fe20000010065 */
[----:B------:R-:W-:Y:S02]  /*4f80*/  HADD2.F32 R96, -RZ, R37.H1_H1 ;  /* 0x30000025ff607230 */ /* 0x000fe40000004100 */
[-C--:B------:R-:W-:Y:S01]  /*4f90*/  FMUL.FTZ R37, R38, R31.reuse ;  /* 0x0000001f26257220 */ /* 0x080fe20000410000 */
[--C-:B------:R-:W-:Y:S01]  /*4fa0*/  HADD2.F32 R39, -RZ, R85.reuse.H0_H0 ;  /* 0x20000055ff277230 */ /* 0x100fe20000004100 */
[----:B------:R-:W-:Y:S01]  /*4fb0*/  F2FP.SATFINITE.E4M3.F32.PACK_AB_MERGE_C R99, R92, R100, R99 ;  /* 0x000000645c63723e */ /* 0x000fe20004807063 */
[----:B------:R-:W-:Y:S02]  /*4fc0*/  HADD2.F32 R85, -RZ, R85.H1_H1 ;  /* 0x30000055ff557230 */ /* 0x000fe40000004100 */
[C---:B------:R-:W-:Y:S01]  /*4fd0*/  FMUL.FTZ R31, R96.reuse, R31 ;  /* 0x0000001f601f7220 */ /* 0x040fe20000410000 */
[----:B------:R-:W-:Y:S01]  /*4fe0*/  FFMA.FTZ R37, R96, R93, -R37 ;  /* 0x0000005d60257223 */ /* 0x000fe20000010825 */
[----:B------:R-:W-:Y:S01]  /*4ff0*/  HADD2.F32 R96, -RZ, R87.H0_H0 ;  /* 0x20000057ff607230 */ /* 0x000fe20000004100 */
[----:B------:R-:W-:Y:S01]  /*5000*/  F2FP.SATFINITE.E4M3.F32.PACK_AB_MERGE_C R15, R11, R97, R94 ;  /* 0x000000610b0f723e */ /* 0x000fe2000480705e */
[----:B------:R-:W-:Y:S01]  /*5010*/  FFMA.FTZ R31, R38, R93, R31 ;  /* 0x0000005d261f7223 */ /* 0x000fe2000001001f */
[----:B------:R-:W-:Y:S01]  /*5020*/  HADD2.F32 R38, -RZ, R12.H0_H0 ;  /* 0x2000000cff267230 */ /* 0x000fe20000004100 */
[----:B------:R-:W-:Y:S01]  /*5030*/  F2FP.SATFINITE.E4M3.F32.PACK_AB_MERGE_C R98, R37, R98, RZ ;  /* 0x000000622562723e */ /* 0x000fe200048070ff */
[----:B------:R-:W-:-:S02]  /*5040*/  HADD2.F32 R93, -RZ, R8.H0_H0 ;  /* 0x20000008ff5d7230 */ /* 0x000fc40000004100 */
[----:B------:R-:W-:Y:S02]  /*5050*/  HADD2.F32 R87, -RZ, R87.H1_H1 ;  /* 0x30000057ff577230 */ /* 0x000fe40000004100 */
[CC--:B------:R-:W-:Y:S01]  /*5060*/  FMUL.FTZ R95, R38.reuse, R96.reuse ;  /* 0x00000060265f7220 */ /* 0x0c0fe20000410000 */
[----:B------:R-:W-:Y:S02]  /*5070*/  HADD2.F32 R12, -RZ, R12.H1_H1 ;  /* 0x3000000cff0c7230 */ /* 0x000fe40000004100 */
[C---:B------:R-:W-:Y:S01]  /*5080*/  FMUL.FTZ R96, R93.reuse, R96 ;  /* 0x000000605d607220 */ /* 0x040fe20000410000 */
[----:B------:R-:W-:Y:S02]  /*5090*/  HADD2.F32 R8, -RZ, R8.H1_H1 ;  /* 0x30000008ff087230 */ /* 0x000fe40000004100 */
[-C--:B------:R-:W-:Y:S01]  /*50a0*/  FFMA.FTZ R95, R93, R39.reuse, -R95 ;  /* 0x000000275d5f7223 */ /* 0x080fe2000001085f */
[-C--:B------:R-:W-:Y:S01]  /*50b0*/  F2FP.F16.E4M3.UNPACK_B R93, R86.reuse.H1 ;  /* 0x00000056ff5d723e */ /* 0x080fe200030006ff */
[----:B------:R-:W-:Y:S01]  /*50c0*/  FFMA.FTZ R96, R38, R39, R96 ;  /* 0x0000002726607223 */ /* 0x000fe20000010060 */
[-C--:B------:R-:W-:Y:S01]  /*50d0*/  FMUL.FTZ R39, R12, R87.reuse ;  /* 0x000000570c277220 */ /* 0x080fe20000410000 */
[C---:B------:R-:W-:Y:S01]  /*50e0*/  FMUL.FTZ R87, R8.reuse, R87 ;  /* 0x0000005708577220 */ /* 0x040fe20000410000 */
[----:B------:R-:W-:Y:S01]  /*50f0*/  IMAD.MOV.U32 R38, RZ, RZ, R10 ;  /* 0x000000ffff267224 */ /* 0x000fe200078e000a */
[----:B------:R-:W-:Y:S01]  /*5100*/  F2FP.F16.E4M3.UNPACK_B R86, R86 ;  /* 0x00000056ff56723e */ /* 0x000fe200020006ff */
[-C--:B------:R-:W-:Y:S01]  /*5110*/  FFMA.FTZ R8, R8, R85.reuse, -R39 ;  /* 0x0000005508087223 */ /* 0x080fe20000010827 */
[----:B------:R-:W-:Y:S01]  /*5120*/  FFMA.FTZ R37, R12, R85, R87 ;  /* 0x000000550c257223 */ /* 0x000fe20000010057 */
[----:B------:R-:W-:Y:S01]  /*5130*/  F2FP.F16.E4M3.UNPACK_B R39, R89.H1 ;  /* 0x00000059ff27723e */ /* 0x000fe200030006ff */
[----:B------:R-:W-:Y:S01]  /*5140*/  HADD2.F32 R102, -RZ, R93.H1_H1 ;  /* 0x3000005dff667230 */ /* 0x000fe20000004100 */
[----:B------:R-:W-:Y:S01]  /*5150*/  F2FP.F16.E4M3.UNPACK_B R85, R14.H1 ;  /* 0x0000000eff55723e */ /* 0x000fe200030006ff */
[----:B------:R-:W-:Y:S01]  /*5160*/  IMAD.MOV.U32 R9, RZ, RZ, R29 ;  /* 0x000000ffff097224 */ /* 0x000fe200078e001d */
[----:B------:R-:W-:Y:S01]  /*5170*/  F2FP.F16.E4M3.UNPACK_B R87, R38.H1 ;  /* 0x00000026ff57723e */ /* 0x000fe200030006ff */
[--C-:B------:R-:W-:Y:S01]  /*5180*/  HADD2.F32 R103, -RZ, R39.reuse.H0_H0 ;  /* 0x20000027ff677230 */ /* 0x100fe20000004100 */
[----:B------:R-:W-:Y:S01]  /*5190*/  F2FP.SATFINITE.E4M3.F32.PACK_AB_MERGE_C R8, R8, R95, R98 ;  /* 0x0000005f0808723e */ /* 0x000fe20004807062 */
[----:B------:R-:W-:Y:S01]  /*51a0*/  HADD2.F32 R98, -RZ, R39.H1_H1 ;  /* 0x30000027ff627230 */ /* 0x000fe20000004100 */
[----:B------:R-:W-:Y:S01]  /*51b0*/  F2FP.F16.E4M3.UNPACK_B R89, R89 ;  /* 0x00000059ff59723e */ /* 0x000fe200020006ff */
[----:B------:R-:W-:Y:S01]  /*51c0*/  HADD2.F32 R10, -RZ, R87.H0_H0 ;  /* 0x20000057ff0a7230 */ /* 0x000fe20000004100 */
[----:B------:R-:W-:Y:S01]  /*51d0*/  F2FP.F16.E4M3.UNPACK_B R14, R14 ;  /* 0x0000000eff0e723e */ /* 0x000fe200020006ff */
[----:B------:R-:W-:Y:S01]  /*51e0*/  HADD2.F32 R39, -RZ, R85.H1_H1 ;  /* 0x30000055ff277230 */ /* 0x000fe20000004100 */
[----:B------:R-:W-:Y:S01]  /*51f0*/  F2FP.F16.E4M3.UNPACK_B R38, R38 ;  /* 0x00000026ff26723e */ /* 0x000fe200020006ff */
[----:B------:R-:W-:Y:S01]  /*5200*/  HADD2.F32 R87, -RZ, R87.H1_H1 ;  /* 0x30000057ff577230 */ /* 0x000fe20000004100 */
[----:B------:R-:W-:Y:S01]  /*5210*/  F2FP.SATFINITE.E4M3.F32.PACK_AB_MERGE_C R31, R31, R101, RZ ;  /* 0x000000651f1f723e */ /* 0x000fe200048070ff */
[----:B------:R-:W-:-:S02]  /*5220*/  HADD2.F32 R12, -RZ, R85.H0_H0 ;  /* 0x20000055ff0c7230 */ /* 0x000fc40000004100 */
[-C--:B------:R-:W-:Y:S01]  /*5230*/  FMUL.FTZ R104, R39, R98.reuse ;  /* 0x0000006227687220 */ /* 0x080fe20000410000 */
[----:B------:R-:W-:Y:S02]  /*5240*/  HADD2.F32 R95, -RZ, R93.H0_H0 ;  /* 0x2000005dff5f7230 */ /* 0x000fe40000004100 */
[C---:B------:R-:W-:Y:S01]  /*5250*/  FMUL.FTZ R98, R87.reuse, R98 ;  /* 0x0000006257627220 */ /* 0x040fe20000410000 */
[----:B------:R-:W-:Y:S02]  /*5260*/  HADD2.F32 R93, -RZ, R38.H0_H0 ;  /* 0x20000026ff5d7230 */ /* 0x000fe40000004100 */
[-C--:B------:R-:W-:Y:S01]  /*5270*/  FFMA.FTZ R85, R87, R102.reuse, -R104 ;  /* 0x0000006657557223 */ /* 0x080fe20000010868 */
[----:B------:R-:W-:Y:S02]  /*5280*/  HADD2.F32 R87, -RZ, R14.H0_H0 ;  /* 0x2000000eff577230 */ /* 0x000fe40000004100 */
[----:B------:R-:W-:Y:S01]  /*5290*/  FFMA.FTZ R39, R39, R102, R98 ;  /* 0x0000006627277223 */ /* 0x000fe20000010062 */
[----:B------:R-:W-:-:S02]  /*52a0*/  HADD2.F32 R102, -RZ, R89.H0_H0 ;  /* 0x20000059ff667230 */ /* 0x000fc40000004100 */
[-C--:B------:R-:W-:Y:S01]  /*52b0*/  FMUL.FTZ R105, R12, R103.reuse ;  /* 0x000000670c697220 */ /* 0x080fe20000410000 */
[----:B------:R-:W-:Y:S02]  /*52c0*/  HADD2.F32 R98, -RZ, R86.H0_H0 ;  /* 0x20000056ff627230 */ /* 0x000fe40000004100 */
[C---:B------:R-:W-:Y:S01]  /*52d0*/  FMUL.FTZ R103, R10.reuse, R103 ;  /* 0x000000670a677220 */ /* 0x040fe20000410000 */
[----:B------:R-:W-:Y:S02]  /*52e0*/  HADD2.F32 R89, -RZ, R89.H1_H1 ;  /* 0x30000059ff597230 */ /* 0x000fe40000004100 */
[-C--:B------:R-:W-:Y:S01]  /*52f0*/  FMUL.FTZ R104, R87, R102.reuse ;  /* 0x0000006657687220 */ /* 0x080fe20000410000 */
[----:B------:R-:W-:Y:S01]  /*5300*/  FMUL.FTZ R102, R93, R102 ;  /* 0x000000665d667220 */ /* 0x000fe20000410000 */
[----:B------:R-:W-:Y:S02]  /*5310*/  HADD2.F32 R14, -RZ, R14.H1_H1 ;  /* 0x3000000eff0e7230 */ /* 0x000fe40000004100 */
[----:B------:R-:W-:Y:S01]  /*5320*/  FFMA.FTZ R10, R10, R95, -R105 ;  /* 0x0000005f0a0a7223 */ /* 0x000fe20000010869 */
[----:B------:R-:W-:-:S02]  /*5330*/  HADD2.F32 R38, -RZ, R38.H1_H1 ;  /* 0x30000026ff267230 */ /* 0x000fc40000004100 */
[----:B------:R-:W-:Y:S01]  /*5340*/  FFMA.FTZ R12, R12, R95, R103 ;  /* 0x0000005f0c0c7223 */ /* 0x000fe20000010067 */
[-C--:B------:R-:W-:Y:S01]  /*5350*/  FFMA.FTZ R102, R87, R98.reuse, R102 ;  /* 0x0000006257667223 */ /* 0x080fe20000010066 */
[----:B------:R-:W-:Y:S02]  /*5360*/  HADD2.F32 R87, -RZ, R86.H1_H1 ;  /* 0x30000056ff577230 */ /* 0x000fe40000004100 */
[-C--:B------:R-:W-:Y:S01]  /*5370*/  FMUL.FTZ R95, R14, R89.reuse ;  /* 0x000000590e5f7220 */ /* 0x080fe20000410000 */
[C---:B------:R-:W-:Y:S01]  /*5380*/  FMUL.FTZ R89, R38.reuse, R89 ;  /* 0x0000005926597220 */ /* 0x040fe20000410000 */
[----:B------:R-:W-:Y:S01]  /*5390*/  FFMA.FTZ R93, R93, R98, -R104 ;  /* 0x000000625d5d7223 */ /* 0x000fe20000010868 */
[----:B------:R-:W-:Y:S01]  /*53a0*/  F2FP.SATFINITE.E4M3.F32.PACK_AB_MERGE_C R10, R85, R10, RZ ;  /* 0x0000000a550a723e */ /* 0x000fe200048070ff */
[-C--:B------:R-:W-:Y:S01]  /*53b0*/  FFMA.FTZ R38, R38, R87.reuse, -R95 ;  /* 0x0000005726267223 */ /* 0x080fe2000001085f */
[----:B------:R-:W-:Y:S01]  /*53c0*/  FFMA.FTZ R89, R14, R87, R89 ;  /* 0x000000570e597223 */ /* 0x000fe20000010059 */
[----:B------:R-:W-:Y:S01]  /*53d0*/  F2FP.SATFINITE.E4M3.F32.PACK_AB_MERGE_C R39, R39, R12, RZ ;  /* 0x0000000c2727723e */ /* 0x000fe200048070ff */
[----:B------:R-:W-:Y:S01]  /*53e0*/  IMAD.MOV.U32 R11, RZ, RZ, R99 ;  /* 0x000000ffff0b7224 */ /* 0x000fe200078e0063 */
[----:B------:R-:W-:-:S02]  /*53f0*/  F2FP.SATFINITE.E4M3.F32.PACK_AB_MERGE_C R12, R37, R96, R31 ;  /* 0x00000060250c723e */ /* 0x000fc4000480701f */
[----:B------:R-:W-:Y:S02]  /*5400*/  F2FP.SATFINITE.E4M3.F32.PACK_AB_MERGE_C R10, R38, R93, R10 ;  /* 0x0000005d260a723e */ /* 0x000fe4000480700a */
[----:B------:R-:W-:-:S07]  /*5410*/  F2FP.SATFINITE.E4M3.F32.PACK_AB_MERGE_C R14, R89, R102, R39 ;  /* 0x00000066590e723e */ /* 0x000fce0004807027 */
.L_x_399:
[----:B------:R-:W-:Y:S05]  /*5420*/  BSYNC B2 ;  /* 0x0000000000027941 */ /* 0x000fea0003800000 */
.L_x_398:
[----:B---3--:R-:W-:-:S04]  /*5430*/  IADD3 R28, P3, R48, R79, RZ ;  /* 0x0000004f301c7210 */ /* 0x008fc80007f7e0ff */
[----:B------:R-:W-:Y:S02]  /*5440*/  LEA.HI.X.SX32 R29, R48, R78, 0x1, P3 ;  /* 0x0000004e301d7211 */ /* 0x000fe400018f0eff */
[----:B------:R-:W-:-:S03]  /*5450*/  ISETP.GE.AND P3, PT, R91, R84, PT ;  /* 0x000000545b00720c */ /* 0x000fc60003f66270 */
[----:B0-----:R4:W-:Y:S10]  /*5460*/  ST.E.128 desc[UR40][R28.64], R8 ;  /* 0x000000081c007985 */ /* 0x0019f4000c101d28 */
[----:B------:R-:W-:-:S04]  /*5470*/  @!P3 IADD3 R30, P4, R79, R91, RZ ;  /* 0x0000005b4f1eb210 */ /* 0x000fc80007f9e0ff */
[----:B------:R-:W-:-:S05]  /*5480*/  @!P3 LEA.HI.X.SX32 R31, R91, R78, 0x1, P4 ;  /* 0x0000004e5b1fb211 */ /* 0x000fca00020f0eff */
[----:B--2---:R4:W-:Y:S04]  /*5490*/  @!P3 ST.E.128 desc[UR40][R30.64], R12 ;  /* 0x0000000c1e00b985 */ /* 0x0049e8000c101d28 */
.L_x_397:
[----:B------:R-:W-:Y:S05]  /*54a0*/  BSYNC B1 ;  /* 0x0000000000017941 */ /* 0x000fea0003800000 */
.L_x_396:
[----:B------:R-:W-:-:S13]  /*54b0*/  ISETP.NE.AND P3, PT, R53, RZ, PT ;  /* 0x000000ff3500720c */ /* 0x000fda0003f65270 */
[----:B------:R-:W-:Y:S05]  /*54c0*/  @!P3 BRA `(.L_x_379) ;  /* 0x0000001000acb947 */ /* 0x000fea0003800000 */
[----:B----4-:R-:W4:Y:S04]  /*54d0*/  LDL R8, [R1+0x28] ;  /* 0x0000280001087983 */ /* 0x010f280000100800 */
[----:B0-----:R-:W5:Y:S04]  /*54e0*/  LDL R11, [R1+0x8] ;  /* 0x00000800010b7983 */ /* 0x001f680000100800 */
[----:B------:R-:W5:Y:S04]  /*54f0*/  LDL R10, [R1+0x98] ;  /* 0x00009800010a7983 */ /* 0x000f680000100800 */
[----:B------:R-:W5:Y:S01]  /*5500*/  LDL R9, [R1+0x20] ;  /* 0x0000200001097983 */ /* 0x000f620000100800 */
[----:B---3--:R-:W-:-:S04]  /*5510*/  IADD3 R28, P3, R3, R79, RZ ;  /* 0x0000004f031c7210 */ /* 0x008fc80007f7e0ff */
[----:B--2---:R-:W-:Y:S02]  /*5520*/  LEA.HI.X.SX32 R29, R3, R78, 0x1, P3 ;  /* 0x0000004e031d7211 */ /* 0x004fe400018f0eff */
[----:B------:R-:W-:Y:S01]  /*5530*/  ISETP.GE.AND P3, PT, R67, R77, PT ;  /* 0x0000004d4300720c */ /* 0x000fe20003f66270 */
[----:B------:R-:W-:Y:S01]  /*5540*/  BSSY B1, `(.L_x_400) ;  /* 0x00000e6000017945 */ /* 0x000fe20003800000 */
[----:B----4-:R-:W-:-:S04]  /*5550*/  LOP3.LUT P4, RZ, R8, 0x1, RZ, 0xc0, !PT ;  /* 0x0000000108ff7812 */ /* 0x010fc8000788c0ff */
[----:B------:R-:W-:Y:S01]  /*5560*/  SEL R90, R55, R90, !P4 ;  /* 0x0000005a375a7207 */ /* 0x000fe20006000000 */
[----:B-----5:R-:W-:Y:S02]  /*5570*/  IMAD.MOV.U32 R12, RZ, RZ, R11 ;  /* 0x000000ffff0c7224 */ /* 0x020fe400078e000b */
[----:B------:R-:W-:Y:S02]  /*5580*/  IMAD.MOV.U32 R11, RZ, RZ, R10 ;  /* 0x000000ffff0b7224 */ /* 0x000fe400078e000a */
[----:B------:R-:W-:Y:S01]  /*5590*/  IMAD.MOV.U32 R10, RZ, RZ, R9 ;  /* 0x000000ffff0a7224 */ /* 0x000fe200078e0009 */
[----:B------:R-:W-:-:S04]  /*55a0*/  SHF.R.S32.HI R9, RZ, 0x1f, R90 ;  /* 0x0000001fff097819 */ /* 0x000fc8000001145a */
[----:B------:R-:W-:-:S04]  /*55b0*/  LEA.HI R9, R9, R90, RZ, 0x5 ;  /* 0x0000005a09097211 */ /* 0x000fc800078f28ff */
[----:B------:R-:W-:-:S04]  /*55c0*/  SHF.R.S32.HI R9, RZ, 0x5, R9 ;  /* 0x00000005ff097819 */ /* 0x000fc80000011409 */
[----:B------:R-:W-:-:S04]  /*55d0*/  LEA.HI.SX32 R9, R64, R9, 0x1c ;  /* 0x0000000940097211 */ /* 0x000fc800078fe2ff */
[C---:B------:R-:W-:Y:S02]  /*55e0*/  LEA.HI R8, R9.reuse, R9, RZ, 0x1 ;  /* 0x0000000909087211 */ /* 0x040fe400078f08ff */
[----:B------:R-:W-:-:S03]  /*55f0*/  SHF.L.U32 R31, R9, 0x4, RZ ;  /* 0x00000004091f7819 */ /* 0x000fc600000006ff */
[----:B------:R-:W-:Y:S01]  /*5600*/  IMAD.SHL.U32 R9, R8, 0x800, RZ ;  /* 0x0000080008097824 */ /* 0x000fe200078e00ff */
[----:B------:R-:W-:-:S04]  /*5610*/  LOP3.LUT R8, R12, 0x10, R31, 0xf8, !PT ;  /* 0x000000100c087812 */ /* 0x000fc800078ef81f */
[----:B------:R-:W-:Y:S02]  /*5620*/  LOP3.LUT R9, R9, 0xfffff000, RZ, 0xc0, !PT ;  /* 0xfffff00009097812 */ /* 0x000fe400078ec0ff */
[----:B------:R-:W-:-:S04]  /*5630*/  LOP3.LUT R8, R8, R11, RZ, 0x3c, !PT ;  /* 0x0000000b08087212 */ /* 0x000fc800078e3cff */
[----:B------:R-:W-:Y:S01]  /*5640*/  IADD3 R8, R8, R9, R10 ;  /* 0x0000000908087210 */ /* 0x000fe20007ffe00a */
[----:B------:R-:W-:-:S04]  /*5650*/  IMAD R9, R19, 0x3000, R62 ;  /* 0x0000300013097824 */ /* 0x000fc800078e023e */
[----:B------:R-:W-:Y:S02]  /*5660*/  IMAD R11, R19, 0x3000, R8 ;  /* 0x00003000130b7824 */ /* 0x000fe400078e0208 */
[C---:B------:R-:W-:Y:S02]  /*5670*/  IMAD.IADD R9, R18.reuse, 0x1, R9 ;  /* 0x0000000112097824 */ /* 0x040fe400078e0209 */
[----:B------:R-:W-:-:S04]  /*5680*/  IMAD.IADD R12, R18, 0x1, R11 ;  /* 0x00000001120c7824 */ /* 0x000fc800078e020b */
[----:B------:R-:W0:Y:S04]  /*5690*/  LDS.128 R8, [R9+0x13800] ;  /* 0x0138000009087984 */ /* 0x000e280000000c00 */
[----:B------:R-:W2:Y:S01]  /*56a0*/  LDS.128 R12, [R12+0x13800] ;  /* 0x013800000c0c7984 */ /* 0x000ea20000000c00 */
[----:B------:R-:W-:Y:S05]  /*56b0*/  @P3 BRA `(.L_x_401) ;  /* 0x0000000c00383947 */ /* 0x000fea0003800000 */
[--C-:B------:R-:W-:Y:S01]  /*56c0*/  SHF.R.U32.HI R86, RZ, 0x8, R5.reuse ;  /* 0x00000008ff567819 */ /* 0x100fe20000011605 */
[----:B0-----:R-:W-:Y:S01]  /*56d0*/  IMAD.MOV.U32 R30, RZ, RZ, R8 ;  /* 0x000000ffff1e7224 */ /* 0x001fe200078e0008 */
[----:B------:R-:W-:Y:S01]  /*56e0*/  LOP3.LUT R34, R5, 0xff0000ff, RZ, 0xc0, !PT ;  /* 0xff0000ff05227812 */ /* 0x000fe200078ec0ff */
[----:B--2---:R-:W-:Y:S01]  /*56f0*/  IMAD.MOV.U32 R32, RZ, RZ, R12 ;  /* 0x000000ffff207224 */ /* 0x004fe200078e000c */
[----:B------:R-:W-:Y:S02]  /*5700*/  SHF.R.U32.HI R85, RZ, 0x10, R5 ;  /* 0x00000010ff557819 */ /* 0x000fe40000011605 */
[----:B------:R-:W-:Y:S02]  /*5710*/  SHF.R.U32.HI R77, RZ, 0x8, R7 ;  /* 0x00000008ff4d7819 */ /* 0x000fe40000011607 */
[----:B------:R-:W-:Y:S02]  /*5720*/  SHF.R.U32.HI R37, RZ, 0x8, R33 ;  /* 0x00000008ff257819 */ /* 0x000fe40000011621 */
[----:B------:R-:W-:-:S02]  /*5730*/  LOP3.LUT R36, R33, 0xff0000ff, RZ, 0xc0, !PT ;  /* 0xff0000ff21247812 */ /* 0x000fc400078ec0ff */
[----:B------:R-:W-:Y:S01]  /*5740*/  SHF.R.U32.HI R5, RZ, 0x10, R33 ;  /* 0x00000010ff057819 */ /* 0x000fe20000011621 */
[----:B------:R-:W-:Y:S01]  /*5750*/  IMAD.SHL.U32 R33, R86, 0x100, RZ ;  /* 0x0000010056217824 */ /* 0x000fe200078e00ff */
[----:B------:R-:W-:Y:S01]  /*5760*/  LOP3.LUT R6, R7, 0xff0000ff, RZ, 0xc0, !PT ;  /* 0xff0000ff07067812 */ /* 0x000fe200078ec0ff */
[----:B------:R-:W-:Y:S01]  /*5770*/  IMAD.SHL.U32 R37, R37, 0x100, RZ ;  /* 0x0000010025257824 */ /* 0x000fe200078e00ff */
[----:B------:R-:W-:Y:S01]  /*5780*/  SHF.R.U32.HI R4, RZ, 0x10, R7 ;  /* 0x00000010ff047819 */ /* 0x000fe20000011607 */
[----:B------:R-:W-:Y:S01]  /*5790*/  IMAD.U32 R5, R5, 0x10000, RZ ;  /* 0x0001000005057824 */ /* 0x000fe200078e00ff */
[--C-:B------:R-:W-:Y:S02]  /*57a0*/  SHF.R.U32.HI R38, RZ, 0x8, R35.reuse ;  /* 0x00000008ff267819 */ /* 0x100fe40000011623 */
[----:B------:R-:W-:Y:S01]  /*57b0*/  LOP3.LUT R39, R35, 0xff0000ff, RZ, 0xc0, !PT ;  /* 0xff0000ff23277812 */ /* 0x000fe200078ec0ff */
[----:B------:R-:W-:Y:S01]  /*57c0*/  IMAD.U32 R4, R4, 0x10000, RZ ;  /* 0x0001000004047824 */ /* 0x000fe200078e00ff */
[----:B------:R-:W-:Y:S01]  /*57d0*/  SHF.R.U32.HI R7, RZ, 0x10, R35 ;  /* 0x00000010ff077819 */ /* 0x000fe20000011623 */
[----:B------:R-:W-:Y:S01]  /*57e0*/  IMAD.SHL.U32 R35, R77, 0x100, RZ ;  /* 0x000001004d237824 */ /* 0x000fe200078e00ff */
[----:B------:R-:W-:Y:S01]  /*57f0*/  LOP3.LUT R33, R34, 0xff00, R33, 0xf8, !PT ;  /* 0x0000ff0022217812 */ /* 0x000fe200078ef821 */
[----:B------:R-:W-:Y:S01]  /*5800*/  IMAD.SHL.U32 R12, R38, 0x100, RZ ;  /* 0x00000100260c7824 */ /* 0x000fe200078e00ff */
[----:B------:R-:W-:Y:S01]  /*5810*/  SHF.L.U32 R8, R85, 0x10, RZ ;  /* 0x0000001055087819 */ /* 0x000fe200000006ff */
[----:B------:R-:W-:Y:S01]  /*5820*/  IMAD.U32 R86, R7, 0x10000, RZ ;  /* 0x0001000007567824 */ /* 0x000fe200078e00ff */
[----:B------:R-:W-:-:S02]  /*5830*/  LOP3.LUT R35, R6, 0xff00, R35, 0xf8, !PT ;  /* 0x0000ff0006237812 */ /* 0x000fc400078ef823 */
[----:B------:R-:W-:Y:S02]  /*5840*/  LOP3.LUT R38, R36, 0xff00, R37, 0xf8, !PT ;  /* 0x0000ff0024267812 */ /* 0x000fe400078ef825 */
[----:B------:R-:W-:Y:S02]  /*5850*/  LOP3.LUT R6, R33, 0xff0000, R8, 0xf8, !PT ;  /* 0x00ff000021067812 */ /* 0x000fe400078ef808 */
[----:B------:R-:W-:Y:S02]  /*5860*/  F2FP.F16.E4M3.UNPACK_B R36, R83.H1 ;  /* 0x00000053ff24723e */ /* 0x000fe400030006ff */
[----:B------:R-:W-:Y:S02]  /*5870*/  F2FP.F16.E4M3.UNPACK_B R34, R32.H1 ;  /* 0x00000020ff22723e */ /* 0x000fe400030006ff */
[----:B------:R-:W-:Y:S02]  /*5880*/  F2FP.F16.E4M3.UNPACK_B R33, R30.H1 ;  /* 0x0000001eff21723e */ /* 0x000fe400030006ff */
[----:B------:R-:W-:Y:S01]  /*5890*/  LOP3.LUT R4, R35, 0xff0000, R4, 0xf8, !PT ;  /* 0x00ff000023047812 */ /* 0x000fe200078ef804 */
[----:B------:R-:W-:Y:S01]  /*58a0*/  HADD2.F32 R8, -RZ, R34.H0_H0 ;  /* 0x20000022ff087230 */ /* 0x000fe20000004100 */
[----:B------:R-:W-:Y:S01]  /*58b0*/  LOP3.LUT R77, R39, 0xff00, R12, 0xf8, !PT ;  /* 0x0000ff00274d7812 */ /* 0x000fe200078ef80c */
[--C-:B------:R-:W-:Y:S01]  /*58c0*/  HADD2.F32 R39, -RZ, R36.reuse.H0_H0 ;  /* 0x20000024ff277230 */ /* 0x100fe20000004100 */
[----:B------:R-:W-:Y:S01]  /*58d0*/  F2FP.F16.E4M3.UNPACK_B R35, R81.H1 ;  /* 0x00000051ff23723e */ /* 0x000fe200030006ff */
[----:B------:R-:W-:Y:S01]  /*58e0*/  HADD2.F32 R12, -RZ, R33.H0_H0 ;  /* 0x20000021ff0c7230 */ /* 0x000fe20000004100 */
[----:B------:R-:W-:Y:S01]  /*58f0*/  LOP3.LUT R7, R38, 0xff0000, R5, 0xf8, !PT ;  /* 0x00ff000026077812 */ /* 0x000fe200078ef805 */
[----:B------:R-:W-:-:S02]  /*5900*/  HADD2.F32 R36, -RZ, R36.H1_H1 ;  /* 0x30000024ff247230 */ /* 0x000fc40000004100 */
[-C--:B------:R-:W-:Y:S01]  /*5910*/  FMUL.FTZ R85, R8, R39.reuse ;  /* 0x0000002708557220 */ /* 0x080fe20000410000 */
[--C-:B------:R-:W-:Y:S02]  /*5920*/  HADD2.F32 R37, -RZ, R35.reuse.H0_H0 ;  /* 0x20000023ff257230 */ /* 0x100fe40000004100 */
[----:B------:R-:W-:Y:S01]  /*5930*/  FMUL.FTZ R39, R12, R39 ;  /* 0x000000270c277220 */ /* 0x000fe20000410000 */
[----:B------:R-:W-:Y:S01]  /*5940*/  HADD2.F32 R38, -RZ, R35.H1_H1 ;  /* 0x30000023ff267230 */ /* 0x000fe20000004100 */
[----:B------:R-:W-:Y:S01]  /*5950*/  F2FP.F16.E4M3.UNPACK_B R83, R83 ;  /* 0x00000053ff53723e */ /* 0x000fe200020006ff */
[----:B------:R-:W-:Y:S01]  /*5960*/  HADD2.F32 R33, -RZ, R33.H1_H1 ;  /* 0x30000021ff217230 */ /* 0x000fe20000004100 */
[----:B------:R-:W-:Y:S01]  /*5970*/  F2FP.F16.E4M3.UNPACK_B R32, R32 ;  /* 0x00000020ff20723e */ /* 0x000fe200020006ff */
[----:B------:R-:W-:Y:S01]  /*5980*/  HADD2.F32 R35, -RZ, R34.H1_H1 ;  /* 0x30000022ff237230 */ /* 0x000fe20000004100 */
[----:B------:R-:W-:Y:S01]  /*5990*/  F2FP.F16.E4M3.UNPACK_B R34, R30 ;  /* 0x0000001eff22723e */ /* 0x000fe200020006ff */
[----:B------:R-:W-:Y:S01]  /*59a0*/  FFMA.FTZ R8, R8, R37, R39 ;  /* 0x0000002508087223 */ /* 0x000fe20000010027 */
[----:B------:R-:W-:Y:S01]  /*59b0*/  LOP3.LUT R5, R77, 0xff0000, R86, 0xf8, !PT ;  /* 0x00ff00004d057812 */ /* 0x000fe200078ef856 */
[-C--:B------:R-:W-:Y:S01]  /*59c0*/  FMUL.FTZ R90, R33, R36.reuse ;  /* 0x00000024215a7220 */ /* 0x080fe20000410000 */
[----:B------:R-:W-:Y:S01]  /*59d0*/  F2FP.F16.E4M3.UNPACK_B R81, R81 ;  /* 0x00000051ff51723e */ /* 0x000fe200020006ff */
[----:B------:R-:W-:Y:S01]  /*59e0*/  FMUL.FTZ R86, R35, R36 ;  /* 0x0000002423567220 */ /* 0x000fe20000410000 */
[----:B------:R-:W-:-:S02]  /*59f0*/  HADD2.F32 R39, -RZ, R83.H0_H0 ;  /* 0x20000053ff277230 */ /* 0x000fc40000004100 */
[----:B------:R-:W-:Y:S01]  /*5a00*/  FFMA.FTZ R12, R12, R37, -R85 ;  /* 0x000000250c0c7223 */ /* 0x000fe20000010855 */
[----:B------:R-:W-:Y:S02]  /*5a10*/  HADD2.F32 R36, -RZ, R32.H0_H0 ;  /* 0x20000020ff247230 */ /* 0x000fe40000004100 */
[-C--:B------:R-:W-:Y:S01]  /*5a20*/  FFMA.FTZ R33, R33, R38.reuse, -R86 ;  /* 0x0000002621217223 */ /* 0x080fe20000010856 */
[----:B------:R-:W-:Y:S02]  /*5a30*/  HADD2.F32 R30, -RZ, R34.H0_H0 ;  /* 0x20000022ff1e7230 */ /* 0x000fe40000004100 */
[----:B------:R-:W-:Y:S01]  /*5a40*/  FFMA.FTZ R35, R35, R38, R90 ;  /* 0x0000002623237223 */ /* 0x000fe2000001005a */
[----:B------:R-:W-:Y:S02]  /*5a50*/  HADD2.F32 R37, -RZ, R81.H0_H0 ;  /* 0x20000051ff257230 */ /* 0x000fe40000004100 */
[----:B------:R-:W-:Y:S01]  /*5a60*/  FMUL.FTZ R77, R36, R39 ;  /* 0x00000027244d7220 */ /* 0x000fe20000410000 */
[----:B------:R-:W-:-:S02]  /*5a70*/  HADD2.F32 R83, -RZ, R83.H1_H1 ;  /* 0x30000053ff537230 */ /* 0x000fc40000004100 */
[C---:B------:R-:W-:Y:S01]  /*5a80*/  FMUL.FTZ R85, R30.reuse, R39 ;  /* 0x000000271e557220 */ /* 0x040fe20000410000 */
[----:B------:R-:W-:Y:S02]  /*5a90*/  HADD2.F32 R39, -RZ, R32.H1_H1 ;  /* 0x30000020ff277230 */ /* 0x000fe40000004100 */
[-C--:B------:R-:W-:Y:S01]  /*5aa0*/  FFMA.FTZ R30, R30, R37.reuse, -R77 ;  /* 0x000000251e1e7223 */ /* 0x080fe2000001084d */
[----:B------:R-:W-:Y:S02]  /*5ab0*/  HADD2.F32 R34, -RZ, R34.H1_H1 ;  /* 0x30000022ff227230 */ /* 0x000fe40000004100 */
[----:B------:R-:W-:Y:S01]  /*5ac0*/  FFMA.FTZ R32, R36, R37, R85 ;  /* 0x0000002524207223 */ /* 0x000fe20000010055 */
[----:B------:R-:W-:Y:S02]  /*5ad0*/  HADD2.F32 R36, -RZ, R81.H1_H1 ;  /* 0x30000051ff247230 */ /* 0x000fe40000004100 */
[-C--:B------:R-:W-:Y:S01]  /*5ae0*/  FMUL.FTZ R37, R39, R83.reuse ;  /* 0x0000005327257220 */ /* 0x080fe20000410000 */
[----:B------:R-:W-:Y:S01]  /*5af0*/  F2FP.F16.E4M3.UNPACK_B R77, R82.H1 ;  /* 0x00000052ff4d723e */ /* 0x000fe200030006ff */
[C---:B------:R-:W-:Y:S01]  /*5b00*/  FMUL.FTZ R90, R34.reuse, R83 ;  /* 0x00000053225a7220 */ /* 0x040fe20000410000 */
[----:B------:R-:W-:Y:S01]  /*5b10*/  F2FP.F16.E4M3.UNPACK_B R38, R14.H1 ;  /* 0x0000000eff26723e */ /* 0x000fe200030006ff */
[----:B------:R-:W-:Y:S01]  /*5b20*/  FFMA.FTZ R37, R34, R36, -R37 ;  /* 0x0000002422257223 */ /* 0x000fe20000010825 */
[----:B------:R-:W-:Y:S01]  /*5b30*/  F2FP.F16.E4M3.UNPACK_B R34, R10.H1 ;  /* 0x0000000aff22723e */ /* 0x000fe200030006ff */
[----:B------:R-:W-:Y:S01]  /*5b40*/  HADD2.F32 R86, -RZ, R77.H0_H0 ;  /* 0x2000004dff567230 */ /* 0x000fe20000004100 */
[----:B------:R-:W-:Y:S01]  /*5b50*/  F2FP.F16.E4M3.UNPACK_B R83, R80.H1 ;  /* 0x00000050ff53723e */ /* 0x000fe200030006ff */
[----:B------:R-:W-:-:S02]  /*5b60*/  HADD2.F32 R81, -RZ, R38.H0_H0 ;  /* 0x20000026ff517230 */ /* 0x000fc40000004100 */
[----:B------:R-:W-:Y:S01]  /*5b70*/  FFMA.FTZ R39, R39, R36, R90 ;  /* 0x0000002427277223 */ /* 0x000fe2000001005a */
[----:B------:R-:W-:Y:S01]  /*5b80*/  HADD2.F32 R36, -RZ, R34.H0_H0 ;  /* 0x20000022ff247230 */ /* 0x000fe20000004100 */
[----:B------:R-:W-:Y:S01]  /*5b90*/  F2FP.F16.E4M3.UNPACK_B R10, R10 ;  /* 0x0000000aff0a723e */ /* 0x000fe200020006ff */
[----:B------:R-:W-:Y:S02]  /*5ba0*/  HADD2.F32 R85, -RZ, R83.H0_H0 ;  /* 0x20000053ff557230 */ /* 0x000fe40000004100 */
[-C--:B------:R-:W-:Y:S01]  /*5bb0*/  FMUL.FTZ R89, R81, R86.reuse ;  /* 0x0000005651597220 */ /* 0x080fe20000410000 */
[----:B------:R-:W-:Y:S02]  /*5bc0*/  HADD2.F32 R87, -RZ, R77.H1_H1 ;  /* 0x3000004dff577230 */ /* 0x000fe40000004100 */
[----:B------:R-:W-:Y:S01]  /*5bd0*/  FMUL.FTZ R86, R36, R86 ;  /* 0x0000005624567220 */ /* 0x000fe20000410000 */
[----:B------:R-:W-:Y:S01]  /*5be0*/  HADD2.F32 R38, -RZ, R38.H1_H1 ;  /* 0x30000026ff267230 */ /* 0x000fe20000004100 */
[----:B------:R-:W-:Y:S01]  /*5bf0*/  F2FP.SATFINITE.E4M3.F32.PACK_AB_MERGE_C R12, R33, R12, RZ ;  /* 0x0000000c210c723e */ /* 0x000fe200048070ff */
[----:B------:R-:W-:-:S02]  /*5c00*/  HADD2.F32 R77, -RZ, R34.H1_H1 ;  /* 0x30000022ff4d7230 */ /* 0x000fc40000004100 */
[----:B------:R-:W-:Y:S01]  /*5c10*/  FFMA.FTZ R34, R36, R85, -R89 ;  /* 0x0000005524227223 */ /* 0x000fe20000010859 */
[----:B------:R-:W-:Y:S02]  /*5c20*/  HADD2.F32 R83, -RZ, R83.H1_H1 ;  /* 0x30000053ff537230 */ /* 0x000fe40000004100 */
[C---:B------:R-:W-:Y:S01]  /*5c30*/  FMUL.FTZ R90, R38.reuse, R87 ;  /* 0x00000057265a7220 */ /* 0x040fe20000410000 */
[----:B------:R-:W-:Y:S01]  /*5c40*/  FFMA.FTZ R36, R81, R85, R86 ;  /* 0x0000005551247223 */ /* 0x000fe20000010056 */
[C---:B------:R-:W-:Y:S01]  /*5c50*/  FMUL.FTZ R87, R77.reuse, R87 ;  /* 0x000000574d577220 */ /* 0x040fe20000410000 */
[----:B------:R-:W-:Y:S01]  /*5c60*/  F2FP.F16.E4M3.UNPACK_B R85, R82 ;  /* 0x00000052ff55723e */ /* 0x000fe200020006ff */
[-C--:B------:R-:W-:Y:S01]  /*5c70*/  FFMA.FTZ R77, R77, R83.reuse, -R90 ;  /* 0x000000534d4d7223 */ /* 0x080fe2000001085a */
[----:B------:R-:W-:Y:S01]  /*5c80*/  F2FP.F16.E4M3.UNPACK_B R82, R14 ;  /* 0x0000000eff52723e */ /* 0x000fe200020006ff */
[----:B------:R-:W-:Y:S01]  /*5c90*/  FFMA.FTZ R81, R38, R83, R87 ;  /* 0x0000005326517223 */ /* 0x000fe20000010057 */
[----:B------:R-:W-:Y:S01]  /*5ca0*/  F2FP.F16.E4M3.UNPACK_B R83, R80 ;  /* 0x00000050ff53723e */ /* 0x000fe200020006ff */
[--C-:B------:R-:W-:Y:S01]  /*5cb0*/  HADD2.F32 R87, -RZ, R85.reuse.H0_H0 ;  /* 0x20000055ff577230 */ /* 0x100fe20000004100 */
[----:B------:R-:W-:Y:S01]  /*5cc0*/  F2FP.SATFINITE.E4M3.F32.PACK_AB_MERGE_C R35, R35, R8, RZ ;  /* 0x000000082323723e */ /* 0x000fe200048070ff */
[--C-:B------:R-:W-:Y:S01]  /*5cd0*/  HADD2.F32 R80, -RZ, R82.reuse.H0_H0 ;  /* 0x20000052ff507230 */ /* 0x100fe20000004100 */
[----:B------:R-:W-:Y:S01]  /*5ce0*/  F2FP.SATFINITE.E4M3.F32.PACK_AB_MERGE_C R8, R37, R30, R12 ;  /* 0x0000001e2508723e */ /* 0x000fe2000480700c */
[----:B------:R-:W-:Y:S01]  /*5cf0*/  HADD2.F32 R89, -RZ, R85.H1_H1 ;  /* 0x30000055ff597230 */ /* 0x000fe20000004100 */
[----:B------:R-:W-:Y:S01]  /*5d00*/  F2FP.SATFINITE.E4M3.F32.PACK_AB_MERGE_C R77, R77, R34, RZ ;  /* 0x000000224d4d723e */ /* 0x000fe200048070ff */
[----:B------:R-:W-:Y:S01]  /*5d10*/  HADD2.F32 R82, -RZ, R82.H1_H1 ;  /* 0x30000052ff527230 */ /* 0x000fe20000004100 */
[----:B------:R-:W-:Y:S01]  /*5d20*/  F2FP.SATFINITE.E4M3.F32.PACK_AB_MERGE_C R12, R39, R32, R35 ;  /* 0x00000020270c723e */ /* 0x000fe20004807023 */
[----:B------:R-:W-:-:S02]  /*5d30*/  HADD2.F32 R14, -RZ, R10.H0_H0 ;  /* 0x2000000aff0e7230 */ /* 0x000fc40000004100 */
[----:B------:R-:W-:Y:S01]  /*5d40*/  FMUL.FTZ R91, R80, R87 ;  /* 0x00000057505b7220 */ /* 0x000fe20000410000 */
[----:B------:R-:W-:Y:S02]  /*5d50*/  HADD2.F32 R38, -RZ, R10.H1_H1 ;  /* 0x3000000aff267230 */ /* 0x000fe40000004100 */
[----:B------:R-:W-:Y:S01]  /*5d60*/  FMUL.FTZ R93, R82, R89 ;  /* 0x00000059525d7220 */ /* 0x000fe20000410000 */
[--C-:B------:R-:W-:Y:S01]  /*5d70*/  HADD2.F32 R85, -RZ, R83.reuse.H0_H0 ;  /* 0x20000053ff557230 */ /* 0x100fe20000004100 */
[----:B------:R-:W-:Y:S01]  /*5d80*/  F2FP.F16.E4M3.UNPACK_B R33, R13 ;  /* 0x0000000dff21723e */ /* 0x000fe200020006ff */
[----:B------:R-:W-:Y:S01]  /*5d90*/  HADD2.F32 R83, -RZ, R83.H1_H1 ;  /* 0x30000053ff537230 */ /* 0x000fe20000004100 */
[----:B------:R-:W-:Y:S01]  /*5da0*/  F2FP.F16.E4M3.UNPACK_B R34, R7 ;  /* 0x00000007ff22723e */ /* 0x000fe200020006ff */
[----:B------:R-:W-:Y:S01]  /*5db0*/  FMUL.FTZ R87, R14, R87 ;  /* 0x000000570e577220 */ /* 0x000fe20000410000 */
[----:B------:R-:W-:Y:S01]  /*5dc0*/  F2FP.F16.E4M3.UNPACK_B R32, R9 ;  /* 0x00000009ff20723e */ /* 0x000fe200020006ff */
[----:B------:R-:W-:Y:S01]  /*5dd0*/  FMUL.FTZ R89, R38, R89 ;  /* 0x0000005926597220 */ /* 0x000fe20000410000 */
[----:B------:R-:W-:Y:S01]  /*5de0*/  FFMA.FTZ R10, R14, R85, -R91 ;  /* 0x000000550e0a7223 */ /* 0x000fe2000001085b */
[----:B------:R-:W-:Y:S01]  /*5df0*/  FFMA.FTZ R93, R38, R83, -R93 ;  /* 0x00000053265d7223 */ /* 0x000fe2000001085d */
[----:B------:R-:W-:Y:S01]  /*5e00*/  FFMA.FTZ R14, R80, R85, R87 ;  /* 0x00000055500e7223 */ /* 0x000fe20000010057 */
[----:B------:R-:W-:Y:S01]  /*5e10*/  FFMA.FTZ R89, R82, R83, R89 ;  /* 0x0000005352597223 */ /* 0x000fe20000010059 */
[----:B------:R-:W-:Y:S01]  /*5e20*/  HADD2.F32 R35, -RZ, R33.H0_H0 ;  /* 0x20000021ff237230 */ /* 0x000fe20000004100 */
[----:B------:R-:W-:Y:S01]  /*5e30*/  F2FP.F16.E4M3.UNPACK_B R37, R6 ;  /* 0x00000006ff25723e */ /* 0x000fe200020006ff */
[----:B------:R-:W-:Y:S01]  /*5e40*/  HADD2.F32 R39, -RZ, R34.H0_H0 ;  /* 0x20000022ff277230 */ /* 0x000fe20000004100 */
[----:B------:R-:W-:Y:S01]  /*5e50*/  F2FP.SATFINITE.E4M3.F32.PACK_AB_MERGE_C R36, R81, R36, RZ ;  /* 0x000000245124723e */ /* 0x000fe200048070ff */
[----:B------:R-:W-:Y:S01]  /*5e60*/  HADD2.F32 R30, -RZ, R32.H0_H0 ;  /* 0x20000020ff1e7230 */ /* 0x000fe20000004100 */
[----:B------:R-:W-:Y:S01]  /*5e70*/  F2FP.SATFINITE.E4M3.F32.PACK_AB_MERGE_C R10, R93, R10, R77 ;  /* 0x0000000a5d0a723e */ /* 0x000fe2000480704d */
[----:B------:R-:W-:Y:S01]  /*5e80*/  HADD2.F32 R38, -RZ, R37.H0_H0 ;  /* 0x20000025ff267230 */ /* 0x000fe20000004100 */
[----:B------:R-:W-:Y:S01]  /*5e90*/  F2FP.SATFINITE.E4M3.F32.PACK_AB_MERGE_C R14, R89, R14, R36 ;  /* 0x0000000e590e723e */ /* 0x000fe20004807024 */
[-C--:B------:R-:W-:Y:S01]  /*5ea0*/  FMUL.FTZ R77, R35, R39.reuse ;  /* 0x00000027234d7220 */ /* 0x080fe20000410000 */
[----:B------:R-:W-:Y:S01]  /*5eb0*/  FMUL.FTZ R80, R30, R39 ;  /* 0x000000271e507220 */ /* 0x000fe20000410000 */
[----:B------:R-:W-:Y:S01]  /*5ec0*/  HADD2.F32 R36, -RZ, R33.H1_H1 ;  /* 0x30000021ff247230 */ /* 0x000fe20000004100 */
[----:B------:R-:W-:Y:S01]  /*5ed0*/  F2FP.F16.E4M3.UNPACK_B R33, R9.H1 ;  /* 0x00000009ff21723e */ /* 0x000fe200030006ff */
[----:B------:R-:W-:-:S02]  /*5ee0*/  HADD2.F32 R39, -RZ, R34.H1_H1 ;  /* 0x30000022ff277230 */ /* 0x000fc40000004100 */
[-C--:B------:R-:W-:Y:S01]  /*5ef0*/  FFMA.FTZ R30, R30, R38.reuse, -R77 ;  /* 0x000000261e1e7223 */ /* 0x080fe2000001084d */
[----:B------:R-:W-:Y:S02]  /*5f00*/  HADD2.F32 R34, -RZ, R32.H1_H1 ;  /* 0x30000020ff227230 */ /* 0x000fe40000004100 */
[----:B------:R-:W-:Y:S01]  /*5f10*/  FFMA.FTZ R32, R35, R38, R80 ;  /* 0x0000002623207223 */ /* 0x000fe20000010050 */
[----:B------:R-:W-:Y:S02]  /*5f20*/  HADD2.F32 R37, -RZ, R37.H1_H1 ;  /* 0x30000025ff257230 */ /* 0x000fe40000004100 */
[----:B------:R-:W-:Y:S01]  /*5f30*/  FMUL.FTZ R77, R36, R39 ;  /* 0x00000027244d7220 */ /* 0x000fe20000410000 */
[----:B------:R-:W-:Y:S01]  /*5f40*/  F2FP.F16.E4M3.UNPACK_B R35, R13.H1 ;  /* 0x0000000dff23723e */ /* 0x000fe200030006ff */
[C---:B------:R-:W-:Y:S01]  /*5f50*/  FMUL.FTZ R39, R34.reuse, R39 ;  /* 0x0000002722277220 */ /* 0x040fe20000410000 */
[----:B------:R-:W-:Y:S01]  /*5f60*/  F2FP.F16.E4M3.UNPACK_B R38, R7.H1 ;  /* 0x00000007ff26723e */ /* 0x000fe200030006ff */
[-C--:B------:R-:W-:Y:S01]  /*5f70*/  FFMA.FTZ R9, R34, R37.reuse, -R77 ;  /* 0x0000002522097223 */ /* 0x080fe2000001084d */
[----:B------:R-:W-:Y:S01]  /*5f80*/  F2FP.F16.E4M3.UNPACK_B R6, R6.H1 ;  /* 0x00000006ff06723e */ /* 0x000fe200030006ff */
[----:B------:R-:W-:Y:S01]  /*5f90*/  FFMA.FTZ R7, R36, R37, R39 ;  /* 0x0000002524077223 */ /* 0x000fe20000010027 */
[----:B------:R-:W-:Y:S01]  /*5fa0*/  HADD2.F32 R34, -RZ, R35.H0_H0 ;  /* 0x20000023ff227230 */ /* 0x000fe20000004100 */
[-C--:B------:R-:W-:Y:S01]  /*5fb0*/  F2FP.F16.E4M3.UNPACK_B R83, R5.reuse ;  /* 0x00000005ff53723e */ /* 0x080fe200020006ff */
[----:B------:R-:W-:Y:S01]  /*5fc0*/  HADD2.F32 R36, -RZ, R38.H0_H0 ;  /* 0x20000026ff247230 */ /* 0x000fe20000004100 */
[----:B------:R-:W-:Y:S01]  /*5fd0*/  F2FP.F16.E4M3.UNPACK_B R85, R5.H1 ;  /* 0x00000005ff55723e */ /* 0x000fe200030006ff */
[----:B------:R-:W-:Y:S01]  /*5fe0*/  HADD2.F32 R13, -RZ, R33.H0_H0 ;  /* 0x20000021ff0d7230 */ /* 0x000fe20000004100 */
[----:B------:R-:W-:Y:S01]  /*5ff0*/  F2FP.F16.E4M3.UNPACK_B R81, R4.H1 ;  /* 0x00000004ff51723e */ /* 0x000fe200030006ff */
[----:B------:R-:W-:-:S02]  /*6000*/  HADD2.F32 R37, -RZ, R35.H1_H1 ;  /* 0x30000023ff257230 */ /* 0x000fc40000004100 */
[CC--:B------:R-:W-:Y:S01]  /*6010*/  FMUL.FTZ R82, R34.reuse, R36.reuse ;  /* 0x0000002422527220 */ /* 0x0c0fe20000410000 */
[----:B------:R-:W-:Y:S02]  /*6020*/  HADD2.F32 R35, -RZ, R6.H0_H0 ;  /* 0x20000006ff237230 */ /* 0x000fe40000004100 */
[C---:B------:R-:W-:Y:S01]  /*6030*/  FMUL.FTZ R39, R13.reuse, R36 ;  /* 0x000000240d277220 */ /* 0x040fe20000410000 */
[----:B------:R-:W-:Y:S02]  /*6040*/  HADD2.F32 R33, -RZ, R33.H1_H1 ;  /* 0x30000021ff217230 */ /* 0x000fe40000004100 */
[----:B------:R-:W-:Y:S02]  /*6050*/  HADD2.F32 R80, -RZ, R38.H1_H1 ;  /* 0x30000026ff507230 */ /* 0x000fe40000004100 */
[----:B------:R-:W-:Y:S02]  /*6060*/  HADD2.F32 R38, -RZ, R6.H1_H1 ;  /* 0x30000006ff267230 */ /* 0x000fe40000004100 */
[-C--:B------:R-:W-:Y:S01]  /*6070*/  FFMA.FTZ R6, R13, R35.reuse, -R82 ;  /* 0x000000230d067223 */ /* 0x080fe20000010852 */
[----:B------:R-:W-:Y:S01]  /*6080*/  FFMA.FTZ R13, R34, R35, R39 ;  /* 0x00000023220d7223 */ /* 0x000fe20000010027 */
[-C--:B------:R-:W-:Y:S01]  /*6090*/  FMUL.FTZ R36, R37, R80.reuse ;  /* 0x0000005025247220 */ /* 0x080fe20000410000 */
[----:B------:R-:W-:Y:S01]  /*60a0*/  FMUL.FTZ R34, R33, R80 ;  /* 0x0000005021227220 */ /* 0x000fe20000410000 */
[----:B------:R-:W-:Y:S01]  /*60b0*/  F2FP.F16.E4M3.UNPACK_B R35, R15 ;  /* 0x0000000fff23723e */ /* 0x000fe200020006ff */
[----:B------:R-:W-:-:S02]  /*60c0*/  HADD2.F32 R90, -RZ, R85.H0_H0 ;  /* 0x20000055ff5a7230 */ /* 0x000fc40000004100 */
[-C--:B------:R-:W-:Y:S01]  /*60d0*/  FFMA.FTZ R33, R33, R38.reuse, -R36 ;  /* 0x0000002621217223 */ /* 0x080fe20000010824 */
[----:B------:R-:W-:Y:S01]  /*60e0*/  FFMA.FTZ R34, R37, R38, R34 ;  /* 0x0000002625227223 */ /* 0x000fe20000010022 */
[----:B------:R-:W-:Y:S01]  /*60f0*/  F2FP.F16.E4M3.UNPACK_B R38, R15.H1 ;  /* 0x0000000fff26723e */ /* 0x000fe200030006ff */
[----:B------:R-:W-:Y:S01]  /*6100*/  HADD2.F32 R39, -RZ, R35.H0_H0 ;  /* 0x20000023ff277230 */ /* 0x000fe20000004100 */
[-C--:B------:R-:W-:Y:S01]  /*6110*/  F2FP.F16.E4M3.UNPACK_B R37, R11.reuse.H1 ;  /* 0x0000000bff25723e */ /* 0x080fe200030006ff */
[----:B------:R-:W-:Y:S01]  /*6120*/  HADD2.F32 R86, -RZ, R81.H0_H0 ;  /* 0x20000051ff567230 */ /* 0x000fe20000004100 */
[----:B------:R-:W-:Y:S01]  /*6130*/  F2FP.F16.E4M3.UNPACK_B R36, R11 ;  /* 0x0000000bff24723e */ /* 0x000fe200020006ff */
[----:B------:R-:W-:Y:S01]  /*6140*/  HADD2.F32 R77, -RZ, R38.H0_H0 ;  /* 0x20000026ff4d7230 */ /* 0x000fe20000004100 */
[----:B------:R-:W-:Y:S01]  /*6150*/  F2FP.F16.E4M3.UNPACK_B R80, R4 ;  /* 0x00000004ff50723e */ /* 0x000fe200020006ff */
[----:B------:R-:W-:Y:S01]  /*6160*/  HADD2.F32 R4, -RZ, R83.H0_H0 ;  /* 0x20000053ff047230 */ /* 0x000fe20000004100 */
[----:B------:R-:W-:Y:S01]  /*6170*/  F2FP.SATFINITE.E4M3.F32.PACK_AB_MERGE_C R6, R33, R6, RZ ;  /* 0x000000062106723e */ /* 0x000fe200048070ff */
[----:B------:R-:W-:-:S02]  /*6180*/  HADD2.F32 R15, -RZ, R37.H0_H0 ;  /* 0x20000025ff0f7230 */ /* 0x000fc40000004100 */
[----:B------:R-:W-:Y:S01]  /*6190*/  FMUL.FTZ R96, R77, R90 ;  /* 0x0000005a4d607220 */ /* 0x000fe20000410000 */
[----:B------:R-:W-:Y:S02]  /*61a0*/  HADD2.F32 R11, -RZ, R36.H0_H0 ;  /* 0x20000024ff0b7230 */ /* 0x000fe40000004100 */
[----:B------:R-:W-:Y:S01]  /*61b0*/  FMUL.FTZ R92, R39, R4 ;  /* 0x00000004275c7220 */ /* 0x000fe20000410000 */
[----:B------:R-:W-:Y:S02]  /*61c0*/  HADD2.F32 R82, -RZ, R80.H0_H0 ;  /* 0x20000050ff527230 */ /* 0x000fe40000004100 */
[----:B------:R-:W-:Y:S01]  /*61d0*/  FMUL.FTZ R90, R15, R90 ;  /* 0x0000005a0f5a7220 */ /* 0x000fe20000410000 */
[----:B------:R-:W-:Y:S02]  /*61e0*/  HADD2.F32 R38, -RZ, R38.H1_H1 ;  /* 0x30000026ff267230 */ /* 0x000fe40000004100 */
[----:B------:R-:W-:Y:S01]  /*61f0*/  FMUL.FTZ R94, R11, R4 ;  /* 0x000000040b5e7220 */ /* 0x000fe20000410000 */
[----:B------:R-:W-:-:S02]  /*6200*/  HADD2.F32 R85, -RZ, R85.H1_H1 ;  /* 0x30000055ff557230 */ /* 0x000fc40000004100 */
[----:B------:R-:W-:Y:S01]  /*6210*/  FFMA.FTZ R4, R11, R82, -R92 ;  /* 0x000000520b047223 */ /* 0x000fe2000001085c */
[----:B------:R-:W-:Y:S02]  /*6220*/  HADD2.F32 R37, -RZ, R37.H1_H1 ;  /* 0x30000025ff257230 */ /* 0x000fe40000004100 */
[-C--:B------:R-:W-:Y:S01]  /*6230*/  FFMA.FTZ R11, R15, R86.reuse, -R96 ;  /* 0x000000560f0b7223 */ /* 0x080fe20000010860 */
[----:B------:R-:W-:Y:S01]  /*6240*/  FFMA.FTZ R90, R77, R86, R90 ;  /* 0x000000564d5a7223 */ /* 0x000fe2000001005a */
[----:B------:R-:W-:Y:S02]  /*6250*/  HADD2.F32 R35, -RZ, R35.H1_H1 ;  /* 0x30000023ff237230 */ /* 0x000fe40000004100 */
[-C--:B------:R-:W-:Y:S01]  /*6260*/  FMUL.FTZ R86, R38, R85.reuse ;  /* 0x0000005526567220 */ /* 0x080fe20000410000 */
[----:B------:R-:W-:Y:S02]  /*6270*/  HADD2.F32 R83, -RZ, R83.H1_H1 ;  /* 0x30000053ff537230 */ /* 0x000fe40000004100 */
[----:B------:R-:W-:Y:S01]  /*6280*/  FMUL.FTZ R85, R37, R85 ;  /* 0x0000005525557220 */ /* 0x000fe20000410000 */
[----:B------:R-:W-:-:S02]  /*6290*/  HADD2.F32 R81, -RZ, R81.H1_H1 ;  /* 0x30000051ff517230 */ /* 0x000fc40000004100 */
[----:B------:R-:W-:Y:S01]  /*62a0*/  FFMA.FTZ R5, R39, R82, R94 ;  /* 0x0000005227057223 */ /* 0x000fe2000001005e */
[----:B------:R-:W-:Y:S02]  /*62b0*/  HADD2.F32 R36, -RZ, R36.H1_H1 ;  /* 0x30000024ff247230 */ /* 0x000fe40000004100 */
[----:B------:R-:W-:Y:S01]  /*62c0*/  FMUL.FTZ R15, R35, R83 ;  /* 0x00000053230f7220 */ /* 0x000fe20000410000 */
[----:B------:R-:W-:Y:S02]  /*62d0*/  HADD2.F32 R80, -RZ, R80.H1_H1 ;  /* 0x30000050ff507230 */ /* 0x000fe40000004100 */
[-C--:B------:R-:W-:Y:S01]  /*62e0*/  FFMA.FTZ R86, R37, R81.reuse, -R86 ;  /* 0x0000005125567223 */ /* 0x080fe20000010856 */
[----:B------:R-:W-:Y:S01]  /*62f0*/  FFMA.FTZ R85, R38, R81, R85 ;  /* 0x0000005126557223 */ /* 0x000fe20000010055 */
[----:B------:R-:W-:Y:S01]  /*6300*/  FMUL.FTZ R82, R36, R83 ;  /* 0x0000005324527220 */ /* 0x000fe20000410000 */
[----:B------:R-:W-:Y:S01]  /*6310*/  F2FP.SATFINITE.E4M3.F32.PACK_AB_MERGE_C R13, R34, R13, RZ ;  /* 0x0000000d220d723e */ /* 0x000fe200048070ff */
[-C--:B------:R-:W-:Y:S01]  /*6320*/  FFMA.FTZ R15, R36, R80.reuse, -R15 ;  /* 0x00000050240f7223 */ /* 0x080fe2000001080f */
[----:B------:R-:W-:Y:S01]  /*6330*/  F2FP.SATFINITE.E4M3.F32.PACK_AB_MERGE_C R11, R86, R11, RZ ;  /* 0x0000000b560b723e */ /* 0x000fe200048070ff */
[----:B------:R-:W-:Y:S01]  /*6340*/  FFMA.FTZ R82, R35, R80, R82 ;  /* 0x0000005023527223 */ /* 0x000fe20000010052 */
[----:B------:R-:W-:-:S02]  /*6350*/  F2FP.SATFINITE.E4M3.F32.PACK_AB_MERGE_C R85, R85, R90, RZ ;  /* 0x0000005a5555723e */ /* 0x000fc400048070ff */
[----:B------:R-:W-:Y:S02]  /*6360*/  F2FP.SATFINITE.E4M3.F32.PACK_AB_MERGE_C R11, R15, R4, R11 ;  /* 0x000000040f0b723e */ /* 0x000fe4000480700b */
[----:B------:R-:W-:Y:S02]  /*6370*/  F2FP.SATFINITE.E4M3.F32.PACK_AB_MERGE_C R9, R9, R30, R6 ;  /* 0x0000001e0909723e */ /* 0x000fe40004807006 */
[----:B------:R-:W-:Y:S02]  /*6380*/  F2FP.SATFINITE.E4M3.F32.PACK_AB_MERGE_C R13, R7, R32, R13 ;  /* 0x00000020070d723e */ /* 0x000fe4000480700d */
[----:B------:R-:W-:-:S07]  /*6390*/  F2FP.SATFINITE.E4M3.F32.PACK_AB_MERGE_C R15, R82, R5, R85 ;  /* 0x00000005520f723e */ /* 0x000fce0004807055 */
.L_x_401:
[----:B------:R-:W-:Y:S05]  /*63a0*/  BSYNC B1 ;  /* 0x0000000000017941 */ /* 0x000fea0003800000 */
.L_x_400:
[----:B0-----:R0:W-:Y:S01]  /*63b0*/  ST.E.128 desc[UR40][R28.64], R8 ;  /* 0x000000081c007985 */ /* 0x0011e2000c101d28 */
[----:B------:R-:W-:-:S13]  /*63c0*/  ISETP.GE.AND P3, PT, R31, R84, PT ;  /* 0x000000541f00720c */ /* 0x000fda0003f66270 */
[----:B------:R-:W-:Y:S05]  /*63d0*/  @P3 BRA `(.L_x_379) ;  /* 0x0000000000e83947 */ /* 0x000fea0003800000 */
[----:B------:R-:W-:-:S04]  /*63e0*/  IADD3 R4, P3, R79, R31, RZ ;  /* 0x0000001f4f047210 */ /* 0x000fc80007f7e0ff */
[----:B------:R-:W-:-:S05]  /*63f0*/  LEA.HI.X.SX32 R5, R31, R78, 0x1, P3 ;  /* 0x0000004e1f057211 */ /* 0x000fca00018f0eff */
[----:B--2---:R2:W-:Y:S01]  /*6400*/  ST.E.128 desc[UR40][R4.64], R12 ;  /* 0x0000000c04007985 */ /* 0x0045e2000c101d28 */
[----:B------:R-:W-:Y:S05]  /*6410*/  BRA `(.L_x_379) ;  /* 0x0000000000d87947 */ /* 0x000fea0003800000 */
.L_x_371:
[----:B------:R-:W-:-:S13]  /*6420*/  ISETP.NE.AND P2, PT, R157, 0x3, PT ;  /* 0x000000039d00780c */ /* 0x000fda0003f45270 */
[----:B------:R-:W-:Y:S05]  /*6430*/  @!P2 BRA `(.L_x_402) ;  /* 0x000000000004a947 */ /* 0x000fea0003800000 */
[----:B------:R-:W-:Y:S01]  /*6440*/  BPT.TRAP 0x1 ;  /* 0x000000040000795c */ /* 0x000fe20000300000 */
.L_x_402:
[----:B------:R-:W-:Y:S01]  /*6450*/  IMAD R70, R19, 0x8, R18 ;  /* 0x0000000813467824 */ /* 0x000fe200078e0212 */
[----:B------:R-:W-:Y:S01]  /*6460*/  SHF.L.U32 R76, R154, 0x1f, RZ ;  /* 0x0000001f9a4c7819 */ /* 0x000fe200000006ff */
[----:B------:R-:W-:Y:S01]  /*6470*/  BSSY B1, `(.L_x_403) ;  /* 0x0000004000017945 */ /* 0x000fe20003800000 */
[----:B------:R-:W-:Y:S02]  /*6480*/  SHF.R.S32.HI R73, RZ, 0x1f, R74 ;  /* 0x0000001fff497819 */ /* 0x000fe4000001144a */
[----:B------:R-:W0:Y:S02]  /*6490*/  SYNCS.PHASECHK.TRANS64.TRYWAIT P3, [R70+URZ+0x19c90], R76 ;  /* 0x019c904c460075a7 */ /* 0x000e24000806017f */
[----:B0-----:R-:W-:Y:S05]  /*64a0*/  @!P3 BRA `(.L_x_404) ;  /* 0x000001580058b947 */ /* 0x001fea0003800000 */
.L_x_639:
[----:B------:R-:W-:Y:S05]  /*64b0*/  BSYNC B1 ;  /* 0x0000000000017941 */ /* 0x000fea0003800000 */
.L_x_403:
[----:B------:R-:W-:Y:S01]  /*64c0*/  ULDC.64 UR4, c[0x0][0x300] ;  /* 0x0000c00000047ab9 */ /* 0x000fe20000000a00 */
[----:B-----5:R-:W-:Y:S01]  /*64d0*/  SHF.R.S32.HI R72, RZ, 0x1f, R75 ;  /* 0x0000001fff487819 */ /* 0x020fe2000001144b */
[----:B------:R-:W-:Y:S01]  /*64e0*/  IMAD R7, R73, UR4, RZ ;  /* 0x0000000449077c24 */ /* 0x000fe2000f8e02ff */
[----:B------:R-:W-:Y:S01]  /*64f0*/  ULDC.64 UR6, c[0x0][0x2e8] ;  /* 0x0000ba0000067ab9 */ /* 0x000fe20000000a00 */
[----:B------:R-:W-:-:S04]  /*6500*/  IMAD.WIDE.U32 R4, R74, UR4, RZ ;  /* 0x000000044a047c25 */ /* 0x000fc8000f8e00ff */
[----:B------:R-:W-:Y:S01]  /*6510*/  IMAD R7, R74, UR5, R7 ;  /* 0x000000054a077c24 */ /* 0x000fe2000f8e0207 */
[----:B------:R-:W-:Y:S01]  /*6520*/  ULDC.64 UR4, c[0x0][0x310] ;  /* 0x0000c40000047ab9 */ /* 0x000fe20000000a00 */
[----:B------:R-:W-:Y:S02]  /*6530*/  IMAD R71, R27, -0x80, R41 ;  /* 0xffffff801b477824 */ /* 0x000fe400078e0229 */
[----:B------:R-:W-:Y:S02]  /*6540*/  IMAD R6, R72, UR4, RZ ;  /* 0x0000000448067c24 */ /* 0x000fe4000f8e02ff */
[----:B------:R-:W-:Y:S01]  /*6550*/  IMAD.IADD R5, R5, 0x1, R7 ;  /* 0x0000000105057824 */ /* 0x000fe200078e0207 */
[----:B------:R-:W-:Y:S01]  /*6560*/  VIMNMX R71, R71, 0x80, PT ;  /* 0x0000008047477848 */ /* 0x000fe20003fe0100 */
[C---:B------:R-:W-:Y:S02]  /*6570*/  IMAD R7, R75.reuse, UR5, R6 ;  /* 0x000000054b077c24 */ /* 0x040fe4000f8e0206 */
[----:B------:R-:W-:Y:S01]  /*6580*/  IMAD.WIDE.U32 R4, R75, UR4, R4 ;  /* 0x000000044b047c25 */ /* 0x000fe2000f8e0004 */
[----:B------:R-:W-:-:S03]  /*6590*/  ULDC.64 UR4, c[0x0][0x308] ;  /* 0x0000c20000047ab9 */ /* 0x000fc60000000a00 */
[----:B------:R-:W-:Y:S02]  /*65a0*/  IMAD.IADD R5, R5, 0x1, R7 ;  /* 0x0000000105057824 */ /* 0x000fe400078e0207 */
[----:B------:R-:W-:Y:S01]  /*65b0*/  IMAD.WIDE.U32 R4, R22, UR4, R4 ;  /* 0x0000000416047c25 */ /* 0x000fe2000f8e0004 */
[----:B------:R-:W-:-:S03]  /*65c0*/  UMOV UR4, 0xffffffff ;  /* 0xffffffff00047882 */ /* 0x000fc60000000000 */
[----:B------:R-:W-:Y:S01]  /*65d0*/  IMAD R13, R22, UR5, R5 ;  /* 0x00000005160d7c24 */ /* 0x000fe2000f8e0205 */
[----:B------:R-:W-:-:S04]  /*65e0*/  IADD3 R4, P3, R4, UR6, RZ ;  /* 0x0000000604047c10 */ /* 0x000fc8000ff7e0ff */
[----:B------:R-:W-:Y:S02]  /*65f0*/  IADD3.X R13, R13, UR7, RZ, P3, !PT ;  /* 0x000000070d0d7c10 */ /* 0x000fe40009ffe4ff */
[----:B------:R-:W-:Y:S01]  /*6600*/  ISETP.GT.AND P3, PT, R71, R155, PT ;  /* 0x0000009b4700720c */ /* 0x000fe20003f64270 */
[----:B------:R-:W-:-:S12]  /*6610*/  BRA.DIV UR4, `(.L_x_405) ;  /* 0x0000015a04107947 */ /* 0x000fd8000b800000 */
[----:B------:R1:W2:Y:S04]  /*6620*/  SHFL.IDX PT, R5, R13, RZ, 0x1e1f ;  /* 0x001e1fff0d057589 */ /* 0x0002a800000e0000 */
[----:B------:R1:W3:Y:S02]  /*6630*/  SHFL.IDX PT, R14, R4, RZ, 0x1e1f ;  /* 0x001e1fff040e7589 */ /* 0x0002e400000e0000 */
.L_x_643:
[----:B------:R-:W-:Y:S05]  /*6640*/  @!P3 BRA `(.L_x_379) ;  /* 0x00000000004cb947 */ /* 0x000fea0003800000 */
[----:B------:R-:W4:Y:S01]  /*6650*/  LDL R6, [R1+0xc] ;  /* 0x00000c0001067983 */ /* 0x000f220000100800 */
[----:B------:R-:W-:-:S03]  /*6660*/  ULDC UR4, c[0x0][0x2f4] ;  /* 0x0000bd0000047ab9 */ /* 0x000fc60000000800 */
[----:B-1----:R-:W5:Y:S01]  /*6670*/  LDL R4, [R1] ;  /* 0x0000000001047983 */ /* 0x002f620000100800 */
[----:B------:R-:W-:-:S13]  /*6680*/  ISETP.GE.AND P3, PT, R16, UR4, PT ;  /* 0x0000000410007c0c */ /* 0x000fda000bf66270 */
[----:B---3--:R-:W-:-:S05]  /*6690*/  @!P3 IADD3 R12, P4, R16, R14, RZ ;  /* 0x0000000e100cb210 */ /* 0x008fca0007f9e0ff */
[----:B--2---:R-:W-:Y:S01]  /*66a0*/  @!P3 IMAD.X R13, R5, 0x1, R17, P4 ;  /* 0x00000001050db824 */ /* 0x004fe200020e0611 */
[----:B------:R-:W-:-:S13]  /*66b0*/  ISETP.GE.AND P4, PT, R23, UR4, PT ;  /* 0x0000000417007c0c */ /* 0x000fda000bf86270 */
[----:B------:R-:W-:-:S05]  /*66c0*/  @!P4 IADD3 R8, P5, R23, R14, RZ ;  /* 0x0000000e1708c210 */ /* 0x000fca0007fbe0ff */
[----:B----4-:R-:W-:Y:S01]  /*66d0*/  @!P4 IMAD.X R9, R5, 0x1, R6, P5 ;  /* 0x000000010509c824 */ /* 0x010fe200028e0606 */
[----:B------:R-:W-:-:S13]  /*66e0*/  ISETP.GE.AND P5, PT, R67, UR4, PT ;  /* 0x0000000443007c0c */ /* 0x000fda000bfa6270 */
[----:B-----5:R-:W-:-:S05]  /*66f0*/  @!P5 IMAD.SHL.U32 R4, R4, 0x10, RZ ;  /* 0x000000100404d824 */ /* 0x020fca00078e00ff */
[----:B------:R-:W-:-:S04]  /*6700*/  @!P5 IADD3 R10, P6, R4, R14, RZ ;  /* 0x0000000e040ad210 */ /* 0x000fc80007fde0ff */
[----:B------:R-:W-:Y:S02]  /*6710*/  @!P5 LEA.HI.X.SX32 R11, R4, R5, 0x1, P6 ;  /* 0x00000005040bd211 */ /* 0x000fe400030f0eff */
[----:B------:R-:W1:Y:S04]  /*6720*/  @!P3 LDS.128 R4, [R69+0x13800] ;  /* 0x013800004504b984 */ /* 0x000e680000000c00 */
[----:B-1----:R-:W-:Y:S04]  /*6730*/  @!P3 ST.E.128 desc[UR40][R12.64], R4 ;  /* 0x000000040c00b985 */ /* 0x002fe8000c101d28 */
[----:B------:R-:W1:Y:S04]  /*6740*/  @!P5 LDS.128 R4, [R69+0x14800] ;  /* 0x014800004504d984 */ /* 0x000e680000000c00 */
[----:B-1----:R-:W-:Y:S04]  /*6750*/  @!P5 ST.E.128 desc[UR40][R10.64], R4 ;  /* 0x000000040a00d985 */ /* 0x002fe8000c101d28 */
[----:B------:R-:W1:Y:S04]  /*6760*/  @!P4 LDS.128 R4, [R69+0x15800] ;  /* 0x015800004504c984 */ /* 0x000e680000000c00 */
[----:B-1----:R4:W-:Y:S02]  /*6770*/  @!P4 ST.E.128 desc[UR40][R8.64], R4 ;  /* 0x000000040800c985 */ /* 0x0029e4000c101d28 */
.L_x_379:
[----:B------:R-:W-:Y:S05]  /*6780*/  BSYNC B0 ;  /* 0x0000000000007941 */ /* 0x000fea0003800000 */
.L_x_370:
[----:B012-4-:R-:W0:Y:S01]  /*6790*/  S2R R4, SR_TID.X ;  /* 0x0000000000047919 */ /* 0x017e220000002100 */
[----:B------:R-:W-:Y:S01]  /*67a0*/  @!PT LDS RZ, [RZ] ;  /* 0x00000000fffff984 */ /* 0x000fe20000000800 */
[----:B------:R-:W-:Y:S01]  /*67b0*/  @!PT LDS RZ, [RZ] ;  /* 0x00000000fffff984 */ /* 0x000fe20000000800 */
[----:B------:R-:W-:Y:S01]  /*67c0*/  @!PT LDS RZ, [RZ] ;  /* 0x00000000fffff984 */ /* 0x000fe20000000800 */
[----:B------:R-:W-:Y:S01]  /*67d0*/  @!PT LDS RZ, [RZ] ;  /* 0x00000000fffff984 */ /* 0x000fe20000000800 */
[----:B------:R1:W-:Y:S06]  /*67e0*/  MEMBAR.ALL.CTA ;  /* 0x0000000000007992 */ /* 0x0003ec0000008000 */
[----:B-1----:R-:W1:Y:S01]  /*67f0*/  FENCE.VIEW.ASYNC.S ;  /* 0x00000000000073c6 */ /* 0x002e620000000000 */
[----:B------:R-:W-:Y:S05]  /*6800*/  WARPSYNC.ALL ;  /* 0x0000000000007948 */ /* 0x000fea0003800000 */
[----:B------:R-:W-:Y:S01]  /*6810*/  BSSY B0, `(.L_x_406) ;  /* 0x0000008000007945 */ /* 0x000fe20003800000 */
[----:B-1----:R1:W-:Y:S01]  /*6820*/  BAR.SYNC.DEFER_BLOCKING R56, 0x80 ;  /* 0x000200380000751d */ /* 0x0023e20000010000 */
[----:B0-----:R-:W-:-:S13]  /*6830*/  LOP3.LUT P3, RZ, R4, 0x7f, RZ, 0xc0, !PT ;  /* 0x0000007f04ff7812 */ /* 0x001fda000786c0ff */
[----:B------:R-:W-:-:S04]  /*6840*/  @!P3 IADD3 R4, R70, 0x19ca0, RZ ;  /* 0x00019ca04604b810 */ /* 0x000fc80007ffe0ff */
[----:B------:R-:W-:-:S04]  /*6850*/  @!P3 PRMT R4, RZ, 0x654, R4 ;  /* 0x00000654ff04b816 */ /* 0x000fc80000000004 */
[----:B------:R1:W-:Y:S01]  /*6860*/  @!P3 SYNCS.ARRIVE.TRANS64.RED.A1T0 RZ, [R4+URZ], RZ ;  /* 0x000000ff04ffb9a7 */ /* 0x0003e2000810043f */
[----:B------:R-:W-:Y:S05]  /*6870*/  @!P2 BRA `(.L_x_407) ;  /* 0x000000000004a947 */ /* 0x000fea0003800000 */
[----:B------:R-:W-:Y:S01]  /*6880*/  BPT.TRAP 0x1 ;  /* 0x000000040000795c */ /* 0x000fe20000300000 */
.L_x_407:
[----:B------:R-:W-:Y:S05]  /*6890*/  BSYNC B0 ;  /* 0x0000000000007941 */ /* 0x000fea0003800000 */
.L_x_406:
[----:B------:R-:W0:Y:S01]  /*68a0*/  SYNCS.PHASECHK.TRANS64.TRYWAIT P2, [R70+URZ+0x19cb0], R76 ;  /* 0x019cb04c460075a7 */ /* 0x000e22000804017f */
[----:B------:R-:W-:Y:S04]  /*68b0*/  BSSY B0, `(.L_x_408) ;  /* 0x0000002000007945 */ /* 0x000fe80003800000 */
[----:B0-----:R-:W-:Y:S05]  /*68c0*/  @!P2 BRA `(.L_x_409) ;  /* 0x0000015400a8a947 */ /* 0x001fea0003800000 */
.L_x_644:
[----:B------:R-:W-:Y:S05]  /*68d0*/  BSYNC B0 ;  /* 0x0000000000007941 */ /* 0x000fea0003800000 */
.L_x_408:
[----:B------:R-:W-:Y:S01]  /*68e0*/  ULDC.64 UR4, c[0x0][0x328] ;  /* 0x0000ca0000047ab9 */ /* 0x000fe20000000a00 */
[----:B------:R-:W-:Y:S01]  /*68f0*/  ULDC.64 UR6, c[0x0][0x318] ;  /* 0x0000c60000067ab9 */ /* 0x000fe20000000a00 */
[----:B------:R-:W-:Y:S01]  /*6900*/  IMAD R73, R73, UR4, RZ ;  /* 0x0000000449497c24 */ /* 0x000fe2000f8e02ff */
[----:B------:R-:W-:Y:S01]  /*6910*/  BSSY B0, `(.L_x_410) ;  /* 0x0000025000007945 */ /* 0x000fe20003800000 */
[----:B-1----:R-:W-:-:S04]  /*6920*/  IMAD.WIDE.U32 R4, R74, UR4, RZ ;  /* 0x000000044a047c25 */ /* 0x002fc8000f8e00ff */
[----:B------:R-:W-:Y:S01]  /*6930*/  IMAD R73, R74, UR5, R73 ;  /* 0x000000054a497c24 */ /* 0x000fe2000f8e0249 */
[----:B------:R-:W-:Y:S02]  /*6940*/  ULDC.64 UR4, c[0x0][0x338] ;  /* 0x0000ce0000047ab9 */ /* 0x000fe40000000a00 */
[----:B------:R-:W-:Y:S02]  /*6950*/  IMAD R72, R72, UR4, RZ ;  /* 0x0000000448487c24 */ /* 0x000fe4000f8e02ff */
[----:B------:R-:W-:Y:S02]  /*6960*/  IMAD.IADD R5, R5, 0x1, R73 ;  /* 0x0000000105057824 */ /* 0x000fe400078e0249 */
[C---:B------:R-:W-:Y:S02]  /*6970*/  IMAD R7, R75.reuse, UR5, R72 ;  /* 0x000000054b077c24 */ /* 0x040fe4000f8e0248 */
[----:B------:R-:W-:Y:S01]  /*6980*/  IMAD.WIDE.U32 R4, R75, UR4, R4 ;  /* 0x000000044b047c25 */ /* 0x000fe2000f8e0004 */
[----:B------:R-:W-:-:S03]  /*6990*/  ULDC.64 UR4, c[0x0][0x330] ;  /* 0x0000cc0000047ab9 */ /* 0x000fc60000000a00 */
[----:B------:R-:W-:Y:S02]  /*69a0*/  IMAD.IADD R5, R5, 0x1, R7 ;  /* 0x0000000105057824 */ /* 0x000fe400078e0207 */
[----:B------:R-:W-:-:S04]  /*69b0*/  IMAD.WIDE.U32 R4, R22, UR4, R4 ;  /* 0x0000000416047c25 */ /* 0x000fc8000f8e0004 */
[----:B------:R-:W-:Y:S01]  /*69c0*/  IMAD R5, R22, UR5, R5 ;  /* 0x0000000516057c24 */ /* 0x000fe2000f8e0205 */
[----:B------:R-:W-:-:S04]  /*69d0*/  IADD3 R4, P2, R4, UR6, RZ ;  /* 0x0000000604047c10 */ /* 0x000fc8000ff5e0ff */
[----:B------:R-:W-:Y:S02]  /*69e0*/  IADD3.X R5, R5, UR7, RZ, P2, !PT ;  /* 0x0000000705057c10 */ /* 0x000fe400097fe4ff */
[----:B------:R-:W-:Y:S01]  /*69f0*/  ISETP.GT.AND P2, PT, R71, R155, PT ;  /* 0x0000009b4700720c */ /* 0x000fe20003f44270 */
[----:B------:R-:W1:Y:S04]  /*6a00*/  SHFL.IDX PT, R4, R4, RZ, 0x1e1f ;  /* 0x001e1fff04047589 */ /* 0x000e6800000e0000 */
[----:B------:R-:W2:Y:S08]  /*6a10*/  SHFL.IDX PT, R5, R5, RZ, 0x1e1f ;  /* 0x001e1fff05057589 */ /* 0x000eb000000e0000 */
[----:B------:R-:W-:Y:S05]  /*6a20*/  @!P2 BRA `(.L_x_411) ;  /* 0x00000000004ca947 */ /* 0x000fea0003800000 */
[----:B------:R-:W4:Y:S01]  /*6a30*/  LDL R10, [R1+0xc] ;  /* 0x00000c00010a7983 */ /* 0x000f220000100800 */
[----:B------:R-:W-:-:S03]  /*6a40*/  ULDC UR4, c[0x0][0x2f4] ;  /* 0x0000bd0000047ab9 */ /* 0x000fc60000000800 */
[----:B------:R-:W5:Y:S01]  /*6a50*/  LDL R6, [R1] ;  /* 0x0000000001067983 */ /* 0x000f620000100800 */
[----:B------:R-:W-:-:S13]  /*6a60*/  ISETP.GE.AND P2, PT, R16, UR4, PT ;  /* 0x0000000410007c0c */ /* 0x000fda000bf46270 */
[----:B-1----:R-:W-:-:S05]  /*6a70*/  @!P2 IADD3 R12, P4, R16, R4, RZ ;  /* 0x00000004100ca210 */ /* 0x002fca0007f9e0ff */
        /* <DEDUP_REMOVED lines=14> */
.L_x_411:
[----:B------:R-:W-:Y:S05]  /*6b60*/  BSYNC B0 ;  /* 0x0000000000007941 */ /* 0x000fea0003800000 */
.L_x_410:
[----:B------:R-:W-:Y:S01]  /*6b70*/  @!PT LDS RZ, [RZ] ;  /* 0x00000000fffff984 */ /* 0x000fe20000000800 */
[----:B------:R-:W-:Y:S01]  /*6b80*/  @!PT LDS RZ, [RZ] ;  /* 0x00000000fffff984 */ /* 0x000fe20000000800 */
[----:B------:R-:W-:Y:S01]  /*6b90*/  @!PT LDS RZ, [RZ] ;  /* 0x00000000fffff984 */ /* 0x000fe20000000800 */
[----:B------:R-:W-:Y:S01]  /*6ba0*/  @!PT LDS RZ, [RZ] ;  /* 0x00000000fffff984 */ /* 0x000fe20000000800 */
[----:B------:R5:W-:Y:S06]  /*6bb0*/  MEMBAR.ALL.CTA ;  /* 0x0000000000007992 */ /* 0x000bec0000008000 */
[----:B-----5:R-:W5:Y:S01]  /*6bc0*/  FENCE.VIEW.ASYNC.S ;  /* 0x00000000000073c6 */ /* 0x020f620000000000 */
[----:B0-----:R-:W-:Y:S01]  /*6bd0*/  @!P3 VIADD R70, R70, 0x19cc0 ;  /* 0x00019cc04646b836 */ /* 0x001fe20000000000 */
[----:B-----5:R0:W-:Y:S04]  /*6be0*/  BAR.SYNC.DEFER_BLOCKING R56, 0x80 ;  /* 0x000200380000751d */ /* 0x0201e80000010000 */
[----:B------:R-:W-:Y:S01]  /*6bf0*/  @!P3 PRMT R70, RZ, 0x654, R70 ;  /* 0x00000654ff46b816 */ /* 0x000fe20000000046 */
[----:B------:R-:W-:Y:S01]  /*6c00*/  VIADD R19, R19, 0x1 ;  /* 0x0000000113137836 */ /* 0x000fe20000000000 */
[----:B------:R-:W-:-:S02]  /*6c10*/  PLOP3.LUT P2, PT, PT, PT, PT, 0x8, 0x0 ;  /* 0x000000000000781c */ /* 0x000fc40003f4e170 */
[----:B------:R0:W-:Y:S02]  /*6c20*/  @!P3 SYNCS.ARRIVE.TRANS64.RED.A1T0 RZ, [R70+URZ], RZ ;  /* 0x000000ff46ffb9a7 */ /* 0x0001e4000810043f */
[----:B------:R-:W-:-:S04]  /*6c30*/  ISETP.NE.AND P3, PT, R19, 0x2, PT ;  /* 0x000000021300780c */ /* 0x000fc80003f65270 */
[----:B--2-4-:R-:W-:Y:S02]  /*6c40*/  SEL R5, RZ, 0x1, P3 ;  /* 0x00000001ff057807 */ /* 0x014fe40001800000 */
[----:B------:R-:W-:Y:S02]  /*6c50*/  SEL R19, R19, RZ, P3 ;  /* 0x000000ff13137207 */ /* 0x000fe40001800000 */
[----:B------:R-:W-:Y:S01]  /*6c60*/  LOP3.LUT R154, R154, R5, RZ, 0x3c, !PT ;  /* 0x000000059a9a7212 */ /* 0x000fe200078e3cff */
[----:B0-----:R-:W-:Y:S06]  /*6c70*/  @P1 BRA `(.L_x_412) ;  /* 0xffffffb800101947 */ /* 0x001fec000383ffff */
.L_x_365:
[----:B------:R-:W-:Y:S01]  /*6c80*/  BSSY B0, `(.L_x_413) ;  /* 0x0000005000007945 */ /* 0x000fe20003800000 */
[----:B------:R-:W-:-:S03]  /*6c90*/  IMAD.MOV.U32 R3, RZ, RZ, RZ ;  /* 0x000000ffff037224 */ /* 0x000fc600078e00ff */
[----:B------:R-:W-:Y:S05]  /*6ca0*/  @P2 BRA `(.L_x_414) ;  /* 0x0000000000082947 */ /* 0x000fea0003800000 */
[----:B------:R-:W0:Y:S02]  /*6cb0*/  FENCE.VIEW.ASYNC.G ;  /* 0x00000000000073c6 */ /* 0x000e240000000100 */
[----:B0-----:R-:W-:Y:S06]  /*6cc0*/  BAR.ARV 0xc, 0x200 ;  /* 0x0308000000007b1d */ /* 0x001fec0000002000 */
.L_x_414:
[----:B------:R-:W-:Y:S05]  /*6cd0*/  BSYNC B0 ;  /* 0x0000000000007941 */ /* 0x000fea0003800000 */
.L_x_413:
[----:B------:R-:W2:Y:S01]  /*6ce0*/  LDL R0, [R1+0x28] ;  /* 0x0000280001007983 */ /* 0x000ea20000100800 */
[----:B------:R-:W-:Y:S01]  /*6cf0*/  BSSY B0, `(.L_x_415) ;  /* 0x0000021000007945 */ /* 0x000fe20003800000 */
[----:B--2---:R-:W-:-:S13]  /*6d00*/  LOP3.LUT P0, RZ, R0, 0x4, RZ, 0xc0, !PT ;  /* 0x0000000400ff7812 */ /* 0x004fda000780c0ff */
[----:B------:R-:W-:Y:S05]  /*6d10*/  @!P0 BRA `(.L_x_416) ;  /* 0x0000000000788947 */ /* 0x000fea0003800000 */
[----:B------:R-:W2:Y:S01]  /*6d20*/  LDL R0, [R1+0x40] ;  /* 0x0000400001007983 */ /* 0x000ea20000100800 */
[----:B------:R-:W-:Y:S01]  /*6d30*/  ULDC UR4, c[0x0][0x9f0] ;  /* 0x00027c0000047ab9 */ /* 0x000fe20000000800 */
[----:B--2---:R-:W-:-:S04]  /*6d40*/  ISETP.NE.AND P0, PT, R0, RZ, PT ;  /* 0x000000ff0000720c */ /* 0x004fc80003f05270 */
[----:B------:R-:W-:-:S04]  /*6d50*/  SEL R9, R0, UR4, P0 ;  /* 0x0000000400097c07 */ /* 0x000fc80008000000 */
[-C--:B------:R-:W-:Y:S02]  /*6d60*/  IABS R6, R9.reuse ;  /* 0x0000000900067213 */ /* 0x080fe40000000000 */
[----:B------:R-:W-:Y:S02]  /*6d70*/  IADD3 R0, R2, -0x1, R9 ;  /* 0xffffffff02007810 */ /* 0x000fe40007ffe009 */
[----:B------:R-:W0:Y:S01]  /*6d80*/  I2F.RP R3, R6 ;  /* 0x0000000600037306 */ /* 0x000e220000209400 */
[-C--:B------:R-:W-:Y:S02]  /*6d90*/  IABS R10, R9.reuse ;  /* 0x00000009000a7213 */ /* 0x080fe40000000000 */
[----:B------:R-:W-:Y:S02]  /*6da0*/  IABS R8, R0 ;  /* 0x0000000000087213 */ /* 0x000fe40000000000 */
[----:B------:R-:W-:-:S04]  /*6db0*/  LOP3.LUT R0, R0, R9, RZ, 0x3c, !PT ;  /* 0x0000000900007212 */ /* 0x000fc800078e3cff */
[----:B------:R-:W-:Y:S01]  /*6dc0*/  ISETP.GE.AND P2, PT, R0, RZ, PT ;  /* 0x000000ff0000720c */ /* 0x000fe20003f46270 */
[----:B0-----:R-:W1:Y:S02]  /*6dd0*/  MUFU.RCP R3, R3 ;  /* 0x0000000300037308 */ /* 0x001e640000001000 */
[----:B-1----:R-:W-:Y:S02]  /*6de0*/  VIADD R4, R3, 0xffffffe ;  /* 0x0ffffffe03047836 */ /* 0x002fe40000000000 */
[----:B------:R-:W-:-:S04]  /*6df0*/  IMAD.MOV R3, RZ, RZ, -R10 ;  /* 0x000000ffff037224 */ /* 0x000fc800078e0a0a */
[----:B------:R0:W1:Y:S02]  /*6e00*/  F2I.FTZ.U32.TRUNC.NTZ R5, R4 ;  /* 0x0000000400057305 */ /* 0x000064000021f000 */
[----:B0-----:R-:W-:Y:S01]  /*6e10*/  IMAD.MOV.U32 R4, RZ, RZ, RZ ;  /* 0x000000ffff047224 */ /* 0x001fe200078e00ff */
[----:B-1----:R-:W-:-:S05]  /*6e20*/  IADD3 R7, RZ, -R5, RZ ;  /* 0x80000005ff077210 */ /* 0x002fca0007ffe0ff */
        /* <DEDUP_REMOVED lines=13> */
.L_x_416:
[----:B------:R-:W-:Y:S05]  /*6f00*/  BSYNC B0 ;  /* 0x0000000000007941 */ /* 0x000fea0003800000 */
.L_x_415:
[----:B------:R-:W1:Y:S01]  /*6f10*/  LDL R0, [R1+0x5c] ;  /* 0x00005c0001007983 */ /* 0x000e620000100800 */
[----:B------:R-:W-:Y:S02]  /*6f20*/  PLOP3.LUT P0, PT, PT, PT, PT, 0x80, 0x0 ;  /* 0x000000000000781c */ /* 0x000fe40003f0f070 */
[----:B------:R-:W-:Y:S02]  /*6f30*/  CS2R R30, SRZ ;  /* 0x00000000001e7805 */ /* 0x000fe4000001ff00 */
[----:B------:R-:W-:Y:S02]  /*6f40*/  CS2R R94, SRZ ;  /* 0x00000000005e7805 */ /* 0x000fe4000001ff00 */
[----:B---3--:R-:W-:Y:S02]  /*6f50*/  CS2R R38, SRZ ;  /* 0x0000000000267805 */ /* 0x008fe4000001ff00 */
[----:B------:R-:W-:Y:S02]  /*6f60*/  CS2R R6, SRZ ;  /* 0x0000000000067805 */ /* 0x000fe4000001ff00 */
[----:B------:R-:W-:Y:S01]  /*6f70*/  CS2R R36, SRZ ;  /* 0x0000000000247805 */ /* 0x000fe2000001ff00 */
[----:B------:R-:W-:Y:S01]  /*6f80*/  IMAD.MOV.U32 R42, RZ, RZ, RZ ;  /* 0x000000ffff2a7224 */ /* 0x000fe200078e00ff */
        /* <DEDUP_REMOVED lines=17> */
[----:B------:R-:W-:Y:S01]  /*70a0*/  CS2R R130, SRZ ;  /* 0x0000000000827805 */ /* 0x000fe2000001ff00 */
[----:B-1----:R-:W-:Y:S02]  /*70b0*/  IMAD R4, R0, R3, RZ ;  /* 0x0000000300047224 */ /* 0x002fe400078e02ff */
[----:B------:R-:W-:-:S03]  /*70c0*/  IMAD.MOV.U32 R0, RZ, RZ, RZ ;  /* 0x000000ffff007224 */ /* 0x000fc600078e00ff */
[----:B------:R0:W-:Y:S01]  /*70d0*/  STL [R1+0x2c], R4 ;  /* 0x00002c0401007387 */ /* 0x0001e20000100800 */
[----:B------:R-:W-:Y:S02]  /*70e0*/  VIADDMNMX R90, R4, R3, R2, PT ;  /* 0x00000003045a7246 */ /* 0x000fe40003800102 */
[----:B------:R-:W-:Y:S02]  /*70f0*/  CS2R R2, SRZ ;  /* 0x0000000000027805 */ /* 0x000fe4000001ff00 */
[----:B------:R-:W-:-:S13]  /*7100*/  ISETP.GT.AND P1, PT, R90, R4, PT ;  /* 0x000000045a00720c */ /* 0x000fda0003f24270 */
[----:B0-----:R-:W-:Y:S05]  /*7110*/  @!P1 BRA `(.L_x_417) ;  /* 0x000000a000549947 */ /* 0x001fea0003800000 */
[----:B------:R-:W0:Y:S01]  /*7120*/  S2R R4, SR_TID.X ;  /* 0x0000000000047919 */ /* 0x000e220000002100 */
[----:B------:R-:W-:Y:S01]  /*7130*/  VIADD R30, R18, 0xf000 ;  /* 0x0000f000121e7836 */ /* 0x000fe20000000000 */
[----:B------:R-:W-:Y:S04]  /*7140*/  BSSY B6, `(.L_x_418) ;  /* 0x000001e000067945 */ /* 0x000fe80003800000 */
[----:B------:R-:W-:Y:S02]  /*7150*/  LOP3.LUT P0, RZ, R30, 0x3ff, RZ, 0xc0, !PT ;  /* 0x000003ff1eff7812 */ /* 0x000fe4000780c0ff */
[----:B0-----:R-:W-:-:S04]  /*7160*/  IADD3 R5, R4, -0x80, RZ ;  /* 0xffffff8004057810 */ /* 0x001fc80007ffe0ff */
[----:B------:R-:W-:-:S04]  /*7170*/  SHF.R.S32.HI R4, RZ, 0x1f, R5 ;  /* 0x0000001fff047819 */ /* 0x000fc80000011405 */
[----:B------:R-:W-:-:S04]  /*7180*/  LEA.HI R4, R4, R5, RZ, 0x7 ;  /* 0x0000000504047211 */ /* 0x000fc800078f38ff */
[----:B------:R-:W-:-:S05]  /*7190*/  SHF.R.S32.HI R4, RZ, 0x7, R4 ;  /* 0x00000007ff047819 */ /* 0x000fca0000011404 */
[----:B------:R-:W0:Y:S02]  /*71a0*/  SHFL.IDX PT, R0, R4, RZ, 0x1f ;  /* 0x00001fff04007589 */ /* 0x000e2400000e0000 */
[----:B0-----:R-:W-:-:S05]  /*71b0*/  IMAD.HI R2, R0, 0x55555556, RZ ;  /* 0x5555555600027827 */ /* 0x001fca00078e02ff */
[----:B------:R-:W-:-:S05]  /*71c0*/  LEA.HI R3, R2, R2, RZ, 0x1 ;  /* 0x0000000202037211 */ /* 0x000fca00078f08ff */
[----:B------:R-:W-:-:S04]  /*71d0*/  IMAD R3, R3, -0x3, R0 ;  /* 0xfffffffd03037824 */ /* 0x000fc800078e0200 */
[----:B------:R-:W-:-:S05]  /*71e0*/  IMAD R3, R3, 0x800, R30 ;  /* 0x0000080003037824 */ /* 0x000fca00078e021e */
[----:B------:R-:W-:-:S04]  /*71f0*/  SHF.R.U32.HI R3, RZ, 0x4, R3 ;  /* 0x00000004ff037819 */ /* 0x000fc80000011603 */
[----:B------:R-:W-:Y:S01]  /*7200*/  LOP3.LUT R36, R3, 0x3fff, RZ, 0xc0, !PT ;  /* 0x00003fff03247812 */ /* 0x000fe200078ec0ff */
[----:B------:R-:W-:Y:S06]  /*7210*/  @!P0 BRA `(.L_x_419) ;  /* 0x0000000000408947 */ /* 0x000fec0003800000 */
[----:B------:R-:W-:Y:S01]  /*7220*/  MOV R2, 0x0 ;  /* 0x0000000000027802 */ /* 0x000fe20000000f00 */
[----:B------:R-:W-:Y:S01]  /*7230*/  ULDC.64 UR4, c[0x4][0x98] ;  /* 0x0100260000047ab9 */ /* 0x000fe20000000a00 */
[----:B------:R-:W-:Y:S01]  /*7240*/  ULDC.64 UR6, c[0x4][0xa0] ;  /* 0x0100280000067ab9 */ /* 0x000fe20000000a00 */
[----:B------:R-:W-:Y:S01]  /*7250*/  IMAD.U32 R4, RZ, RZ, UR4 ;  /* 0x00000004ff047e24 */ /* 0x000fe2000f8e00ff */
[----:B------:R-:W-:Y:S01]  /*7260*/  MOV R12, 0x1 ;  /* 0x00000001000c7802 */ /* 0x000fe20000000f00 */
        /* <DEDUP_REMOVED lines=8> */
[----:B------:R-:W-:-:S07]  /*72f0*/  IMAD.MOV.U32 R13, RZ, RZ, RZ ;  /* 0x000000ffff0d7224 */ /* 0x000fce00078e00ff */
[----:B------:R-:W-:-:S07]  /*7300*/  LEPC R20, `(.L_x_419) ;  /* 0x000000001014794e */ /* 0x000fce0000000000 */
[----:B0----5:R-:W-:Y:S05]  /*7310*/  CALL.ABS.NOINC R2 ;  /* 0x0000000002007343 */ /* 0x021fea0003c00000 */
.L_x_419:
[----:B------:R-:W-:Y:S05]  /*7320*/  BSYNC B6 ;  /* 0x0000000000067941 */ /* 0x000fea0003800000 */
.L_x_418:
[----:B------:R-:W2:Y:S01]  /*7330*/  LDL R21, [R1+0x50] ;  /* 0x0000500001157983 */ /* 0x000ea20000100800 */
[----:B------:R-:W-:Y:S01]  /*7340*/  ULDC.64 UR6, c[0x0][0x998] ;  /* 0x0002660000067ab9 */ /* 0x000fe20000000a00 */
[----:B------:R-:W-:Y:S02]  /*7350*/  ULDC.64 UR4, c[0x0][0x990] ;  /* 0x0002640000047ab9 */ /* 0x000fe40000000a00 */
[----:B------:R-:W3:Y:S01]  /*7360*/  LDL R20, [R1+0x34] ;  /* 0x0000340001147983 */ /* 0x000ee20000100800 */
[----:B------:R-:W-:Y:S02]  /*7370*/  ISETP.NE.U32.AND P1, PT, RZ, UR6, PT ;  /* 0x00000006ff007c0c */ /* 0x000fe4000bf25070 */
[----:B------:R-:W-:Y:S02]  /*7380*/  ISETP.NE.U32.AND P0, PT, RZ, UR4, PT ;  /* 0x00000004ff007c0c */ /* 0x000fe4000bf05070 */
[----:B------:R-:W-:Y:S02]  /*7390*/  ISETP.NE.AND.EX P1, PT, RZ, UR7, PT, P1 ;  /* 0x00000007ff007c0c */ /* 0x000fe4000bf25310 */
[----:B------:R-:W-:-:S11]  /*73a0*/  ISETP.NE.AND.EX P0, PT, RZ, UR5, PT, P0 ;  /* 0x00000005ff007c0c */ /* 0x000fd6000bf05300 */
[----:B------:R-:W2:Y:S08]  /*73b0*/  @P1 LDC.64 R12, c[0x0][0x9b8] ;  /* 0x00026e00ff0c1b82 */ /* 0x000eb00000000a00 */
[----:B------:R-:W0:Y:S08]  /*73c0*/  @P0 LDC.64 R10, c[0x0][0x9a8] ;  /* 0x00026a00ff0a0b82 */ /* 0x000e300000000a00 */
[----:B------:R-:W1:Y:S08]  /*73d0*/  @P1 LDC.64 R2, c[0x0][0x9c0] ;  /* 0x00027000ff021b82 */ /* 0x000e700000000a00 */
[----:B------:R-:W4:Y:S01]  /*73e0*/  @P0 LDC.64 R4, c[0x0][0x9b0] ;  /* 0x00026c00ff040b82 */ /* 0x000f220000000a00 */
[----:B--2---:R-:W-:-:S02]  /*73f0*/  @P1 IMAD R6, R21, R12, RZ ;  /* 0x0000000c15061224 */ /* 0x004fc400078e02ff */
[----:B0-----:R-:W-:Y:S02]  /*7400*/  @P0 IMAD R0, R21, R10, RZ ;  /* 0x0000000a15000224 */ /* 0x001fe400078e02ff */
[C---:B---3--:R-:W-:Y:S02]  /*7410*/  @P1 IMAD R13, R20.reuse, R13, R6 ;  /* 0x0000000d140d1224 */ /* 0x048fe400078e0206 */
[----:B------:R-:W-:-:S04]  /*7420*/  @P1 IMAD.WIDE.U32 R8, R20, R12, RZ ;  /* 0x0000000c14081225 */ /* 0x000fc800078e00ff */
[C---:B------:R-:W-:Y:S02]  /*7430*/  @P0 IMAD R11, R20.reuse, R11, R0 ;  /* 0x0000000b140b0224 */ /* 0x040fe400078e0200 */
[----:B------:R-:W-:-:S04]  /*7440*/  @P0 IMAD.WIDE.U32 R6, R20, R10, RZ ;  /* 0x0000000a14060225 */ /* 0x000fc800078e00ff */
[----:B------:R-:W-:Y:S02]  /*7450*/  @P1 IMAD.IADD R9, R9, 0x1, R13 ;  /* 0x0000000109091824 */ /* 0x000fe400078e020d */
[----:B------:R-:W-:Y:S02]  /*7460*/  @P0 IMAD.IADD R7, R7, 0x1, R11 ;  /* 0x0000000107070824 */ /* 0x000fe400078e020b */
[----:B-1----:R-:W-:-:S04]  /*7470*/  @P1 IMAD.WIDE.U32 R8, R22, R2, R8 ;  /* 0x0000000216081225 */ /* 0x002fc800078e0008 */
[----:B----4-:R-:W-:Y:S01]  /*7480*/  @P0 IMAD.WIDE.U32 R6, R22, R4, R6 ;  /* 0x0000000416060225 */ /* 0x010fe200078e0006 */
[----:B------:R-:W-:-:S03]  /*7490*/  @P1 LEA R10, P3, R8, UR6, 0x2 ;  /* 0x00000006080a1c11 */ /* 0x000fc6000f8610ff */
[----:B------:R-:W-:Y:S01]  /*74a0*/  @P1 IMAD R3, R22, R3, R9 ;  /* 0x0000000316031224 */ /* 0x000fe200078e0209 */
[----:B------:R-:W-:Y:S01]  /*74b0*/  @P0 LEA R4, P2, R6, UR4, 0x2 ;  /* 0x0000000406040c11 */ /* 0x000fe2000f8410ff */
[----:B------:R-:W-:Y:S01]  /*74c0*/  @P0 IMAD R5, R22, R5, R7 ;  /* 0x0000000516050224 */ /* 0x000fe200078e0207 */
[----:B------:R-:W-:Y:S01]  /*74d0*/  ULDC UR4, c[0x0][0x3f4] ;  /* 0x0000fd0000047ab9 */ /* 0x000fe20000000800 */
[----:B------:R-:W-:Y:S01]  /*74e0*/  IMAD.MOV.U32 R0, RZ, RZ, 0x3f800000 ;  /* 0x3f800000ff007424 */ /* 0x000fe200078e00ff */
[----:B------:R-:W-:Y:S01]  /*74f0*/  @P1 LEA.HI.X R11, R8, UR7, R3, 0x2, P3 ;  /* 0x00000007080b1c11 */ /* 0x000fe200098f1403 */
[----:B------:R-:W-:Y:S01]  /*7500*/  IMAD.MOV.U32 R3, RZ, RZ, 0x3f800000 ;  /* 0x3f800000ff037424 */ /* 0x000fe200078e00ff */
[----:B------:R-:W-:-:S03]  /*7510*/  @P0 LEA.HI.X R5, R6, UR5, R5, 0x2, P2 ;  /* 0x0000000506050c11 */ /* 0x000fc600090f1405 */
[----:B------:R-:W2:Y:S04]  /*7520*/  @P1 LDG.E R0, desc[UR40][R10.64] ;  /* 0x000000280a001981 */ /* 0x000ea8000c1e1900 */
[----:B------:R-:W2:Y:S01]  /*7530*/  @P0 LDG.E R3, desc[UR40][R4.64] ;  /* 0x0000002804030981 */ /* 0x000ea2000c1e1900 */
[----:B------:R-:W-:Y:S01]  /*7540*/  ISETP.LT.AND P0, PT, RZ, UR4, PT ;  /* 0x00000004ff007c0c */ /* 0x000fe2000bf01270 */
[----:B------:R-:W-:Y:S01]  /*7550*/  ULDC UR4, c[0x0][0x9d8] ;  /* 0x0002760000047ab9 */ /* 0x000fe20000000800 */
[----:B--2---:R-:W-:-:S04]  /*7560*/  FMUL.FTZ R0, R3, R0 ;  /* 0x0000000003007220 */ /* 0x004fc80000410000 */
[----:B------:R-:W-:-:S07]  /*7570*/  FMUL.FTZ R2, R0, UR4 ;  /* 0x0000000400027c20 */ /* 0x000fce0008410000 */
[----:B------:R-:W-:Y:S05]  /*7580*/  @P0 BRA `(.L_x_420) ;  /* 0x0000000000400947 */ /* 0x000fea0003800000 */
[----:B------:R-:W2:Y:S02]  /*7590*/  LDL R20, [R1+0x4c] ;  /* 0x00004c0001147983 */ /* 0x000ea40000100800 */
[----:B--2---:R-:W-:-:S04]  /*75a0*/  LEA.HI R0, R20, R20, RZ, 0x1 ;  /* 0x0000001414007211 */ /* 0x004fc800078f08ff */
[----:B------:R-:W-:-:S05]  /*75b0*/  LOP3.LUT R0, R0, 0xfffffffe, RZ, 0xc0, !PT ;  /* 0xfffffffe00007812 */ /* 0x000fca00078ec0ff */
[----:B------:R-:W-:-:S05]  /*75c0*/  IMAD.IADD R0, R20, 0x1, -R0 ;  /* 0x0000000114007824 */ /* 0x000fca00078e0a00 */
[----:B------:R-:W-:-:S04]  /*75d0*/  SHF.L.U32 R3, R0, 0x1f, RZ ;  /* 0x0000001f00037819 */ /* 0x000fc800000006ff */
[----:B------:R0:W1:Y:S03]  /*75e0*/  SYNCS.PHASECHK.TRANS64.TRYWAIT P0, [R18+URZ+0x19c00], R3 ;  /* 0x019c0003120075a7 */ /* 0x000066000800017f */
[----:B-1----:R-:W-:Y:S05]  /*75f0*/  @!P0 NANOSLEEP.SYNCS 0x989680 ;  /* 0x009896800000895d */ /* 0x002fea0003900000 */
[----:B------:R-:W1:Y:S01]  /*7600*/  @!P0 SYNCS.PHASECHK.TRANS64 P0, [R18+URZ+0x19c00], R3 ;  /* 0x019c0003120085a7 */ /* 0x000e62000800007f */
[----:B------:R-:W-:Y:S04]  /*7610*/  BSSY B0, `(.L_x_421) ;  /* 0x0000006000007945 */ /* 0x000fe80003800000 */
[----:B-1----:R-:W-:Y:S05]  /*7620*/  @P0 BRA `(.L_x_422) ;  /* 0x0000000000100947 */ /* 0x002fea0003800000 */
.L_x_423:
[----:B-1----:R1:W2:Y:S02]  /*7630*/  SYNCS.PHASECHK.TRANS64.TRYWAIT P0, [R18+URZ+0x19c00], R3 ;  /* 0x019c0003120075a7 */ /* 0x0022a4000800017f */
[----:B--2---:R-:W-:Y:S05]  /*7640*/  @!P0 NANOSLEEP.SYNCS 0x989680 ;  /* 0x009896800000895d */ /* 0x004fea0003900000 */
[----:B------:R-:W2:Y:S02]  /*7650*/  @!P0 SYNCS.PHASECHK.TRANS64 P0, [R18+URZ+0x19c00], R3 ;  /* 0x019c0003120085a7 */ /* 0x000ea4000800007f */
[----:B--2---:R-:W-:Y:S05]  /*7660*/  @!P0 BRA `(.L_x_423) ;  /* 0xfffffffc00f08947 */ /* 0x004fea000383ffff */
.L_x_422:
[----:B------:R-:W-:Y:S05]  /*7670*/  BSYNC B0 ;  /* 0x0000000000007941 */ /* 0x000fea0003800000 */
.L_x_421:
[----:B------:R-:W-:Y:S05]  /*7680*/  BRA `(.L_x_424) ;  /* 0x0000004000907947 */ /* 0x000fea0003800000 */
.L_x_420:
[----:B------:R-:W0:Y:S01]  /*7690*/  LDC.64 R28, c[0x0][0x3e8] ;  /* 0x0000fa00ff1c7b82 */ /* 0x000e220000000a00 */
[----:B------:R-:W-:Y:S01]  /*76a0*/  LOP3.LUT P0, RZ, R30, 0x9f, RZ, 0xc0, !PT ;  /* 0x0000009f1eff7812 */ /* 0x000fe2000780c0ff */
[----:B------:R-:W-:Y:S01]  /*76b0*/  ULDC.64 UR4, c[0x0][0x3f8] ;  /* 0x0000fe0000047ab9 */ /* 0x000fe20000000a00 */
[----:B-----5:R-:W-:Y:S01]  /*76c0*/  SHF.R.S32.HI R0, RZ, 0x1f, R26 ;  /* 0x0000001fff007819 */ /* 0x020fe2000001141a */
[----:B------:R-:W-:Y:S01]  /*76d0*/  ULDC.64 UR6, c[0x0][0x408] ;  /* 0x0001020000067ab9 */ /* 0x000fe20000000a00 */
[----:B------:R-:W-:Y:S03]  /*76e0*/  BSSY B6, `(.L_x_425) ;  /* 0x000001b000067945 */ /* 0x000fe60003800000 */
[----:B------:R-:W1:Y:S01]  /*76f0*/  LDC.64 R4, c[0x0][0x400] ;  /* 0x00010000ff047b82 */ /* 0x000e620000000a00 */
[C---:B------:R-:W-:Y:S02]  /*7700*/  IMAD R3, R0.reuse, UR4, RZ ;  /* 0x0000000400037c24 */ /* 0x040fe4000f8e02ff */
[----:B------:R-:W-:-:S02]  /*7710*/  IMAD R7, R0, UR6, RZ ;  /* 0x0000000600077c24 */ /* 0x000fc4000f8e02ff */
[C---:B------:R-:W-:Y:S02]  /*7720*/  IMAD R3, R26.reuse, UR5, R3 ;  /* 0x000000051a037c24 */ /* 0x040fe4000f8e0203 */
[C---:B------:R-:W-:Y:S02]  /*7730*/  IMAD R7, R26.reuse, UR7, R7 ;  /* 0x000000071a077c24 */ /* 0x040fe4000f8e0207 */
[----:B0-----:R-:W-:-:S04]  /*7740*/  IMAD.WIDE.U32 R28, R26, UR4, R28 ;  /* 0x000000041a1c7c25 */ /* 0x001fc8000f8e001c */
[----:B------:R-:W-:Y:S02]  /*7750*/  IMAD.IADD R30, R3, 0x1, R29 ;  /* 0x00000001031e7824 */ /* 0x000fe400078e021d */
[----:B-1----:R-:W-:-:S04]  /*7760*/  IMAD.WIDE.U32 R26, R26, UR6, R4 ;  /* 0x000000061a1a7c25 */ /* 0x002fc8000f8e0004 */
[----:B------:R-:W-:Y:S01]  /*7770*/  IMAD.IADD R31, R7, 0x1, R27 ;  /* 0x00000001071f7824 */ /* 0x000fe200078e021b */
[----:B------:R-:W-:Y:S06]  /*7780*/  @!P0 BRA `(.L_x_426) ;  /* 0x0000000000408947 */ /* 0x000fec0003800000 */
[----:B------:R-:W-:Y:S01]  /*7790*/  MOV R14, 0x0 ;  /* 0x00000000000e7802 */ /* 0x000fe20000000f00 */
[----:B------:R-:W-:Y:S01]  /*77a0*/  ULDC.64 UR4, c[0x4][0x98] ;  /* 0x0100260000047ab9 */ /* 0x000fe20000000a00 */
[----:B------:R-:W-:Y:S01]  /*77b0*/  ULDC.64 UR6, c[0x4][0xa0] ;  /* 0x0100280000067ab9 */ /* 0x000fe20000000a00 */
[----:B------:R-:W-:Y:S01]  /*77c0*/  IMAD.U32 R4, RZ, RZ, UR4 ;  /* 0x00000004ff047e24 */ /* 0x000fe2000f8e00ff */
[----:B------:R-:W-:Y:S01]  /*77d0*/  MOV R5, UR5 ;  /* 0x0000000500057c02 */ /* 0x000fe20008000f00 */
[----:B------:R-:W-:Y:S01]  /*77e0*/  ULDC.64 UR4, c[0x4][0x28] ;  /* 0x01000a0000047ab9 */ /* 0x000fe20000000a00 */
[----:B------:R-:W0:Y:S01]  /*77f0*/  LDC.64 R14, c[0x4][R14] ;  /* 0x010000000e0e7b82 */ /* 0x000e220000000a00 */
[----:B------:R-:W-:Y:S02]  /*7800*/  IMAD.U32 R6, RZ, RZ, UR6 ;  /* 0x00000006ff067e24 */ /* 0x000fe4000f8e00ff */
[----:B------:R-:W-:Y:S02]  /*7810*/  IMAD.U32 R7, RZ, RZ, UR7 ;  /* 0x00000007ff077e24 */ /* 0x000fe4000f8e00ff */
[----:B------:R-:W-:-:S02]  /*7820*/  IMAD.U32 R10, RZ, RZ, UR4 ;  /* 0x00000004ff0a7e24 */ /* 0x000fc4000f8e00ff */
[----:B------:R-:W-:Y:S02]  /*7830*/  IMAD.U32 R11, RZ, RZ, UR5 ;  /* 0x00000005ff0b7e24 */ /* 0x000fe4000f8e00ff */
[----:B------:R-:W-:Y:S02]  /*7840*/  IMAD.MOV.U32 R8, RZ, RZ, 0x70 ;  /* 0x00000070ff087424 */ /* 0x000fe400078e00ff */
[----:B------:R-:W-:Y:S02]  /*7850*/  IMAD.MOV.U32 R12, RZ, RZ, 0x1 ;  /* 0x00000001ff0c7424 */ /* 0x000fe400078e00ff */
[----:B------:R-:W-:-:S07]  /*7860*/  IMAD.MOV.U32 R13, RZ, RZ, RZ ;  /* 0x000000ffff0d7224 */ /* 0x000fce00078e00ff */
[----:B------:R-:W-:-:S07]  /*7870*/  LEPC R20, `(.L_x_426) ;  /* 0x000000001014794e */ /* 0x000fce0000000000 */
[----:B0-----:R-:W-:Y:S05]  /*7880*/  CALL.ABS.NOINC R14 ;  /* 0x000000000e007343 */ /* 0x001fea0003c00000 */
.L_x_426:
[----:B------:R-:W-:Y:S05]  /*7890*/  BSYNC B6 ;  /* 0x0000000000067941 */ /* 0x000fea0003800000 */
.L_x_425:
[----:B------:R-:W2:Y:S01]  /*78a0*/  LDL R20, [R1+0x30] ;  /* 0x0000300001147983 */ /* 0x000ea20000100800 */
[----:B------:R-:W-:Y:S01]  /*78b0*/  ULDC.U8 UR4, c[0x0][0x410] ;  /* 0x0001040000047ab9 */ /* 0x000fe20000000000 */
[----:B------:R-:W-:Y:S01]  /*78c0*/  BSSY B0, `(.L_x_427) ;  /* 0x00003f8000007945 */ /* 0x000fe20003800000 */
[----:B------:R-:W-:Y:S01]  /*78d0*/  ISETP.NE.AND P0, PT, RZ, UR4, PT ;  /* 0x00000004ff007c0c */ /* 0x000fe2000bf05270 */
[----:B------:R-:W-:Y:S02]  /*78e0*/  IMAD R4, R25, 0xc0, R155 ;  /* 0x000000c019047824 */ /* 0x000fe400078e029b */
[----:B--2---:R-:W-:-:S10]  /*78f0*/  IMAD.IADD R21, R18, 0x1, R20 ;  /* 0x0000000112157824 */ /* 0x004fd400078e0214 */
[----:B------:R-:W-:Y:S05]  /*7900*/  @!P0 BRA `(.L_x_428) ;  /* 0x0000001800d08947 */ /* 0x000fea0003800000 */
[----:B------:R-:W-:-:S03]  /*7910*/  UMOV UR4, 0xffffffff ;  /* 0xffffffff00047882 */ /* 0x000fc60000000000 */
[----:B------:R-:W-:Y:S05]  /*7920*/  BRA.DIV UR4, `(.L_x_429) ;  /* 0x0000014604a47947 */ /* 0x000fea000b800000 */
[----:B------:R0:W1:Y:S04]  /*7930*/  SHFL.IDX PT, R29, R28, RZ, 0x1e1f ;  /* 0x001e1fff1c1d7589 */ /* 0x00006800000e0000 */
[----:B------:R0:W2:Y:S04]  /*7940*/  SHFL.IDX PT, R27, R26, RZ, 0x1e1f ;  /* 0x001e1fff1a1b7589 */ /* 0x0000a800000e0000 */
[----:B------:R0:W3:Y:S04]  /*7950*/  SHFL.IDX PT, R0, R30, RZ, 0x1e1f ;  /* 0x001e1fff1e007589 */ /* 0x0000e800000e0000 */
[----:B------:R0:W4:Y:S02]  /*7960*/  SHFL.IDX PT, R3, R31, RZ, 0x1e1f ;  /* 0x001e1fff1f037589 */ /* 0x00012400000e0000 */
.L_x_650:
[----:B------:R-:W5:Y:S01]  /*7970*/  LDL R6, [R1+0x4c] ;  /* 0x00004c0001067983 */ /* 0x000f620000100800 */
[----:B------:R-:W-:Y:S01]  /*7980*/  ULDC UR4, c[0x0][0x448] ;  /* 0x0001120000047ab9 */ /* 0x000fe20000000800 */
[----:B------:R-:W-:Y:S01]  /*7990*/  BSSY B1, `(.L_x_430) ;  /* 0x000002f000017945 */ /* 0x000fe20003800000 */
[----:B------:R-:W-:Y:S01]  /*79a0*/  IMAD R24, R24, UR4, RZ ;  /* 0x0000000418187c24 */ /* 0x000fe2000f8e02ff */
[----:B------:R-:W-:Y:S02]  /*79b0*/  CS2R R32, SRZ ;  /* 0x0000000000207805 */ /* 0x000fe4000001ff00 */
[----:B------:R-:W-:Y:S02]  /*79c0*/  CS2R R12, SRZ ;  /* 0x00000000000c7805 */ /* 0x000fe4000001ff00 */
[----:B------:R-:W-:Y:S02]  /*79d0*/  CS2R R8, SRZ ;  /* 0x0000000000087805 */ /* 0x000fe4000001ff00 */
[----:B0-----:R-:W-:-:S02]  /*79e0*/  CS2R R30, SRZ ;  /* 0x00000000001e7805 */ /* 0x001fc4000001ff00 */
[----:B------:R-:W-:Y:S02]  /*79f0*/  ISETP.GE.AND P0, PT, R4, R24, PT ;  /* 0x000000180400720c */ /* 0x000fe40003f06270 */
[----:B------:R-:W-:Y:S02]  /*7a00*/  CS2R R14, SRZ ;  /* 0x00000000000e7805 */ /* 0x000fe4000001ff00 */
[----:B------:R-:W-:Y:S02]  /*7a10*/  CS2R R10, SRZ ;  /* 0x00000000000a7805 */ /* 0x000fe4000001ff00 */
[----:B-----5:R-:W-:-:S04]  /*7a20*/  LEA.HI R5, R6, R6, RZ, 0x1 ;  /* 0x0000000606057211 */ /* 0x020fc800078f08ff */
[----:B------:R-:W-:-:S05]  /*7a30*/  LOP3.LUT R5, R5, 0xfffffffe, RZ, 0xc0, !PT ;  /* 0xfffffffe05057812 */ /* 0x000fca00078ec0ff */
[----:B------:R-:W-:-:S05]  /*7a40*/  IMAD.IADD R5, R6, 0x1, -R5 ;  /* 0x0000000106057824 */ /* 0x000fca00078e0a05 */
[----:B------:R-:W-:Y:S01]  /*7a50*/  SHF.L.U32 R37, R5, 0x1f, RZ ;  /* 0x0000001f05257819 */ /* 0x000fe200000006ff */
[----:B------:R-:W-:Y:S06]  /*7a60*/  @P0 BRA `(.L_x_431) ;  /* 0x0000000000840947 */ /* 0x000fec0003800000 */
[----:B------:R-:W2:Y:S01]  /*7a70*/  LDL R28, [R1+0x18] ;  /* 0x00001800011c7983 */ /* 0x000ea20000100800 */
[----:B------:R-:W-:-:S03]  /*7a80*/  ULDC UR4, c[0x0][0x3f4] ;  /* 0x0000fd0000047ab9 */ /* 0x000fc60000000800 */
[----:B------:R-:W3:Y:S01]  /*7a90*/  LDL R20, [R1+0x1c] ;  /* 0x00001c0001147983 */ /* 0x000ee20000100800 */
[----:B------:R-:W-:Y:S02]  /*7aa0*/  ISETP.GE.AND P1, PT, R152, UR4, PT ;  /* 0x0000000498007c0c */ /* 0x000fe4000bf26270 */
[----:B------:R-:W-:Y:S02]  /*7ab0*/  CS2R R14, SRZ ;  /* 0x00000000000e7805 */ /* 0x000fe4000001ff00 */
[----:B------:R-:W-:Y:S02]  /*7ac0*/  CS2R R12, SRZ ;  /* 0x00000000000c7805 */ /* 0x000fe4000001ff00 */
[----:B------:R-:W-:Y:S02]  /*7ad0*/  CS2R R30, SRZ ;  /* 0x00000000001e7805 */ /* 0x000fe4000001ff00 */
[----:B------:R-:W-:Y:S02]  /*7ae0*/  CS2R R32, SRZ ;  /* 0x0000000000207805 */ /* 0x000fe4000001ff00 */
[----:B------:R-:W-:-:S03]  /*7af0*/  CS2R R10, SRZ ;  /* 0x00000000000a7805 */ /* 0x000fc6000001ff00 */
[----:B-1----:R-:W-:Y:S02]  /*7b00*/  @!P1 IADD3 R26, P3, R152, R29, RZ ;  /* 0x0000001d981a9210 */ /* 0x002fe40007f7e0ff */
[----:B------:R-:W-:Y:S02]  /*7b10*/  @!P1 SHF.R.S32.HI R5, RZ, 0x1f, R152 ;  /* 0x0000001fff059819 */ /* 0x000fe40000011498 */
[----:B--2---:R-:W-:Y:S02]  /*7b20*/  ISETP.GE.AND P2, PT, R28, UR4, PT ;  /* 0x000000041c007c0c */ /* 0x004fe4000bf46270 */
[----:B------:R-:W-:Y:S02]  /*7b30*/  SHF.R.S32.HI R7, RZ, 0x1f, R28 ;  /* 0x0000001fff077819 */ /* 0x000fe4000001141c */
[----:B---3--:R-:W-:Y:S02]  /*7b40*/  ISETP.GE.AND P0, PT, R20, UR4, PT ;  /* 0x0000000414007c0c */ /* 0x008fe4000bf06270 */
[----:B------:R-:W-:-:S07]  /*7b50*/  SHF.R.S32.HI R8, RZ, 0x1f, R20 ;  /* 0x0000001fff087819 */ /* 0x000fce0000011414 */
[C---:B------:R-:W-:Y:S02]  /*7b60*/  @!P2 IADD3 R38, P5, R28.reuse, R27, RZ ;  /* 0x0000001b1c26a210 */ /* 0x040fe40007fbe0ff */
[-C--:B------:R-:W-:Y:S02]  /*7b70*/  @!P2 IADD3 R34, P6, R28, R29.reuse, RZ ;  /* 0x0000001d1c22a210 */ /* 0x080fe40007fde0ff */
[C---:B------:R-:W-:Y:S01]  /*7b80*/  @!P0 IADD3 R6, P4, R20.reuse, R29, RZ ;  /* 0x0000001d14068210 */ /* 0x040fe20007f9e0ff */
[C---:B----4-:R-:W-:Y:S01]  /*7b90*/  @!P2 IMAD.X R39, R3.reuse, 0x1, R7, P5 ;  /* 0x000000010327a824 */ /* 0x050fe200028e0607 */
[----:B------:R-:W-:Y:S02]  /*7ba0*/  @!P0 IADD3 R28, P5, R20, R27, RZ ;  /* 0x0000001b141c8210 */ /* 0x000fe40007fbe0ff */
[C---:B------:R-:W-:Y:S01]  /*7bb0*/  @!P2 IADD3.X R35, R0.reuse, R7, RZ, P6, !PT ;  /* 0x000000070023a210 */ /* 0x040fe200037fe4ff */
[--C-:B------:R-:W-:Y:S01]  /*7bc0*/  @!P0 IMAD.X R7, R0, 0x1, R8.reuse, P4 ;  /* 0x0000000100078824 */ /* 0x100fe200020e0608 */
[----:B------:R-:W-:Y:S01]  /*7bd0*/  @!P1 IADD3 R4, P6, R152, R27, RZ ;  /* 0x0000001b98049210 */ /* 0x000fe20007fde0ff */
[C---:B------:R-:W-:Y:S01]  /*7be0*/  @!P0 IMAD.X R29, R3.reuse, 0x1, R8, P5 ;  /* 0x00000001031d8824 */ /* 0x040fe200028e0608 */
[----:B------:R-:W-:Y:S01]  /*7bf0*/  CS2R R8, SRZ ;  /* 0x0000000000087805 */ /* 0x000fe2000001ff00 */
[--C-:B------:R-:W-:Y:S01]  /*7c00*/  @!P1 IMAD.X R27, R0, 0x1, R5.reuse, P3 ;  /* 0x00000001001b9824 */ /* 0x100fe200018e0605 */
[----:B------:R0:W5:Y:S01]  /*7c10*/  @!P2 LD.E.64 R14, desc[UR40][R34.64] ;  /* 0x00000028220ea980 */ /* 0x000162000c101b00 */
[----:B------:R-:W-:-:S03]  /*7c20*/  @!P1 IMAD.X R5, R3, 0x1, R5, P6 ;  /* 0x0000000103059824 */ /* 0x000fc600030e0605 */
[----:B------:R0:W5:Y:S04]  /*7c30*/  @!P2 LD.E.64 R12, desc[UR40][R38.64] ;  /* 0x00000028260ca980 */ /* 0x000168000c101b00 */
[----:B------:R0:W5:Y:S04]  /*7c40*/  @!P1 LD.E.64 R30, desc[UR40][R26.64] ;  /* 0x000000281a1e9980 */ /* 0x000168000c101b00 */
[----:B------:R0:W5:Y:S04]  /*7c50*/  @!P1 LD.E.64 R32, desc[UR40][R4.64] ;  /* 0x0000002804209980 */ /* 0x000168000c101b00 */
[----:B------:R0:W5:Y:S04]  /*7c60*/  @!P0 LD.E.64 R10, desc[UR40][R6.64] ;  /* 0x00000028060a8980 */ /* 0x000168000c101b00 */
[----:B------:R0:W5:Y:S02]  /*7c70*/  @!P0 LD.E.64 R8, desc[UR40][R28.64] ;  /* 0x000000281c088980 */ /* 0x000164000c101b00 */
.L_x_431:
[----:B------:R-:W-:Y:S05]  /*7c80*/  BSYNC B1 ;  /* 0x0000000000017941 */ /* 0x000fea0003800000 */
.L_x_430:
[----:B------:R-:W1:Y:S01]  /*7c90*/  SYNCS.PHASECHK.TRANS64.TRYWAIT P0, [R18+URZ+0x19c00], R37 ;  /* 0x019c0025120075a7 */ /* 0x000e62000800017f */
[----:B---3--:R-:W-:Y:S01]  /*7ca0*/  IMAD R0, R25, -0xc0, R24 ;  /* 0xffffff4019007824 */ /* 0x008fe200078e0218 */
[----:B------:R-:W-:Y:S04]  /*7cb0*/  BSSY B1, `(.L_x_432) ;  /* 0x0000004000017945 */ /* 0x000fe80003800000 */
[----:B------:R-:W-:-:S04]  /*7cc0*/  VIMNMX R0, R0, 0xc0, PT ;  /* 0x000000c000007848 */ /* 0x000fc80003fe0100 */
[----:B------:R-:W-:Y:S01]  /*7cd0*/  ISETP.GE.AND P1, PT, R155, R0, PT ;  /* 0x000000009b00720c */ /* 0x000fe20003f26270 */
[----:B-1----:R-:W-:-:S12]  /*7ce0*/  @!P0 BRA `(.L_x_433) ;  /* 0x0000014400288947 */ /* 0x002fd80003800000 */
.L_x_651:
[----:B------:R-:W-:Y:S05]  /*7cf0*/  BSYNC B1 ;  /* 0x0000000000017941 */ /* 0x000fea0003800000 */
.L_x_432:
[----:B------:R-:W-:Y:S05]  /*7d00*/  @P1 BRA `(.L_x_434) ;  /* 0x0000003800cc1947 */ /* 0x000fea0003800000 */
[----:B0-----:R-:W3:Y:S01]  /*7d10*/  LDL R4, [R1+0x18] ;  /* 0x0000180001047983 */ /* 0x001ee20000100800 */
[----:B----4-:R-:W0:Y:S03]  /*7d20*/  LDC R3, c[0x0][0x3f4] ;  /* 0x0000fd00ff037b82 */ /* 0x010e260000000800 */
[----:B------:R-:W4:Y:S01]  /*7d30*/  LDL R0, [R1+0x1c] ;  /* 0x00001c0001007983 */ /* 0x000f220000100800 */
[----:B------:R-:W-:Y:S01]  /*7d40*/  BSSY B1, `(.L_x_435) ;  /* 0x000007b000017945 */ /* 0x000fe20003800000 */
[-C--:B0-----:R-:W-:Y:S02]  /*7d50*/  ISETP.GE.AND P0, PT, R152, R3.reuse, PT ;  /* 0x000000039800720c */ /* 0x081fe40003f06270 */
[-C--:B---3--:R-:W-:Y:S02]  /*7d60*/  ISETP.GE.AND P1, PT, R4, R3.reuse, PT ;  /* 0x000000030400720c */ /* 0x088fe40003f26270 */
[----:B----4-:R-:W-:-:S09]  /*7d70*/  ISETP.GE.AND P2, PT, R0, R3, PT ;  /* 0x000000030000720c */ /* 0x010fd20003f46270 */
[----:B------:R-:W-:Y:S05]  /*7d80*/  @P0 BRA `(.L_x_436) ;  /* 0x0000000400d80947 */ /* 0x000fea0003800000 */
[----:B------:R-:W0:Y:S01]  /*7d90*/  LDS.128 R4, [R21+0xf000] ;  /* 0x00f0000015047984 */ /* 0x000e220000000c00 */
[----:B-----5:R-:W-:Y:S02]  /*7da0*/  SHF.R.U32.HI R25, RZ, 0x8, R31 ;  /* 0x00000008ff197819 */ /* 0x020fe4000001161f */
[----:B------:R-:W-:Y:S02]  /*7db0*/  SHF.R.U32.HI R3, RZ, 0x8, R30 ;  /* 0x00000008ff037819 */ /* 0x000fe4000001161e */
[----:B------:R-:W-:Y:S02]  /*7dc0*/  LOP3.LUT R20, R31, 0xff, RZ, 0xc0, !PT ;  /* 0x000000ff1f147812 */ /* 0x000fe400078ec0ff */
[----:B------:R-:W-:Y:S02]  /*7dd0*/  LOP3.LUT R25, R25, 0xff, RZ, 0xc0, !PT ;  /* 0x000000ff19197812 */ /* 0x000fe400078ec0ff */
[----:B------:R-:W-:Y:S02]  /*7de0*/  SHF.R.U32.HI R29, RZ, 0x8, R33 ;  /* 0x00000008ff1d7819 */ /* 0x000fe40000011621 */
[----:B------:R-:W-:-:S02]  /*7df0*/  LOP3.LUT R0, R30, 0xff, RZ, 0xc0, !PT ;  /* 0x000000ff1e007812 */ /* 0x000fc400078ec0ff */
[----:B------:R-:W-:Y:S02]  /*7e00*/  LOP3.LUT R3, R3, 0xff, RZ, 0xc0, !PT ;  /* 0x000000ff03037812 */ /* 0x000fe400078ec0ff */
[----:B------:R-:W-:Y:S02]  /*7e10*/  PRMT R20, R25, 0x7604, R20 ;  /* 0x0000760419147816 */ /* 0x000fe40000000014 */
[----:B------:R-:W-:Y:S02]  /*7e20*/  LOP3.LUT R26, R33, 0xff, RZ, 0xc0, !PT ;  /* 0x000000ff211a7812 */ /* 0x000fe400078ec0ff */
[----:B------:R-:W-:Y:S02]  /*7e30*/  LOP3.LUT R29, R29, 0xff, RZ, 0xc0, !PT ;  /* 0x000000ff1d1d7812 */ /* 0x000fe400078ec0ff */
[----:B------:R-:W-:Y:S02]  /*7e40*/  SHF.R.U32.HI R28, RZ, 0x10, R33 ;  /* 0x00000010ff1c7819 */ /* 0x000fe40000011621 */
[----:B------:R-:W-:-:S02]  /*7e50*/  SHF.R.U32.HI R25, RZ, 0x10, R31 ;  /* 0x00000010ff197819 */ /* 0x000fc4000001161f */
[----:B------:R-:W-:Y:S02]  /*7e60*/  SHF.R.U32.HI R24, RZ, 0x8, R32 ;  /* 0x00000008ff187819 */ /* 0x000fe40000011620 */
[----:B------:R-:W-:Y:S01]  /*7e70*/  PRMT R3, R3, 0x7604, R0 ;  /* 0x0000760403037816 */ /* 0x000fe20000000000 */
[----:B------:R-:W-:Y:S01]  /*7e80*/  IMAD.U32 R25, R25, 0x10000, RZ ;  /* 0x0001000019197824 */ /* 0x000fe200078e00ff */
[----:B------:R-:W-:Y:S01]  /*7e90*/  PRMT R26, R29, 0x7604, R26 ;  /* 0x000076041d1a7816 */ /* 0x000fe2000000001a */
[----:B------:R-:W-:Y:S01]  /*7ea0*/  IMAD.U32 R29, R28, 0x10000, RZ ;  /* 0x000100001c1d7824 */ /* 0x000fe200078e00ff */
[----:B------:R-:W-:Y:S02]  /*7eb0*/  LOP3.LUT R0, R32, 0xff, RZ, 0xc0, !PT ;  /* 0x000000ff20007812 */ /* 0x000fe400078ec0ff */
[----:B--2---:R-:W-:Y:S02]  /*7ec0*/  LOP3.LUT R27, R24, 0xff, RZ, 0xc0, !PT ;  /* 0x000000ff181b7812 */ /* 0x004fe400078ec0ff */
[----:B------:R-:W-:-:S02]  /*7ed0*/  LOP3.LUT R3, R3, 0xff0000, R30, 0xf8, !PT ;  /* 0x00ff000003037812 */ /* 0x000fc400078ef81e */
[----:B------:R-:W-:Y:S02]  /*7ee0*/  PRMT R27, R27, 0x7604, R0 ;  /* 0x000076041b1b7816 */ /* 0x000fe40000000000 */
[----:B------:R-:W-:Y:S02]  /*7ef0*/  LOP3.LUT R35, R26, 0xff0000, R29, 0xf8, !PT ;  /* 0x00ff00001a237812 */ /* 0x000fe400078ef81d */
[----:B------:R-:W-:Y:S02]  /*7f00*/  LOP3.LUT R25, R20, 0xff0000, R25, 0xf8, !PT ;  /* 0x00ff000014197812 */ /* 0x000fe400078ef819 */
[----:B------:R-:W-:Y:S02]  /*7f10*/  LOP3.LUT R29, R27, 0xff0000, R32, 0xf8, !PT ;  /* 0x00ff00001b1d7812 */ /* 0x000fe400078ef820 */
[----:B------:R-:W-:Y:S02]  /*7f20*/  LOP3.LUT R27, R3, 0xff000000, R30, 0xf8, !PT ;  /* 0xff000000031b7812 */ /* 0x000fe400078ef81e */
[----:B------:R-:W-:-:S02]  /*7f30*/  LOP3.LUT R35, R35, 0xff000000, R33, 0xf8, !PT ;  /* 0xff00000023237812 */ /* 0x000fc400078ef821 */
[----:B------:R-:W-:Y:S02]  /*7f40*/  LOP3.LUT R30, R25, 0xff000000, R31, 0xf8, !PT ;  /* 0xff000000191e7812 */ /* 0x000fe400078ef81f */
[----:B0-----:R-:W-:Y:S02]  /*7f50*/  F2FP.F16.E4M3.UNPACK_B R0, R6.H1 ;  /* 0x00000006ff00723e */ /* 0x001fe400030006ff */
[----:B------:R-:W-:Y:S02]  /*7f60*/  F2FP.F16.E4M3.UNPACK_B R31, R35 ;  /* 0x00000023ff1f723e */ /* 0x000fe400020006ff */
[----:B------:R-:W-:Y:S01]  /*7f70*/  F2FP.F16.E4M3.UNPACK_B R28, R30 ;  /* 0x0000001eff1c723e */ /* 0x000fe200020006ff */
[----:B------:R-:W-:Y:S01]  /*7f80*/  HADD2.F32 R24, -RZ, R0.H1_H1 ;  /* 0x30000000ff187230 */ /* 0x000fe20000004100 */
[----:B------:R-:W-:Y:S01]  /*7f90*/  LOP3.LUT R32, R29, 0xff000000, R32, 0xf8, !PT ;  /* 0xff0000001d207812 */ /* 0x000fe200078ef820 */
[----:B------:R-:W-:Y:S01]  /*7fa0*/  HADD2.F32 R33, -RZ, R31.H1_H1 ;  /* 0x3000001fff217230 */ /* 0x000fe20000004100 */
[----:B------:R-:W-:Y:S01]  /*7fb0*/  F2FP.F16.E4M3.UNPACK_B R3, R6 ;  /* 0x00000006ff03723e */ /* 0x000fe200020006ff */
[----:B------:R-:W-:Y:S01]  /*7fc0*/  HADD2.F32 R29, -RZ, R28.H1_H1 ;  /* 0x3000001cff1d7230 */ /* 0x000fe20000004100 */
[-C--:B------:R-:W-:Y:S01]  /*7fd0*/  F2FP.F16.E4M3.UNPACK_B R25, R7.reuse ;  /* 0x00000007ff19723e */ /* 0x080fe200020006ff */
[----:B------:R-:W-:Y:S01]  /*7fe0*/  HADD2.F32 R20, -RZ, R0.H0_H0 ;  /* 0x20000000ff147230 */ /* 0x000fe20000004100 */
[----:B------:R-:W-:Y:S01]  /*7ff0*/  F2FP.F16.E4M3.UNPACK_B R26, R7.H1 ;  /* 0x00000007ff1a723e */ /* 0x000fe200030006ff */
[C---:B-1----:R-:W-:Y:S01]  /*8000*/  FMUL.FTZ R37, R24.reuse, R33 ;  /* 0x0000002118257220 */ /* 0x042fe20000410000 */
[----:B------:R-:W-:Y:S01]  /*8010*/  FMUL.FTZ R24, R24, R29 ;  /* 0x0000001d18187220 */ /* 0x000fe20000410000 */
[-C--:B------:R-:W-:Y:S01]  /*8020*/  F2FP.F16.E4M3.UNPACK_B R6, R5.reuse ;  /* 0x00000005ff06723e */ /* 0x080fe200020006ff */
[----:B------:R-:W-:Y:S01]  /*8030*/  HADD2.F32 R28, -RZ, R28.H0_H0 ;  /* 0x2000001cff1c7230 */ /* 0x000fe20000004100 */
[----:B------:R-:W-:Y:S01]  /*8040*/  F2FP.F16.E4M3.UNPACK_B R7, R5.H1 ;  /* 0x00000005ff07723e */ /* 0x000fe200030006ff */
[----:B------:R-:W-:-:S02]  /*8050*/  HADD2.F32 R5, -RZ, R3.H1_H1 ;  /* 0x30000003ff057230 */ /* 0x000fc40000004100 */
[C---:B------:R-:W-:Y:S01]  /*8060*/  FFMA.FTZ R37, R20.reuse, R29, -R37 ;  /* 0x0000001d14257223 */ /* 0x040fe20000010825 */
[----:B------:R-:W-:Y:S01]  /*8070*/  FFMA.FTZ R38, R20, R33, R24 ;  /* 0x0000002114267223 */ /* 0x000fe20000010018 */
[----:B------:R-:W-:Y:S01]  /*8080*/  HADD2.F32 R20, -RZ, R31.H0_H0 ;  /* 0x2000001fff147230 */ /* 0x000fe20000004100 */
[----:B------:R-:W-:Y:S01]  /*8090*/  F2FP.F16.E4M3.UNPACK_B R30, R30.H1 ;  /* 0x0000001eff1e723e */ /* 0x000fe200030006ff */
[----:B------:R-:W-:Y:S02]  /*80a0*/  HADD2.F32 R3, -RZ, R3.H0_H0 ;  /* 0x20000003ff037230 */ /* 0x000fe40000004100 */
[C---:B------:R-:W-:Y:S01]  /*80b0*/  FMUL.FTZ R29, R5.reuse, R28 ;  /* 0x0000001c051d7220 */ /* 0x040fe20000410000 */
[----:B------:R-:W-:Y:S01]  /*80c0*/  F2FP.F16.E4M3.UNPACK_B R35, R35.H1 ;  /* 0x00000023ff23723e */ /* 0x000fe200030006ff */
[-C--:B------:R-:W-:Y:S01]  /*80d0*/  FMUL.FTZ R34, R5, R20.reuse ;  /* 0x0000001405227220 */ /* 0x080fe20000410000 */
[----:B------:R-:W-:Y:S02]  /*80e0*/  HADD2.F32 R5, -RZ, R25.H1_H1 ;  /* 0x30000019ff057230 */ /* 0x000fe40000004100 */
[----:B------:R-:W-:Y:S01]  /*80f0*/  FFMA.FTZ R33, R3, R20, R29 ;  /* 0x0000001403217223 */ /* 0x000fe2000001001d */
[----:B------:R-:W-:-:S02]  /*8100*/  HADD2.F32 R20, -RZ, R30.H0_H0 ;  /* 0x2000001eff147230 */ /* 0x000fc40000004100 */
[----:B------:R-:W-:Y:S01]  /*8110*/  FFMA.FTZ R34, R3, R28, -R34 ;  /* 0x0000001c03227223 */ /* 0x000fe20000010822 */
[----:B------:R-:W-:Y:S01]  /*8120*/  HADD2.F32 R24, -RZ, R35.H0_H0 ;  /* 0x20000023ff187230 */ /* 0x000fe20000004100 */
[----:B------:R-:W-:Y:S01]  /*8130*/  F2FP.F16.E4M3.UNPACK_B R0, R4 ;  /* 0x00000004ff00723e */ /* 0x000fe200020006ff */
[----:B------:R-:W-:Y:S02]  /*8140*/  HADD2.F32 R25, -RZ, R25.H0_H0 ;  /* 0x20000019ff197230 */ /* 0x000fe40000004100 */
[C---:B------:R-:W-:Y:S01]  /*8150*/  FMUL.FTZ R40, R5.reuse, R20 ;  /* 0x0000001405287220 */ /* 0x040fe20000410000 */
[----:B------:R-:W-:Y:S02]  /*8160*/  HADD2.F32 R35, -RZ, R35.H1_H1 ;  /* 0x30000023ff237230 */ /* 0x000fe40000004100 */
[-C--:B------:R-:W-:Y:S01]  /*8170*/  FMUL.FTZ R28, R5, R24.reuse ;  /* 0x00000018051c7220 */ /* 0x080fe20000410000 */
[----:B------:R-:W-:Y:S02]  /*8180*/  HADD2.F32 R3, -RZ, R26.H1_H1 ;  /* 0x3000001aff037230 */ /* 0x000fe40000004100 */
[----:B------:R-:W-:Y:S01]  /*8190*/  FFMA.FTZ R40, R25, R24, R40 ;  /* 0x0000001819287223 */ /* 0x000fe20000010028 */
[----:B------:R-:W-:-:S02]  /*81a0*/  HADD2.F32 R30, -RZ, R30.H1_H1 ;  /* 0x3000001eff1e7230 */ /* 0x000fc40000004100 */
[----:B------:R-:W-:Y:S01]  /*81b0*/  FFMA.FTZ R39, R25, R20, -R28 ;  /* 0x0000001419277223 */ /* 0x000fe2000001081c */
[----:B------:R-:W-:Y:S01]  /*81c0*/  HADD2.F32 R26, -RZ, R26.H0_H0 ;  /* 0x2000001aff1a7230 */ /* 0x000fe20000004100 */
[----:B------:R-:W-:Y:S01]  /*81d0*/  F2FP.F16.E4M3.UNPACK_B R24, R32 ;  /* 0x00000020ff18723e */ /* 0x000fe200020006ff */
[C---:B------:R-:W-:Y:S01]  /*81e0*/  FMUL.FTZ R5, R3.reuse, R35 ;  /* 0x0000002303057220 */ /* 0x040fe20000410000 */
[----:B------:R-:W-:Y:S01]  /*81f0*/  F2FP.F16.E4M3.UNPACK_B R4, R4.H1 ;  /* 0x00000004ff04723e */ /* 0x000fe200030006ff */
[-C--:B------:R-:W-:Y:S01]  /*8200*/  FMUL.FTZ R3, R3, R30.reuse ;  /* 0x0000001e03037220 */ /* 0x080fe20000410000 */
[----:B------:R-:W-:Y:S01]  /*8210*/  F2FP.F16.E4M3.UNPACK_B R20, R27 ;  /* 0x0000001bff14723e */ /* 0x000fe200020006ff */
[C---:B------:R-:W-:Y:S01]  /*8220*/  FFMA.FTZ R30, R26.reuse, R30, -R5 ;  /* 0x0000001e1a1e7223 */ /* 0x040fe20000010805 */
[--C-:B------:R-:W-:Y:S02]  /*8230*/  HADD2.F32 R28, -RZ, R24.reuse.H1_H1 ;  /* 0x30000018ff1c7230 */ /* 0x100fe40000004100 */
[----:B------:R-:W-:Y:S01]  /*8240*/  FFMA.FTZ R35, R26, R35, R3 ;  /* 0x000000231a237223 */ /* 0x000fe20000010003 */
[----:B------:R-:W-:Y:S01]  /*8250*/  HADD2.F32 R25, -RZ, R24.H0_H0 ;  /* 0x20000018ff197230 */ /* 0x000fe20000004100 */
[----:B------:R-:W-:Y:S01]  /*8260*/  F2FP.F16.E4M3.UNPACK_B R27, R27.H1 ;  /* 0x0000001bff1b723e */ /* 0x000fe200030006ff */
[----:B------:R-:W-:Y:S01]  /*8270*/  HADD2.F32 R5, -RZ, R4.H1_H1 ;  /* 0x30000004ff057230 */ /* 0x000fe20000004100 */
[----:B------:R-:W-:Y:S01]  /*8280*/  F2FP.F16.E4M3.UNPACK_B R32, R32.H1 ;  /* 0x00000020ff20723e */ /* 0x000fe200030006ff */
[----:B------:R-:W-:-:S02]  /*8290*/  HADD2.F32 R24, -RZ, R20.H1_H1 ;  /* 0x30000014ff187230 */ /* 0x000fc40000004100 */
[----:B------:R-:W-:Y:S02]  /*82a0*/  HADD2.F32 R3, -RZ, R0.H1_H1 ;  /* 0x30000000ff037230 */ /* 0x000fe40000004100 */
[C---:B------:R-:W-:Y:S01]  /*82b0*/  FMUL.FTZ R29, R5.reuse, R28 ;  /* 0x0000001c051d7220 */ /* 0x040fe20000410000 */
[----:B------:R-:W-:Y:S02]  /*82c0*/  HADD2.F32 R4, -RZ, R4.H0_H0 ;  /* 0x20000004ff047230 */ /* 0x000fe40000004100 */
[-C--:B------:R-:W-:Y:S01]  /*82d0*/  FMUL.FTZ R31, R5, R24.reuse ;  /* 0x00000018051f7220 */ /* 0x080fe20000410000 */
[----:B------:R-:W-:Y:S02]  /*82e0*/  HADD2.F32 R20, -RZ, R20.H0_H0 ;  /* 0x20000014ff147230 */ /* 0x000fe40000004100 */
[C---:B------:R-:W-:Y:S01]  /*82f0*/  FMUL.FTZ R5, R3.reuse, R25 ;  /* 0x0000001903057220 */ /* 0x040fe20000410000 */
[----:B------:R-:W-:Y:S02]  /*8300*/  HADD2.F32 R0, -RZ, R0.H0_H0 ;  /* 0x20000000ff007230 */ /* 0x000fe40000004100 */
[C---:B------:R-:W-:Y:S01]  /*8310*/  FFMA.FTZ R29, R4.reuse, R24, -R29 ;  /* 0x00000018041d7223 */ /* 0x040fe2000001081d */
[----:B------:R-:W-:Y:S01]  /*8320*/  FFMA.FTZ R28, R4, R28, R31 ;  /* 0x0000001c041c7223 */ /* 0x000fe2000001001f */
[----:B------:R-:W-:Y:S01]  /*8330*/  FMUL.FTZ R26, R3, R20 ;  /* 0x00000014031a7220 */ /* 0x000fe20000410000 */
[----:B------:R-:W-:-:S02]  /*8340*/  HADD2.F32 R4, -RZ, R27.H1_H1 ;  /* 0x3000001bff047230 */ /* 0x000fc40000004100 */
[C---:B------:R-:W-:Y:S01]  /*8350*/  FFMA.FTZ R24, R0.reuse, R20, -R5 ;  /* 0x0000001400187223 */ /* 0x040fe20000010805 */
[----:B------:R-:W-:Y:S02]  /*8360*/  HADD2.F32 R3, -RZ, R7.H1_H1 ;  /* 0x30000007ff037230 */ /* 0x000fe40000004100 */
[----:B------:R-:W-:Y:S01]  /*8370*/  FFMA.FTZ R25, R0, R25, R26 ;  /* 0x0000001900197223 */ /* 0x000fe2000001001a */
[--C-:B------:R-:W-:Y:S02]  /*8380*/  HADD2.F32 R20, -RZ, R32.reuse.H1_H1 ;  /* 0x30000020ff147230 */ /* 0x100fe40000004100 */
[----:B------:R-:W-:Y:S02]  /*8390*/  HADD2.F32 R5, -RZ, R32.H0_H0 ;  /* 0x20000020ff057230 */ /* 0x000fe40000004100 */
[C---:B------:R-:W-:Y:S01]  /*83a0*/  FMUL.FTZ R31, R3.reuse, R4 ;  /* 0x00000004031f7220 */ /* 0x040fe20000410000 */
[----:B------:R-:W-:Y:S02]  /*83b0*/  HADD2.F32 R0, -RZ, R6.H1_H1 ;  /* 0x30000006ff007230 */ /* 0x000fe40000004100 */
[----:B------:R-:W-:Y:S01]  /*83c0*/  FMUL.FTZ R26, R3, R20 ;  /* 0x00000014031a7220 */ /* 0x000fe20000410000 */
[----:B------:R-:W-:-:S02]  /*83d0*/  HADD2.F32 R27, -RZ, R27.H0_H0 ;  /* 0x2000001bff1b7230 */ /* 0x000fc40000004100 */
[----:B------:R-:W-:Y:S02]  /*83e0*/  HADD2.F32 R7, -RZ, R7.H0_H0 ;  /* 0x20000007ff077230 */ /* 0x000fe40000004100 */
[C---:B------:R-:W-:Y:S01]  /*83f0*/  FMUL.FTZ R3, R0.reuse, R5 ;  /* 0x0000000500037220 */ /* 0x040fe20000410000 */
[----:B------:R-:W-:Y:S02]  /*8400*/  HADD2.F32 R6, -RZ, R6.H0_H0 ;  /* 0x20000006ff067230 */ /* 0x000fe40000004100 */
[-C--:B------:R-:W-:Y:S01]  /*8410*/  FMUL.FTZ R0, R0, R27.reuse ;  /* 0x0000001b00007220 */ /* 0x080fe20000410000 */
[C---:B------:R-:W-:Y:S01]  /*8420*/  FFMA.FTZ R26, R7.reuse, R4, -R26 ;  /* 0x00000004071a7223 */ /* 0x040fe2000001081a */
[----:B------:R-:W-:Y:S01]  /*8430*/  FFMA.FTZ R31, R7, R20, R31 ;  /* 0x00000014071f7223 */ /* 0x000fe2000001001f */
[C---:B------:R-:W-:Y:S01]  /*8440*/  FFMA.FTZ R3, R6.reuse, R27, -R3 ;  /* 0x0000001b06037223 */ /* 0x040fe20000010803 */
[----:B------:R-:W-:Y:S01]  /*8450*/  FFMA.FTZ R0, R6, R5, R0 ;  /* 0x0000000506007223 */ /* 0x000fe20000010000 */
[----:B------:R-:W-:-:S02]  /*8460*/  F2FP.SATFINITE.E4M3.F32.PACK_AB_MERGE_C R6, R38, R37, RZ ;  /* 0x000000252606723e */ /* 0x000fc400048070ff */
[----:B------:R-:W-:Y:S02]  /*8470*/  F2FP.SATFINITE.E4M3.F32.PACK_AB_MERGE_C R7, R35, R30, RZ ;  /* 0x0000001e2307723e */ /* 0x000fe400048070ff */
[----:B------:R-:W-:Y:S02]  /*8480*/  F2FP.SATFINITE.E4M3.F32.PACK_AB_MERGE_C R4, R28, R29, RZ ;  /* 0x0000001d1c04723e */ /* 0x000fe400048070ff */
[----:B------:R-:W-:Y:S02]  /*8490*/  F2FP.SATFINITE.E4M3.F32.PACK_AB_MERGE_C R5, R31, R26, RZ ;  /* 0x0000001a1f05723e */ /* 0x000fe400048070ff */
[----:B------:R-:W-:Y:S02]  /*84a0*/  F2FP.SATFINITE.E4M3.F32.PACK_AB_MERGE_C R6, R33, R34, R6 ;  /* 0x000000222106723e */ /* 0x000fe40004807006 */
[----:B------:R-:W-:Y:S02]  /*84b0*/  F2FP.SATFINITE.E4M3.F32.PACK_AB_MERGE_C R7, R40, R39, R7 ;  /* 0x000000272807723e */ /* 0x000fe40004807007 */
[----:B------:R-:W-:-:S02]  /*84c0*/  F2FP.SATFINITE.E4M3.F32.PACK_AB_MERGE_C R4, R25, R24, R4 ;  /* 0x000000181904723e */ /* 0x000fc40004807004 */
[----:B------:R-:W-:-:S05]  /*84d0*/  F2FP.SATFINITE.E4M3.F32.PACK_AB_MERGE_C R5, R0, R3, R5 ;  /* 0x000000030005723e */ /* 0x000fca0004807005 */
[----:B------:R0:W-:Y:S02]  /*84e0*/  STS.128 [R21+0xf000], R4 ;  /* 0x00f0000415007388 */ /* 0x0001e40000000c00 */
.L_x_436:
[----:B------:R-:W-:Y:S05]  /*84f0*/  BSYNC B1 ;  /* 0x0000000000017941 */ /* 0x000fea0003800000 */
.L_x_435:
[----:B------:R-:W-:Y:S04]  /*8500*/  BSSY B1, `(.L_x_437) ;  /* 0x000007c000017945 */ /* 0x000fe80003800000 */
[----:B------:R-:W-:Y:S05]  /*8510*/  @P1 BRA `(.L_x_438) ;  /* 0x0000000400e81947 */ /* 0x000fea0003800000 */
[----:B0-----:R-:W0:Y:S01]  /*8520*/  LDS.128 R4, [R21+0x10800] ;  /* 0x0108000015047984 */ /* 0x001e220000000c00 */
[----:B-----5:R-:W-:Y:S02]  /*8530*/  SHF.R.U32.HI R26, RZ, 0x8, R13 ;  /* 0x00000008ff1a7819 */ /* 0x020fe4000001160d */
[----:B------:R-:W-:Y:S02]  /*8540*/  SHF.R.U32.HI R20, RZ, 0x8, R15 ;  /* 0x00000008ff147819 */ /* 0x000fe4000001160f */
[----:B------:R-:W-:Y:S02]  /*8550*/  LOP3.LUT R29, R13, 0xff, RZ, 0xc0, !PT ;  /* 0x000000ff0d1d7812 */ /* 0x000fe400078ec0ff */
[----:B------:R-:W-:Y:S02]  /*8560*/  LOP3.LUT R26, R26, 0xff, RZ, 0xc0, !PT ;  /* 0x000000ff1a1a7812 */ /* 0x000fe400078ec0ff */
[----:B------:R-:W-:Y:S02]  /*8570*/  LOP3.LUT R25, R15, 0xff, RZ, 0xc0, !PT ;  /* 0x000000ff0f197812 */ /* 0x000fe400078ec0ff */
[----:B------:R-:W-:-:S02]  /*8580*/  LOP3.LUT R20, R20, 0xff, RZ, 0xc0, !PT ;  /* 0x000000ff14147812 */ /* 0x000fc400078ec0ff */
[----:B------:R-:W-:Y:S02]  /*8590*/  SHF.R.U32.HI R0, RZ, 0x8, R14 ;  /* 0x00000008ff007819 */ /* 0x000fe4000001160e */
[----:B------:R-:W-:Y:S02]  /*85a0*/  SHF.R.U32.HI R24, RZ, 0x8, R12 ;  /* 0x00000008ff187819 */ /* 0x000fe4000001160c */
[----:B------:R-:W-:Y:S02]  /*85b0*/  PRMT R29, R26, 0x7604, R29 ;  /* 0x000076041a1d7816 */ /* 0x000fe4000000001d */
[----:B------:R-:W-:Y:S02]  /*85c0*/  PRMT R25, R20, 0x7604, R25 ;  /* 0x0000760414197816 */ /* 0x000fe40000000019 */
[----:B------:R-:W-:Y:S02]  /*85d0*/  SHF.R.U32.HI R26, RZ, 0x10, R13 ;  /* 0x00000010ff1a7819 */ /* 0x000fe4000001160d */
[----:B------:R-:W-:-:S02]  /*85e0*/  SHF.R.U32.HI R20, RZ, 0x10, R15 ;  /* 0x00000010ff147819 */ /* 0x000fc4000001160f */
[----:B------:R-:W-:Y:S02]  /*85f0*/  LOP3.LUT R3, R14, 0xff, RZ, 0xc0, !PT ;  /* 0x000000ff0e037812 */ /* 0x000fe400078ec0ff */
[----:B------:R-:W-:Y:S02]  /*8600*/  LOP3.LUT R0, R0, 0xff, RZ, 0xc0, !PT ;  /* 0x000000ff00007812 */ /* 0x000fe400078ec0ff */
[----:B--2---:R-:W-:Y:S02]  /*8610*/  LOP3.LUT R27, R12, 0xff, RZ, 0xc0, !PT ;  /* 0x000000ff0c1b7812 */ /* 0x004fe400078ec0ff */
[----:B------:R-:W-:Y:S02]  /*8620*/  LOP3.LUT R24, R24, 0xff, RZ, 0xc0, !PT ;  /* 0x000000ff18187812 */ /* 0x000fe400078ec0ff */
[----:B------:R-:W-:Y:S02]  /*8630*/  LOP3.LUT R26, R26, 0xff, RZ, 0xc0, !PT ;  /* 0x000000ff1a1a7812 */ /* 0x000fe400078ec0ff */
[----:B------:R-:W-:-:S02]  /*8640*/  LOP3.LUT R20, R20, 0xff, RZ, 0xc0, !PT ;  /* 0x000000ff14147812 */ /* 0x000fc400078ec0ff */
[----:B------:R-:W-:Y:S02]  /*8650*/  PRMT R3, R0, 0x7604, R3 ;  /* 0x0000760400037816 */ /* 0x000fe40000000003 */
[----:B------:R-:W-:Y:S02]  /*8660*/  PRMT R27, R24, 0x7604, R27 ;  /* 0x00007604181b7816 */ /* 0x000fe4000000001b */
[----:B------:R-:W-:Y:S02]  /*8670*/  SHF.R.U32.HI R0, RZ, 0x10, R14 ;  /* 0x00000010ff007819 */ /* 0x000fe4000001160e */
[----:B------:R-:W-:Y:S02]  /*8680*/  SHF.R.U32.HI R24, RZ, 0x10, R12 ;  /* 0x00000010ff187819 */ /* 0x000fe4000001160c */
[----:B------:R-:W-:Y:S02]  /*8690*/  PRMT R29, R26, 0x7054, R29 ;  /* 0x000070541a1d7816 */ /* 0x000fe4000000001d */
[----:B------:R-:W-:-:S02]  /*86a0*/  PRMT R25, R20, 0x7054, R25 ;  /* 0x0000705414197816 */ /* 0x000fc40000000019 */
[----:B------:R-:W-:Y:S02]  /*86b0*/  LOP3.LUT R0, R0, 0xff, RZ, 0xc0, !PT ;  /* 0x000000ff00007812 */ /* 0x000fe400078ec0ff */
[----:B------:R-:W-:Y:S02]  /*86c0*/  LOP3.LUT R24, R24, 0xff, RZ, 0xc0, !PT ;  /* 0x000000ff18187812 */ /* 0x000fe400078ec0ff */
[----:B------:R-:W-:Y:S02]  /*86d0*/  LOP3.LUT R29, R29, 0xff000000, R13, 0xf8, !PT ;  /* 0xff0000001d1d7812 */ /* 0x000fe400078ef80d */
[----:B------:R-:W-:Y:S02]  /*86e0*/  LOP3.LUT R25, R25, 0xff000000, R15, 0xf8, !PT ;  /* 0xff00000019197812 */ /* 0x000fe400078ef80f */
[----:B------:R-:W-:Y:S02]  /*86f0*/  PRMT R3, R0, 0x7054, R3 ;  /* 0x0000705400037816 */ /* 0x000fe40000000003 */
[----:B------:R-:W-:-:S02]  /*8700*/  PRMT R27, R24, 0x7054, R27 ;  /* 0x00007054181b7816 */ /* 0x000fc4000000001b */
[-C--:B0-----:R-:W-:Y:S02]  /*8710*/  F2FP.F16.E4M3.UNPACK_B R0, R6.reuse.H1 ;  /* 0x00000006ff00723e */ /* 0x081fe400030006ff */
[----:B------:R-:W-:Y:S02]  /*8720*/  F2FP.F16.E4M3.UNPACK_B R28, R29 ;  /* 0x0000001dff1c723e */ /* 0x000fe400020006ff */
[----:B------:R-:W-:Y:S01]  /*8730*/  F2FP.F16.E4M3.UNPACK_B R24, R25 ;  /* 0x00000019ff18723e */ /* 0x000fe200020006ff */
[----:B------:R-:W-:Y:S01]  /*8740*/  HADD2.F32 R13, -RZ, R0.H1_H1 ;  /* 0x30000000ff0d7230 */ /* 0x000fe20000004100 */
[----:B------:R-:W-:Y:S01]  /*8750*/  LOP3.LUT R20, R3, 0xff000000, R14, 0xf8, !PT ;  /* 0xff00000003147812 */ /* 0x000fe200078ef80e */
[----:B------:R-:W-:Y:S01]  /*8760*/  HADD2.F32 R30, -RZ, R28.H1_H1 ;  /* 0x3000001cff1e7230 */ /* 0x000fe20000004100 */
[----:B------:R-:W-:Y:S01]  /*8770*/  F2FP.F16.E4M3.UNPACK_B R3, R6 ;  /* 0x00000006ff03723e */ /* 0x000fe200020006ff */
[----:B------:R-:W-:Y:S01]  /*8780*/  HADD2.F32 R26, -RZ, R24.H1_H1 ;  /* 0x30000018ff1a7230 */ /* 0x000fe20000004100 */
[----:B------:R-:W-:Y:S01]  /*8790*/  LOP3.LUT R27, R27, 0xff000000, R12, 0xf8, !PT ;  /* 0xff0000001b1b7812 */ /* 0x000fe200078ef80c */
[----:B------:R-:W-:Y:S01]  /*87a0*/  HADD2.F32 R12, -RZ, R0.H0_H0 ;  /* 0x20000000ff0c7230 */ /* 0x000fe20000004100 */
[-C--:B------:R-:W-:Y:S01]  /*87b0*/  F2FP.F16.E4M3.UNPACK_B R14, R7.reuse ;  /* 0x00000007ff0e723e */ /* 0x080fe200020006ff */
[C---:B------:R-:W-:Y:S01]  /*87c0*/  FMUL.FTZ R31, R13.reuse, R30 ;  /* 0x0000001e0d1f7220 */ /* 0x040fe20000410000 */
[----:B------:R-:W-:Y:S01]  /*87d0*/  F2FP.F16.E4M3.UNPACK_B R15, R7.H1 ;  /* 0x00000007ff0f723e */ /* 0x000fe200030006ff */
[----:B------:R-:W-:Y:S01]  /*87e0*/  FMUL.FTZ R13, R13, R26 ;  /* 0x0000001a0d0d7220 */ /* 0x000fe20000410000 */
[-C--:B------:R-:W-:Y:S01]  /*87f0*/  F2FP.F16.E4M3.UNPACK_B R6, R5.reuse ;  /* 0x00000005ff06723e */ /* 0x080fe200020006ff */
[----:B------:R-:W-:Y:S01]  /*8800*/  HADD2.F32 R28, -RZ, R28.H0_H0 ;  /* 0x2000001cff1c7230 */ /* 0x000fe20000004100 */
[----:B------:R-:W-:Y:S01]  /*8810*/  F2FP.F16.E4M3.UNPACK_B R7, R5.H1 ;  /* 0x00000005ff07723e */ /* 0x000fe200030006ff */
[----:B------:R-:W-:Y:S01]  /*8820*/  HADD2.F32 R5, -RZ, R3.H1_H1 ;  /* 0x30000003ff057230 */ /* 0x000fe20000004100 */
[----:B------:R-:W-:Y:S01]  /*8830*/  F2FP.F16.E4M3.UNPACK_B R29, R29.H1 ;  /* 0x0000001dff1d723e */ /* 0x000fe200030006ff */
[----:B------:R-:W-:-:S02]  /*8840*/  HADD2.F32 R24, -RZ, R24.H0_H0 ;  /* 0x20000018ff187230 */ /* 0x000fc40000004100 */
[C---:B------:R-:W-:Y:S01]  /*8850*/  FFMA.FTZ R32, R12.reuse, R26, -R31 ;  /* 0x0000001a0c207223 */ /* 0x040fe2000001081f */
[----:B------:R-:W-:Y:S01]  /*8860*/  FFMA.FTZ R33, R12, R30, R13 ;  /* 0x0000001e0c217223 */ /* 0x000fe2000001000d */
[----:B------:R-:W-:Y:S01]  /*8870*/  HADD2.F32 R3, -RZ, R3.H0_H0 ;  /* 0x20000003ff037230 */ /* 0x000fe20000004100 */
[----:B------:R-:W-:Y:S01]  /*8880*/  F2FP.F16.E4M3.UNPACK_B R25, R25.H1 ;  /* 0x00000019ff19723e */ /* 0x000fe200030006ff */
[C---:B------:R-:W-:Y:S01]  /*8890*/  FMUL.FTZ R12, R5.reuse, R28 ;  /* 0x0000001c050c7220 */ /* 0x040fe20000410000 */
[----:B------:R-:W-:Y:S01]  /*88a0*/  FMUL.FTZ R31, R5, R24 ;  /* 0x00000018051f7220 */ /* 0x000fe20000410000 */
[----:B------:R-:W-:Y:S01]  /*88b0*/  HADD2.F32 R5, -RZ, R14.H1_H1 ;  /* 0x3000000eff057230 */ /* 0x000fe20000004100 */
[----:B------:R-:W-:Y:S01]  /*88c0*/  F2FP.F16.E4M3.UNPACK_B R0, R4 ;  /* 0x00000004ff00723e */ /* 0x000fe200020006ff */
[----:B------:R-:W-:Y:S02]  /*88d0*/  HADD2.F32 R13, -RZ, R29.H0_H0 ;  /* 0x2000001dff0d7230 */ /* 0x000fe40000004100 */
[----:B------:R-:W-:Y:S01]  /*88e0*/  FFMA.FTZ R30, R3, R24, -R12 ;  /* 0x00000018031e7223 */ /* 0x000fe2000001080c */
[----:B------:R-:W-:-:S02]  /*88f0*/  HADD2.F32 R12, -RZ, R25.H0_H0 ;  /* 0x20000019ff0c7230 */ /* 0x000fc40000004100 */
[----:B------:R-:W-:Y:S01]  /*8900*/  FFMA.FTZ R31, R3, R28, R31 ;  /* 0x0000001c031f7223 */ /* 0x000fe2000001001f */
[----:B------:R-:W-:Y:S02]  /*8910*/  HADD2.F32 R14, -RZ, R14.H0_H0 ;  /* 0x2000000eff0e7230 */ /* 0x000fe40000004100 */
[C---:B------:R-:W-:Y:S01]  /*8920*/  FMUL.FTZ R35, R5.reuse, R13 ;  /* 0x0000000d05237220 */ /* 0x040fe20000410000 */
[----:B------:R-:W-:Y:S02]  /*8930*/  HADD2.F32 R26, -RZ, R29.H1_H1 ;  /* 0x3000001dff1a7230 */ /* 0x000fe40000004100 */
[-C--:B------:R-:W-:Y:S01]  /*8940*/  FMUL.FTZ R5, R5, R12.reuse ;  /* 0x0000000c05057220 */ /* 0x080fe20000410000 */
[----:B------:R-:W-:Y:S02]  /*8950*/  HADD2.F32 R3, -RZ, R15.H1_H1 ;  /* 0x3000000fff037230 */ /* 0x000fe40000004100 */
[----:B------:R-:W-:Y:S01]  /*8960*/  FFMA.FTZ R35, R14, R12, -R35 ;  /* 0x0000000c0e237223 */ /* 0x000fe20000010823 */
[----:B------:R-:W-:-:S02]  /*8970*/  HADD2.F32 R12, -RZ, R25.H1_H1 ;  /* 0x30000019ff0c7230 */ /* 0x000fc40000004100 */
[----:B------:R-:W-:Y:S01]  /*8980*/  FFMA.FTZ R28, R14, R13, R5 ;  /* 0x0000000d0e1c7223 */ /* 0x000fe20000010005 */
[----:B------:R-:W-:Y:S02]  /*8990*/  HADD2.F32 R15, -RZ, R15.H0_H0 ;  /* 0x2000000fff0f7230 */ /* 0x000fe40000004100 */
[C---:B------:R-:W-:Y:S01]  /*89a0*/  FMUL.FTZ R24, R3.reuse, R26 ;  /* 0x0000001a03187220 */ /* 0x040fe20000410000 */
[-C--:B------:R-:W-:Y:S01]  /*89b0*/  F2FP.F16.E4M3.UNPACK_B R13, R27.reuse ;  /* 0x0000001bff0d723e */ /* 0x080fe200020006ff */
[----:B------:R-:W-:Y:S01]  /*89c0*/  FMUL.FTZ R14, R3, R12 ;  /* 0x0000000c030e7220 */ /* 0x000fe20000410000 */
[----:B------:R-:W-:Y:S01]  /*89d0*/  F2FP.F16.E4M3.UNPACK_B R4, R4.H1 ;  /* 0x00000004ff04723e */ /* 0x000fe200030006ff */
[C---:B------:R-:W-:Y:S01]  /*89e0*/  FFMA.FTZ R29, R15.reuse, R12, -R24 ;  /* 0x0000000c0f1d7223 */ /* 0x040fe20000010818 */
[----:B------:R-:W-:Y:S01]  /*89f0*/  F2FP.F16.E4M3.UNPACK_B R12, R20 ;  /* 0x00000014ff0c723e */ /* 0x000fe200020006ff */
[----:B------:R-:W-:Y:S01]  /*8a00*/  FFMA.FTZ R26, R15, R26, R14 ;  /* 0x0000001a0f1a7223 */ /* 0x000fe2000001000e */
[--C-:B------:R-:W-:Y:S01]  /*8a10*/  HADD2.F32 R24, -RZ, R13.reuse.H1_H1 ;  /* 0x3000000dff187230 */ /* 0x100fe20000004100 */
[----:B------:R-:W-:Y:S01]  /*8a20*/  F2FP.F16.E4M3.UNPACK_B R20, R20.H1 ;  /* 0x00000014ff14723e */ /* 0x000fe200030006ff */
[----:B------:R-:W-:Y:S01]  /*8a30*/  HADD2.F32 R14, -RZ, R13.H0_H0 ;  /* 0x2000000dff0e7230 */ /* 0x000fe20000004100 */
[----:B------:R-:W-:Y:S01]  /*8a40*/  F2FP.F16.E4M3.UNPACK_B R27, R27.H1 ;  /* 0x0000001bff1b723e */ /* 0x000fe200030006ff */
[----:B------:R-:W-:-:S02]  /*8a50*/  HADD2.F32 R5, -RZ, R4.H1_H1 ;  /* 0x30000004ff057230 */ /* 0x000fc40000004100 */
[----:B------:R-:W-:Y:S02]  /*8a60*/  HADD2.F32 R13, -RZ, R12.H1_H1 ;  /* 0x3000000cff0d7230 */ /* 0x000fe40000004100 */
[----:B------:R-:W-:Y:S02]  /*8a70*/  HADD2.F32 R3, -RZ, R0.H1_H1 ;  /* 0x30000000ff037230 */ /* 0x000fe40000004100 */
[C---:B------:R-:W-:Y:S01]  /*8a80*/  FMUL.FTZ R15, R5.reuse, R24 ;  /* 0x00000018050f7220 */ /* 0x040fe20000410000 */
[----:B------:R-:W-:Y:S02]  /*8a90*/  HADD2.F32 R12, -RZ, R12.H0_H0 ;  /* 0x2000000cff0c7230 */ /* 0x000fe40000004100 */
[----:B------:R-:W-:Y:S01]  /*8aa0*/  FMUL.FTZ R25, R5, R13 ;  /* 0x0000000d05197220 */ /* 0x000fe20000410000 */
[----:B------:R-:W-:Y:S02]  /*8ab0*/  HADD2.F32 R4, -RZ, R4.H0_H0 ;  /* 0x20000004ff047230 */ /* 0x000fe40000004100 */
[----:B------:R-:W-:Y:S01]  /*8ac0*/  FMUL.FTZ R5, R3, R14 ;  /* 0x0000000e03057220 */ /* 0x000fe20000410000 */
[----:B------:R-:W-:-:S02]  /*8ad0*/  HADD2.F32 R0, -RZ, R0.H0_H0 ;  /* 0x20000000ff007230 */ /* 0x000fc40000004100 */
[----:B------:R-:W-:Y:S01]  /*8ae0*/  FMUL.FTZ R3, R3, R12 ;  /* 0x0000000c03037220 */ /* 0x000fe20000410000 */
[C---:B------:R-:W-:Y:S01]  /*8af0*/  FFMA.FTZ R15, R4.reuse, R13, -R15 ;  /* 0x0000000d040f7223 */ /* 0x040fe2000001080f */
[----:B------:R-:W-:Y:S01]  /*8b00*/  FFMA.FTZ R24, R4, R24, R25 ;  /* 0x0000001804187223 */ /* 0x000fe20000010019 */
[C---:B------:R-:W-:Y:S01]  /*8b10*/  FFMA.FTZ R13, R0.reuse, R12, -R5 ;  /* 0x0000000c000d7223 */ /* 0x040fe20000010805 */
[----:B------:R-:W-:Y:S01]  /*8b20*/  FFMA.FTZ R14, R0, R14, R3 ;  /* 0x0000000e000e7223 */ /* 0x000fe20000010003 */
[----:B------:R-:W-:Y:S02]  /*8b30*/  HADD2.F32 R4, -RZ, R20.H1_H1 ;  /* 0x30000014ff047230 */ /* 0x000fe40000004100 */
[----:B------:R-:W-:Y:S02]  /*8b40*/  HADD2.F32 R3, -RZ, R7.H1_H1 ;  /* 0x30000007ff037230 */ /* 0x000fe40000004100 */
[--C-:B------:R-:W-:Y:S02]  /*8b50*/  HADD2.F32 R12, -RZ, R27.reuse.H1_H1 ;  /* 0x3000001bff0c7230 */ /* 0x100fe40000004100 */
[----:B------:R-:W-:-:S02]  /*8b60*/  HADD2.F32 R27, -RZ, R27.H0_H0 ;  /* 0x2000001bff1b7230 */ /* 0x000fc40000004100 */
[C---:B------:R-:W-:Y:S01]  /*8b70*/  FMUL.FTZ R25, R3.reuse, R4 ;  /* 0x0000000403197220 */ /* 0x040fe20000410000 */
[----:B------:R-:W-:Y:S02]  /*8b80*/  HADD2.F32 R0, -RZ, R6.H1_H1 ;  /* 0x30000006ff007230 */ /* 0x000fe40000004100 */
[----:B------:R-:W-:Y:S02]  /*8b90*/  HADD2.F32 R5, -RZ, R20.H0_H0 ;  /* 0x20000014ff057230 */ /* 0x000fe40000004100 */
[----:B------:R-:W-:Y:S01]  /*8ba0*/  FMUL.FTZ R20, R3, R12 ;  /* 0x0000000c03147220 */ /* 0x000fe20000410000 */
        /* <DEDUP_REMOVED lines=17> */
.L_x_438:
[----:B------:R-:W-:Y:S05]  /*8cc0*/  BSYNC B1 ;  /* 0x0000000000017941 */ /* 0x000fea0003800000 */
.L_x_437:
[----:B------:R-:W-:Y:S05]  /*8cd0*/  @P2 BRA `(.L_x_434) ;  /* 0x0000002800d82947 */ /* 0x000fea0003800000 */
[----:B0--3--:R-:W0:Y:S01]  /*8ce0*/  LDS.128 R4, [R21+0x12000] ;  /* 0x0120000015047984 */ /* 0x009e220000000c00 */
[----:B-----5:R-:W-:Y:S02]  /*8cf0*/  SHF.R.U32.HI R13, RZ, 0x8, R11 ;  /* 0x00000008ff0d7819 */ /* 0x020fe4000001160b */
[----:B------:R-:W-:Y:S02]  /*8d00*/  LOP3.LUT R12, R11, 0xff, RZ, 0xc0, !PT ;  /* 0x000000ff0b0c7812 */ /* 0x000fe400078ec0ff */
[----:B------:R-:W-:Y:S02]  /*8d10*/  LOP3.LUT R13, R13, 0xff, RZ, 0xc0, !PT ;  /* 0x000000ff0d0d7812 */ /* 0x000fe400078ec0ff */
[----:B------:R-:W-:Y:S02]  /*8d20*/  SHF.R.U32.HI R25, RZ, 0x8, R9 ;  /* 0x00000008ff197819 */ /* 0x000fe40000011609 */
[----:B------:R-:W-:Y:S02]  /*8d30*/  PRMT R12, R13, 0x7604, R12 ;  /* 0x000076040d0c7816 */ /* 0x000fe4000000000c */
[----:B------:R-:W-:-:S02]  /*8d40*/  LOP3.LUT R14, R9, 0xff, RZ, 0xc0, !PT ;  /* 0x000000ff090e7812 */ /* 0x000fc400078ec0ff */
[----:B------:R-:W-:Y:S02]  /*8d50*/  LOP3.LUT R25, R25, 0xff, RZ, 0xc0, !PT ;  /* 0x000000ff19197812 */ /* 0x000fe400078ec0ff */
[----:B------:R-:W-:Y:S02]  /*8d60*/  SHF.R.U32.HI R20, RZ, 0x10, R9 ;  /* 0x00000010ff147819 */ /* 0x000fe40000011609 */
[----:B------:R-:W-:Y:S02]  /*8d70*/  SHF.R.U32.HI R24, RZ, 0x10, R11 ;  /* 0x00000010ff187819 */ /* 0x000fe4000001160b */
[----:B------:R-:W-:Y:S02]  /*8d80*/  SHF.R.U32.HI R13, RZ, 0x8, R8 ;  /* 0x00000008ff0d7819 */ /* 0x000fe40000011608 */
[----:B------:R-:W-:Y:S02]  /*8d90*/  SHF.R.U32.HI R3, RZ, 0x8, R10 ;  /* 0x00000008ff037819 */ /* 0x000fe4000001160a */
[----:B------:R-:W-:Y:S01]  /*8da0*/  PRMT R14, R25, 0x7604, R14 ;  /* 0x00007604190e7816 */ /* 0x000fe2000000000e */
[----:B------:R-:W-:Y:S01]  /*8db0*/  IMAD.U32 R25, R20, 0x10000, RZ ;  /* 0x0001000014197824 */ /* 0x000fe200078e00ff */
[----:B------:R-:W-:Y:S01]  /*8dc0*/  LOP3.LUT R15, R13, 0xff, RZ, 0xc0, !PT ;  /* 0x000000ff0d0f7812 */ /* 0x000fe200078ec0ff */
[----:B------:R-:W-:Y:S01]  /*8dd0*/  IMAD.U32 R13, R24, 0x10000, RZ ;  /* 0x00010000180d7824 */ /* 0x000fe200078e00ff */
[----:B------:R-:W-:-:S02]  /*8de0*/  LOP3.LUT R0, R10, 0xff, RZ, 0xc0, !PT ;  /* 0x000000ff0a007812 */ /* 0x000fc400078ec0ff */
[----:B------:R-:W-:Y:S02]  /*8df0*/  LOP3.LUT R3, R3, 0xff, RZ, 0xc0, !PT ;  /* 0x000000ff03037812 */ /* 0x000fe400078ec0ff */
[----:B------:R-:W-:Y:S02]  /*8e00*/  LOP3.LUT R25, R14, 0xff0000, R25, 0xf8, !PT ;  /* 0x00ff00000e197812 */ /* 0x000fe400078ef819 */
[----:B------:R-:W-:Y:S02]  /*8e10*/  PRMT R3, R3, 0x7604, R0 ;  /* 0x0000760403037816 */ /* 0x000fe40000000000 */
[----:B------:R-:W-:Y:S02]  /*8e20*/  LOP3.LUT R0, R8, 0xff, RZ, 0xc0, !PT ;  /* 0x000000ff08007812 */ /* 0x000fe400078ec0ff */
[----:B------:R-:W-:Y:S02]  /*8e30*/  LOP3.LUT R13, R12, 0xff0000, R13, 0xf8, !PT ;  /* 0x00ff00000c0d7812 */ /* 0x000fe400078ef80d */
[----:B------:R-:W-:-:S02]  /*8e40*/  LOP3.LUT R25, R25, 0xff000000, R9, 0xf8, !PT ;  /* 0xff00000019197812 */ /* 0x000fc400078ef809 */
[----:B------:R-:W-:Y:S02]  /*8e50*/  PRMT R15, R15, 0x7604, R0 ;  /* 0x000076040f0f7816 */ /* 0x000fe40000000000 */
[----:B------:R-:W-:Y:S02]  /*8e60*/  LOP3.LUT R13, R13, 0xff000000, R11, 0xf8, !PT ;  /* 0xff0000000d0d7812 */ /* 0x000fe400078ef80b */
[----:B0-----:R-:W-:Y:S02]  /*8e70*/  F2FP.F16.E4M3.UNPACK_B R0, R6.H1 ;  /* 0x00000006ff00723e */ /* 0x001fe400030006ff */
[----:B------:R-:W-:Y:S02]  /*8e80*/  F2FP.F16.E4M3.UNPACK_B R24, R25 ;  /* 0x00000019ff18723e */ /* 0x000fe400020006ff */
[----:B------:R-:W-:Y:S01]  /*8e90*/  LOP3.LUT R3, R3, 0xff0000, R10, 0xf8, !PT ;  /* 0x00ff000003037812 */ /* 0x000fe200078ef80a */
[----:B------:R-:W-:Y:S01]  /*8ea0*/  HADD2.F32 R9, -RZ, R0.H1_H1 ;  /* 0x30000000ff097230 */ /* 0x000fe20000004100 */
[----:B------:R-:W-:Y:S01]  /*8eb0*/  LOP3.LUT R15, R15, 0xff0000, R8, 0xf8, !PT ;  /* 0x00ff00000f0f7812 */ /* 0x000fe200078ef808 */
[--C-:B------:R-:W-:Y:S01]  /*8ec0*/  HADD2.F32 R26, -RZ, R24.reuse.H1_H1 ;  /* 0x30000018ff1a7230 */ /* 0x100fe20000004100 */
[----:B------:R-:W-:Y:S01]  /*8ed0*/  F2FP.F16.E4M3.UNPACK_B R14, R13 ;  /* 0x0000000dff0e723e */ /* 0x000fe200020006ff */
[----:B------:R-:W-:Y:S01]  /*8ee0*/  HADD2.F32 R24, -RZ, R24.H0_H0 ;  /* 0x20000018ff187230 */ /* 0x000fe20000004100 */
[----:B------:R-:W-:-:S02]  /*8ef0*/  LOP3.LUT R12, R3, 0xff000000, R10, 0xf8, !PT ;  /* 0xff000000030c7812 */ /* 0x000fc400078ef80a */
[----:B------:R-:W-:Y:S01]  /*8f00*/  LOP3.LUT R20, R15, 0xff000000, R8, 0xf8, !PT ;  /* 0xff0000000f147812 */ /* 0x000fe200078ef808 */
[----:B------:R-:W-:Y:S01]  /*8f10*/  HADD2.F32 R15, -RZ, R14.H1_H1 ;  /* 0x3000000eff0f7230 */ /* 0x000fe20000004100 */
[----:B------:R-:W-:Y:S01]  /*8f20*/  F2FP.F16.E4M3.UNPACK_B R3, R6 ;  /* 0x00000006ff03723e */ /* 0x000fe200020006ff */
[----:B------:R-:W-:Y:S01]  /*8f30*/  HADD2.F32 R8, -RZ, R0.H0_H0 ;  /* 0x20000000ff087230 */ /* 0x000fe20000004100 */
[-C--:B------:R-:W-:Y:S01]  /*8f40*/  F2FP.F16.E4M3.UNPACK_B R10, R7.reuse ;  /* 0x00000007ff0a723e */ /* 0x080fe200020006ff */
[CC--:B--2---:R-:W-:Y:S01]  /*8f50*/  FMUL.FTZ R27, R9.reuse, R26.reuse ;  /* 0x0000001a091b7220 */ /* 0x0c4fe20000410000 */
[----:B------:R-:W-:Y:S01]  /*8f60*/  F2FP.F16.E4M3.UNPACK_B R11, R7.H1 ;  /* 0x00000007ff0b723e */ /* 0x000fe200030006ff */
[----:B------:R-:W-:Y:S01]  /*8f70*/  FMUL.FTZ R9, R9, R15 ;  /* 0x0000000f09097220 */ /* 0x000fe20000410000 */
[-C--:B------:R-:W-:Y:S01]  /*8f80*/  F2FP.F16.E4M3.UNPACK_B R6, R5.reuse ;  /* 0x00000005ff06723e */ /* 0x080fe200020006ff */
[----:B------:R-:W-:Y:S01]  /*8f90*/  HADD2.F32 R14, -RZ, R14.H0_H0 ;  /* 0x2000000eff0e7230 */ /* 0x000fe20000004100 */
[----:B------:R-:W-:Y:S01]  /*8fa0*/  F2FP.F16.E4M3.UNPACK_B R7, R5.H1 ;  /* 0x00000005ff07723e */ /* 0x000fe200030006ff */
[--C-:B------:R-:W-:Y:S01]  /*8fb0*/  HADD2.F32 R5, -RZ, R3.reuse.H1_H1 ;  /* 0x30000003ff057230 */ /* 0x100fe20000004100 */
[----:B------:R-:W-:Y:S01]  /*8fc0*/  F2FP.F16.E4M3.UNPACK_B R25, R25.H1 ;  /* 0x00000019ff19723e */ /* 0x000fe200030006ff */
        /* <DEDUP_REMOVED lines=8> */
[----:B------:R-:W-:-:S02]  /*9050*/  HADD2.F32 R9, -RZ, R25.H0_H0 ;  /* 0x20000019ff097230 */ /* 0x000fc40000004100 */
[C---:B------:R-:W-:Y:S01]  /*9060*/  FFMA.FTZ R26, R3.reuse, R14, -R8 ;  /* 0x0000000e031a7223 */ /* 0x040fe20000010808 */
[----:B------:R-:W-:Y:S01]  /*9070*/  FFMA.FTZ R27, R3, R24, R15 ;  /* 0x00000018031b7223 */ /* 0x000fe2000001000f */
[----:B------:R-:W-:Y:S01]  /*9080*/  HADD2.F32 R8, -RZ, R13.H0_H0 ;  /* 0x2000000dff087230 */ /* 0x000fe20000004100 */
[----:B------:R-:W-:Y:S01]  /*9090*/  F2FP.F16.E4M3.UNPACK_B R4, R4.H1 ;  /* 0x00000004ff04723e */ /* 0x000fe200030006ff */
[----:B------:R-:W-:Y:S02]  /*90a0*/  HADD2.F32 R10, -RZ, R10.H0_H0 ;  /* 0x2000000aff0a7230 */ /* 0x000fe40000004100 */
[C---:B------:R-:W-:Y:S01]  /*90b0*/  FMUL.FTZ R15, R5.reuse, R9 ;  /* 0x00000009050f7220 */ /* 0x040fe20000410000 */
[----:B------:R-:W-:Y:S02]  /*90c0*/  HADD2.F32 R14, -RZ, R25.H1_H1 ;  /* 0x30000019ff0e7230 */ /* 0x000fe40000004100 */
[----:B------:R-:W-:Y:S01]  /*90d0*/  FMUL.FTZ R5, R5, R8 ;  /* 0x0000000805057220 */ /* 0x000fe20000410000 */
[----:B------:R-:W-:-:S02]  /*90e0*/  HADD2.F32 R3, -RZ, R11.H1_H1 ;  /* 0x3000000bff037230 */ /* 0x000fc40000004100 */
[C---:B------:R-:W-:Y:S01]  /*90f0*/  FFMA.FTZ R24, R10.reuse, R8, -R15 ;  /* 0x000000080a187223 */ /* 0x040fe2000001080f */
[----:B------:R-:W-:Y:S02]  /*9100*/  HADD2.F32 R8, -RZ, R13.H1_H1 ;  /* 0x3000000dff087230 */ /* 0x000fe40000004100 */
[----:B------:R-:W-:Y:S01]  /*9110*/  FFMA.FTZ R25, R10, R9, R5 ;  /* 0x000000090a197223 */ /* 0x000fe20000010005 */
[----:B------:R-:W-:Y:S02]  /*9120*/  HADD2.F32 R11, -RZ, R11.H0_H0 ;  /* 0x2000000bff0b7230 */ /* 0x000fe40000004100 */
[C---:B------:R-:W-:Y:S01]  /*9130*/  FMUL.FTZ R30, R3.reuse, R14 ;  /* 0x0000000e031e7220 */ /* 0x040fe20000410000 */
[----:B------:R-:W-:Y:S01]  /*9140*/  F2FP.F16.E4M3.UNPACK_B R9, R20 ;  /* 0x00000014ff09723e */ /* 0x000fe200020006ff */
[-C--:B------:R-:W-:Y:S01]  /*9150*/  FMUL.FTZ R10, R3, R8.reuse ;  /* 0x00000008030a7220 */ /* 0x080fe20000410000 */
[----:B------:R-:W-:Y:S02]  /*9160*/  HADD2.F32 R5, -RZ, R4.H1_H1 ;  /* 0x30000004ff057230 */ /* 0x000fe40000004100 */
        /* <DEDUP_REMOVED lines=8> */
[C---:B------:R-:W-:Y:S01]  /*91f0*/  FMUL.FTZ R11, R5.reuse, R13 ;  /* 0x0000000d050b7220 */ /* 0x040fe20000410000 */
[----:B------:R-:W-:Y:S02]  /*9200*/  HADD2.F32 R3, -RZ, R0.H1_H1 ;  /* 0x30000000ff037230 */ /* 0x000fe40000004100 */
[----:B------:R-:W-:Y:S02]  /*9210*/  HADD2.F32 R8, -RZ, R8.H0_H0 ;  /* 0x20000008ff087230 */ /* 0x000fe40000004100 */
[-C--:B------:R-:W-:Y:S01]  /*9220*/  FMUL.FTZ R15, R5, R9.reuse ;  /* 0x00000009050f7220 */ /* 0x080fe20000410000 */
        /* <DEDUP_REMOVED lines=8> */
[----:B------:R-:W-:-:S02]  /*92b0*/  HADD2.F32 R4, -RZ, R12.H1_H1 ;  /* 0x3000000cff047230 */ /* 0x000fc40000004100 */
[--C-:B------:R-:W-:Y:S02]  /*92c0*/  HADD2.F32 R3, -RZ, R7.reuse.H1_H1 ;  /* 0x30000007ff037230 */ /* 0x100fe40000004100 */
[--C-:B------:R-:W-:Y:S02]  /*92d0*/  HADD2.F32 R8, -RZ, R20.reuse.H1_H1 ;  /* 0x30000014ff087230 */ /* 0x100fe40000004100 */
[----:B------:R-:W-:Y:S02]  /*92e0*/  HADD2.F32 R9, -RZ, R20.H0_H0 ;  /* 0x20000014ff097230 */ /* 0x000fe40000004100 */
[C---:B------:R-:W-:Y:S01]  /*92f0*/  FMUL.FTZ R13, R3.reuse, R4 ;  /* 0x00000004030d7220 */ /* 0x040fe20000410000 */
[----:B------:R-:W-:Y:S02]  /*9300*/  HADD2.F32 R0, -RZ, R6.H1_H1 ;  /* 0x30000006ff007230 */ /* 0x000fe40000004100 */
[----:B------:R-:W-:Y:S02]  /*9310*/  HADD2.F32 R5, -RZ, R12.H0_H0 ;  /* 0x2000000cff057230 */ /* 0x000fe40000004100 */
[----:B------:R-:W-:Y:S01]  /*9320*/  FMUL.FTZ R12, R3, R8 ;  /* 0x00000008030c7220 */ /* 0x000fe20000410000 */
[----:B------:R-:W-:-:S02]  /*9330*/  HADD2.F32 R7, -RZ, R7.H0_H0 ;  /* 0x20000007ff077230 */ /* 0x000fc40000004100 */
[C---:B------:R-:W-:Y:S01]  /*9340*/  FMUL.FTZ R3, R0.reuse, R9 ;  /* 0x0000000900037220 */ /* 0x040fe20000410000 */
[----:B------:R-:W-:Y:S02]  /*9350*/  HADD2.F32 R6, -RZ, R6.H0_H0 ;  /* 0x20000006ff067230 */ /* 0x000fe40000004100 */
[-C--:B------:R-:W-:Y:S01]  /*9360*/  FMUL.FTZ R0, R0, R5.reuse ;  /* 0x0000000500007220 */ /* 0x080fe20000410000 */
[C---:B------:R-:W-:Y:S01]  /*9370*/  FFMA.FTZ R12, R7.reuse, R4, -R12 ;  /* 0x00000004070c7223 */ /* 0x040fe2000001080c */
[----:B------:R-:W-:Y:S01]  /*9380*/  FFMA.FTZ R13, R7, R8, R13 ;  /* 0x00000008070d7223 */ /* 0x000fe2000001000d */
[C---:B------:R-:W-:Y:S01]  /*9390*/  FFMA.FTZ R5, R6.reuse, R5, -R3 ;  /* 0x0000000506057223 */ /* 0x040fe20000010803 */
[----:B------:R-:W-:Y:S01]  /*93a0*/  FFMA.FTZ R0, R6, R9, R0 ;  /* 0x0000000906007223 */ /* 0x000fe20000010000 */
[----:B------:R-:W-:Y:S02]  /*93b0*/  F2FP.SATFINITE.E4M3.F32.PACK_AB_MERGE_C R6, R29, R28, RZ ;  /* 0x0000001c1d06723e */ /* 0x000fe400048070ff */
[----:B------:R-:W-:-:S02]  /*93c0*/  F2FP.SATFINITE.E4M3.F32.PACK_AB_MERGE_C R7, R31, R30, RZ ;  /* 0x0000001e1f07723e */ /* 0x000fc400048070ff */
[----:B------:R-:W-:Y:S02]  /*93d0*/  F2FP.SATFINITE.E4M3.F32.PACK_AB_MERGE_C R4, R15, R14, RZ ;  /* 0x0000000e0f04723e */ /* 0x000fe400048070ff */
[----:B------:R-:W-:Y:S02]  /*93e0*/  F2FP.SATFINITE.E4M3.F32.PACK_AB_MERGE_C R12, R13, R12, RZ ;  /* 0x0000000c0d0c723e */ /* 0x000fe400048070ff */
[----:B------:R-:W-:Y:S02]  /*93f0*/  F2FP.SATFINITE.E4M3.F32.PACK_AB_MERGE_C R6, R27, R26, R6 ;  /* 0x0000001a1b06723e */ /* 0x000fe40004807006 */
[----:B------:R-:W-:Y:S02]  /*9400*/  F2FP.SATFINITE.E4M3.F32.PACK_AB_MERGE_C R7, R25, R24, R7 ;  /* 0x000000181907723e */ /* 0x000fe40004807007 */
[----:B------:R-:W-:Y:S02]  /*9410*/  F2FP.SATFINITE.E4M3.F32.PACK_AB_MERGE_C R4, R10, R11, R4 ;  /* 0x0000000b0a04723e */ /* 0x000fe40004807004 */
[----:B------:R-:W-:-:S05]  /*9420*/  F2FP.SATFINITE.E4M3.F32.PACK_AB_MERGE_C R5, R0, R5, R12 ;  /* 0x000000050005723e */ /* 0x000fca000480700c */
[----:B------:R0:W-:Y:S01]  /*9430*/  STS.128 [R21+0x12000], R4 ;  /* 0x0120000415007388 */ /* 0x0001e20000000c00 */
[----:B------:R-:W-:Y:S05]  /*9440*/  BRA `(.L_x_434) ;  /* 0x0000002000fc7947 */ /* 0x000fea0003800000 */
.L_x_428:
[----:B------:R-:W-:-:S03]  /*9450*/  UMOV UR4, 0xffffffff ;  /* 0xffffffff00047882 */ /* 0x000fc60000000000 */
[----:B------:R-:W-:Y:S05]  /*9460*/  BRA.DIV UR4, `(.L_x_439) ;  /* 0x0000012e045c7947 */ /* 0x000fea000b800000 */
[----:B------:R0:W1:Y:S04]  /*9470*/  SHFL.IDX PT, R3, R28, RZ, 0x1e1f ;  /* 0x001e1fff1c037589 */ /* 0x00006800000e0000 */
[----:B------:R0:W2:Y:S04]  /*9480*/  SHFL.IDX PT, R27, R26, RZ, 0x1e1f ;  /* 0x001e1fff1a1b7589 */ /* 0x0000a800000e0000 */
[----:B------:R0:W3:Y:S04]  /*9490*/  SHFL.IDX PT, R0, R30, RZ, 0x1e1f ;  /* 0x001e1fff1e007589 */ /* 0x0000e800000e0000 */
[----:B------:R0:W4:Y:S02]  /*94a0*/  SHFL.IDX PT, R20, R31, RZ, 0x1e1f ;  /* 0x001e1fff1f147589 */ /* 0x00012400000e0000 */
.L_x_657:
        /* <DEDUP_REMOVED lines=12> */
[----:B------:R-:W-:Y:S02]  /*9570*/  LOP3.LUT R8, R5, 0xfffffffe, RZ, 0xc0, !PT ;  /* 0xfffffffe05087812 */ /* 0x000fe400078ec0ff */
[----:B------:R-:W-:Y:S02]  /*9580*/  CS2R R4, SRZ ;  /* 0x0000000000047805 */ /* 0x000fe4000001ff00 */
[----:B------:R-:W-:Y:S02]  /*9590*/  IADD3 R37, R9, -R8, RZ ;  /* 0x8000000809257210 */ /* 0x000fe40007ffe0ff */
[----:B------:R-:W-:Y:S02]  /*95a0*/  CS2R R8, SRZ ;  /* 0x0000000000087805 */ /* 0x000fe4000001ff00 */
[----:B------:R-:W-:Y:S01]  /*95b0*/  SHF.L.U32 R37, R37, 0x1f, RZ ;  /* 0x0000001f25257819 */ /* 0x000fe200000006ff */
[----:B------:R-:W-:Y:S06]  /*95c0*/  @P0 BRA `(.L_x_441) ;  /* 0x0000000000700947 */ /* 0x000fec0003800000 */
[----:B------:R-:W2:Y:S01]  /*95d0*/  LDL R26, [R1] ;  /* 0x00000000011a7983 */ /* 0x000ea20000100800 */
[C---:B------:R-:W-:Y:S01]  /*95e0*/  VIADD R4, R16.reuse, 0x20 ;  /* 0x0000002010047836 */ /* 0x040fe20000000000 */
[----:B------:R-:W-:Y:S01]  /*95f0*/  ULDC UR4, c[0x0][0x3f4] ;  /* 0x0000fd0000047ab9 */ /* 0x000fe20000000800 */
[----:B------:R-:W-:Y:S02]  /*9600*/  CS2R R28, SRZ ;  /* 0x00000000001c7805 */ /* 0x000fe4000001ff00 */
[----:B------:R-:W-:Y:S02]  /*9610*/  ISETP.GE.AND P4, PT, R16, UR4, PT ;  /* 0x0000000410007c0c */ /* 0x000fe4000bf86270 */
[----:B------:R-:W-:Y:S02]  /*9620*/  CS2R R30, SRZ ;  /* 0x00000000001e7805 */ /* 0x000fe4000001ff00 */
[----:B------:R-:W-:Y:S02]  /*9630*/  ISETP.GE.AND P5, PT, R4, UR4, PT ;  /* 0x0000000404007c0c */ /* 0x000fe4000bfa6270 */
[----:B------:R-:W-:-:S02]  /*9640*/  CS2R R12, SRZ ;  /* 0x00000000000c7805 */ /* 0x000fc4000001ff00 */
[----:B------:R-:W-:Y:S02]  /*9650*/  CS2R R14, SRZ ;  /* 0x00000000000e7805 */ /* 0x000fe4000001ff00 */
[----:B------:R-:W-:Y:S02]  /*9660*/  CS2R R8, SRZ ;  /* 0x0000000000087805 */ /* 0x000fe4000001ff00 */
[----:B------:R-:W-:Y:S02]  /*9670*/  CS2R R10, SRZ ;  /* 0x00000000000a7805 */ /* 0x000fe4000001ff00 */
[----:B------:R-:W-:Y:S02]  /*9680*/  CS2R R6, SRZ ;  /* 0x0000000000067805 */ /* 0x000fe4000001ff00 */
[----:B------:R-:W-:Y:S02]  /*9690*/  @!P4 SHF.R.S32.HI R5, RZ, 0x1f, R16 ;  /* 0x0000001fff05c819 */ /* 0x000fe40000011410 */
[----:B-1----:R-:W-:-:S05]  /*96a0*/  @!P4 IADD3 R38, P0, R16, R3, RZ ;  /* 0x000000031026c210 */ /* 0x002fca0007f1e0ff */
[----:B---3--:R-:W-:-:S05]  /*96b0*/  @!P4 IMAD.X R39, R0, 0x1, R5, P0 ;  /* 0x000000010027c824 */ /* 0x008fca00000e0605 */
[----:B------:R0:W5:Y:S01]  /*96c0*/  @!P4 LD.E.128 R28, desc[UR40][R38.64] ;  /* 0x00000028261cc980 */ /* 0x000162000c101d00 */
[----:B--2---:R-:W-:Y:S01]  /*96d0*/  @!P5 IMAD.SHL.U32 R4, R26, 0x10, RZ ;  /* 0x000000101a04d824 */ /* 0x004fe200078e00ff */
[----:B------:R-:W-:-:S04]  /*96e0*/  @!P4 IADD3 R26, P1, R16, R27, RZ ;  /* 0x0000001b101ac210 */ /* 0x000fc80007f3e0ff */
[C---:B------:R-:W-:Y:S02]  /*96f0*/  @!P5 IADD3 R32, P2, R4.reuse, R3, RZ ;  /* 0x000000030420d210 */ /* 0x040fe40007f5e0ff */
[----:B------:R-:W-:Y:S01]  /*9700*/  @!P5 IADD3 R34, P3, R4, R27, RZ ;  /* 0x0000001b0422d210 */ /* 0x000fe20007f7e0ff */
[----:B----4-:R-:W-:Y:S01]  /*9710*/  @!P4 IMAD.X R27, R20, 0x1, R5, P1 ;  /* 0x00000001141bc824 */ /* 0x010fe200008e0605 */
[----:B------:R-:W-:Y:S02]  /*9720*/  @!P5 SHF.R.S32.HI R3, RZ, 0x1f, R4 ;  /* 0x0000001fff03d819 */ /* 0x000fe40000011404 */
[----:B------:R-:W-:Y:S02]  /*9730*/  CS2R R4, SRZ ;  /* 0x0000000000047805 */ /* 0x000fe4000001ff00 */
[----:B------:R0:W5:Y:S01]  /*9740*/  @!P4 LD.E.128 R12, desc[UR40][R26.64] ;  /* 0x000000281a0cc980 */ /* 0x000162000c101d00 */
[--C-:B------:R-:W-:Y:S02]  /*9750*/  @!P5 IMAD.X R33, R0, 0x1, R3.reuse, P2 ;  /* 0x000000010021d824 */ /* 0x100fe400010e0603 */
[----:B------:R-:W-:-:S03]  /*9760*/  @!P5 IMAD.X R35, R20, 0x1, R3, P3 ;  /* 0x000000011423d824 */ /* 0x000fc600018e0603 */
[----:B------:R0:W5:Y:S04]  /*9770*/  @!P5 LD.E.128 R8, desc[UR40][R32.64] ;  /* 0x000000282008d980 */ /* 0x000168000c101d00 */
[----:B------:R0:W5:Y:S02]  /*9780*/  @!P5 LD.E.128 R4, desc[UR40][R34.64] ;  /* 0x000000282204d980 */ /* 0x000164000c101d00 */
.L_x_441:
[----:B------:R-:W-:Y:S05]  /*9790*/  BSYNC B1 ;  /* 0x0000000000017941 */ /* 0x000fea0003800000 */
.L_x_440:
[----:B------:R-:W1:Y:S01]  /*97a0*/  SYNCS.PHASECHK.TRANS64.TRYWAIT P0, [R18+URZ+0x19c00], R37 ;  /* 0x019c0025120075a7 */ /* 0x000e62000800017f */
[----:B---3--:R-:W-:Y:S01]  /*97b0*/  IMAD R0, R25, -0xc0, R24 ;  /* 0xffffff4019007824 */ /* 0x008fe200078e0218 */
[----:B------:R-:W-:Y:S04]  /*97c0*/  BSSY B1, `(.L_x_442) ;  /* 0x0000004000017945 */ /* 0x000fe80003800000 */
[----:B------:R-:W-:-:S04]  /*97d0*/  VIMNMX R0, R0, 0xc0, PT ;  /* 0x000000c000007848 */ /* 0x000fc80003fe0100 */
[----:B------:R-:W-:Y:S01]  /*97e0*/  ISETP.GE.AND P1, PT, R155, R0, PT ;  /* 0x000000009b00720c */ /* 0x000fe20003f26270 */
[----:B-1----:R-:W-:-:S12]  /*97f0*/  @!P0 BRA `(.L_x_443) ;  /* 0x0000012800ec8947 */ /* 0x002fd80003800000 */
.L_x_658:
[----:B------:R-:W-:Y:S05]  /*9800*/  BSYNC B1 ;  /* 0x0000000000017941 */ /* 0x000fea0003800000 */
.L_x_442:
[----:B------:R-:W-:Y:S05]  /*9810*/  @P1 BRA `(.L_x_434) ;  /* 0x0000002000081947 */ /* 0x000fea0003800000 */
[----:B------:R3:W5:Y:S01]  /*9820*/  LDL R63, [R1+0x8] ;  /* 0x00000800013f7983 */ /* 0x0007620000100800 */
[----:B------:R-:W0:Y:S03]  /*9830*/  LDC R3, c[0x0][0x3f4] ;  /* 0x0000fd00ff037b82 */ /* 0x000e260000000800 */
[----:B------:R3:W5:Y:S04]  /*9840*/  LDL R62, [R1+0x20] ;  /* 0x00002000013e7983 */ /* 0x0007680000100800 */
[----:B------:R3:W5:Y:S01]  /*9850*/  LDL R60, [R1+0x98] ;  /* 0x00009800013c7983 */ /* 0x0007620000100800 */
[C---:B------:R-:W-:Y:S01]  /*9860*/  VIADD R0, R16.reuse, 0x20 ;  /* 0x0000002010007836 */ /* 0x040fe20000000000 */
[----:B------:R-:W-:Y:S01]  /*9870*/  BSSY B1, `(.L_x_444) ;  /* 0x00000fd000017945 */ /* 0x000fe20003800000 */
[----:B0-----:R-:W-:-:S03]  /*9880*/  ISETP.GE.AND P0, PT, R16, R3, PT ;  /* 0x000000031000720c */ /* 0x001fc60003f06270 */
[----:B------:R-:W-:-:S10]  /*9890*/  ISETP.GE.AND P1, PT, R0, R3, PT ;  /* 0x000000030000720c */ /* 0x000fd40003f26270 */
[----:B---3--:R-:W-:Y:S05]  /*98a0*/  @P0 BRA `(.L_x_445) ;  /* 0x0000000c00e40947 */ /* 0x008fea0003800000 */
[----:B------:R-:W0:Y:S01]  /*98b0*/  S2R R25, SR_TID.X ;  /* 0x0000000000197919 */ /* 0x000e220000002100 */
[----:B----45:R-:W-:Y:S02]  /*98c0*/  SHF.R.U32.HI R20, RZ, 0x8, R28 ;  /* 0x00000008ff147819 */ /* 0x030fe4000001161c */
[----:B------:R-:W-:Y:S02]  /*98d0*/  LOP3.LUT R0, R28, 0xff, RZ, 0xc0, !PT ;  /* 0x000000ff1c007812 */ /* 0x000fe400078ec0ff */
[----:B------:R-:W-:Y:S02]  /*98e0*/  SHF.R.U32.HI R26, RZ, 0x8, R30 ;  /* 0x00000008ff1a7819 */ /* 0x000fe4000001161e */
[----:B--2---:R-:W-:Y:S02]  /*98f0*/  SHF.R.U32.HI R27, RZ, 0x8, R29 ;  /* 0x00000008ff1b7819 */ /* 0x004fe4000001161d */
[----:B------:R-:W-:Y:S02]  /*9900*/  LOP3.LUT R24, R29, 0xff, RZ, 0xc0, !PT ;  /* 0x000000ff1d187812 */ /* 0x000fe400078ec0ff */
[----:B------:R-:W-:-:S02]  /*9910*/  LOP3.LUT R27, R27, 0xff, RZ, 0xc0, !PT ;  /* 0x000000ff1b1b7812 */ /* 0x000fc400078ec0ff */
[----:B------:R-:W-:Y:S02]  /*9920*/  SHF.R.U32.HI R45, RZ, 0x8, R15 ;  /* 0x00000008ff2d7819 */ /* 0x000fe4000001160f */
[----:B------:R-:W-:Y:S02]  /*9930*/  PRMT R38, R27, 0x7604, R24 ;  /* 0x000076041b267816 */ /* 0x000fe40000000018 */
[----:B------:R-:W-:Y:S02]  /*9940*/  LOP3.LUT R24, R31, 0xff, RZ, 0xc0, !PT ;  /* 0x000000ff1f187812 */ /* 0x000fe400078ec0ff */
[----:B------:R-:W-:Y:S02]  /*9950*/  SHF.R.U32.HI R40, RZ, 0x8, R13 ;  /* 0x00000008ff287819 */ /* 0x000fe4000001160d */
[----:B------:R-:W-:Y:S02]  /*9960*/  SHF.R.U32.HI R43, RZ, 0x8, R14 ;  /* 0x00000008ff2b7819 */ /* 0x000fe4000001160e */
[----:B------:R-:W-:-:S02]  /*9970*/  LOP3.LUT R44, R15, 0xff, RZ, 0xc0, !PT ;  /* 0x000000ff0f2c7812 */ /* 0x000fc400078ec0ff */
[----:B------:R-:W-:Y:S02]  /*9980*/  LOP3.LUT R45, R45, 0xff, RZ, 0xc0, !PT ;  /* 0x000000ff2d2d7812 */ /* 0x000fe400078ec0ff */
[----:B------:R-:W-:Y:S02]  /*9990*/  LOP3.LUT R39, R13, 0xff, RZ, 0xc0, !PT ;  /* 0x000000ff0d277812 */ /* 0x000fe400078ec0ff */
[----:B------:R-:W-:Y:S02]  /*99a0*/  LOP3.LUT R40, R40, 0xff, RZ, 0xc0, !PT ;  /* 0x000000ff28287812 */ /* 0x000fe400078ec0ff */
[----:B------:R-:W-:Y:S01]  /*99b0*/  LOP3.LUT R42, R14, 0xff, RZ, 0xc0, !PT ;  /* 0x000000ff0e2a7812 */ /* 0x000fe200078ec0ff */
[----:B0-----:R-:W-:Y:S01]  /*99c0*/  VIADD R33, R25, 0xffffff80 ;  /* 0xffffff8019217836 */ /* 0x001fe20000000000 */
[----:B------:R-:W-:Y:S02]  /*99d0*/  LOP3.LUT R25, R20, 0xff, RZ, 0xc0, !PT ;  /* 0x000000ff14197812 */ /* 0x000fe400078ec0ff */
[----:B------:R-:W-:-:S02]  /*99e0*/  LOP3.LUT R20, R30, 0xff, RZ, 0xc0, !PT ;  /* 0x000000ff1e147812 */ /* 0x000fc400078ec0ff */
[----:B------:R-:W-:Y:S02]  /*99f0*/  LEA.HI R32, R33, R33, RZ, 0x1 ;  /* 0x0000002121207211 */ /* 0x000fe400078f08ff */
[----:B-1----:R-:W-:Y:S02]  /*9a00*/  PRMT R37, R25, 0x7604, R0 ;  /* 0x0000760419257816 */ /* 0x002fe40000000000 */
[----:B------:R-:W-:Y:S02]  /*9a10*/  LOP3.LUT R32, R32, 0xfffffffe, RZ, 0xc0, !PT ;  /* 0xfffffffe20207812 */ /* 0x000fe400078ec0ff */
[----:B------:R-:W-:Y:S02]  /*9a20*/  SHF.R.U32.HI R25, RZ, 0x8, R31 ;  /* 0x00000008ff197819 */ /* 0x000fe4000001161f */
[----:B------:R-:W-:Y:S01]  /*9a30*/  LOP3.LUT R43, R43, 0xff, RZ, 0xc0, !PT ;  /* 0x000000ff2b2b7812 */ /* 0x000fe200078ec0ff */
[----:B------:R-:W-:Y:S01]  /*9a40*/  IMAD.IADD R32, R33, 0x1, -R32 ;  /* 0x0000000121207824 */ /* 0x000fe200078e0a20 */
[----:B------:R-:W-:-:S02]  /*9a50*/  LOP3.LUT R33, R26, 0xff, RZ, 0xc0, !PT ;  /* 0x000000ff1a217812 */ /* 0x000fc400078ec0ff */
[----:B------:R-:W-:Y:S02]  /*9a60*/  SHF.R.U32.HI R26, RZ, 0x8, R12 ;  /* 0x00000008ff1a7819 */ /* 0x000fe4000001160c */
[----:B------:R-:W-:Y:S02]  /*9a70*/  LEA.HI R0, R3, R32, RZ, 0x1c ;  /* 0x0000002003007211 */ /* 0x000fe400078fe0ff */
[----:B------:R-:W-:Y:S02]  /*9a80*/  PRMT R41, R33, 0x7604, R20 ;  /* 0x0000760421297816 */ /* 0x000fe40000000014 */
[C---:B------:R-:W-:Y:S02]  /*9a90*/  LEA.HI R20, R0.reuse, R0, RZ, 0x1 ;  /* 0x0000000000147211 */ /* 0x040fe400078f08ff */
[----:B------:R-:W-:Y:S02]  /*9aa0*/  SHF.L.U32 R0, R0, 0x4, RZ ;  /* 0x0000000400007819 */ /* 0x000fe400000006ff */
[----:B------:R-:W-:-:S02]  /*9ab0*/  SHF.R.S32.HI R20, RZ, 0x1, R20 ;  /* 0x00000001ff147819 */ /* 0x000fc40000011414 */
[----:B------:R-:W-:Y:S02]  /*9ac0*/  LOP3.LUT R0, R63, 0x10, R0, 0xf8, !PT ;  /* 0x000000103f007812 */ /* 0x000fe400078ef800 */
[----:B------:R-:W-:Y:S01]  /*9ad0*/  LOP3.LUT R25, R25, 0xff, RZ, 0xc0, !PT ;  /* 0x000000ff19197812 */ /* 0x000fe200078ec0ff */
[----:B------:R-:W-:Y:S01]  /*9ae0*/  IMAD R33, R20, 0x1800, R62 ;  /* 0x0000180014217824 */ /* 0x000fe200078e023e */
[----:B------:R-:W-:Y:S02]  /*9af0*/  LOP3.LUT R0, R0, R60, RZ, 0x3c, !PT ;  /* 0x0000003c00007212 */ /* 0x000fe400078e3cff */
[----:B------:R-:W-:Y:S02]  /*9b00*/  LOP3.LUT R32, R12, 0xff, RZ, 0xc0, !PT ;  /* 0x000000ff0c207812 */ /* 0x000fe400078ec0ff */
[----:B------:R-:W-:Y:S02]  /*9b10*/  LOP3.LUT R35, R26, 0xff, RZ, 0xc0, !PT ;  /* 0x000000ff1a237812 */ /* 0x000fe400078ec0ff */
[----:B------:R-:W-:-:S02]  /*9b20*/  IADD3 R0, R18, R33, R0 ;  /* 0x0000002112007210 */ /* 0x000fc40007ffe000 */
[----:B------:R-:W-:Y:S02]  /*9b30*/  PRMT R20, R25, 0x7604, R24 ;  /* 0x0000760419147816 */ /* 0x000fe40000000018 */
[----:B------:R-:W0:Y:S01]  /*9b40*/  LDS.128 R24, [R21+0xf000] ;  /* 0x00f0000015187984 */ /* 0x000e220000000c00 */
[----:B------:R-:W-:Y:S02]  /*9b50*/  PRMT R47, R35, 0x7604, R32 ;  /* 0x00007604232f7816 */ /* 0x000fe40000000020 */
[----:B------:R-:W-:Y:S01]  /*9b60*/  PRMT R44, R45, 0x7604, R44 ;  /* 0x000076042d2c7816 */ /* 0x000fe2000000002c */
[----:B------:R-:W1:Y:S01]  /*9b70*/  LDS.128 R32, [R0+0xf000] ;  /* 0x00f0000000207984 */ /* 0x000e620000000c00 */
[----:B------:R-:W-:Y:S02]  /*9b80*/  PRMT R40, R40, 0x7604, R39 ;  /* 0x0000760428287816 */ /* 0x000fe40000000027 */
[----:B------:R-:W-:Y:S02]  /*9b90*/  SHF.R.U32.HI R45, RZ, 0x10, R13 ;  /* 0x00000010ff2d7819 */ /* 0x000fe4000001160d */
[----:B------:R-:W-:-:S02]  /*9ba0*/  SHF.R.U32.HI R39, RZ, 0x10, R29 ;  /* 0x00000010ff277819 */ /* 0x000fc4000001161d */
[----:B------:R-:W-:Y:S01]  /*9bb0*/  PRMT R51, R43, 0x7604, R42 ;  /* 0x000076042b337816 */ /* 0x000fe2000000002a */
[----:B------:R-:W-:Y:S01]  /*9bc0*/  IMAD.U32 R45, R45, 0x10000, RZ ;  /* 0x000100002d2d7824 */ /* 0x000fe200078e00ff */
[----:B------:R-:W-:Y:S01]  /*9bd0*/  SHF.R.U32.HI R43, RZ, 0x10, R31 ;  /* 0x00000010ff2b7819 */ /* 0x000fe2000001161f */
[----:B------:R-:W-:Y:S01]  /*9be0*/  IMAD.U32 R39, R39, 0x10000, RZ ;  /* 0x0001000027277824 */ /* 0x000fe200078e00ff */
[----:B------:R-:W-:Y:S02]  /*9bf0*/  LOP3.LUT R37, R37, 0xff0000, R28, 0xf8, !PT ;  /* 0x00ff000025257812 */ /* 0x000fe400078ef81c */
[----:B------:R-:W-:Y:S01]  /*9c00*/  LOP3.LUT R49, R40, 0xff0000, R45, 0xf8, !PT ;  /* 0x00ff000028317812 */ /* 0x000fe200078ef82d */
[----:B------:R-:W-:Y:S01]  /*9c10*/  IMAD.U32 R43, R43, 0x10000, RZ ;  /* 0x000100002b2b7824 */ /* 0x000fe200078e00ff */
[----:B------:R-:W-:Y:S02]  /*9c20*/  LOP3.LUT R39, R38, 0xff0000, R39, 0xf8, !PT ;  /* 0x00ff000026277812 */ /* 0x000fe400078ef827 */
[----:B------:R-:W-:-:S02]  /*9c30*/  LOP3.LUT R41, R41, 0xff0000, R30, 0xf8, !PT ;  /* 0x00ff000029297812 */ /* 0x000fc400078ef81e */
[----:B------:R-:W-:Y:S02]  /*9c40*/  LOP3.LUT R43, R20, 0xff0000, R43, 0xf8, !PT ;  /* 0x00ff0000142b7812 */ /* 0x000fe400078ef82b */
[----:B------:R-:W-:Y:S02]  /*9c50*/  LOP3.LUT R49, R49, 0xff000000, R13, 0xf8, !PT ;  /* 0xff00000031317812 */ /* 0x000fe400078ef80d */
[----:B------:R-:W-:Y:S02]  /*9c60*/  LOP3.LUT R45, R39, 0xff000000, R29, 0xf8, !PT ;  /* 0xff000000272d7812 */ /* 0x000fe400078ef81d */
[----:B------:R-:W-:Y:S02]  /*9c70*/  LOP3.LUT R28, R37, 0xff000000, R28, 0xf8, !PT ;  /* 0xff000000251c7812 */ /* 0x000fe400078ef81c */
[----:B------:R-:W-:Y:S02]  /*9c80*/  LOP3.LUT R42, R43, 0xff000000, R31, 0xf8, !PT ;  /* 0xff0000002b2a7812 */ /* 0x000fe400078ef81f */
[----:B------:R-:W-:-:S02]  /*9c90*/  SHF.R.U32.HI R53, RZ, 0x10, R15 ;  /* 0x00000010ff357819 */ /* 0x000fc4000001160f */
[----:B------:R-:W-:Y:S02]  /*9ca0*/  LOP3.LUT R37, R47, 0xff0000, R12, 0xf8, !PT ;  /* 0x00ff00002f257812 */ /* 0x000fe400078ef80c */
[----:B------:R-:W-:Y:S01]  /*9cb0*/  LOP3.LUT R20, R41, 0xff000000, R30, 0xf8, !PT ;  /* 0xff00000029147812 */ /* 0x000fe200078ef81e */
[----:B------:R-:W-:Y:S01]  /*9cc0*/  IMAD.U32 R53, R53, 0x10000, RZ ;  /* 0x0001000035357824 */ /* 0x000fe200078e00ff */
[----:B------:R-:W-:Y:S02]  /*9cd0*/  LOP3.LUT R51, R51, 0xff0000, R14, 0xf8, !PT ;  /* 0x00ff000033337812 */ /* 0x000fe400078ef80e */
[-C--:B0-----:R-:W-:Y:S02]  /*9ce0*/  F2FP.F16.E4M3.UNPACK_B R43, R27.reuse ;  /* 0x0000001bff2b723e */ /* 0x081fe400020006ff */
[----:B------:R-:W-:Y:S02]  /*9cf0*/  F2FP.F16.E4M3.UNPACK_B R46, R27.H1 ;  /* 0x0000001bff2e723e */ /* 0x000fe400030006ff */
[----:B------:R-:W-:-:S02]  /*9d00*/  F2FP.F16.E4M3.UNPACK_B R27, R24 ;  /* 0x00000018ff1b723e */ /* 0x000fc400020006ff */
[----:B------:R-:W-:Y:S02]  /*9d10*/  F2FP.F16.E4M3.UNPACK_B R39, R24.H1 ;  /* 0x00000018ff27723e */ /* 0x000fe400030006ff */
[----:B------:R-:W-:Y:S02]  /*9d20*/  F2FP.F16.E4M3.UNPACK_B R48, R49 ;  /* 0x00000031ff30723e */ /* 0x000fe400020006ff */
[----:B-1----:R-:W-:Y:S02]  /*9d30*/  F2FP.F16.E4M3.UNPACK_B R30, R33 ;  /* 0x00000021ff1e723e */ /* 0x002fe400020006ff */
[----:B------:R-:W-:Y:S01]  /*9d40*/  F2FP.F16.E4M3.UNPACK_B R24, R45 ;  /* 0x0000002dff18723e */ /* 0x000fe200020006ff */
[----:B------:R-:W-:Y:S01]  /*9d50*/  HADD2.F32 R50, -RZ, R48.H0_H0 ;  /* 0x20000030ff327230 */ /* 0x000fe20000004100 */
[----:B------:R-:W-:Y:S02]  /*9d60*/  LOP3.LUT R37, R37, 0xff000000, R12, 0xf8, !PT ;  /* 0xff00000025257812 */ /* 0x000fe400078ef80c */
[----:B------:R-:W-:Y:S01]  /*9d70*/  LOP3.LUT R12, R51, 0xff000000, R14, 0xf8, !PT ;  /* 0xff000000330c7812 */ /* 0x000fe200078ef80e */
[----:B------:R-:W-:Y:S01]  /*9d80*/  HADD2.F32 R14, -RZ, R30.H0_H0 ;  /* 0x2000001eff0e7230 */ /* 0x000fe20000004100 */
[-C--:B------:R-:W-:Y:S01]  /*9d90*/  F2FP.F16.E4M3.UNPACK_B R29, R25.reuse ;  /* 0x00000019ff1d723e */ /* 0x080fe200020006ff */
[----:B------:R-:W-:Y:S01]  /*9da0*/  HADD2.F32 R31, -RZ, R24.H0_H0 ;  /* 0x20000018ff1f7230 */ /* 0x000fe20000004100 */
[----:B------:R-:W-:Y:S01]  /*9db0*/  F2FP.F16.E4M3.UNPACK_B R38, R25.H1 ;  /* 0x00000019ff26723e */ /* 0x000fe200030006ff */
[----:B------:R-:W-:Y:S01]  /*9dc0*/  HADD2.F32 R51, -RZ, R48.H1_H1 ;  /* 0x30000030ff337230 */ /* 0x000fe20000004100 */
[----:B------:R-:W-:Y:S01]  /*9dd0*/  F2FP.F16.E4M3.UNPACK_B R40, R33.H1 ;  /* 0x00000021ff28723e */ /* 0x000fe200030006ff */
[----:B------:R-:W-:Y:S01]  /*9de0*/  HADD2.F32 R25, -RZ, R29.H0_H0 ;  /* 0x2000001dff197230 */ /* 0x000fe20000004100 */
[----:B------:R-:W-:Y:S01]  /*9df0*/  LOP3.LUT R53, R44, 0xff0000, R53, 0xf8, !PT ;  /* 0x00ff00002c357812 */ /* 0x000fe200078ef835 */
[----:B------:R-:W-:Y:S01]  /*9e00*/  HADD2.F32 R30, -RZ, R30.H1_H1 ;  /* 0x3000001eff1e7230 */ /* 0x000fe20000004100 */
[----:B------:R-:W-:-:S02]  /*9e10*/  F2FP.F16.E4M3.UNPACK_B R33, R32 ;  /* 0x00000020ff21723e */ /* 0x000fc400020006ff */
[----:B------:R-:W-:Y:S01]  /*9e20*/  F2FP.F16.E4M3.UNPACK_B R41, R32.H1 ;  /* 0x00000020ff29723e */ /* 0x000fe200030006ff */
[-C--:B------:R-:W-:Y:S01]  /*9e30*/  FMUL.FTZ R32, R14, R50.reuse ;  /* 0x000000320e207220 */ /* 0x080fe20000410000 */
[----:B------:R-:W-:Y:S01]  /*9e40*/  F2FP.F16.E4M3.UNPACK_B R44, R35 ;  /* 0x00000023ff2c723e */ /* 0x000fe200020006ff */
[----:B------:R-:W-:Y:S01]  /*9e50*/  FMUL.FTZ R55, R30, R51 ;  /* 0x000000331e377220 */ /* 0x000fe20000410000 */
[----:B------:R-:W-:Y:S01]  /*9e60*/  F2FP.F16.E4M3.UNPACK_B R47, R35.H1 ;  /* 0x00000023ff2f723e */ /* 0x000fe200030006ff */
[----:B------:R-:W-:Y:S01]  /*9e70*/  FMUL.FTZ R35, R14, R31 ;  /* 0x0000001f0e237220 */ /* 0x000fe20000410000 */
[----:B------:R-:W-:Y:S01]  /*9e80*/  F2FP.F16.E4M3.UNPACK_B R49, R49.H1 ;  /* 0x00000031ff31723e */ /* 0x000fe200030006ff */
[C---:B------:R-:W-:Y:S01]  /*9e90*/  FFMA.FTZ R14, R25.reuse, R31, -R32 ;  /* 0x0000001f190e7223 */ /* 0x040fe20000010820 */
[----:B------:R-:W-:Y:S01]  /*9ea0*/  F2FP.F16.E4M3.UNPACK_B R45, R45.H1 ;  /* 0x0000002dff2d723e */ /* 0x000fe200030006ff */
[----:B------:R-:W-:Y:S01]  /*9eb0*/  FFMA.FTZ R25, R25, R50, R35 ;  /* 0x0000003219197223 */ /* 0x000fe20000010023 */
[----:B------:R-:W-:Y:S01]  /*9ec0*/  HADD2.F32 R35, -RZ, R24.H1_H1 ;  /* 0x30000018ff237230 */ /* 0x000fe20000004100 */
[----:B------:R-:W-:Y:S01]  /*9ed0*/  LOP3.LUT R53, R53, 0xff000000, R15, 0xf8, !PT ;  /* 0xff00000035357812 */ /* 0x000fe200078ef80f */
[----:B------:R-:W-:Y:S01]  /*9ee0*/  HADD2.F32 R24, -RZ, R29.H1_H1 ;  /* 0x3000001dff187230 */ /* 0x000fe20000004100 */
[----:B------:R-:W-:Y:S01]  /*9ef0*/  F2FP.F16.E4M3.UNPACK_B R15, R34 ;  /* 0x00000022ff0f723e */ /* 0x000fe200020006ff */
[----:B------:R-:W-:-:S02]  /*9f00*/  HADD2.F32 R48, -RZ, R49.H0_H0 ;  /* 0x20000031ff307230 */ /* 0x000fc40000004100 */
[-C--:B------:R-:W-:Y:S01]  /*9f10*/  FMUL.FTZ R30, R30, R35.reuse ;  /* 0x000000231e1e7220 */ /* 0x080fe20000410000 */
[----:B------:R-:W-:Y:S01]  /*9f20*/  HADD2.F32 R29, -RZ, R40.H0_H0 ;  /* 0x20000028ff1d7230 */ /* 0x000fe20000004100 */
[----:B------:R-:W-:Y:S01]  /*9f30*/  F2FP.F16.E4M3.UNPACK_B R34, R34.H1 ;  /* 0x00000022ff22723e */ /* 0x000fe200030006ff */
[----:B------:R-:W-:Y:S01]  /*9f40*/  HADD2.F32 R32, -RZ, R45.H0_H0 ;  /* 0x2000002dff207230 */ /* 0x000fe20000004100 */
[----:B------:R-:W-:Y:S01]  /*9f50*/  F2FP.F16.E4M3.UNPACK_B R13, R26 ;  /* 0x0000001aff0d723e */ /* 0x000fe200020006ff */
[----:B------:R-:W-:Y:S02]  /*9f60*/  HADD2.F32 R31, -RZ, R38.H0_H0 ;  /* 0x20000026ff1f7230 */ /* 0x000fe40000004100 */
[C---:B------:R-:W-:Y:S01]  /*9f70*/  FMUL.FTZ R50, R29.reuse, R48 ;  /* 0x000000301d327220 */ /* 0x040fe20000410000 */
[----:B------:R-:W-:Y:S02]  /*9f80*/  HADD2.F32 R40, -RZ, R40.H1_H1 ;  /* 0x30000028ff287230 */ /* 0x000fe40000004100 */
[-C--:B------:R-:W-:Y:S01]  /*9f90*/  FMUL.FTZ R57, R29, R32.reuse ;  /* 0x000000201d397220 */ /* 0x080fe20000410000 */
[C---:B------:R-:W-:Y:S01]  /*9fa0*/  FFMA.FTZ R29, R24.reuse, R35, -R55 ;  /* 0x00000023181d7223 */ /* 0x040fe20000010837 */
[----:B------:R-:W-:Y:S01]  /*9fb0*/  FFMA.FTZ R24, R24, R51, R30 ;  /* 0x0000003318187223 */ /* 0x000fe2000001001e */
[C---:B------:R-:W-:Y:S01]  /*9fc0*/  FFMA.FTZ R30, R31.reuse, R32, -R50 ;  /* 0x000000201f1e7223 */ /* 0x040fe20000010832 */
[----:B------:R-:W-:Y:S01]  /*9fd0*/  F2FP.F16.E4M3.UNPACK_B R50, R53 ;  /* 0x00000035ff32723e */ /* 0x000fe200020006ff */
[----:B------:R-:W-:Y:S01]  /*9fe0*/  FFMA.FTZ R31, R31, R48, R57 ;  /* 0x000000301f1f7223 */ /* 0x000fe20000010039 */
[----:B------:R-:W-:Y:S01]  /*9ff0*/  F2FP.F16.E4M3.UNPACK_B R48, R42 ;  /* 0x0000002aff30723e */ /* 0x000fe200020006ff */
[----:B------:R-:W-:Y:S01]  /*a000*/  HADD2.F32 R51, -RZ, R49.H1_H1 ;  /* 0x30000031ff337230 */ /* 0x000fe20000004100 */
[----:B------:R-:W-:Y:S01]  /*a010*/  F2FP.F16.E4M3.UNPACK_B R26, R26.H1 ;  /* 0x0000001aff1a723e */ /* 0x000fe200030006ff */
[----:B------:R-:W-:-:S02]  /*a020*/  HADD2.F32 R45, -RZ, R45.H1_H1 ;  /* 0x3000002dff2d7230 */ /* 0x000fc40000004100 */
[----:B------:R-:W-:Y:S02]  /*a030*/  HADD2.F32 R52, -RZ, R50.H0_H0 ;  /* 0x20000032ff347230 */ /* 0x000fe40000004100 */
[C---:B------:R-:W-:Y:S01]  /*a040*/  FMUL.FTZ R55, R40.reuse, R51 ;  /* 0x0000003328377220 */ /* 0x040fe20000410000 */
[----:B------:R-:W-:Y:S02]  /*a050*/  HADD2.F32 R35, -RZ, R44.H0_H0 ;  /* 0x2000002cff237230 */ /* 0x000fe40000004100 */
[----:B------:R-:W-:Y:S01]  /*a060*/  FMUL.FTZ R40, R40, R45 ;  /* 0x0000002d28287220 */ /* 0x000fe20000410000 */
[----:B------:R-:W-:Y:S02]  /*a070*/  HADD2.F32 R49, -RZ, R48.H0_H0 ;  /* 0x20000030ff317230 */ /* 0x000fe40000004100 */
[----:B------:R-:W-:Y:S02]  /*a080*/  HADD2.F32 R38, -RZ, R38.H1_H1 ;  /* 0x30000026ff267230 */ /* 0x000fe40000004100 */
[----:B------:R-:W-:Y:S01]  /*a090*/  FMUL.FTZ R57, R35, R52 ;  /* 0x0000003423397220 */ /* 0x000fe20000410000 */
[----:B------:R-:W-:-:S02]  /*a0a0*/  HADD2.F32 R32, -RZ, R43.H0_H0 ;  /* 0x2000002bff207230 */ /* 0x000fc40000004100 */
[----:B------:R-:W-:Y:S01]  /*a0b0*/  FMUL.FTZ R59, R35, R49 ;  /* 0x00000031233b7220 */ /* 0x000fe20000410000 */
[----:B------:R-:W-:Y:S02]  /*a0c0*/  HADD2.F32 R43, -RZ, R43.H1_H1 ;  /* 0x3000002bff2b7230 */ /* 0x000fe40000004100 */
[C---:B------:R-:W-:Y:S01]  /*a0d0*/  FFMA.FTZ R35, R38.reuse, R45, -R55 ;  /* 0x0000002d26237223 */ /* 0x040fe20000010837 */
[----:B------:R-:W-:Y:S01]  /*a0e0*/  FFMA.FTZ R40, R38, R51, R40 ;  /* 0x0000003326287223 */ /* 0x000fe20000010028 */
[C---:B------:R-:W-:Y:S01]  /*a0f0*/  FFMA.FTZ R38, R32.reuse, R49, -R57 ;  /* 0x0000003120267223 */ /* 0x040fe20000010839 */
[----:B------:R-:W-:Y:S01]  /*a100*/  HADD2.F32 R49, -RZ, R48.H1_H1 ;  /* 0x30000030ff317230 */ /* 0x000fe20000004100 */
[----:B------:R-:W-:Y:S01]  /*a110*/  F2FP.F16.E4M3.UNPACK_B R51, R53.H1 ;  /* 0x00000035ff33723e */ /* 0x000fe200030006ff */
[----:B------:R-:W-:Y:S01]  /*a120*/  FFMA.FTZ R32, R32, R52, R59 ;  /* 0x0000003420207223 */ /* 0x000fe2000001003b */
[----:B------:R-:W-:Y:S01]  /*a130*/  F2FP.F16.E4M3.UNPACK_B R48, R42.H1 ;  /* 0x0000002aff30723e */ /* 0x000fe200030006ff */
[----:B------:R-:W-:Y:S01]  /*a140*/  HADD2.F32 R52, -RZ, R50.H1_H1 ;  /* 0x30000032ff347230 */ /* 0x000fe20000004100 */
[----:B------:R-:W-:Y:S01]  /*a150*/  F2FP.SATFINITE.E4M3.F32.PACK_AB_MERGE_C R31, R40, R31, RZ ;  /* 0x0000001f281f723e */ /* 0x000fe200048070ff */
[----:B------:R-:W-:-:S02]  /*a160*/  HADD2.F32 R53, -RZ, R51.H0_H0 ;  /* 0x20000033ff357230 */ /* 0x000fc40000004100 */
[----:B------:R-:W-:Y:S01]  /*a170*/  HADD2.F32 R45, -RZ, R47.H0_H0 ;  /* 0x2000002fff2d7230 */ /* 0x000fe20000004100 */
[----:B------:R-:W-:Y:S01]  /*a180*/  F2FP.SATFINITE.E4M3.F32.PACK_AB_MERGE_C R25, R24, R25, R31 ;  /* 0x000000191819723e */ /* 0x000fe2000480701f */
[----:B------:R-:W-:Y:S02]  /*a190*/  HADD2.F32 R50, -RZ, R48.H0_H0 ;  /* 0x20000030ff327230 */ /* 0x000fe40000004100 */
[----:B------:R-:W-:Y:S02]  /*a1a0*/  HADD2.F32 R42, -RZ, R44.H1_H1 ;  /* 0x3000002cff2a7230 */ /* 0x000fe40000004100 */
[C---:B------:R-:W-:Y:S01]  /*a1b0*/  FMUL.FTZ R57, R45.reuse, R53 ;  /* 0x000000352d397220 */ /* 0x040fe20000410000 */
[--C-:B------:R-:W-:Y:S02]  /*a1c0*/  HADD2.F32 R44, -RZ, R46.reuse.H0_H0 ;  /* 0x2000002eff2c7230 */ /* 0x100fe40000004100 */
[----:B------:R-:W-:Y:S01]  /*a1d0*/  FMUL.FTZ R56, R45, R50 ;  /* 0x000000322d387220 */ /* 0x000fe20000410000 */
[----:B------:R-:W-:-:S02]  /*a1e0*/  HADD2.F32 R46, -RZ, R46.H1_H1 ;  /* 0x3000002eff2e7230 */ /* 0x000fc40000004100 */
[C---:B------:R-:W-:Y:S01]  /*a1f0*/  FMUL.FTZ R54, R42.reuse, R52 ;  /* 0x000000342a367220 */ /* 0x040fe20000410000 */
[----:B------:R-:W-:Y:S01]  /*a200*/  FMUL.FTZ R55, R42, R49 ;  /* 0x000000312a377220 */ /* 0x000fe20000410000 */
[C---:B------:R-:W-:Y:S01]  /*a210*/  FFMA.FTZ R42, R44.reuse, R50, -R57 ;  /* 0x000000322c2a7223 */ /* 0x040fe20000010839 */
[----:B------:R-:W-:Y:S01]  /*a220*/  FFMA.FTZ R44, R44, R53, R56 ;  /* 0x000000352c2c7223 */ /* 0x000fe20000010038 */
[C---:B------:R-:W-:Y:S01]  /*a230*/  FFMA.FTZ R45, R43.reuse, R49, -R54 ;  /* 0x000000312b2d7223 */ /* 0x040fe20000010836 */
[----:B------:R-:W-:Y:S01]  /*a240*/  F2FP.F16.E4M3.UNPACK_B R53, R37.H1 ;  /* 0x00000025ff35723e */ /* 0x000fe200030006ff */
[----:B------:R-:W-:Y:S01]  /*a250*/  FFMA.FTZ R43, R43, R52, R55 ;  /* 0x000000342b2b7223 */ /* 0x000fe20000010037 */
[----:B------:R-:W-:Y:S01]  /*a260*/  F2FP.F16.E4M3.UNPACK_B R50, R28.H1 ;  /* 0x0000001cff32723e */ /* 0x000fe200030006ff */
[----:B------:R-:W-:Y:S02]  /*a270*/  HADD2.F32 R55, -RZ, R51.H1_H1 ;  /* 0x30000033ff377230 */ /* 0x000fe40000004100 */
[----:B------:R-:W-:-:S02]  /*a280*/  HADD2.F32 R49, -RZ, R47.H1_H1 ;  /* 0x3000002fff317230 */ /* 0x000fc40000004100 */
[----:B------:R-:W-:Y:S02]  /*a290*/  HADD2.F32 R54, -RZ, R53.H0_H0 ;  /* 0x20000035ff367230 */ /* 0x000fe40000004100 */
        /* <DEDUP_REMOVED lines=8> */
[-C--:B------:R-:W-:Y:S01]  /*a320*/  FMUL.FTZ R56, R49, R52.reuse ;  /* 0x0000003431387220 */ /* 0x080fe20000410000 */
[C---:B------:R-:W-:Y:S01]  /*a330*/  FFMA.FTZ R47, R46.reuse, R52, -R61 ;  /* 0x000000342e2f7223 */ /* 0x040fe2000001083d */
[----:B------:R-:W-:Y:S01]  /*a340*/  HADD2.F32 R52, -RZ, R53.H1_H1 ;  /* 0x30000035ff347230 */ /* 0x000fe20000004100 */
[----:B------:R-:W-:Y:S01]  /*a350*/  F2FP.F16.E4M3.UNPACK_B R53, R37 ;  /* 0x00000025ff35723e */ /* 0x000fe200020006ff */
[----:B------:R-:W-:Y:S02]  /*a360*/  HADD2.F32 R50, -RZ, R50.H1_H1 ;  /* 0x30000032ff327230 */ /* 0x000fe40000004100 */
[----:B------:R-:W-:Y:S01]  /*a370*/  FFMA.FTZ R49, R46, R55, R56 ;  /* 0x000000372e317223 */ /* 0x000fe20000010038 */
[----:B------:R-:W-:-:S02]  /*a380*/  HADD2.F32 R39, -RZ, R39.H1_H1 ;  /* 0x30000027ff277230 */ /* 0x000fc40000004100 */
[C---:B------:R-:W-:Y:S01]  /*a390*/  FFMA.FTZ R46, R48.reuse, R51, -R57 ;  /* 0x00000033302e7223 */ /* 0x040fe20000010839 */
[C---:B------:R-:W-:Y:S01]  /*a3a0*/  FMUL.FTZ R56, R41.reuse, R52 ;  /* 0x0000003429387220 */ /* 0x040fe20000410000 */
[----:B------:R-:W-:Y:S01]  /*a3b0*/  F2FP.F16.E4M3.UNPACK_B R51, R28 ;  /* 0x0000001cff33723e */ /* 0x000fe200020006ff */
[----:B------:R-:W-:Y:S01]  /*a3c0*/  FMUL.FTZ R41, R41, R50 ;  /* 0x0000003229297220 */ /* 0x000fe20000410000 */
[----:B------:R-:W-:Y:S01]  /*a3d0*/  FFMA.FTZ R48, R48, R54, R59 ;  /* 0x0000003630307223 */ /* 0x000fe2000001003b */
[C---:B------:R-:W-:Y:S01]  /*a3e0*/  FFMA.FTZ R37, R39.reuse, R50, -R56 ;  /* 0x0000003227257223 */ /* 0x040fe20000010838 */
[----:B------:R-:W-:Y:S02]  /*a3f0*/  HADD2.F32 R54, -RZ, R53.H0_H0 ;  /* 0x20000035ff367230 */ /* 0x000fe40000004100 */
[----:B------:R-:W-:Y:S01]  /*a400*/  FFMA.FTZ R39, R39, R52, R41 ;  /* 0x0000003427277223 */ /* 0x000fe20000010029 */
[----:B------:R-:W-:Y:S01]  /*a410*/  HADD2.F32 R28, -RZ, R33.H0_H0 ;  /* 0x20000021ff1c7230 */ /* 0x000fe20000004100 */
[-C--:B------:R-:W-:Y:S01]  /*a420*/  F2FP.F16.E4M3.UNPACK_B R55, R12.reuse.H1 ;  /* 0x0000000cff37723e */ /* 0x080fe200030006ff */
[----:B------:R-:W-:Y:S01]  /*a430*/  HADD2.F32 R52, -RZ, R51.H0_H0 ;  /* 0x20000033ff347230 */ /* 0x000fe20000004100 */
[----:B------:R-:W-:Y:S01]  /*a440*/  F2FP.F16.E4M3.UNPACK_B R12, R12 ;  /* 0x0000000cff0c723e */ /* 0x000fe200020006ff */
[----:B------:R-:W-:-:S02]  /*a450*/  HADD2.F32 R41, -RZ, R27.H0_H0 ;  /* 0x2000001bff297230 */ /* 0x000fc40000004100 */
[C---:B------:R-:W-:Y:S01]  /*a460*/  FMUL.FTZ R56, R28.reuse, R54 ;  /* 0x000000361c387220 */ /* 0x040fe20000410000 */
[----:B------:R-:W-:Y:S02]  /*a470*/  HADD2.F32 R53, -RZ, R53.H1_H1 ;  /* 0x30000035ff357230 */ /* 0x000fe40000004100 */
[-C--:B------:R-:W-:Y:S01]  /*a480*/  FMUL.FTZ R58, R28, R52.reuse ;  /* 0x000000341c3a7220 */ /* 0x080fe20000410000 */
[----:B------:R-:W-:Y:S02]  /*a490*/  HADD2.F32 R50, -RZ, R33.H1_H1 ;  /* 0x30000021ff327230 */ /* 0x000fe40000004100 */
[C---:B------:R-:W-:Y:S01]  /*a4a0*/  FFMA.FTZ R28, R41.reuse, R52, -R56 ;  /* 0x00000034291c7223 */ /* 0x040fe20000010838 */
[----:B------:R-:W-:Y:S02]  /*a4b0*/  HADD2.F32 R51, -RZ, R51.H1_H1 ;  /* 0x30000033ff337230 */ /* 0x000fe40000004100 */
[----:B------:R-:W-:Y:S01]  /*a4c0*/  FFMA.FTZ R33, R41, R54, R58 ;  /* 0x0000003629217223 */ /* 0x000fe2000001003a */
[----:B------:R-:W-:-:S02]  /*a4d0*/  HADD2.F32 R27, -RZ, R27.H1_H1 ;  /* 0x3000001bff1b7230 */ /* 0x000fc40000004100 */
[C---:B------:R-:W-:Y:S01]  /*a4e0*/  FMUL.FTZ R56, R50.reuse, R53 ;  /* 0x0000003532387220 */ /* 0x040fe20000410000 */
[-C--:B------:R-:W-:Y:S01]  /*a4f0*/  F2FP.F16.E4M3.UNPACK_B R52, R20.reuse.H1 ;  /* 0x00000014ff34723e */ /* 0x080fe200030006ff */
[-C--:B------:R-:W-:Y:S01]  /*a500*/  FMUL.FTZ R58, R50, R51.reuse ;  /* 0x00000033323a7220 */ /* 0x080fe20000410000 */
[----:B------:R-:W-:Y:S02]  /*a510*/  HADD2.F32 R54, -RZ, R55.H0_H0 ;  /* 0x20000037ff367230 */ /* 0x000fe40000004100 */
[C---:B------:R-:W-:Y:S01]  /*a520*/  FFMA.FTZ R41, R27.reuse, R51, -R56 ;  /* 0x000000331b297223 */ /* 0x040fe20000010838 */
[----:B------:R-:W-:Y:S02]  /*a530*/  HADD2.F32 R50, -RZ, R34.H0_H0 ;  /* 0x20000022ff327230 */ /* 0x000fe40000004100 */
[----:B------:R-:W-:Y:S01]  /*a540*/  FFMA.FTZ R58, R27, R53, R58 ;  /* 0x000000351b3a7223 */ /* 0x000fe2000001003a */
[--C-:B------:R-:W-:Y:S01]  /*a550*/  HADD2.F32 R51, -RZ, R52.reuse.H0_H0 ;  /* 0x20000034ff337230 */ /* 0x100fe20000004100 */
[----:B------:R-:W-:Y:S01]  /*a560*/  F2FP.F16.E4M3.UNPACK_B R20, R20 ;  /* 0x00000014ff14723e */ /* 0x000fe200020006ff */
[----:B------:R-:W-:-:S02]  /*a570*/  HADD2.F32 R53, -RZ, R52.H1_H1 ;  /* 0x30000034ff357230 */ /* 0x000fc40000004100 */
[C---:B------:R-:W-:Y:S01]  /*a580*/  FMUL.FTZ R52, R50.reuse, R54 ;  /* 0x0000003632347220 */ /* 0x040fe20000410000 */
[----:B------:R-:W-:Y:S02]  /*a590*/  HADD2.F32 R27, -RZ, R26.H0_H0 ;  /* 0x2000001aff1b7230 */ /* 0x000fe40000004100 */
[-C--:B------:R-:W-:Y:S01]  /*a5a0*/  FMUL.FTZ R50, R50, R51.reuse ;  /* 0x0000003332327220 */ /* 0x080fe20000410000 */
[----:B------:R-:W-:Y:S01]  /*a5b0*/  HADD2.F32 R55, -RZ, R55.H1_H1 ;  /* 0x30000037ff377230 */ /* 0x000fe20000004100 */
[----:B------:R-:W-:Y:S01]  /*a5c0*/  F2FP.SATFINITE.E4M3.F32.PACK_AB_MERGE_C R39, R39, R48, RZ ;  /* 0x000000302727723e */ /* 0x000fe200048070ff */
[----:B------:R-:W-:Y:S02]  /*a5d0*/  HADD2.F32 R34, -RZ, R34.H1_H1 ;  /* 0x30000022ff227230 */ /* 0x000fe40000004100 */
[C---:B------:R-:W-:Y:S01]  /*a5e0*/  FFMA.FTZ R52, R27.reuse, R51, -R52 ;  /* 0x000000331b347223 */ /* 0x040fe20000010834 */
[----:B------:R-:W-:Y:S02]  /*a5f0*/  HADD2.F32 R26, -RZ, R26.H1_H1 ;  /* 0x3000001aff1a7230 */ /* 0x000fe40000004100 */
[----:B------:R-:W-:Y:S01]  /*a600*/  FFMA.FTZ R54, R27, R54, R50 ;  /* 0x000000361b367223 */ /* 0x000fe20000010032 */
[----:B------:R-:W-:-:S02]  /*a610*/  HADD2.F32 R27, -RZ, R20.H0_H0 ;  /* 0x20000014ff1b7230 */ /* 0x000fc40000004100 */
[C---:B------:R-:W-:Y:S01]  /*a620*/  FMUL.FTZ R51, R34.reuse, R55 ;  /* 0x0000003722337220 */ /* 0x040fe20000410000 */
[----:B------:R-:W-:Y:S01]  /*a630*/  FMUL.FTZ R34, R34, R53 ;  /* 0x0000003522227220 */ /* 0x000fe20000410000 */
[----:B------:R-:W-:Y:S02]  /*a640*/  F2FP.SATFINITE.E4M3.F32.PACK_AB_MERGE_C R24, R58, R33, R39 ;  /* 0x000000213a18723e */ /* 0x000fe40004807027 */
[C---:B------:R-:W-:Y:S01]  /*a650*/  FFMA.FTZ R57, R26.reuse, R53, -R51 ;  /* 0x000000351a397223 */ /* 0x040fe20000010833 */
[----:B------:R-:W-:Y:S01]  /*a660*/  FFMA.FTZ R55, R26, R55, R34 ;  /* 0x000000371a377223 */ /* 0x000fe20000010022 */
[----:B------:R-:W-:Y:S02]  /*a670*/  HADD2.F32 R26, -RZ, R20.H1_H1 ;  /* 0x30000014ff1a7230 */ /* 0x000fe40000004100 */
[----:B------:R-:W-:Y:S01]  /*a680*/  HADD2.F32 R51, -RZ, R12.H0_H0 ;  /* 0x2000000cff337230 */ /* 0x000fe20000004100 */
[----:B------:R-:W-:Y:S01]  /*a690*/  F2FP.SATFINITE.E4M3.F32.PACK_AB_MERGE_C R52, R57, R52, RZ ;  /* 0x000000343934723e */ /* 0x000fe200048070ff */
[----:B------:R-:W-:-:S02]  /*a6a0*/  HADD2.F32 R20, -RZ, R15.H0_H0 ;  /* 0x2000000fff147230 */ /* 0x000fc40000004100 */
[----:B------:R-:W-:Y:S02]  /*a6b0*/  HADD2.F32 R34, -RZ, R12.H1_H1 ;  /* 0x3000000cff227230 */ /* 0x000fe40000004100 */
[----:B------:R-:W-:Y:S02]  /*a6c0*/  HADD2.F32 R15, -RZ, R15.H1_H1 ;  /* 0x3000000fff0f7230 */ /* 0x000fe40000004100 */
[C---:B------:R-:W-:Y:S01]  /*a6d0*/  FMUL.FTZ R53, R20.reuse, R51 ;  /* 0x0000003314357220 */ /* 0x040fe20000410000 */
[--C-:B------:R-:W-:Y:S02]  /*a6e0*/  HADD2.F32 R12, -RZ, R13.reuse.H0_H0 ;  /* 0x2000000dff0c7230 */ /* 0x100fe40000004100 */
[----:B------:R-:W-:Y:S01]  /*a6f0*/  FMUL.FTZ R20, R20, R27 ;  /* 0x0000001b14147220 */ /* 0x000fe20000410000 */
[----:B------:R-:W-:Y:S02]  /*a700*/  HADD2.F32 R13, -RZ, R13.H1_H1 ;  /* 0x3000000dff0d7230 */ /* 0x000fe40000004100 */
[C---:B------:R-:W-:Y:S01]  /*a710*/  FMUL.FTZ R50, R15.reuse, R34 ;  /* 0x000000220f327220 */ /* 0x040fe20000410000 */
[-C--:B------:R-:W-:Y:S01]  /*a720*/  FMUL.FTZ R15, R15, R26.reuse ;  /* 0x0000001a0f0f7220 */ /* 0x080fe20000410000 */
[C---:B------:R-:W-:Y:S01]  /*a730*/  FFMA.FTZ R20, R12.reuse, R51, R20 ;  /* 0x000000330c147223 */ /* 0x040fe20000010014 */
[----:B------:R-:W-:Y:S01]  /*a740*/  FFMA.FTZ R53, R12, R27, -R53 ;  /* 0x0000001b0c357223 */ /* 0x000fe20000010835 */
[C---:B------:R-:W-:Y:S01]  /*a750*/  FFMA.FTZ R50, R13.reuse, R26, -R50 ;  /* 0x0000001a0d327223 */ /* 0x040fe20000010832 */
[----:B------:R-:W-:Y:S01]  /*a760*/  FFMA.FTZ R51, R13, R34, R15 ;  /* 0x000000220d337223 */ /* 0x000fe2000001000f */
[----:B------:R-:W-:-:S02]  /*a770*/  F2FP.SATFINITE.E4M3.F32.PACK_AB_MERGE_C R13, R35, R30, RZ ;  /* 0x0000001e230d723e */ /* 0x000fc400048070ff */
[----:B------:R-:W-:Y:S02]  /*a780*/  F2FP.SATFINITE.E4M3.F32.PACK_AB_MERGE_C R15, R47, R42, RZ ;  /* 0x0000002a2f0f723e */ /* 0x000fe400048070ff */
[----:B------:R-:W-:Y:S02]  /*a790*/  F2FP.SATFINITE.E4M3.F32.PACK_AB_MERGE_C R12, R37, R46, RZ ;  /* 0x0000002e250c723e */ /* 0x000fe400048070ff */
[----:B------:R-:W-:Y:S02]  /*a7a0*/  F2FP.SATFINITE.E4M3.F32.PACK_AB_MERGE_C R27, R49, R44, RZ ;  /* 0x0000002c311b723e */ /* 0x000fe400048070ff */
[----:B------:R-:W-:Y:S02]  /*a7b0*/  F2FP.SATFINITE.E4M3.F32.PACK_AB_MERGE_C R26, R55, R54, RZ ;  /* 0x00000036371a723e */ /* 0x000fe400048070ff */
[----:B------:R-:W-:Y:S02]  /*a7c0*/  F2FP.SATFINITE.E4M3.F32.PACK_AB_MERGE_C R13, R29, R14, R13 ;  /* 0x0000000e1d0d723e */ /* 0x000fe4000480700d */
[----:B------:R-:W-:-:S02]  /*a7d0*/  F2FP.SATFINITE.E4M3.F32.PACK_AB_MERGE_C R15, R45, R38, R15 ;  /* 0x000000262d0f723e */ /* 0x000fc4000480700f */
[----:B------:R-:W-:Y:S02]  /*a7e0*/  F2FP.SATFINITE.E4M3.F32.PACK_AB_MERGE_C R12, R41, R28, R12 ;  /* 0x0000001c290c723e */ /* 0x000fe4000480700c */
[----:B------:R-:W-:Y:S02]  /*a7f0*/  F2FP.SATFINITE.E4M3.F32.PACK_AB_MERGE_C R14, R50, R53, R52 ;  /* 0x00000035320e723e */ /* 0x000fe40004807034 */
[----:B------:R-:W-:Y:S02]  /*a800*/  F2FP.SATFINITE.E4M3.F32.PACK_AB_MERGE_C R27, R43, R32, R27 ;  /* 0x000000202b1b723e */ /* 0x000fe4000480701b */
[----:B------:R-:W-:Y:S01]  /*a810*/  F2FP.SATFINITE.E4M3.F32.PACK_AB_MERGE_C R26, R51, R20, R26 ;  /* 0x00000014331a723e */ /* 0x000fe2000480701a */
[----:B------:R0:W-:Y:S04]  /*a820*/  STS.128 [R21+0xf000], R12 ;  /* 0x00f0000c15007388 */ /* 0x0001e80000000c00 */
[----:B------:R0:W-:Y:S02]  /*a830*/  STS.128 [R0+0xf000], R24 ;  /* 0x00f0001800007388 */ /* 0x0001e40000000c00 */
.L_x_445:
[----:B------:R-:W-:Y:S05]  /*a840*/  BSYNC B1 ;  /* 0x0000000000017941 */ /* 0x000fea0003800000 */
.L_x_444:
[----:B------:R-:W-:Y:S05]  /*a850*/  @P1 BRA `(.L_x_434) ;  /* 0x0000000c00f81947 */ /* 0x000fea0003800000 */
[----:B0-2---:R-:W2:Y:S04]  /*a860*/  LDL R27, [R1] ;  /* 0x00000000011b7983 */ /* 0x005ea80000100800 */
[----:B------:R-:W3:Y:S01]  /*a870*/  LDL R49, [R1+0x94] ;  /* 0x0000940001317983 */ /* 0x000ee20000100800 */
[----:B-----5:R-:W-:Y:S02]  /*a880*/  SHF.R.U32.HI R0, RZ, 0x8, R8 ;  /* 0x00000008ff007819 */ /* 0x020fe40000011608 */
[----:B------:R-:W-:Y:S02]  /*a890*/  LOP3.LUT R13, R8, 0xff, RZ, 0xc0, !PT ;  /* 0x000000ff080d7812 */ /* 0x000fe400078ec0ff */
[----:B------:R-:W-:Y:S02]  /*a8a0*/  LOP3.LUT R0, R0, 0xff, RZ, 0xc0, !PT ;  /* 0x000000ff00007812 */ /* 0x000fe400078ec0ff */
[----:B------:R-:W-:-:S02]  /*a8b0*/  SHF.R.U32.HI R26, RZ, 0x8, R9 ;  /* 0x00000008ff1a7819 */ /* 0x000fc40000011609 */
[----:B----4-:R-:W-:Y:S02]  /*a8c0*/  PRMT R20, R0, 0x7604, R13 ;  /* 0x0000760400147816 */ /* 0x010fe4000000000d */
[----:B------:R-:W-:Y:S02]  /*a8d0*/  LOP3.LUT R15, R9, 0xff, RZ, 0xc0, !PT ;  /* 0x000000ff090f7812 */ /* 0x000fe400078ec0ff */
[----:B------:R-:W-:Y:S02]  /*a8e0*/  SHF.R.U32.HI R14, RZ, 0x8, R11 ;  /* 0x00000008ff0e7819 */ /* 0x000fe4000001160b */
[----:B------:R-:W-:Y:S02]  /*a8f0*/  LOP3.LUT R0, R26, 0xff, RZ, 0xc0, !PT ;  /* 0x000000ff1a007812 */ /* 0x000fe400078ec0ff */
[----:B------:R-:W-:Y:S02]  /*a900*/  LOP3.LUT R21, R11, 0xff, RZ, 0xc0, !PT ;  /* 0x000000ff0b157812 */ /* 0x000fe400078ec0ff */
[----:B------:R-:W-:-:S02]  /*a910*/  LOP3.LUT R14, R14, 0xff, RZ, 0xc0, !PT ;  /* 0x000000ff0e0e7812 */ /* 0x000fc400078ec0ff */
[----:B------:R-:W-:Y:S02]  /*a920*/  PRMT R28, R0, 0x7604, R15 ;  /* 0x00007604001c7816 */ /* 0x000fe4000000000f */
[----:B------:R-:W-:Y:S02]  /*a930*/  SHF.R.U32.HI R24, RZ, 0x8, R4 ;  /* 0x00000008ff187819 */ /* 0x000fe40000011604 */
[----:B------:R-:W-:Y:S02]  /*a940*/  PRMT R32, R14, 0x7604, R21 ;  /* 0x000076040e207816 */ /* 0x000fe40000000015 */
[----:B------:R-:W-:Y:S02]  /*a950*/  LOP3.LUT R25, R4, 0xff, RZ, 0xc0, !PT ;  /* 0x000000ff04197812 */ /* 0x000fe400078ec0ff */
[----:B------:R-:W-:Y:S02]  /*a960*/  LOP3.LUT R24, R24, 0xff, RZ, 0xc0, !PT ;  /* 0x000000ff18187812 */ /* 0x000fe400078ec0ff */
[----:B------:R-:W-:-:S02]  /*a970*/  SHF.R.U32.HI R21, RZ, 0x8, R6 ;  /* 0x00000008ff157819 */ /* 0x000fc40000011606 */
[----:B------:R-:W-:Y:S02]  /*a980*/  SHF.R.U32.HI R12, RZ, 0x8, R10 ;  /* 0x00000008ff0c7819 */ /* 0x000fe4000001160a */
[----:B------:R-:W-:Y:S02]  /*a990*/  PRMT R33, R24, 0x7604, R25 ;  /* 0x0000760418217816 */ /* 0x000fe40000000019 */
[----:B------:R-:W-:Y:S02]  /*a9a0*/  LOP3.LUT R26, R21, 0xff, RZ, 0xc0, !PT ;  /* 0x000000ff151a7812 */ /* 0x000fe400078ec0ff */
[----:B------:R-:W-:Y:S02]  /*a9b0*/  SHF.R.U32.HI R24, RZ, 0x8, R5 ;  /* 0x00000008ff187819 */ /* 0x000fe40000011605 */
[----:B------:R-:W-:Y:S02]  /*a9c0*/  LOP3.LUT R13, R10, 0xff, RZ, 0xc0, !PT ;  /* 0x000000ff0a0d7812 */ /* 0x000fe400078ec0ff */
[----:B------:R-:W-:-:S02]  /*a9d0*/  LOP3.LUT R12, R12, 0xff, RZ, 0xc0, !PT ;  /* 0x000000ff0c0c7812 */ /* 0x000fc400078ec0ff */
[----:B------:R-:W-:Y:S02]  /*a9e0*/  LOP3.LUT R25, R5, 0xff, RZ, 0xc0, !PT ;  /* 0x000000ff05197812 */ /* 0x000fe400078ec0ff */
[----:B------:R-:W-:Y:S02]  /*a9f0*/  LOP3.LUT R24, R24, 0xff, RZ, 0xc0, !PT ;  /* 0x000000ff18187812 */ /* 0x000fe400078ec0ff */
[----:B------:R-:W-:Y:S02]  /*aa00*/  PRMT R30, R12, 0x7604, R13 ;  /* 0x000076040c1e7816 */ /* 0x000fe4000000000d */
[----:B------:R-:W-:Y:S02]  /*aa10*/  PRMT R35, R24, 0x7604, R25 ;  /* 0x0000760418237816 */ /* 0x000fe40000000019 */
[----:B------:R-:W-:Y:S02]  /*aa20*/  SHF.R.U32.HI R29, RZ, 0x8, R7 ;  /* 0x00000008ff1d7819 */ /* 0x000fe40000011607 */
[----:B------:R-:W-:-:S02]  /*aa30*/  LOP3.LUT R34, R7, 0xff, RZ, 0xc0, !PT ;  /* 0x000000ff07227812 */ /* 0x000fc400078ec0ff */
[----:B------:R-:W-:-:S04]  /*aa40*/  SHF.R.U32.HI R31, RZ, 0x10, R11 ;  /* 0x00000010ff1f7819 */ /* 0x000fc8000001160b */
[----:B------:R-:W-:-:S04]  /*aa50*/  LOP3.LUT R31, R31, 0xff, RZ, 0xc0, !PT ;  /* 0x000000ff1f1f7812 */ /* 0x000fc800078ec0ff */
[----:B------:R-:W-:Y:S02]  /*aa60*/  PRMT R31, R31, 0x7054, R32 ;  /* 0x000070541f1f7816 */ /* 0x000fe40000000020 */
[----:B------:R-:W-:Y:S02]  /*aa70*/  SHF.R.U32.HI R32, RZ, 0x10, R7 ;  /* 0x00000010ff207819 */ /* 0x000fe40000011607 */
[----:B------:R-:W-:Y:S02]  /*aa80*/  LOP3.LUT R38, R31, 0xff000000, R11, 0xf8, !PT ;  /* 0xff0000001f267812 */ /* 0x000fe400078ef80b */
[----:B------:R-:W-:Y:S02]  /*aa90*/  LOP3.LUT R32, R32, 0xff, RZ, 0xc0, !PT ;  /* 0x000000ff20207812 */ /* 0x000fe400078ec0ff */
[----:B--2---:R-:W-:Y:S02]  /*aaa0*/  LEA.HI R3, R3, R27, RZ, 0x1c ;  /* 0x0000001b03037211 */ /* 0x004fe400078fe0ff */
[----:B------:R-:W-:-:S02]  /*aab0*/  LOP3.LUT R27, R6, 0xff, RZ, 0xc0, !PT ;  /* 0x000000ff061b7812 */ /* 0x000fc400078ec0ff */
[C---:B------:R-:W-:Y:S01]  /*aac0*/  LEA.HI R0, R3.reuse, R3, RZ, 0x1 ;  /* 0x0000000303007211 */ /* 0x040fe200078f08ff */
[----:B------:R-:W-:Y:S01]  /*aad0*/  IMAD.SHL.U32 R3, R3, 0x10, RZ ;  /* 0x0000001003037824 */ /* 0x000fe200078e00ff */
[----:B---3--:R-:W0:Y:S01]  /*aae0*/  LDS.128 R12, [R49+0xf000] ;  /* 0x00f00000310c7984 */ /* 0x008e220000000c00 */
[----:B-1----:R-:W-:Y:S02]  /*aaf0*/  PRMT R37, R26, 0x7604, R27 ;  /* 0x000076041a257816 */ /* 0x002fe4000000001b */
[----:B------:R-:W-:Y:S02]  /*ab00*/  SHF.R.S32.HI R0, RZ, 0x1, R0 ;  /* 0x00000001ff007819 */ /* 0x000fe40000011400 */
[----:B------:R-:W-:-:S03]  /*ab10*/  LOP3.LUT R3, R63, 0x10, R3, 0xf8, !PT ;  /* 0x000000103f037812 */ /* 0x000fc600078ef803 */
[----:B------:R-:W-:Y:S01]  /*ab20*/  IMAD R21, R0, 0x1800, R62 ;  /* 0x0000180000157824 */ /* 0x000fe200078e023e */
[----:B------:R-:W-:Y:S02]  /*ab30*/  LOP3.LUT R0, R3, R60, RZ, 0x3c, !PT ;  /* 0x0000003c03007212 */ /* 0x000fe400078e3cff */
[----:B------:R-:W-:Y:S02]  /*ab40*/  LOP3.LUT R3, R29, 0xff, RZ, 0xc0, !PT ;  /* 0x000000ff1d037812 */ /* 0x000fe400078ec0ff */
[----:B------:R-:W-:Y:S02]  /*ab50*/  IADD3 R0, R18, R21, R0 ;  /* 0x0000001512007210 */ /* 0x000fe40007ffe000 */
[----:B------:R-:W-:Y:S02]  /*ab60*/  SHF.R.U32.HI R21, RZ, 0x10, R9 ;  /* 0x00000010ff157819 */ /* 0x000fe40000011609 */
[----:B------:R-:W-:Y:S01]  /*ab70*/  PRMT R39, R3, 0x7604, R34 ;  /* 0x0000760403277816 */ /* 0x000fe20000000022 */
[----:B------:R-:W1:Y:S01]  /*ab80*/  LDS.128 R24, [R0+0xf000] ;  /* 0x00f0000000187984 */ /* 0x000e620000000c00 */
[----:B------:R-:W-:-:S02]  /*ab90*/  LOP3.LUT R21, R21, 0xff, RZ, 0xc0, !PT ;  /* 0x000000ff15157812 */ /* 0x000fc400078ec0ff */
[----:B------:R-:W-:Y:S02]  /*aba0*/  SHF.R.U32.HI R29, RZ, 0x10, R10 ;  /* 0x00000010ff1d7819 */ /* 0x000fe4000001160a */
[----:B------:R-:W-:Y:S02]  /*abb0*/  SHF.R.U32.HI R3, RZ, 0x10, R8 ;  /* 0x00000010ff037819 */ /* 0x000fe40000011608 */
[----:B------:R-:W-:Y:S02]  /*abc0*/  PRMT R21, R21, 0x7054, R28 ;  /* 0x0000705415157816 */ /* 0x000fe4000000001c */
[----:B------:R-:W-:Y:S02]  /*abd0*/  SHF.R.U32.HI R28, RZ, 0x10, R5 ;  /* 0x00000010ff1c7819 */ /* 0x000fe40000011605 */
[----:B------:R-:W-:Y:S02]  /*abe0*/  LOP3.LUT R29, R29, 0xff, RZ, 0xc0, !PT ;  /* 0x000000ff1d1d7812 */ /* 0x000fe400078ec0ff */
[----:B------:R-:W-:-:S02]  /*abf0*/  LOP3.LUT R3, R3, 0xff, RZ, 0xc0, !PT ;  /* 0x000000ff03037812 */ /* 0x000fc400078ec0ff */
[----:B------:R-:W-:Y:S02]  /*ac00*/  LOP3.LUT R28, R28, 0xff, RZ, 0xc0, !PT ;  /* 0x000000ff1c1c7812 */ /* 0x000fe400078ec0ff */
[----:B------:R-:W-:Y:S02]  /*ac10*/  PRMT R29, R29, 0x7054, R30 ;  /* 0x000070541d1d7816 */ /* 0x000fe4000000001e */
[----:B------:R-:W-:Y:S02]  /*ac20*/  PRMT R3, R3, 0x7054, R20 ;  /* 0x0000705403037816 */ /* 0x000fe40000000014 */
[----:B------:R-:W-:Y:S02]  /*ac30*/  SHF.R.U32.HI R30, RZ, 0x10, R6 ;  /* 0x00000010ff1e7819 */ /* 0x000fe40000011606 */
[----:B------:R-:W-:Y:S02]  /*ac40*/  SHF.R.U32.HI R20, RZ, 0x10, R4 ;  /* 0x00000010ff147819 */ /* 0x000fe40000011604 */
[----:B------:R-:W-:-:S02]  /*ac50*/  PRMT R35, R28, 0x7054, R35 ;  /* 0x000070541c237816 */ /* 0x000fc40000000023 */
[----:B------:R-:W-:Y:S02]  /*ac60*/  LOP3.LUT R30, R30, 0xff, RZ, 0xc0, !PT ;  /* 0x000000ff1e1e7812 */ /* 0x000fe400078ec0ff */
[----:B------:R-:W-:Y:S02]  /*ac70*/  LOP3.LUT R20, R20, 0xff, RZ, 0xc0, !PT ;  /* 0x000000ff14147812 */ /* 0x000fe400078ec0ff */
[----:B------:R-:W-:Y:S02]  /*ac80*/  PRMT R39, R32, 0x7054, R39 ;  /* 0x0000705420277816 */ /* 0x000fe40000000027 */
[----:B------:R-:W-:Y:S02]  /*ac90*/  LOP3.LUT R34, R35, 0xff000000, R5, 0xf8, !PT ;  /* 0xff00000023227812 */ /* 0x000fe400078ef805 */
[----:B------:R-:W-:Y:S02]  /*aca0*/  LOP3.LUT R21, R21, 0xff000000, R9, 0xf8, !PT ;  /* 0xff00000015157812 */ /* 0x000fe400078ef809 */
[----:B------:R-:W-:-:S02]  /*acb0*/  PRMT R37, R30, 0x7054, R37 ;  /* 0x000070541e257816 */ /* 0x000fc40000000025 */
[----:B------:R-:W-:Y:S02]  /*acc0*/  LOP3.LUT R8, R3, 0xff000000, R8, 0xf8, !PT ;  /* 0xff00000003087812 */ /* 0x000fe400078ef808 */
[----:B------:R-:W-:Y:S02]  /*acd0*/  PRMT R33, R20, 0x7054, R33 ;  /* 0x0000705414217816 */ /* 0x000fe40000000021 */
[----:B------:R-:W-:Y:S02]  /*ace0*/  LOP3.LUT R3, R29, 0xff000000, R10, 0xf8, !PT ;  /* 0xff0000001d037812 */ /* 0x000fe400078ef80a */
[----:B------:R-:W-:Y:S02]  /*acf0*/  LOP3.LUT R41, R39, 0xff000000, R7, 0xf8, !PT ;  /* 0xff00000027297812 */ /* 0x000fe400078ef807 */
[-C--:B0-----:R-:W-:Y:S02]  /*ad00*/  F2FP.F16.E4M3.UNPACK_B R11, R13.reuse ;  /* 0x0000000dff0b723e */ /* 0x081fe400020006ff */
[----:B------:R-:W-:-:S02]  /*ad10*/  F2FP.F16.E4M3.UNPACK_B R30, R13.H1 ;  /* 0x0000000dff1e723e */ /* 0x000fc400030006ff */
[-C--:B------:R-:W-:Y:S01]  /*ad20*/  F2FP.F16.E4M3.UNPACK_B R10, R12.reuse ;  /* 0x0000000cff0a723e */ /* 0x080fe200020006ff */
[----:B------:R-:W-:Y:S01]  /*ad30*/  HADD2.F32 R9, -RZ, R11.H0_H0 ;  /* 0x2000000bff097230 */ /* 0x000fe20000004100 */
[----:B------:R-:W-:Y:S02]  /*ad40*/  F2FP.F16.E4M3.UNPACK_B R28, R12.H1 ;  /* 0x0000000cff1c723e */ /* 0x000fe400030006ff */
[----:B------:R-:W-:Y:S02]  /*ad50*/  F2FP.F16.E4M3.UNPACK_B R39, R34 ;  /* 0x00000022ff27723e */ /* 0x000fe400020006ff */
[----:B-1----:R-:W-:Y:S02]  /*ad60*/  F2FP.F16.E4M3.UNPACK_B R13, R25 ;  /* 0x00000019ff0d723e */ /* 0x002fe400020006ff */
[----:B------:R-:W-:Y:S01]  /*ad70*/  F2FP.F16.E4M3.UNPACK_B R12, R21 ;  /* 0x00000015ff0c723e */ /* 0x000fe200020006ff */
[--C-:B------:R-:W-:Y:S01]  /*ad80*/  HADD2.F32 R40, -RZ, R39.reuse.H0_H0 ;  /* 0x20000027ff287230 */ /* 0x100fe20000004100 */
[----:B------:R-:W-:Y:S01]  /*ad90*/  LOP3.LUT R20, R33, 0xff000000, R4, 0xf8, !PT ;  /* 0xff00000021147812 */ /* 0x000fe200078ef804 */
[----:B------:R-:W-:Y:S01]  /*ada0*/  HADD2.F32 R39, -RZ, R39.H1_H1 ;  /* 0x30000027ff277230 */ /* 0x000fe20000004100 */
[----:B------:R-:W-:Y:S01]  /*adb0*/  LOP3.LUT R4, R37, 0xff000000, R6, 0xf8, !PT ;  /* 0xff00000025047812 */ /* 0x000fe200078ef806 */
[--C-:B------:R-:W-:Y:S01]  /*adc0*/  HADD2.F32 R6, -RZ, R13.reuse.H0_H0 ;  /* 0x2000000dff067230 */ /* 0x100fe20000004100 */
[-C--:B------:R-:W-:Y:S01]  /*add0*/  F2FP.F16.E4M3.UNPACK_B R31, R15.reuse ;  /* 0x0000000fff1f723e */ /* 0x080fe200020006ff */
[----:B------:R-:W-:Y:S01]  /*ade0*/  HADD2.F32 R33, -RZ, R12.H0_H0 ;  /* 0x2000000cff217230 */ /* 0x000fe20000004100 */
[----:B------:R-:W-:Y:S01]  /*adf0*/  F2FP.F16.E4M3.UNPACK_B R35, R15.H1 ;  /* 0x0000000fff23723e */ /* 0x000fe200030006ff */
[----:B------:R-:W-:Y:S01]  /*ae00*/  HADD2.F32 R13, -RZ, R13.H1_H1 ;  /* 0x3000000dff0d7230 */ /* 0x000fe20000004100 */
[----:B------:R-:W-:-:S02]  /*ae10*/  F2FP.F16.E4M3.UNPACK_B R15, R24 ;  /* 0x00000018ff0f723e */ /* 0x000fc400020006ff */
[----:B------:R-:W-:Y:S01]  /*ae20*/  F2FP.F16.E4M3.UNPACK_B R29, R24.H1 ;  /* 0x00000018ff1d723e */ /* 0x000fe200030006ff */
[CC--:B------:R-:W-:Y:S01]  /*ae30*/  FMUL.FTZ R24, R6.reuse, R40.reuse ;  /* 0x0000002806187220 */ /* 0x0c0fe20000410000 */
[-C--:B------:R-:W-:Y:S02]  /*ae40*/  F2FP.F16.E4M3.UNPACK_B R32, R27.reuse ;  /* 0x0000001bff20723e */ /* 0x080fe400020006ff */
[----:B------:R-:W-:Y:S01]  /*ae50*/  F2FP.F16.E4M3.UNPACK_B R37, R27.H1 ;  /* 0x0000001bff25723e */ /* 0x000fe200030006ff */
[-C--:B------:R-:W-:Y:S01]  /*ae60*/  FMUL.FTZ R27, R6, R33.reuse ;  /* 0x00000021061b7220 */ /* 0x080fe20000410000 */
[----:B------:R-:W-:Y:S01]  /*ae70*/  FFMA.FTZ R6, R9, R33, -R24 ;  /* 0x0000002109067223 */ /* 0x000fe20000010818 */
[----:B------:R-:W-:Y:S01]  /*ae80*/  F2FP.F16.E4M3.UNPACK_B R25, R25.H1 ;  /* 0x00000019ff19723e */ /* 0x000fe200030006ff */
[----:B------:R-:W-:Y:S01]  /*ae90*/  FMUL.FTZ R33, R13, R39 ;  /* 0x000000270d217220 */ /* 0x000fe20000410000 */
[----:B------:R-:W-:Y:S01]  /*aea0*/  FFMA.FTZ R9, R9, R40, R27 ;  /* 0x0000002809097223 */ /* 0x000fe2000001001b */
[----:B------:R-:W-:Y:S01]  /*aeb0*/  F2FP.F16.E4M3.UNPACK_B R40, R34.H1 ;  /* 0x00000022ff28723e */ /* 0x000fe200030006ff */
[----:B------:R-:W-:Y:S01]  /*aec0*/  HADD2.F32 R27, -RZ, R12.H1_H1 ;  /* 0x3000000cff1b7230 */ /* 0x000fe20000004100 */
[----:B------:R-:W-:Y:S01]  /*aed0*/  F2FP.F16.E4M3.UNPACK_B R24, R21.H1 ;  /* 0x00000015ff18723e */ /* 0x000fe200030006ff */
[----:B------:R-:W-:Y:S01]  /*aee0*/  HADD2.F32 R12, -RZ, R11.H1_H1 ;  /* 0x3000000bff0c7230 */ /* 0x000fe20000004100 */
[----:B------:R-:W-:Y:S01]  /*aef0*/  F2FP.F16.E4M3.UNPACK_B R7, R26 ;  /* 0x0000001aff07723e */ /* 0x000fe200020006ff */
[----:B------:R-:W-:-:S02]  /*af00*/  HADD2.F32 R42, -RZ, R40.H0_H0 ;  /* 0x20000028ff2a7230 */ /* 0x000fc40000004100 */
[-C--:B------:R-:W-:Y:S01]  /*af10*/  FMUL.FTZ R44, R13, R27.reuse ;  /* 0x0000001b0d2c7220 */ /* 0x080fe20000410000 */
[--C-:B------:R-:W-:Y:S01]  /*af20*/  HADD2.F32 R11, -RZ, R25.reuse.H0_H0 ;  /* 0x20000019ff0b7230 */ /* 0x100fe20000004100 */
[----:B------:R-:W-:Y:S01]  /*af30*/  F2FP.F16.E4M3.UNPACK_B R26, R26.H1 ;  /* 0x0000001aff1a723e */ /* 0x000fe200030006ff */
[----:B------:R-:W-:Y:S01]  /*af40*/  HADD2.F32 R34, -RZ, R24.H0_H0 ;  /* 0x20000018ff227230 */ /* 0x000fe20000004100 */
[----:B------:R-:W-:Y:S01]  /*af50*/  F2FP.F16.E4M3.UNPACK_B R5, R14 ;  /* 0x0000000eff05723e */ /* 0x000fe200020006ff */
[--C-:B------:R-:W-:Y:S02]  /*af60*/  HADD2.F32 R21, -RZ, R30.reuse.H0_H0 ;  /* 0x2000001eff157230 */ /* 0x100fe40000004100 */
[C---:B------:R-:W-:Y:S01]  /*af70*/  FMUL.FTZ R46, R11.reuse, R42 ;  /* 0x0000002a0b2e7220 */ /* 0x040fe20000410000 */
[----:B------:R-:W-:Y:S02]  /*af80*/  HADD2.F32 R30, -RZ, R30.H1_H1 ;  /* 0x3000001eff1e7230 */ /* 0x000fe40000004100 */
[-C--:B------:R-:W-:Y:S01]  /*af90*/  FMUL.FTZ R43, R11, R34.reuse ;  /* 0x000000220b2b7220 */ /* 0x080fe20000410000 */
[C---:B------:R-:W-:Y:S01]  /*afa0*/  FFMA.FTZ R11, R12.reuse, R27, -R33 ;  /* 0x0000001b0c0b7223 */ /* 0x040fe20000010821 */
[C---:B------:R-:W-:Y:S01]  /*afb0*/  FFMA.FTZ R13, R21.reuse, R34, -R46 ;  /* 0x00000022150d7223 */ /* 0x040fe2000001082e */
[----:B------:R-:W-:Y:S01]  /*afc0*/  FFMA.FTZ R12, R12, R39, R44 ;  /* 0x000000270c0c7223 */ /* 0x000fe2000001002c */
[----:B------:R-:W-:Y:S01]  /*afd0*/  FFMA.FTZ R21, R21, R42, R43 ;  /* 0x0000002a15157223 */ /* 0x000fe2000001002b */
[-C--:B------:R-:W-:Y:S01]  /*afe0*/  F2FP.F16.E4M3.UNPACK_B R42, R41.reuse ;  /* 0x00000029ff2a723e */ /* 0x080fe200020006ff */
[----:B------:R-:W-:Y:S01]  /*aff0*/  HADD2.F32 R33, -RZ, R24.H1_H1 ;  /* 0x30000018ff217230 */ /* 0x000fe20000004100 */
[-C--:B------:R-:W-:Y:S01]  /*b000*/  F2FP.F16.E4M3.UNPACK_B R34, R38.reuse ;  /* 0x00000026ff22723e */ /* 0x080fe200020006ff */
[----:B------:R-:W-:Y:S01]  /*b010*/  HADD2.F32 R39, -RZ, R40.H1_H1 ;  /* 0x30000028ff277230 */ /* 0x000fe20000004100 */
[----:B------:R-:W-:Y:S01]  /*b020*/  F2FP.F16.E4M3.UNPACK_B R41, R41.H1 ;  /* 0x00000029ff29723e */ /* 0x000fe200030006ff */
[----:B------:R-:W-:Y:S01]  /*b030*/  HADD2.F32 R24, -RZ, R25.H1_H1 ;  /* 0x30000019ff187230 */ /* 0x000fe20000004100 */
[----:B------:R-:W-:Y:S01]  /*b040*/  F2FP.F16.E4M3.UNPACK_B R38, R38.H1 ;  /* 0x00000026ff26723e */ /* 0x000fe200030006ff */
[----:B------:R-:W-:Y:S01]  /*b050*/  HADD2.F32 R44, -RZ, R42.H0_H0 ;  /* 0x2000002aff2c7230 */ /* 0x000fe20000004100 */
[----:B------:R-:W-:Y:S01]  /*b060*/  F2FP.F16.E4M3.UNPACK_B R14, R14.H1 ;  /* 0x0000000eff0e723e */ /* 0x000fe200030006ff */
[----:B------:R-:W-:-:S02]  /*b070*/  HADD2.F32 R27, -RZ, R32.H0_H0 ;  /* 0x20000020ff1b7230 */ /* 0x000fc40000004100 */
[C---:B------:R-:W-:Y:S01]  /*b080*/  FMUL.FTZ R43, R24.reuse, R39 ;  /* 0x00000027182b7220 */ /* 0x040fe20000410000 */
[--C-:B------:R-:W-:Y:S02]  /*b090*/  HADD2.F32 R40, -RZ, R34.reuse.H0_H0 ;  /* 0x20000022ff287230 */ /* 0x100fe40000004100 */
[-C--:B------:R-:W-:Y:S01]  /*b0a0*/  FMUL.FTZ R46, R24, R33.reuse ;  /* 0x00000021182e7220 */ /* 0x080fe20000410000 */
[----:B------:R-:W-:Y:S02]  /*b0b0*/  HADD2.F32 R25, -RZ, R31.H0_H0 ;  /* 0x2000001fff197230 */ /* 0x000fe40000004100 */
[C---:B------:R-:W-:Y:S01]  /*b0c0*/  FMUL.FTZ R48, R27.reuse, R44 ;  /* 0x0000002c1b307220 */ /* 0x040fe20000410000 */
[C---:B------:R-:W-:Y:S01]  /*b0d0*/  FFMA.FTZ R24, R30.reuse, R33, -R43 ;  /* 0x000000211e187223 */ /* 0x040fe2000001082b */
[----:B------:R-:W-:Y:S01]  /*b0e0*/  FFMA.FTZ R30, R30, R39, R46 ;  /* 0x000000271e1e7223 */ /* 0x000fe2000001002e */
[----:B------:R-:W-:Y:S01]  /*b0f0*/  FMUL.FTZ R45, R27, R40 ;  /* 0x000000281b2d7220 */ /* 0x000fe20000410000 */
[----:B------:R-:W-:-:S02]  /*b100*/  HADD2.F32 R39, -RZ, R34.H1_H1 ;  /* 0x30000022ff277230 */ /* 0x000fc40000004100 */
[C---:B------:R-:W-:Y:S01]  /*b110*/  FFMA.FTZ R27, R25.reuse, R40, -R48 ;  /* 0x00000028191b7223 */ /* 0x040fe20000010830 */
[----:B------:R-:W-:Y:S02]  /*b120*/  HADD2.F32 R42, -RZ, R42.H1_H1 ;  /* 0x3000002aff2a7230 */ /* 0x000fe40000004100 */
[----:B------:R-:W-:Y:S01]  /*b130*/  FFMA.FTZ R25, R25, R44, R45 ;  /* 0x0000002c19197223 */ /* 0x000fe2000001002d */
[----:B------:R-:W-:Y:S01]  /*b140*/  HADD2.F32 R32, -RZ, R32.H1_H1 ;  /* 0x30000020ff207230 */ /* 0x000fe20000004100 */
[----:B------:R-:W-:Y:S01]  /*b150*/  F2FP.SATFINITE.E4M3.F32.PACK_AB_MERGE_C R21, R30, R21, RZ ;  /* 0x000000151e15723e */ /* 0x000fe200048070ff */
[----:B------:R-:W-:Y:S02]  /*b160*/  HADD2.F32 R43, -RZ, R41.H0_H0 ;  /* 0x20000029ff2b7230 */ /* 0x000fe40000004100 */
[----:B------:R-:W-:Y:S02]  /*b170*/  HADD2.F32 R34, -RZ, R37.H0_H0 ;  /* 0x20000025ff227230 */ /* 0x000fe40000004100 */
[----:B------:R-:W-:Y:S01]  /*b180*/  FMUL.FTZ R44, R32, R42 ;  /* 0x0000002a202c7220 */ /* 0x000fe20000410000 */
[----:B------:R-:W-:-:S02]  /*b190*/  HADD2.F32 R40, -RZ, R38.H0_H0 ;  /* 0x20000026ff287230 */ /* 0x000fc40000004100 */
[----:B------:R-:W-:Y:S01]  /*b1a0*/  FMUL.FTZ R45, R32, R39 ;  /* 0x00000027202d7220 */ /* 0x000fe20000410000 */
[----:B------:R-:W-:Y:S02]  /*b1b0*/  HADD2.F32 R31, -RZ, R31.H1_H1 ;  /* 0x3000001fff1f7230 */ /* 0x000fe40000004100 */
[C---:B------:R-:W-:Y:S01]  /*b1c0*/  FMUL.FTZ R46, R34.reuse, R43 ;  /* 0x0000002b222e7220 */ /* 0x040fe20000410000 */
[--C-:B------:R-:W-:Y:S02]  /*b1d0*/  HADD2.F32 R33, -RZ, R35.reuse.H0_H0 ;  /* 0x20000023ff217230 */ /* 0x100fe40000004100 */
[----:B------:R-:W-:Y:S01]  /*b1e0*/  FMUL.FTZ R48, R34, R40 ;  /* 0x0000002822307220 */ /* 0x000fe20000410000 */
[----:B------:R-:W-:Y:S02]  /*b1f0*/  HADD2.F32 R35, -RZ, R35.H1_H1 ;  /* 0x30000023ff237230 */ /* 0x000fe40000004100 */
[C---:B------:R-:W-:Y:S01]  /*b200*/  FFMA.FTZ R34, R31.reuse, R39, -R44 ;  /* 0x000000271f227223 */ /* 0x040fe2000001082c */
[----:B------:R-:W-:Y:S01]  /*b210*/  FFMA.FTZ R32, R31, R42, R45 ;  /* 0x0000002a1f207223 */ /* 0x000fe2000001002d */
[C---:B------:R-:W-:Y:S01]  /*b220*/  FFMA.FTZ R31, R33.reuse, R40, -R46 ;  /* 0x00000028211f7223 */ /* 0x040fe2000001082e */
[----:B------:R-:W-:Y:S01]  /*b230*/  FFMA.FTZ R33, R33, R43, R48 ;  /* 0x0000002b21217223 */ /* 0x000fe20000010030 */
[----:B------:R-:W-:Y:S01]  /*b240*/  F2FP.F16.E4M3.UNPACK_B R43, R20.H1 ;  /* 0x00000014ff2b723e */ /* 0x000fe200030006ff */
[----:B------:R-:W-:Y:S01]  /*b250*/  HADD2.F32 R46, -RZ, R41.H1_H1 ;  /* 0x30000029ff2e7230 */ /* 0x000fe20000004100 */
[----:B------:R-:W-:Y:S01]  /*b260*/  F2FP.F16.E4M3.UNPACK_B R41, R8.H1 ;  /* 0x00000008ff29723e */ /* 0x000fe200030006ff */
[----:B------:R-:W-:Y:S01]  /*b270*/  HADD2.F32 R39, -RZ, R37.H1_H1 ;  /* 0x30000025ff277230 */ /* 0x000fe20000004100 */
[----:B------:R-:W-:Y:S01]  /*b280*/  F2FP.SATFINITE.E4M3.F32.PACK_AB_MERGE_C R9, R12, R9, R21 ;  /* 0x000000090c09723e */ /* 0x000fe20004807015 */
[----:B------:R-:W-:-:S02]  /*b290*/  HADD2.F32 R40, -RZ, R38.H1_H1 ;  /* 0x30000026ff287230 */ /* 0x000fc40000004100 */
[----:B------:R-:W-:Y:S02]  /*b2a0*/  HADD2.F32 R44, -RZ, R43.H0_H0 ;  /* 0x2000002bff2c7230 */ /* 0x000fe40000004100 */
[C---:B------:R-:W-:Y:S01]  /*b2b0*/  FMUL.FTZ R50, R39.reuse, R46 ;  /* 0x0000002e27327220 */ /* 0x040fe20000410000 */
[----:B------:R-:W-:Y:S02]  /*b2c0*/  HADD2.F32 R38, -RZ, R29.H0_H0 ;  /* 0x2000001dff267230 */ /* 0x000fe40000004100 */
[----:B------:R-:W-:Y:S01]  /*b2d0*/  FMUL.FTZ R45, R39, R40 ;  /* 0x00000028272d7220 */ /* 0x000fe20000410000 */
[----:B------:R-:W-:Y:S02]  /*b2e0*/  HADD2.F32 R42, -RZ, R41.H0_H0 ;  /* 0x20000029ff2a7230 */ /* 0x000fe40000004100 */
[----:B------:R-:W-:Y:S02]  /*b2f0*/  HADD2.F32 R37, -RZ, R28.H0_H0 ;  /* 0x2000001cff257230 */ /* 0x000fe40000004100 */
[----:B------:R-:W-:Y:S01]  /*b300*/  FMUL.FTZ R48, R38, R44 ;  /* 0x0000002c26307220 */ /* 0x000fe20000410000 */
[----:B------:R-:W-:-:S02]  /*b310*/  HADD2.F32 R29, -RZ, R29.H1_H1 ;  /* 0x3000001dff1d7230 */ /* 0x000fc40000004100 */
[----:B------:R-:W-:Y:S01]  /*b320*/  FMUL.FTZ R39, R38, R42 ;  /* 0x0000002a26277220 */ /* 0x000fe20000410000 */
[C---:B------:R-:W-:Y:S01]  /*b330*/  FFMA.FTZ R38, R35.reuse, R40, -R50 ;  /* 0x0000002823267223 */ /* 0x040fe20000010832 */
[----:B------:R-:W-:Y:S01]  /*b340*/  FFMA.FTZ R40, R35, R46, R45 ;  /* 0x0000002e23287223 */ /* 0x000fe2000001002d */
[C---:B------:R-:W-:Y:S01]  /*b350*/  FFMA.FTZ R35, R37.reuse, R42, -R48 ;  /* 0x0000002a25237223 */ /* 0x040fe20000010830 */
[----:B------:R-:W-:Y:S01]  /*b360*/  FFMA.FTZ R37, R37, R44, R39 ;  /* 0x0000002c25257223 */ /* 0x000fe20000010027 */
[----:B------:R-:W-:Y:S01]  /*b370*/  HADD2.F32 R44, -RZ, R43.H1_H1 ;  /* 0x3000002bff2c7230 */ /* 0x000fe20000004100 */
[----:B------:R-:W-:Y:S01]  /*b380*/  F2FP.F16.E4M3.UNPACK_B R42, R20 ;  /* 0x00000014ff2a723e */ /* 0x000fe200020006ff */
[----:B------:R-:W-:Y:S01]  /*b390*/  HADD2.F32 R41, -RZ, R41.H1_H1 ;  /* 0x30000029ff297230 */ /* 0x000fe20000004100 */
[----:B------:R-:W-:Y:S01]  /*b3a0*/  F2FP.F16.E4M3.UNPACK_B R39, R8 ;  /* 0x00000008ff27723e */ /* 0x000fe200020006ff */
[----:B------:R-:W-:Y:S02]  /*b3b0*/  HADD2.F32 R28, -RZ, R28.H1_H1 ;  /* 0x3000001cff1c7230 */ /* 0x000fe40000004100 */
[----:B------:R-:W-:Y:S01]  /*b3c0*/  FMUL.FTZ R45, R29, R44 ;  /* 0x0000002c1d2d7220 */ /* 0x000fe20000410000 */
[----:B------:R-:W-:-:S02]  /*b3d0*/  HADD2.F32 R43, -RZ, R42.H0_H0 ;  /* 0x2000002aff2b7230 */ /* 0x000fc40000004100 */
[-C--:B------:R-:W-:Y:S01]  /*b3e0*/  FMUL.FTZ R29, R29, R41.reuse ;  /* 0x000000291d1d7220 */ /* 0x080fe20000410000 */
[----:B------:R-:W-:Y:S02]  /*b3f0*/  HADD2.F32 R20, -RZ, R15.H0_H0 ;  /* 0x2000000fff147230 */ /* 0x000fe40000004100 */
[C---:B------:R-:W-:Y:S01]  /*b400*/  FFMA.FTZ R46, R28.reuse, R41, -R45 ;  /* 0x000000291c2e7223 */ /* 0x040fe2000001082d */
[----:B------:R-:W-:Y:S02]  /*b410*/  HADD2.F32 R8, -RZ, R10.H0_H0 ;  /* 0x2000000aff087230 */ /* 0x000fe40000004100 */
[----:B------:R-:W-:Y:S01]  /*b420*/  FFMA.FTZ R48, R28, R44, R29 ;  /* 0x0000002c1c307223 */ /* 0x000fe2000001001d */
[----:B------:R-:W-:Y:S02]  /*b430*/  HADD2.F32 R29, -RZ, R39.H0_H0 ;  /* 0x20000027ff1d7230 */ /* 0x000fe40000004100 */
[----:B------:R-:W-:Y:S01]  /*b440*/  FMUL.FTZ R41, R20, R43 ;  /* 0x0000002b14297220 */ /* 0x000fe20000410000 */
[----:B------:R-:W-:Y:S01]  /*b450*/  HADD2.F32 R42, -RZ, R42.H1_H1 ;  /* 0x3000002aff2a7230 */ /* 0x000fe20000004100 */
[----:B------:R-:W-:Y:S01]  /*b460*/  F2FP.SATFINITE.E4M3.F32.PACK_AB_MERGE_C R33, R40, R33, RZ ;  /* 0x000000212821723e */ /* 0x000fe200048070ff */
[----:B------:R-:W-:-:S02]  /*b470*/  HADD2.F32 R15, -RZ, R15.H1_H1 ;  /* 0x3000000fff0f7230 */ /* 0x000fc40000004100 */
[-C--:B------:R-:W-:Y:S01]  /*b480*/  FMUL.FTZ R45, R20, R29.reuse ;  /* 0x0000001d142d7220 */ /* 0x080fe20000410000 */
[----:B------:R-:W-:Y:S02]  /*b490*/  HADD2.F32 R39, -RZ, R39.H1_H1 ;  /* 0x30000027ff277230 */ /* 0x000fe40000004100 */
[C---:B------:R-:W-:Y:S01]  /*b4a0*/  FFMA.FTZ R41, R8.reuse, R29, -R41 ;  /* 0x0000001d08297223 */ /* 0x040fe20000010829 */
[----:B------:R-:W-:Y:S01]  /*b4b0*/  HADD2.F32 R10, -RZ, R10.H1_H1 ;  /* 0x3000000aff0a7230 */ /* 0x000fe20000004100 */
[----:B------:R-:W-:Y:S01]  /*b4c0*/  F2FP.F16.E4M3.UNPACK_B R20, R4.H1 ;  /* 0x00000004ff14723e */ /* 0x000fe200030006ff */
[----:B------:R-:W-:Y:S01]  /*b4d0*/  FFMA.FTZ R45, R8, R43, R45 ;  /* 0x0000002b082d7223 */ /* 0x000fe2000001002d */
[C---:B------:R-:W-:Y:S01]  /*b4e0*/  FMUL.FTZ R29, R15.reuse, R42 ;  /* 0x0000002a0f1d7220 */ /* 0x040fe20000410000 */
[----:B------:R-:W-:Y:S01]  /*b4f0*/  F2FP.F16.E4M3.UNPACK_B R8, R3.H1 ;  /* 0x00000003ff08723e */ /* 0x000fe200030006ff */
[----:B------:R-:W-:Y:S01]  /*b500*/  FMUL.FTZ R43, R15, R39 ;  /* 0x000000270f2b7220 */ /* 0x000fe20000410000 */
[----:B------:R-:W-:-:S02]  /*b510*/  HADD2.F32 R28, -RZ, R20.H0_H0 ;  /* 0x20000014ff1c7230 */ /* 0x000fc40000004100 */
[C---:B------:R-:W-:Y:S01]  /*b520*/  FFMA.FTZ R44, R10.reuse, R39, -R29 ;  /* 0x000000270a2c7223 */ /* 0x040fe2000001081d */
[----:B------:R-:W-:Y:S02]  /*b530*/  HADD2.F32 R15, -RZ, R26.H0_H0 ;  /* 0x2000001aff0f7230 */ /* 0x000fe40000004100 */
[----:B------:R-:W-:Y:S01]  /*b540*/  FFMA.FTZ R42, R10, R42, R43 ;  /* 0x0000002a0a2a7223 */ /* 0x000fe2000001002b */
[--C-:B------:R-:W-:Y:S01]  /*b550*/  HADD2.F32 R10, -RZ, R8.reuse.H0_H0 ;  /* 0x20000008ff0a7230 */ /* 0x100fe20000004100 */
[----:B------:R-:W-:Y:S01]  /*b560*/  F2FP.F16.E4M3.UNPACK_B R3, R3 ;  /* 0x00000003ff03723e */ /* 0x000fe200020006ff */
[----:B------:R-:W-:Y:S02]  /*b570*/  HADD2.F32 R29, -RZ, R8.H1_H1 ;  /* 0x30000008ff1d7230 */ /* 0x000fe40000004100 */
[C---:B------:R-:W-:Y:S01]  /*b580*/  FMUL.FTZ R43, R15.reuse, R28 ;  /* 0x0000001c0f2b7220 */ /* 0x040fe20000410000 */
[----:B------:R-:W-:Y:S02]  /*b590*/  HADD2.F32 R8, -RZ, R14.H0_H0 ;  /* 0x2000000eff087230 */ /* 0x000fe40000004100 */
[----:B------:R-:W-:Y:S01]  /*b5a0*/  FMUL.FTZ R15, R15, R10 ;  /* 0x0000000a0f0f7220 */ /* 0x000fe20000410000 */
[----:B------:R-:W-:-:S02]  /*b5b0*/  HADD2.F32 R39, -RZ, R20.H1_H1 ;  /* 0x30000014ff277230 */ /* 0x000fc40000004100 */
[----:B------:R-:W-:Y:S02]  /*b5c0*/  HADD2.F32 R26, -RZ, R26.H1_H1 ;  /* 0x3000001aff1a7230 */ /* 0x000fe40000004100 */
[C---:B------:R-:W-:Y:S01]  /*b5d0*/  FFMA.FTZ R28, R8.reuse, R28, R15 ;  /* 0x0000001c081c7223 */ /* 0x040fe2000001000f */
[----:B------:R-:W-:Y:S01]  /*b5e0*/  HADD2.F32 R14, -RZ, R14.H1_H1 ;  /* 0x3000000eff0e7230 */ /* 0x000fe20000004100 */
[----:B------:R-:W-:Y:S01]  /*b5f0*/  F2FP.F16.E4M3.UNPACK_B R15, R4 ;  /* 0x00000004ff0f723e */ /* 0x000fe200020006ff */
[----:B------:R-:W-:Y:S01]  /*b600*/  FFMA.FTZ R43, R8, R10, -R43 ;  /* 0x0000000a082b7223 */ /* 0x000fe2000001082b */
[C---:B------:R-:W-:Y:S01]  /*b610*/  FMUL.FTZ R47, R26.reuse, R39 ;  /* 0x000000271a2f7220 */ /* 0x040fe20000410000 */
[-C--:B------:R-:W-:Y:S01]  /*b620*/  FMUL.FTZ R26, R26, R29.reuse ;  /* 0x0000001d1a1a7220 */ /* 0x080fe20000410000 */
[----:B------:R-:W-:Y:S02]  /*b630*/  HADD2.F32 R8, -RZ, R3.H0_H0 ;  /* 0x20000003ff087230 */ /* 0x000fe40000004100 */
[C---:B------:R-:W-:Y:S01]  /*b640*/  FFMA.FTZ R50, R14.reuse, R29, -R47 ;  /* 0x0000001d0e327223 */ /* 0x040fe2000001082f */
[----:B------:R-:W-:Y:S01]  /*b650*/  FFMA.FTZ R39, R14, R39, R26 ;  /* 0x000000270e277223 */ /* 0x000fe2000001001a */
[----:B------:R-:W-:-:S02]  /*b660*/  HADD2.F32 R14, -RZ, R15.H0_H0 ;  /* 0x2000000fff0e7230 */ /* 0x000fc40000004100 */
[----:B------:R-:W-:Y:S01]  /*b670*/  HADD2.F32 R4, -RZ, R7.H0_H0 ;  /* 0x20000007ff047230 */ /* 0x000fe20000004100 */
[----:B------:R-:W-:Y:S01]  /*b680*/  F2FP.SATFINITE.E4M3.F32.PACK_AB_MERGE_C R43, R50, R43, RZ ;  /* 0x0000002b322b723e */ /* 0x000fe200048070ff */
[----:B------:R-:W-:Y:S01]  /*b690*/  HADD2.F32 R20, -RZ, R15.H1_H1 ;  /* 0x3000000fff147230 */ /* 0x000fe20000004100 */
[----:B------:R-:W-:Y:S01]  /*b6a0*/  F2FP.SATFINITE.E4M3.F32.PACK_AB_MERGE_C R28, R39, R28, RZ ;  /* 0x0000001c271c723e */ /* 0x000fe200048070ff */
[----:B------:R-:W-:Y:S02]  /*b6b0*/  HADD2.F32 R7, -RZ, R7.H1_H1 ;  /* 0x30000007ff077230 */ /* 0x000fe40000004100 */
[C---:B------:R-:W-:Y:S01]  /*b6c0*/  FMUL.FTZ R26, R4.reuse, R14 ;  /* 0x0000000e041a7220 */ /* 0x040fe20000410000 */
[----:B------:R-:W-:Y:S02]  /*b6d0*/  HADD2.F32 R10, -RZ, R3.H1_H1 ;  /* 0x30000003ff0a7230 */ /* 0x000fe40000004100 */
[----:B------:R-:W-:Y:S01]  /*b6e0*/  FMUL.FTZ R15, R4, R8 ;  /* 0x00000008040f7220 */ /* 0x000fe20000410000 */
[----:B------:R-:W-:-:S02]  /*b6f0*/  HADD2.F32 R3, -RZ, R5.H0_H0 ;  /* 0x20000005ff037230 */ /* 0x000fc40000004100 */
[C---:B------:R-:W-:Y:S01]  /*b700*/  FMUL.FTZ R4, R7.reuse, R20 ;  /* 0x0000001407047220 */ /* 0x040fe20000410000 */
[----:B------:R-:W-:Y:S02]  /*b710*/  HADD2.F32 R5, -RZ, R5.H1_H1 ;  /* 0x30000005ff057230 */ /* 0x000fe40000004100 */
[----:B------:R-:W-:Y:S01]  /*b720*/  FMUL.FTZ R7, R7, R10 ;  /* 0x0000000a07077220 */ /* 0x000fe20000410000 */
        /* <DEDUP_REMOVED lines=11> */
[----:B------:R-:W-:-:S02]  /*b7e0*/  F2FP.SATFINITE.E4M3.F32.PACK_AB_MERGE_C R6, R3, R26, R43 ;  /* 0x0000001a0306723e */ /* 0x000fc4000480702b */
[----:B------:R-:W-:Y:S02]  /*b7f0*/  F2FP.SATFINITE.E4M3.F32.PACK_AB_MERGE_C R11, R32, R25, R33 ;  /* 0x00000019200b723e */ /* 0x000fe40004807021 */
[----:B------:R-:W-:Y:S01]  /*b800*/  F2FP.SATFINITE.E4M3.F32.PACK_AB_MERGE_C R8, R42, R45, R8 ;  /* 0x0000002d2a08723e */ /* 0x000fe20004807008 */
[----:B------:R3:W-:Y:S01]  /*b810*/  STS.128 [R49+0xf000], R4 ;  /* 0x00f0000431007388 */ /* 0x0007e20000000c00 */
[----:B------:R-:W-:-:S05]  /*b820*/  F2FP.SATFINITE.E4M3.F32.PACK_AB_MERGE_C R10, R10, R15, R28 ;  /* 0x0000000f0a0a723e */ /* 0x000fca000480701c */
[----:B------:R3:W-:Y:S02]  /*b830*/  STS.128 [R0+0xf000], R8 ;  /* 0x00f0000800007388 */ /* 0x0007e40000000c00 */
.L_x_434:
[----:B------:R-:W-:Y:S05]  /*b840*/  BSYNC B0 ;  /* 0x0000000000007941 */ /* 0x000fea0003800000 */
.L_x_427:
[----:B------:R-:W-:Y:S01]  /*b850*/  @!PT LDS RZ, [RZ] ;  /* 0x00000000fffff984 */ /* 0x000fe20000000800 */
[----:B------:R-:W-:Y:S01]  /*b860*/  @!PT LDS RZ, [RZ] ;  /* 0x00000000fffff984 */ /* 0x000fe20000000800 */
[----:B------:R-:W-:Y:S01]  /*b870*/  @!PT LDS RZ, [RZ] ;  /* 0x00000000fffff984 */ /* 0x000fe20000000800 */
[----:B------:R-:W-:Y:S01]  /*b880*/  @!PT LDS RZ, [RZ] ;  /* 0x00000000fffff984 */ /* 0x000fe20000000800 */
[----:B------:R1:W-:Y:S06]  /*b890*/  MEMBAR.ALL.CTA ;  /* 0x0000000000007992 */ /* 0x0003ec0000008000 */
[----:B-1----:R-:W1:Y:S01]  /*b8a0*/  FENCE.VIEW.ASYNC.S ;  /* 0x00000000000073c6 */ /* 0x002e620000000000 */
[----:B------:R-:W-:Y:S05]  /*b8b0*/  WARPSYNC.ALL ;  /* 0x0000000000007948 */ /* 0x000fea0003800000 */
[----:B-1----:R-:W-:Y:S06]  /*b8c0*/  BAR.SYNC.DEFER_BLOCKING 0xd, 0x180 ;  /* 0x0346000000007b1d */ /* 0x002fec0000010000 */
.L_x_424:
[----:B------:R-:W-:-:S13]  /*b8d0*/  ISETP.NE.AND P0, PT, R157, 0x3, PT ;  /* 0x000000039d00780c */ /* 0x000fda0003f05270 */
[----:B------:R-:W-:Y:S05]  /*b8e0*/  @!P0 BRA `(.L_x_446) ;  /* 0x0000000000048947 */ /* 0x000fea0003800000 */
[----:B------:R-:W-:Y:S01]  /*b8f0*/  BPT.TRAP 0x1 ;  /* 0x000000040000795c */ /* 0x000fe20000300000 */
.L_x_446:
[----:B01--4-:R-:W4:Y:S01]  /*b900*/  LDL R3, [R1+0x4] ;  /* 0x0000040001037983 */ /* 0x013f220000100800 */
[----:B---3--:R-:W-:Y:S01]  /*b910*/  IMAD R0, R156, 0x8, R18 ;  /* 0x000000089c007824 */ /* 0x008fe200078e0212 */
[----:B----45:R-:W-:-:S04]  /*b920*/  SHF.L.U32 R5, R3, 0x1f, RZ ;  /* 0x0000001f03057819 */ /* 0x030fc800000006ff */
[----:B------:R0:W1:Y:S01]  /*b930*/  SYNCS.PHASECHK.TRANS64.TRYWAIT P1, [R0+URZ+0x19c30], R5 ;  /* 0x019c3005000075a7 */ /* 0x000062000802017f */
[----:B------:R-:W-:Y:S05]  /*b940*/  @!P0 BRA `(.L_x_447) ;  /* 0x0000000000048947 */ /* 0x000fea0003800000 */
[----:B------:R-:W-:Y:S01]  /*b950*/  BPT.TRAP 0x1 ;  /* 0x000000040000795c */ /* 0x000fe20000300000 */
.L_x_447:
[----:B------:R-:W-:Y:S01]  /*b960*/  VIADD R3, R18, 0x13800 ;  /* 0x0001380012037836 */ /* 0x000fe20000000000 */
[----:B------:R-:W-:Y:S01]  /*b970*/  LOP3.LUT R14, R36, 0x10000, RZ, 0xfc, !PT ;  /* 0x00010000240e7812 */ /* 0x000fe200078efcff */
[----:B------:R-:W-:-:S03]  /*b980*/  IMAD.MOV.U32 R15, RZ, RZ, -0x3ffffff0 ;  /* 0xc0000010ff0f7424 */ /* 0x000fc600078e00ff */
[----:B------:R-:W-:-:S04]  /*b990*/  SHF.R.U32.HI R3, RZ, 0x4, R3 ;  /* 0x00000004ff037819 */ /* 0x000fc80000011603 */
[----:B------:R-:W-:-:S04]  /*b9a0*/  LOP3.LUT R3, R3, 0x3fff, RZ, 0xc0, !PT ;  /* 0x00003fff03037812 */ /* 0x000fc800078ec0ff */
[----:B------:R-:W-:Y:S01]  /*b9b0*/  LOP3.LUT R13, R3, 0x10000, RZ, 0xfc, !PT ;  /* 0x00010000030d7812 */ /* 0x000fe200078efcff */
[----:B-1----:R-:W-:Y:S06]  /*b9c0*/  @P1 BRA `(.L_x_448) ;  /* 0x0000000000081947 */ /* 0x002fec0003800000 */
[----:B------:R-:W1:Y:S02]  /*b9d0*/  SYNCS.PHASECHK.TRANS64.TRYWAIT P1, [R0+URZ+0x19c30], R5 ;  /* 0x019c3005000075a7 */ /* 0x000e64000802017f */
[----:B-1----:R-:W-:Y:S05]  /*b9e0*/  @!P1 BRA `(.L_x_449) ;  /* 0x0000010800849947 */ /* 0x002fea0003800000 */
.L_x_448:
[----:B------:R-:W-:Y:S01]  /*b9f0*/  IMAD R4, R156, 0x300, R13 ;  /* 0x000003009c047824 */ /* 0x000fe200078e020d */
[----:B------:R-:W-:Y:S05]  /*ba00*/  WARPSYNC.ALL ;  /* 0x0000000000007948 */ /* 0x000fea0003800000 */
[----:B01----:R-:W-:Y:S01]  /*ba10*/  IMAD.MOV.U32 R5, RZ, RZ, -0x3ffffff0 ;  /* 0xc0000010ff057424 */ /* 0x003fe200078e00ff */
[----:B------:R-:W-:Y:S01]  /*ba20*/  R2UR UR4, R14 ;  /* 0x000000000e0472ca */ /* 0x000fe200000e0000 */
[----:B--2---:R-:W-:Y:S01]  /*ba30*/  WARPGROUP.ARRIVE ;  /* 0x00000000000079c5 */ /* 0x004fe20000000000 */
[----:B------:R-:W-:Y:S01]  /*ba40*/  R2UR UR5, R15 ;  /* 0x000000000f0572ca */ /* 0x000fe200000e0000 */
[C---:B------:R-:W-:Y:S01]  /*ba50*/  VIADD R6, R4.reuse, 0x100 ;  /* 0x0000010004067836 */ /* 0x040fe20000000000 */
[----:B------:R-:W-:Y:S01]  /*ba60*/  R2UR UR6, R4 ;  /* 0x00000000040672ca */ /* 0x000fe200000e0000 */
[----:B------:R-:W-:Y:S01]  /*ba70*/  IMAD.MOV.U32 R9, RZ, RZ, -0x3ffffff0 ;  /* 0xc0000010ff097424 */ /* 0x000fe200078e00ff */
[----:B------:R-:W-:Y:S01]  /*ba80*/  R2UR UR7, R5 ;  /* 0x00000000050772ca */ /* 0x000fe200000e0000 */
[----:B------:R-:W-:Y:S01]  /*ba90*/  IMAD.MOV.U32 R7, RZ, RZ, -0x3ffffff0 ;  /* 0xc0000010ff077424 */ /* 0x000fe200078e00ff */
[C---:B------:R-:W-:Y:S01]  /*baa0*/  IADD3 R8, R14.reuse, 0x180, RZ ;  /* 0x000001800e087810 */ /* 0x040fe20007ffe0ff */
[----:B------:R-:W-:-:S02]  /*bab0*/  VIADD R20, R14, 0x300 ;  /* 0x000003000e147836 */ /* 0x000fc40000000000 */
[----:B------:R-:W-:Y:S02]  /*bac0*/  VIADD R4, R4, 0x200 ;  /* 0x0000020004047836 */ /* 0x000fe40000000000 */
[----:B------:R-:W-:Y:S01]  /*bad0*/  IMAD.MOV.U32 R21, RZ, RZ, -0x3ffffff0 ;  /* 0xc0000010ff157424 */ /* 0x000fe200078e00ff */
[----:B------:R0:W-:Y:S01]  /*bae0*/  STL.64 [R1+0x10], R8 ;  /* 0x0000100801007387 */ /* 0x0001e20000100a00 */
[----:B------:R-:W-:Y:S02]  /*baf0*/  IMAD.MOV.U32 R5, RZ, RZ, -0x3ffffff0 ;  /* 0xc0000010ff057424 */ /* 0x000fe400078e00ff */
[----:B------:R-:W-:Y:S02]  /*bb00*/  IMAD.MOV.U32 R89, RZ, RZ, RZ ;  /* 0x000000ffff597224 */ /* 0x000fe400078e00ff */
[----:B------:R-:W-:Y:S01]  /*bb10*/  QGMMA.64x128x32.F32.E4M3.E4M3 R24, gdesc[UR4], RZ, !UPT, gsb0 ;  /* 0x01e00000041879f3 */ /* 0x000fe2000c0008ff */
[----:B------:R-:W-:Y:S02]  /*bb20*/  R2UR UR4, R8 ;  /* 0x00000000080472ca */ /* 0x000fe400000e0000 */
[----:B------:R-:W-:-:S02]  /*bb30*/  R2UR UR5, R9 ;  /* 0x00000000090572ca */ /* 0x000fc400000e0000 */
[----:B------:R-:W-:Y:S02]  /*bb40*/  R2UR UR6, R6 ;  /* 0x00000000060672ca */ /* 0x000fe400000e0000 */
[----:B------:R-:W-:Y:S01]  /*bb50*/  R2UR UR7, R7 ;  /* 0x00000000070772ca */ /* 0x000fe200000e0000 */
[----:B------:R-:W-:Y:S02]  /*bb60*/  WARPGROUP.DEPBAR.LE gsb0, 0x0 ;  /* 0x00008000000079c5 */ /* 0x000fe40000010000 */
[----:B------:R-:W-:-:S10]  /*bb70*/  WARPGROUP.ARRIVE ;  /* 0x00000000000079c5 */ /* 0x000fd40000000000 */
[----:B------:R-:W-:Y:S01]  /*bb80*/  QGMMA.64x128x32.F32.E4M3.E4M3 R24, gdesc[UR4], R24, gsb0 ;  /* 0x01e00000041879f3 */ /* 0x000fe20008000818 */
[----:B------:R-:W-:Y:S02]  /*bb90*/  R2UR UR4, R20 ;  /* 0x00000000140472ca */ /* 0x000fe400000e0000 */
[----:B------:R-:W-:Y:S02]  /*bba0*/  R2UR UR5, R21 ;  /* 0x00000000150572ca */ /* 0x000fe400000e0000 */
[----:B------:R-:W-:Y:S02]  /*bbb0*/  R2UR UR6, R4 ;  /* 0x00000000040672ca */ /* 0x000fe400000e0000 */
[----:B------:R-:W-:Y:S01]  /*bbc0*/  R2UR UR7, R5 ;  /* 0x00000000050772ca */ /* 0x000fe200000e0000 */
[----:B------:R-:W-:Y:S02]  /*bbd0*/  WARPGROUP.DEPBAR.LE gsb0, 0x0 ;  /* 0x00008000000079c5 */ /* 0x000fe40000010000 */
[----:B------:R-:W-:-:S10]  /*bbe0*/  WARPGROUP.ARRIVE ;  /* 0x00000000000079c5 */ /* 0x000fd40000000000 */
[----:B------:R-:W-:Y:S03]  /*bbf0*/  QGMMA.64x128x32.F32.E4M3.E4M3 R24, gdesc[UR4], R24, gsb0 ;  /* 0x01e00000041879f3 */ /* 0x000fe60008000818 */
[----:B------:R-:W-:Y:S02]  /*bc00*/  WARPGROUP.DEPBAR.LE gsb0, 0x0 ;  /* 0x00008000000079c5 */ /* 0x000fe40000010000 */
[----:B0-----:R-:W-:Y:S05]  /*bc10*/  @!P0 BRA `(.L_x_450) ;  /* 0x0000000000048947 */ /* 0x001fea0003800000 */
[----:B------:R-:W-:Y:S01]  /*bc20*/  BPT.TRAP 0x1 ;  /* 0x000000040000795c */ /* 0x000fe20000300000 */
.L_x_450:
[----:B------:R-:W2:Y:S01]  /*bc30*/  LDL R92, [R1+0x3c] ;  /* 0x00003c00015c7983 */ /* 0x000ea20000100800 */
[C---:B------:R-:W-:Y:S01]  /*bc40*/  FMUL.FTZ R3, R2.reuse, R24 ;  /* 0x0000001802037220 */ /* 0x040fe20000410000 */
        /* <DEDUP_REMOVED lines=21> */
[----:B------:R-:W3:Y:S01]  /*bda0*/  MUFU.TANH R7, R7 ;  /* 0x0000000700077308 */ /* 0x000ee20000002400 */
        /* <DEDUP_REMOVED lines=33> */
[----:B------:R-:W-:Y:S01]  /*bfc0*/  FMUL.FTZ R44, R2, R54 ;  /* 0x00000036022c7220 */ /* 0x000fe20000410000 */
[----:B------:R-:W-:Y:S01]  /*bfd0*/  ULDC UR4, c[0x0][0x988] ;  /* 0x0002620000047ab9 */ /* 0x000fe20000000800 */
[----:B------:R-:W-:Y:S01]  /*bfe0*/  P2R R91, PR, RZ, 0x1 ;  /* 0x00000001ff5b7803 */ /* 0x000fe20000000000 */
[----:B------:R-:W-:-:S03]  /*bff0*/  ULDC UR36, c[0x0][0x988] ;  /* 0x0002620000247ab9 */ /* 0x000fc60000000800 */
[----:B------:R-:W5:Y:S08]  /*c000*/  MUFU.TANH R6, R6 ;  /* 0x0000000600067308 */ /* 0x000f700000002400 */
[----:B------:R-:W5:Y:S08]  /*c010*/  MUFU.TANH R26, R26 ;  /* 0x0000001a001a7308 */ /* 0x000f700000002400 */
[----:B------:R-:W5:Y:S08]  /*c020*/  MUFU.TANH R9, R9 ;  /* 0x0000000900097308 */ /* 0x000f700000002400 */
[----:B------:R-:W5:Y:S08]  /*c030*/  MUFU.TANH R27, R27 ;  /* 0x0000001b001b7308 */ /* 0x000f700000002400 */
[----:B------:R-:W5:Y:S08]  /*c040*/  MUFU.TANH R10, R10 ;  /* 0x0000000a000a7308 */ /* 0x000f700000002400 */
[----:B------:R-:W-:Y:S08]  /*c050*/  MUFU.TANH R30, R30 ;  /* 0x0000001e001e7308 */ /* 0x000ff00000002400 */
[----:B------:R-:W5:Y:S08]  /*c060*/  MUFU.TANH R24, R24 ;  /* 0x0000001800187308 */ /* 0x000f700000002400 */
[----:B------:R-:W5:Y:S08]  /*c070*/  MUFU.TANH R31, R31 ;  /* 0x0000001f001f7308 */ /* 0x000f700000002400 */
[----:B------:R-:W5:Y:S01]  /*c080*/  MUFU.TANH R25, R25 ;  /* 0x0000001900197308 */ /* 0x000f620000002400 */
[C---:B------:R-:W-:Y:S01]  /*c090*/  FMUL.FTZ R69, R2.reuse, R81 ;  /* 0x0000005102457220 */ /* 0x040fe20000410000 */
[C---:B------:R-:W-:Y:S01]  /*c0a0*/  FMUL.FTZ R68, R2.reuse, R80 ;  /* 0x0000005002447220 */ /* 0x040fe20000410000 */
[C---:B------:R-:W-:Y:S01]  /*c0b0*/  FMUL.FTZ R46, R2.reuse, R56 ;  /* 0x00000038022e7220 */ /* 0x040fe20000410000 */
[----:B------:R-:W5:Y:S01]  /*c0c0*/  LDL R80, [R1+0x24] ;  /* 0x0000240001507983 */ /* 0x000f620000100800 */
[C---:B------:R-:W-:Y:S01]  /*c0d0*/  FMUL.FTZ R54, R2.reuse, R64 ;  /* 0x0000004002367220 */ /* 0x040fe20000410000 */
[C---:B------:R-:W-:Y:S01]  /*c0e0*/  FMUL.FTZ R56, R2.reuse, R66 ;  /* 0x0000004202387220 */ /* 0x040fe20000410000 */
[C---:B------:R-:W-:Y:S01]  /*c0f0*/  FMUL.FTZ R66, R2.reuse, R76 ;  /* 0x0000004c02427220 */ /* 0x040fe20000410000 */
[----:B------:R-:W5:Y:S01]  /*c100*/  MUFU.TANH R34, R34 ;  /* 0x0000002200227308 */ /* 0x000f620000002400 */
[----:B------:R-:W-:-:S07]  /*c110*/  FMUL.FTZ R64, R2, R74 ;  /* 0x0000004a02407220 */ /* 0x000fce0000410000 */
        /* <DEDUP_REMOVED lines=20> */
[----:B--2---:R-:W-:-:S07]  /*c260*/  IADD3 R71, R88, 0x80, -R92 ;  /* 0x0000008058477810 */ /* 0x004fce0007ffe85c */
[----:B------:R-:W2:Y:S01]  /*c270*/  MUFU.TANH R48, R48 ;  /* 0x0000003000307308 */ /* 0x000ea20000002400 */
[----:B------:R-:W-:-:S05]  /*c280*/  IMAD R70, R90, -0x80, R71 ;  /* 0xffffff805a467824 */ /* 0x000fca00078e0247 */
[C---:B------:R-:W-:Y:S02]  /*c290*/  ISETP.GT.AND P2, PT, R70.reuse, RZ, PT ;  /* 0x000000ff4600720c */ /* 0x040fe40003f44270 */
[----:B------:R-:W2:Y:S01]  /*c2a0*/  MUFU.TANH R55, R55 ;  /* 0x0000003700377308 */ /* 0x000ea20000002400 */
[C---:B------:R-:W-:Y:S02]  /*c2b0*/  ISETP.GT.AND P1, PT, R70.reuse, 0x1, PT ;  /* 0x000000014600780c */ /* 0x040fe40003f24270 */
[----:B------:R-:W-:Y:S02]  /*c2c0*/  ISETP.GT.AND P6, PT, R70, 0x8, PT ;  /* 0x000000084600780c */ /* 0x000fe40003fc4270 */
[----:B0-----:R-:W-:Y:S02]  /*c2d0*/  FSEL R3, R3, -INF , P2 ;  /* 0xff80000003037808 */ /* 0x001fe40001000000 */
[----:B-1----:R-:W-:Y:S01]  /*c2e0*/  FSEL R4, R4, -INF , P1 ;  /* 0xff80000004047808 */ /* 0x002fe20000800000 */
[----:B------:R-:W0:Y:S01]  /*c2f0*/  MUFU.TANH R49, R49 ;  /* 0x0000003100317308 */ /* 0x000e220000002400 */
[----:B------:R-:W-:-:S02]  /*c300*/  ISETP.GT.AND P5, PT, R70, 0x9, PT ;  /* 0x000000094600780c */ /* 0x000fc40003fa4270 */
[----:B---3--:R-:W-:Y:S02]  /*c310*/  FSEL R7, R7, -INF , P6 ;  /* 0xff80000007077808 */ /* 0x008fe40003000000 */
[----:B------:R-:W-:Y:S02]  /*c320*/  FMNMX.FTZ R72, R3, R4, !PT ;  /* 0x0000000403487209 */ /* 0x000fe40007810000 */
[----:B------:R-:W-:Y:S01]  /*c330*/  ISETP.GT.AND P4, PT, R70, 0x10, PT ;  /* 0x000000104600780c */ /* 0x000fe20003f84270 */
[----:B------:R-:W1:Y:S01]  /*c340*/  MUFU.TANH R58, R58 ;  /* 0x0000003a003a7308 */ /* 0x000e620000002400 */
[----:B----4-:R-:W-:Y:S02]  /*c350*/  FSEL R73, R8, -INF , P5 ;  /* 0xff80000008497808 */ /* 0x010fe40002800000 */
[----:B------:R-:W-:Y:S02]  /*c360*/  FMNMX.FTZ R72, R7, R72, !PT ;  /* 0x0000004807487209 */ /* 0x000fe40007810000 */
[----:B------:R-:W-:-:S02]  /*c370*/  ISETP.GT.AND P3, PT, R70, 0x11, PT ;  /* 0x000000114600780c */ /* 0x000fc40003f64270 */
[----:B-----5:R-:W-:Y:S01]  /*c380*/  FSEL R11, R11, -INF , P4 ;  /* 0xff8000000b0b7808 */ /* 0x020fe20002000000 */
[----:B------:R-:W3:Y:S01]  /*c390*/  MUFU.TANH R52, R52 ;  /* 0x0000003400347308 */ /* 0x000ee20000002400 */
[----:B------:R-:W-:Y:S02]  /*c3a0*/  FMNMX.FTZ R72, R73, R72, !PT ;  /* 0x0000004849487209 */ /* 0x000fe40007810000 */
[----:B------:R-:W-:Y:S02]  /*c3b0*/  FSEL R5, R5, -INF , P2 ;  /* 0xff80000005057808 */ /* 0x000fe40001000000 */
[----:B------:R-:W-:Y:S02]  /*c3c0*/  ISETP.GT.AND P2, PT, R70, 0x18, PT ;  /* 0x000000184600780c */ /* 0x000fe40003f44270 */
[----:B------:R-:W-:Y:S01]  /*c3d0*/  FSEL R75, R12, -INF , P3 ;  /* 0xff8000000c4b7808 */ /* 0x000fe20001800000 */
[----:B------:R-:W4:Y:S01]  /*c3e0*/  MUFU.TANH R59, R59 ;  /* 0x0000003b003b7308 */ /* 0x000f220000002400 */
        /* <DEDUP_REMOVED lines=11> */
[----:B------:R-:W-:Y:S02]  /*c4a0*/  FSEL R81, R10, -INF , P5 ;  /* 0xff8000000a517808 */ /* 0x000fe40002800000 */
[----:B------:R-:W-:Y:S02]  /*c4b0*/  ISETP.GT.AND P5, PT, R70, 0x21, PT ;  /* 0x000000214600780c */ /* 0x000fe40003fa4270 */
[----:B------:R-:W-:Y:S01]  /*c4c0*/  FMNMX.FTZ R72, R27, R72, !PT ;  /* 0x000000481b487209 */ /* 0x000fe20007810000 */
[----:B------:R2:W-:Y:S01]  /*c4d0*/  MUFU.TANH R8, R85 ;  /* 0x0000005500087308 */ /* 0x0005e20000002400 */
[----:B------:R-:W-:-:S02]  /*c4e0*/  FSEL R93, R24, -INF , P4 ;  /* 0xff800000185d7808 */ /* 0x000fc40002000000 */
[----:B------:R-:W-:Y:S02]  /*c4f0*/  ISETP.GT.AND P4, PT, R70, 0x28, PT ;  /* 0x000000284600780c */ /* 0x000fe40003f84270 */
[----:B------:R-:W-:-:S03]  /*c500*/  FSEL R31, R31, -INF , P5 ;  /* 0xff8000001f1f7808 */ /* 0x000fc60002800000 */
[----:B------:R-:W5:Y:S01]  /*c510*/  MUFU.TANH R56, R56 ;  /* 0x0000003800387308 */ /* 0x000f620000002400 */
[----:B--2---:R-:W-:-:S04]  /*c520*/  FSEL R85, R30, -INF , P6 ;  /* 0xff8000001e557808 */ /* 0x004fc80003000000 */
[----:B------:R-:W-:Y:S02]  /*c530*/  FMNMX.FTZ R72, R85, R72, !PT ;  /* 0x0000004855487209 */ /* 0x000fe40007810000 */
[----:B------:R-:W-:Y:S01]  /*c540*/  FSEL R25, R25, -INF , P3 ;  /* 0xff80000019197808 */ /* 0x000fe20001800000 */
[----:B------:R-:W2:Y:S01]  /*c550*/  MUFU.TANH R63, R63 ;  /* 0x0000003f003f7308 */ /* 0x000ea20000002400 */
[----:B------:R-:W-:Y:S02]  /*c560*/  ISETP.GT.AND P3, PT, R70, 0x29, PT ;  /* 0x000000294600780c */ /* 0x000fe40003f64270 */
[----:B------:R-:W-:Y:S02]  /*c570*/  FSEL R95, R34, -INF , P4 ;  /* 0xff800000225f7808 */ /* 0x000fe40002000000 */
[----:B------:R-:W-:Y:S02]  /*c580*/  FMNMX.FTZ R72, R31, R72, !PT ;  /* 0x000000481f487209 */ /* 0x000fe40007810000 */
[----:B------:R-:W-:Y:S01]  /*c590*/  FSEL R97, R28, -INF , P2 ;  /* 0xff8000001c617808 */ /* 0x000fe20001000000 */
[----:B------:R-:W2:Y:S01]  /*c5a0*/  MUFU.TANH R57, R57 ;  /* 0x0000003900397308 */ /* 0x000ea20000002400 */
[----:B------:R-:W-:-:S02]  /*c5b0*/  ISETP.GT.AND P2, PT, R70, 0x30, PT ;  /* 0x000000304600780c */ /* 0x000fc40003f44270 */
[----:B------:R-:W-:Y:S02]  /*c5c0*/  FSEL R35, R35, -INF , P3 ;  /* 0xff80000023237808 */ /* 0x000fe40001800000 */
[----:B------:R-:W-:Y:S02]  /*c5d0*/  FMNMX.FTZ R72, R95, R72, !PT ;  /* 0x000000485f487209 */ /* 0x000fe40007810000 */
[----:B------:R-:W-:Y:S01]  /*c5e0*/  FSEL R29, R29, -INF , P1 ;  /* 0xff8000001d1d7808 */ /* 0x000fe20000800000 */
[----:B------:R-:W2:Y:S01]  /*c5f0*/  MUFU.TANH R66, R66 ;  /* 0x0000004200427308 */ /* 0x000ea20000002400 */
[----:B------:R-:W-:Y:S02]  /*c600*/  ISETP.GT.AND P1, PT, R70, 0x31, PT ;  /* 0x000000314600780c */ /* 0x000fe40003f24270 */
[----:B------:R-:W-:Y:S02]  /*c610*/  FSEL R99, R38, -INF , P2 ;  /* 0xff80000026637808 */ /* 0x000fe40001000000 */
[----:B------:R-:W-:-:S02]  /*c620*/  FMNMX.FTZ R72, R35, R72, !PT ;  /* 0x0000004823487209 */ /* 0x000fc40007810000 */
[----:B------:R-:W-:Y:S01]  /*c630*/  FSEL R101, R32, -INF , P6 ;  /* 0xff80000020657808 */ /* 0x000fe20003000000 */
[----:B------:R-:W2:Y:S01]  /*c640*/  MUFU.TANH R60, R60 ;  /* 0x0000003c003c7308 */ /* 0x000ea20000002400 */
[C---:B------:R-:W-:Y:S02]  /*c650*/  ISETP.GT.AND P6, PT, R70.reuse, 0x38, PT ;  /* 0x000000384600780c */ /* 0x040fe40003fc4270 */
        /* <DEDUP_REMOVED lines=23> */
[----:B------:R-:W-:Y:S01]  /*c7d0*/  MUFU.TANH R65, R65 ;  /* 0x0000004100417308 */ /* 0x000fe20000002400 */
[----:B------:R-:W-:Y:S02]  /*c7e0*/  ISETP.GT.AND P1, PT, R70, 0x49, PT ;  /* 0x000000494600780c */ /* 0x000fe40003f24270 */
[----:B------:R-:W-:Y:S02]  /*c7f0*/  FSEL R113, R50, -INF , P2 ;  /* 0xff80000032717808 */ /* 0x000fe40001000000 */
[----:B------:R-:W-:-:S02]  /*c800*/  FMNMX.FTZ R72, R47, R72, !PT ;  /* 0x000000482f487209 */ /* 0x000fc40007810000 */
[----:B------:R-:W-:Y:S02]  /*c810*/  FSEL R111, R44, -INF , P6 ;  /* 0xff8000002c6f7808 */ /* 0x000fe40003000000 */
[C---:B------:R-:W-:Y:S02]  /*c820*/  ISETP.GT.AND P6, PT, R70.reuse, 0x50, PT ;  /* 0x000000504600780c */ /* 0x040fe40003fc4270 */
[----:B------:R-:W-:Y:S02]  /*c830*/  FSEL R51, R51, -INF , P1 ;  /* 0xff80000033337808 */ /* 0x000fe40000800000 */
[----:B------:R-:W-:Y:S02]  /*c840*/  FMNMX.FTZ R72, R113, R72, !PT ;  /* 0x0000004871487209 */ /* 0x000fe40007810000 */
[----:B------:R-:W-:Y:S02]  /*c850*/  FSEL R45, R45, -INF , P5 ;  /* 0xff8000002d2d7808 */ /* 0x000fe40002800000 */
[----:B------:R-:W-:-:S02]  /*c860*/  ISETP.GT.AND P5, PT, R70, 0x51, PT ;  /* 0x000000514600780c */ /* 0x000fc40003fa4270 */
[----:B------:R-:W-:Y:S02]  /*c870*/  FSEL R115, R54, -INF , P6 ;  /* 0xff80000036737808 */ /* 0x000fe40003000000 */
[----:B------:R-:W-:Y:S02]  /*c880*/  FMNMX.FTZ R72, R51, R72, !PT ;  /* 0x0000004833487209 */ /* 0x000fe40007810000 */
[----:B------:R-:W-:Y:S02]  /*c890*/  FSEL R117, R48, -INF , P4 ;  /* 0xff80000030757808 */ /* 0x000fe40002000000 */
[----:B------:R-:W-:Y:S02]  /*c8a0*/  ISETP.GT.AND P4, PT, R70, 0x58, PT ;  /* 0x000000584600780c */ /* 0x000fe40003f84270 */
[----:B------:R-:W-:Y:S02]  /*c8b0*/  FSEL R55, R55, -INF , P5 ;  /* 0xff80000037377808 */ /* 0x000fe40002800000 */
[----:B------:R-:W-:-:S02]  /*c8c0*/  FMNMX.FTZ R72, R115, R72, !PT ;  /* 0x0000004873487209 */ /* 0x000fc40007810000 */
[----:B0-----:R-:W-:Y:S02]  /*c8d0*/  FSEL R49, R49, -INF , P3 ;  /* 0xff80000031317808 */ /* 0x001fe40001800000 */
[----:B------:R-:W-:Y:S02]  /*c8e0*/  ISETP.GT.AND P3, PT, R70, 0x59, PT ;  /* 0x000000594600780c */ /* 0x000fe40003f64270 */
[----:B-1----:R-:W-:Y:S02]  /*c8f0*/  FSEL R121, R58, -INF , P4 ;  /* 0xff8000003a797808 */ /* 0x002fe40002000000 */
[----:B------:R-:W-:Y:S02]  /*c900*/  FMNMX.FTZ R72, R55, R72, !PT ;  /* 0x0000004837487209 */ /* 0x000fe40007810000 */
[----:B---3--:R-:W-:Y:S02]  /*c910*/  FSEL R119, R52, -INF , P2 ;  /* 0xff80000034777808 */ /* 0x008fe40001000000 */
[----:B------:R-:W-:-:S02]  /*c920*/  ISETP.GT.AND P2, PT, R70, 0x60, PT ;  /* 0x000000604600780c */ /* 0x000fc40003f44270 */
[----:B----4-:R-:W-:Y:S02]  /*c930*/  FSEL R59, R59, -INF , P3 ;  /* 0xff8000003b3b7808 */ /* 0x010fe40001800000 */
[----:B------:R-:W-:Y:S02]  /*c940*/  FMNMX.FTZ R72, R121, R72, !PT ;  /* 0x0000004879487209 */ /* 0x000fe40007810000 */
[----:B-----5:R-:W-:Y:S01]  /*c950*/  FSEL R53, R53, -INF , P1 ;  /* 0xff80000035357808 */ /* 0x020fe20000800000 */
[----:B------:R-:W-:Y:S01]  /*c960*/  FMUL.FTZ R71, R2, R84 ;  /* 0x0000005402477220 */ /* 0x000fe20000410000 */
[----:B------:R-:W-:Y:S02]  /*c970*/  ISETP.GT.AND P1, PT, R70, 0x61, PT ;  /* 0x000000614600780c */ /* 0x000fe40003f24270 */
[----:B------:R-:W-:Y:S02]  /*c980*/  FSEL R125, R62, -INF , P2 ;  /* 0xff8000003e7d7808 */ /* 0x000fe40001000000 */
[----:B------:R-:W-:Y:S01]  /*c990*/  FMNMX.FTZ R72, R59, R72, !PT ;  /* 0x000000483b487209 */ /* 0x000fe20007810000 */
[----:B------:R-:W0:Y:S01]  /*c9a0*/  MUFU.TANH R69, R69 ;  /* 0x0000004500457308 */ /* 0x000e220000002400 */
[----:B------:R-:W-:-:S02]  /*c9b0*/  FSEL R123, R56, -INF , P6 ;  /* 0xff800000387b7808 */ /* 0x000fc40003000000 */
[C---:B------:R-:W-:Y:S02]  /*c9c0*/  ISETP.GT.AND P6, PT, R70.reuse, 0x68, PT ;  /* 0x000000684600780c */ /* 0x040fe40003fc4270 */
[----:B--2---:R-:W-:Y:S02]  /*c9d0*/  FSEL R63, R63, -INF , P1 ;  /* 0xff8000003f3f7808 */ /* 0x004fe40000800000 */
[----:B------:R-:W-:Y:S01]  /*c9e0*/  FMNMX.FTZ R72, R125, R72, !PT ;  /* 0x000000487d487209 */ /* 0x000fe20007810000 */
[----:B------:R-:W1:Y:S01]  /*c9f0*/  MUFU.TANH R71, R71 ;  /* 0x0000004700477308 */ /* 0x000e620000002400 */
[----:B------:R-:W-:Y:S02]  /*ca00*/  FSEL R57, R57, -INF , P5 ;  /* 0xff80000039397808 */ /* 0x000fe40002800000 */
[----:B------:R-:W-:Y:S02]  /*ca10*/  ISETP.GT.AND P5, PT, R70, 0x69, PT ;  /* 0x000000694600780c */ /* 0x000fe40003fa4270 */
[----:B------:R-:W-:-:S02]  /*ca20*/  FSEL R129, R66, -INF , P6 ;  /* 0xff80000042817808 */ /* 0x000fc40003000000 */
[----:B------:R-:W-:Y:S02]  /*ca30*/  FMNMX.FTZ R72, R63, R72, !PT ;  /* 0x000000483f487209 */ /* 0x000fe40007810000 */
[----:B------:R-:W-:Y:S02]  /*ca40*/  FSEL R127, R60, -INF , P4 ;  /* 0xff8000003c7f7808 */ /* 0x000fe40002000000 */
[----:B------:R-:W-:Y:S02]  /*ca50*/  FMNMX.FTZ R34, R5, R6, !PT ;  /* 0x0000000605227209 */ /* 0x000fe40007810000 */
[----:B------:R-:W-:Y:S02]  /*ca60*/  ISETP.GT.AND P4, PT, R70, 0x70, PT ;  /* 0x000000704600780c */ /* 0x000fe40003f84270 */
[----:B------:R-:W-:Y:S02]  /*ca70*/  FSEL R67, R67, -INF , P5 ;  /* 0xff80000043437808 */ /* 0x000fe40002800000 */
[----:B------:R-:W-:-:S02]  /*ca80*/  FMNMX.FTZ R72, R129, R72, !PT ;  /* 0x0000004881487209 */ /* 0x000fc40007810000 */
[----:B------:R-:W-:Y:S02]  /*ca90*/  FSEL R61, R61, -INF , P3 ;  /* 0xff8000003d3d7808 */ /* 0x000fe40001800000 */
[----:B------:R-:W-:Y:S02]  /*caa0*/  FMNMX.FTZ R34, R9, R34, !PT ;  /* 0x0000002209227209 */ /* 0x000fe40007810000 */
[----:B------:R-:W-:Y:S02]  /*cab0*/  ISETP.GT.AND P3, PT, R70, 0x71, PT ;  /* 0x000000714600780c */ /* 0x000fe40003f64270 */
[----:B------:R-:W-:Y:S02]  /*cac0*/  FSEL R133, R68, -INF , P4 ;  /* 0xff80000044857808 */ /* 0x000fe40002000000 */
[----:B------:R-:W-:Y:S02]  /*cad0*/  FMNMX.FTZ R72, R67, R72, !PT ;  /* 0x0000004843487209 */ /* 0x000fe40007810000 */
[----:B------:R-:W-:-:S02]  /*cae0*/  FSEL R131, R64, -INF , P2 ;  /* 0xff80000040837808 */ /* 0x000fc40001000000 */
[----:B------:R-:W-:Y:S02]  /*caf0*/  FMNMX.FTZ R34, R81, R34, !PT ;  /* 0x0000002251227209 */ /* 0x000fe40007810000 */
[----:B------:R-:W-:Y:S02]  /*cb00*/  ISETP.GT.AND P2, PT, R70, 0x78, PT ;  /* 0x000000784600780c */ /* 0x000fe40003f44270 */
[----:B0-----:R-:W-:Y:S02]  /*cb10*/  FSEL R69, R69, -INF , P3 ;  /* 0xff80000045457808 */ /* 0x001fe40001800000 */
[----:B------:R-:W-:Y:S02]  /*cb20*/  FMNMX.FTZ R72, R133, R72, !PT ;  /* 0x0000004885487209 */ /* 0x000fe40007810000 */
[----:B------:R-:W-:Y:S02]  /*cb30*/  FSEL R65, R65, -INF , P1 ;  /* 0xff80000041417808 */ /* 0x000fe40000800000 */
[----:B------:R-:W-:-:S02]  /*cb40*/  FMNMX.FTZ R34, R93, R34, !PT ;  /* 0x000000225d227209 */ /* 0x000fc40007810000 */
[----:B------:R-:W-:Y:S02]  /*cb50*/  ISETP.GT.AND P1, PT, R70, 0x79, PT ;  /* 0x000000794600780c */ /* 0x000fe40003f24270 */
[----:B-1----:R-:W-:Y:S02]  /*cb60*/  FSEL R71, R71, -INF , P2 ;  /* 0xff80000047477808 */ /* 0x002fe40001000000 */
[----:B------:R-:W-:Y:S02]  /*cb70*/  FMNMX.FTZ R72, R69, R72, !PT ;  /* 0x0000004845487209 */ /* 0x000fe40007810000 */
[----:B------:R-:W-:Y:S02]  /*cb80*/  FMNMX.FTZ R36, R25, R34, !PT ;  /* 0x0000002219247209 */ /* 0x000fe40007810000 */
[----:B------:R-:W-:Y:S02]  /*cb90*/  FSEL R135, R8, -INF , P1 ;  /* 0xff80000008877808 */ /* 0x000fe40000800000 */
[----:B------:R-:W-:-:S02]  /*cba0*/  FMNMX.FTZ R72, R71, R72, !PT ;  /* 0x0000004847487209 */ /* 0x000fc40007810000 */
[----:B------:R-:W-:Y:S02]  /*cbb0*/  FMNMX.FTZ R36, R97, R36, !PT ;  /* 0x0000002461247209 */ /* 0x000fe40007810000 */
[----:B------:R-:W-:Y:S02]  /*cbc0*/  FMNMX.FTZ R72, R135, R72, !PT ;  /* 0x0000004887487209 */ /* 0x000fe40007810000 */
[----:B------:R-:W-:-:S03]  /*cbd0*/  FMNMX.FTZ R40, R29, R36, !PT ;  /* 0x000000241d287209 */ /* 0x000fc60007810000 */
[----:B------:R-:W0:Y:S01]  /*cbe0*/  SHFL.BFLY PT, R137, R72, 0x2, 0x1f ;  /* 0x0c401f0048897f89 */ /* 0x000e2200000e0000 */
[----:B------:R-:W-:-:S04]  /*cbf0*/  FMNMX.FTZ R40, R101, R40, !PT ;  /* 0x0000002865287209 */ /* 0x000fc80007810000 */
[----:B------:R-:W-:-:S04]  /*cc00*/  FMNMX.FTZ R40, R33, R40, !PT ;  /* 0x0000002821287209 */ /* 0x000fc80007810000 */
[----:B------:R-:W-:-:S04]  /*cc10*/  FMNMX.FTZ R40, R105, R40, !PT ;  /* 0x0000002869287209 */ /* 0x000fc80007810000 */
[----:B------:R-:W-:-:S04]  /*cc20*/  FMNMX.FTZ R44, R37, R40, !PT ;  /* 0x00000028252c7209 */ /* 0x000fc80007810000 */
[----:B------:R-:W-:-:S04]  /*cc30*/  FMNMX.FTZ R44, R109, R44, !PT ;  /* 0x0000002c6d2c7209 */ /* 0x000fc80007810000 */
[----:B------:R-:W-:Y:S02]  /*cc40*/  FMNMX.FTZ R44, R41, R44, !PT ;  /* 0x0000002c292c7209 */ /* 0x000fe40007810000 */
[----:B0-----:R-:W-:Y:S02]  /*cc50*/  FMNMX.FTZ R137, R72, R137, !PT ;  /* 0x0000008948897209 */ /* 0x001fe40007810000 */
[----:B------:R-:W-:-:S03]  /*cc60*/  FMNMX.FTZ R44, R111, R44, !PT ;  /* 0x0000002c6f2c7209 */ /* 0x000fc60007810000 */
[----:B------:R-:W0:Y:S01]  /*cc70*/  SHFL.BFLY PT, R38, R137, 0x1, 0x1f ;  /* 0x0c201f0089267f89 */ /* 0x000e2200000e0000 */
[----:B------:R-:W-:-:S04]  /*cc80*/  FMNMX.FTZ R46, R45, R44, !PT ;  /* 0x0000002c2d2e7209 */ /* 0x000fc80007810000 */
[----:B------:R-:W-:-:S04]  /*cc90*/  FMNMX.FTZ R46, R117, R46, !PT ;  /* 0x0000002e752e7209 */ /* 0x000fc80007810000 */
[----:B------:R-:W-:-:S04]  /*cca0*/  FMNMX.FTZ R46, R49, R46, !PT ;  /* 0x0000002e312e7209 */ /* 0x000fc80007810000 */
[----:B------:R-:W-:Y:S01]  /*ccb0*/  FMNMX.FTZ R46, R119, R46, !PT ;  /* 0x0000002e772e7209 */ /* 0x000fe20007810000 */
[----:B------:R-:W-:-:S03]  /*ccc0*/  FMUL.FTZ R10, R2, R78 ;  /* 0x0000004e020a7220 */ /* 0x000fc60000410000 */
[----:B------:R-:W-:Y:S01]  /*ccd0*/  FMNMX.FTZ R48, R53, R46, !PT ;  /* 0x0000002e35307209 */ /* 0x000fe20007810000 */
[----:B------:R-:W-:-:S03]  /*cce0*/  FMUL.FTZ R12, R2, R79 ;  /* 0x0000004f020c7220 */ /* 0x000fc60000410000 */
[----:B------:R-:W-:Y:S01]  /*ccf0*/  FMNMX.FTZ R48, R123, R48, !PT ;  /* 0x000000307b307209 */ /* 0x000fe20007810000 */
[----:B------:R-:W1:Y:S01]  /*cd00*/  MUFU.TANH R10, R10 ;  /* 0x0000000a000a7308 */ /* 0x000e620000002400 */
[----:B------:R-:W-:Y:S01]  /*cd10*/  IMAD.U32 R42, RZ, RZ, UR4 ;  /* 0x00000004ff2a7e24 */ /* 0x000fe2000f8e00ff */
[----:B0-----:R-:W-:Y:S01]  /*cd20*/  FMNMX.FTZ R38, R137, R38, !PT ;  /* 0x0000002689267209 */ /* 0x001fe20007810000 */
[C---:B------:R-:W-:Y:S01]  /*cd30*/  FMUL.FTZ R24, R2.reuse, R82 ;  /* 0x0000005202187220 */ /* 0x040fe20000410000 */
[----:B------:R-:W-:Y:S01]  /*cd40*/  FMNMX.FTZ R48, R57, R48, !PT ;  /* 0x0000003039307209 */ /* 0x000fe20007810000 */
[----:B------:R-:W-:Y:S01]  /*cd50*/  FMUL.FTZ R26, R2, R83 ;  /* 0x00000053021a7220 */ /* 0x000fe20000410000 */
[C---:B------:R-:W-:Y:S01]  /*cd60*/  FSETP.NEU.FTZ.AND P0, PT, R38.reuse, -INF , PT ;  /* 0xff8000002600780b */ /* 0x040fe20003f1d000 */
[----:B------:R-:W-:-:S01]  /*cd70*/  FFMA.FTZ R8, R38, R42, -8 ;  /* 0xc100000026087423 */ /* 0x000fc2000001002a */
[----:B------:R-:W0:Y:S01]  /*cd80*/  MUFU.TANH R12, R12 ;  /* 0x0000000c000c7308 */ /* 0x000e220000002400 */
[----:B------:R-:W-:Y:S01]  /*cd90*/  FMNMX.FTZ R48, R127, R48, !PT ;  /* 0x000000307f307209 */ /* 0x000fe20007810000 */
[----:B------:R-:W-:-:S02]  /*cda0*/  FMUL.FTZ R28, R2, R86 ;  /* 0x00000056021c7220 */ /* 0x000fc40000410000 */
[----:B------:R-:W-:Y:S02]  /*cdb0*/  FSEL R8, R8, RZ, P0 ;  /* 0x000000ff08087208 */ /* 0x000fe40000000000 */
[----:B------:R-:W-:Y:S02]  /*cdc0*/  FMNMX.FTZ R50, R61, R48, !PT ;  /* 0x000000303d327209 */ /* 0x000fe40007810000 */
[----:B------:R-:W-:Y:S01]  /*cdd0*/  MUFU.TANH R24, R24 ;  /* 0x0000001800187308 */ /* 0x000fe20000002400 */
[----:B------:R-:W-:Y:S01]  /*cde0*/  FMUL.FTZ R30, R2, R87 ;  /* 0x00000057021e7220 */ /* 0x000fe20000410000 */
[----:B------:R-:W-:Y:S01]  /*cdf0*/  FMNMX.FTZ R50, R131, R50, !PT ;  /* 0x0000003283327209 */ /* 0x000fe20007810000 */
[----:B------:R-:W-:-:S01]  /*ce00*/  FFMA.FTZ R75, R75, R42, -R8 ;  /* 0x0000002a4b4b7223 */ /* 0x000fc20000010808 */
[----:B------:R-:W-:-:S04]  /*ce10*/  FFMA.FTZ R32, R73, R42, -R8 ;  /* 0x0000002a49207223 */ /* 0x000fc80000010808 */
[----:B------:R-:W2:Y:S01]  /*ce20*/  MUFU.TANH R26, R26 ;  /* 0x0000001a001a7308 */ /* 0x000ea20000002400 */
[----:B-1----:R-:W-:Y:S02]  /*ce30*/  FSEL R73, R10, -INF , P6 ;  /* 0xff8000000a497808 */ /* 0x002fe40003000000 */
[----:B------:R-:W-:Y:S01]  /*ce40*/  FMNMX.FTZ R50, R65, R50, !PT ;  /* 0x0000003241327209 */ /* 0x000fe20007810000 */
[----:B------:R-:W-:-:S04]  /*ce50*/  FFMA.FTZ R77, R77, R42, -R8 ;  /* 0x0000002a4d4d7223 */ /* 0x000fc80000010808 */
[----:B------:R-:W1:Y:S01]  /*ce60*/  MUFU.TANH R28, R28 ;  /* 0x0000001c001c7308 */ /* 0x000e620000002400 */
[----:B------:R-:W-:-:S07]  /*ce70*/  FMNMX.FTZ R50, R73, R50, !PT ;  /* 0x0000003249327209 */ /* 0x000fce0007810000 */
[----:B------:R3:W-:Y:S08]  /*ce80*/  MUFU.EX2 R34, R75 ;  /* 0x0000004b00227308 */ /* 0x0007f00000000800 */
[----:B------:R-:W4:Y:S01]  /*ce90*/  MUFU.TANH R30, R30 ;  /* 0x0000001e001e7308 */ /* 0x000f220000002400 */
[----:B---3--:R-:W-:-:S01]  /*cea0*/  FFMA.FTZ R75, R43, R42, -R8 ;  /* 0x0000002a2b4b7223 */ /* 0x008fc20000010808 */
[----:B0-----:R-:W-:-:S04]  /*ceb0*/  FSEL R43, R12, -INF , P5 ;  /* 0xff8000000c2b7808 */ /* 0x001fc80002800000 */
[----:B------:R-:W-:Y:S02]  /*cec0*/  FMNMX.FTZ R50, R43, R50, !PT ;  /* 0x000000322b327209 */ /* 0x000fe40007810000 */
[----:B------:R0:W-:Y:S01]  /*ced0*/  MUFU.EX2 R36, R77 ;  /* 0x0000004d00247308 */ /* 0x0001e20000000800 */
[----:B--2---:R-:W-:Y:S01]  /*cee0*/  FSEL R79, R26, -INF , P3 ;  /* 0xff8000001a4f7808 */ /* 0x004fe20001800000 */
[----:B------:R-:W-:Y:S01]  /*cef0*/  FFMA.FTZ R85, R85, R42, -R8 ;  /* 0x0000002a55557223 */ /* 0x000fe20000010808 */
[----:B0-----:R-:W-:-:S04]  /*cf00*/  FSEL R77, R24, -INF , P4 ;  /* 0xff800000184d7808 */ /* 0x001fc80002000000 */
[----:B------:R-:W-:Y:S02]  /*cf10*/  FMNMX.FTZ R50, R77, R50, !PT ;  /* 0x000000324d327209 */ /* 0x000fe40007810000 */
[----:B-1----:R-:W-:Y:S02]  /*cf20*/  FSEL R83, R28, -INF , P2 ;  /* 0xff8000001c537808 */ /* 0x002fe40001000000 */
[----:B------:R-:W-:Y:S01]  /*cf30*/  FMNMX.FTZ R50, R79, R50, !PT ;  /* 0x000000324f327209 */ /* 0x000fe20007810000 */
[----:B------:R4:W-:Y:S03]  /*cf40*/  MUFU.EX2 R40, R85 ;  /* 0x0000005500287308 */ /* 0x0009e60000000800 */
[----:B------:R-:W-:Y:S02]  /*cf50*/  FMNMX.FTZ R50, R83, R50, !PT ;  /* 0x0000003253327209 */ /* 0x000fe40007810000 */
[----:B----4-:R-:W-:-:S04]  /*cf60*/  FSEL R85, R30, -INF , P1 ;  /* 0xff8000001e557808 */ /* 0x010fc80000800000 */
[----:B------:R-:W-:Y:S02]  /*cf70*/  FMNMX.FTZ R50, R85, R50, !PT ;  /* 0x0000003255327209 */ /* 0x000fe40007810000 */
[----:B------:R-:W-:-:S03]  /*cf80*/  ISETP.NE.AND P0, PT, R91, RZ, PT ;  /* 0x000000ff5b00720c */ /* 0x000fc60003f05270 */
[----:B------:R-:W0:Y:S02]  /*cf90*/  SHFL.BFLY PT, R91, R50, 0x2, 0x1f ;  /* 0x0c401f00325b7f89 */ /* 0x000e2400000e0000 */
[----:B0-----:R-:W-:-:S05]  /*cfa0*/  FMNMX.FTZ R91, R50, R91, !PT ;  /* 0x0000005b325b7209 */ /* 0x001fca0007810000 */
[----:B------:R-:W0:Y:S01]  /*cfb0*/  SHFL.BFLY PT, R54, R91, 0x1, 0x1f ;  /* 0x0c201f005b367f89 */ /* 0x000e2200000e0000 */
[----:B------:R-:W-:-:S01]  /*cfc0*/  FFMA.FTZ R3, R3, R42, -R8 ;  /* 0x0000002a03037223 */ /* 0x000fc20000010808 */
[-CC-:B------:R-:W-:Y:S01]  /*cfd0*/  FFMA.FTZ R4, R4, R42.reuse, -R8.reuse ;  /* 0x0000002a04047223 */ /* 0x180fe20000010808 */
[----:B------:R-:W-:-:S01]  /*cfe0*/  FFMA.FTZ R7, R7, R42, -R8 ;  /* 0x0000002a07077223 */ /* 0x000fc20000010808 */
[----:B0-----:R-:W-:-:S04]  /*cff0*/  FMNMX.FTZ R54, R91, R54, !PT ;  /* 0x000000365b367209 */ /* 0x001fc80007810000 */
[C---:B------:R-:W-:Y:S01]  /*d000*/  FSETP.NEU.FTZ.AND P1, PT, R54.reuse, -INF , PT ;  /* 0xff8000003600780b */ /* 0x040fe20003f3d000 */
[----:B------:R-:W-:-:S05]  /*d010*/  FFMA.FTZ R56, R54, R42, -8 ;  /* 0xc100000036387423 */ /* 0x000fca000001002a */
[----:B------:R-:W-:-:S05]  /*d020*/  FSEL R56, R56, RZ, P1 ;  /* 0x000000ff38387208 */ /* 0x000fca0000800000 */
[-CC-:B------:R-:W-:Y:S01]  /*d030*/  FFMA.FTZ R5, R5, R42.reuse, -R56.reuse ;  /* 0x0000002a05057223 */ /* 0x180fe20000010838 */
[----:B------:R-:W-:-:S01]  /*d040*/  FFMA.FTZ R6, R6, R42, -R56 ;  /* 0x0000002a06067223 */ /* 0x000fc20000010838 */
[-CC-:B------:R-:W-:Y:S01]  /*d050*/  FFMA.FTZ R60, R9, R42.reuse, -R56.reuse ;  /* 0x0000002a093c7223 */ /* 0x180fe20000010838 */
[----:B------:R-:W-:Y:S08]  /*d060*/  MUFU.EX2 R3, R3 ;  /* 0x0000000300037308 */ /* 0x000ff00000000800 */
[----:B------:R-:W0:Y:S08]  /*d070*/  MUFU.EX2 R4, R4 ;  /* 0x0000000400047308 */ /* 0x000e300000000800 */
[----:B------:R-:W-:Y:S08]  /*d080*/  MUFU.EX2 R5, R5 ;  /* 0x0000000500057308 */ /* 0x000ff00000000800 */
[----:B------:R-:W1:Y:S08]  /*d090*/  MUFU.EX2 R6, R6 ;  /* 0x0000000600067308 */ /* 0x000e700000000800 */
[----:B------:R-:W2:Y:S08]  /*d0a0*/  MUFU.EX2 R7, R7 ;  /* 0x0000000700077308 */ /* 0x000eb00000000800 */
[----:B------:R-:W3:Y:S01]  /*d0b0*/  MUFU.EX2 R60, R60 ;  /* 0x0000003c003c7308 */ /* 0x000ee20000000800 */
[----:B------:R-:W-:-:S01]  /*d0c0*/  FFMA.FTZ R91, R37, R42, -R56 ;  /* 0x0000002a255b7223 */ /* 0x000fc20000010838 */
[----:B0-----:R-:W-:Y:S01]  /*d0d0*/  FADD.FTZ R74, R3, R4 ;  /* 0x00000004034a7221 */ /* 0x001fe20000010000 */
[----:B-1----:R-:W-:-:S01]  /*d0e0*/  FADD.FTZ R37, R5, R6 ;  /* 0x0000000605257221 */ /* 0x002fc20000010000 */
[----:B------:R-:W-:-:S02]  /*d0f0*/  FFMA.FTZ R66, R49, R42, -R56 ;  /* 0x0000002a31427223 */ /* 0x000fc40000010838 */
[----:B--2---:R-:W-:-:S01]  /*d100*/  FADD.FTZ R49, R7, R74 ;  /* 0x0000004a07317221 */ /* 0x004fc20000010000 */
[----:B---3--:R-:W-:Y:S01]  /*d110*/  FADD.FTZ R74, R60, R37 ;  /* 0x000000253c4a7221 */ /* 0x008fe20000010000 */
[----:B------:R-:W-:-:S04]  /*d120*/  IADD3 R37, R0, 0x19c40, RZ ;  /* 0x00019c4000257810 */ /* 0x000fc80007ffe0ff */
[----:B------:R-:W-:Y:S02]  /*d130*/  PRMT R37, R80, 0x654, R37 ;  /* 0x0000065450257816 */ /* 0x000fe40000000025 */
[----:B------:R-:W2:Y:S01]  /*d140*/  LDL R80, [R1+0x2c] ;  /* 0x00002c0001507983 */ /* 0x000ea20000100800 */
[----:B------:R-:W-:-:S01]  /*d150*/  FFMA.FTZ R87, R51, R42, -R8 ;  /* 0x0000002a33577223 */ /* 0x000fc20000010808 */
[-CC-:B------:R-:W-:Y:S01]  /*d160*/  FFMA.FTZ R51, R55, R42.reuse, -R8.reuse ;  /* 0x0000002a37337223 */ /* 0x180fe20000010808 */
[----:B------:R-:W-:-:S01]  /*d170*/  FFMA.FTZ R55, R59, R42, -R8 ;  /* 0x0000002a3b377223 */ /* 0x000fc20000010808 */
[-CC-:B------:R-:W-:Y:S01]  /*d180*/  FFMA.FTZ R52, R71, R42.reuse, -R8.reuse ;  /* 0x0000002a47347223 */ /* 0x180fe20000010808 */
[----:B------:R-:W-:-:S01]  /*d190*/  FFMA.FTZ R59, R63, R42, -R8 ;  /* 0x0000002a3f3b7223 */ /* 0x000fc20000010808 */
[-C--:B------:R-:W-:Y:S01]  /*d1a0*/  FFMA.FTZ R71, R81, R42.reuse, -R56 ;  /* 0x0000002a51477223 */ /* 0x080fe20000010838 */
[----:B------:R-:W-:-:S01]  /*d1b0*/  FFMA.FTZ R63, R67, R42, -R8 ;  /* 0x0000002a433f7223 */ /* 0x000fc20000010808 */
[-CC-:B------:R-:W-:Y:S01]  /*d1c0*/  FFMA.FTZ R67, R69, R42.reuse, -R8.reuse ;  /* 0x0000002a45437223 */ /* 0x180fe20000010808 */
        /* <DEDUP_REMOVED lines=18> */
[----:B------:R-:W0:Y:S01]  /*d2f0*/  MUFU.EX2 R32, R32 ;  /* 0x0000002000207308 */ /* 0x000e220000000800 */
[----:B------:R-:W-:-:S01]  /*d300*/  FFMA.FTZ R9, R25, R42, -R56 ;  /* 0x0000002a19097223 */ /* 0x000fc20000010838 */
[-CC-:B------:R-:W-:Y:S01]  /*d310*/  FFMA.FTZ R64, R97, R42.reuse, -R56.reuse ;  /* 0x0000002a61407223 */ /* 0x180fe20000010838 */
[----:B------:R-:W-:-:S01]  /*d320*/  FFMA.FTZ R58, R33, R42, -R56 ;  /* 0x0000002a213a7223 */ /* 0x000fc20000010838 */
[-CC-:B------:R-:W-:Y:S01]  /*d330*/  FFMA.FTZ R72, R53, R42.reuse, -R56.reuse ;  /* 0x0000002a35487223 */ /* 0x180fe20000010838 */
[----:B------:R-:W-:-:S01]  /*d340*/  FFMA.FTZ R68, R105, R42, -R56 ;  /* 0x0000002a69447223 */ /* 0x000fc20000010838 */
[-CC-:B------:R-:W-:Y:S01]  /*d350*/  FFMA.FTZ R57, R57, R42.reuse, -R56.reuse ;  /* 0x0000002a39397223 */ /* 0x180fe20000010838 */
[----:B------:R-:W-:-:S01]  /*d360*/  FFMA.FTZ R62, R41, R42, -R56 ;  /* 0x0000002a293e7223 */ /* 0x000fc20000010838 */
[----:B------:R-:W1:Y:S01]  /*d370*/  MUFU.EX2 R71, R71 ;  /* 0x0000004700477308 */ /* 0x000e620000000800 */
[----:B------:R-:W-:-:S01]  /*d380*/  FFMA.FTZ R81, R29, R42, -R56 ;  /* 0x0000002a1d517223 */ /* 0x000fc20000010838 */
[----:B------:R3:W-:Y:S06]  /*d390*/  SYNCS.ARRIVE.TRANS64.RED.A1T0 RZ, [R37+URZ], RZ ;  /* 0x000000ff25ff79a7 */ /* 0x0007ec000810043f */
[----:B------:R-:W4:Y:S08]  /*d3a0*/  MUFU.EX2 R11, R11 ;  /* 0x0000000b000b7308 */ /* 0x000f300000000800 */
[----:B------:R-:W5:Y:S01]  /*d3b0*/  MUFU.EX2 R8, R8 ;  /* 0x0000000800087308 */ /* 0x000f620000000800 */
[----:B------:R-:W-:-:S07]  /*d3c0*/  FFMA.FTZ R25, R101, R42, -R56 ;  /* 0x0000002a65197223 */ /* 0x000fce0000010838 */
[----:B------:R-:W3:Y:S01]  /*d3d0*/  MUFU.EX2 R9, R9 ;  /* 0x0000000900097308 */ /* 0x000ee20000000800 */
[----:B0-----:R-:W-:-:S01]  /*d3e0*/  FADD.FTZ R76, R32, R49 ;  /* 0x00000031204c7221 */ /* 0x001fc20000010000 */
[----:B-1----:R-:W-:-:S06]  /*d3f0*/  FADD.FTZ R49, R71, R74 ;  /* 0x0000004a47317221 */ /* 0x002fcc0000010000 */
[----:B------:R-:W0:Y:S01]  /*d400*/  MUFU.EX2 R64, R64 ;  /* 0x0000004000407308 */ /* 0x000e220000000800 */
[----:B----4-:R-:W-:-:S01]  /*d410*/  FADD.FTZ R53, R11, R76 ;  /* 0x0000004c0b357221 */ /* 0x010fc20000010000 */
[----:B-----5:R-:W-:-:S06]  /*d420*/  FADD.FTZ R74, R8, R49 ;  /* 0x00000031084a7221 */ /* 0x020fcc0000010000 */
[----:B------:R-:W1:Y:S08]  /*d430*/  MUFU.EX2 R27, R27 ;  /* 0x0000001b001b7308 */ /* 0x000e700000000800 */
[----:B------:R-:W4:Y:S01]  /*d440*/  MUFU.EX2 R81, R81 ;  /* 0x0000005100517308 */ /* 0x000f220000000800 */
[----:B------:R-:W-:-:S01]  /*d450*/  FADD.FTZ R53, R34, R53 ;  /* 0x0000003522357221 */ /* 0x000fc20000010000 */
[----:B---3--:R-:W-:-:S06]  /*d460*/  FADD.FTZ R93, R9, R74 ;  /* 0x0000004a095d7221 */ /* 0x008fcc0000010000 */
[----:B------:R-:W-:Y:S01]  /*d470*/  MUFU.EX2 R25, R25 ;  /* 0x0000001900197308 */ /* 0x000fe20000000800 */
[----:B------:R-:W-:-:S01]  /*d480*/  FADD.FTZ R76, R36, R53 ;  /* 0x00000035244c7221 */ /* 0x000fc20000010000 */
[----:B0-----:R-:W-:-:S06]  /*d490*/  FADD.FTZ R78, R64, R93 ;  /* 0x0000005d404e7221 */ /* 0x001fcc0000010000 */
[----:B------:R-:W0:Y:S01]  /*d4a0*/  MUFU.EX2 R31, R31 ;  /* 0x0000001f001f7308 */ /* 0x000e220000000800 */
[----:B------:R-:W-:-:S07]  /*d4b0*/  FFMA.FTZ R29, R109, R42, -R56 ;  /* 0x0000002a6d1d7223 */ /* 0x000fce0000010838 */
[----:B------:R-:W-:Y:S01]  /*d4c0*/  MUFU.EX2 R58, R58 ;  /* 0x0000003a003a7308 */ /* 0x000fe20000000800 */
[----:B-1----:R-:W-:-:S01]  /*d4d0*/  FADD.FTZ R53, R27, R76 ;  /* 0x0000004c1b357221 */ /* 0x002fc20000010000 */
[----:B----4-:R-:W-:-:S06]  /*d4e0*/  FADD.FTZ R78, R81, R78 ;  /* 0x0000004e514e7221 */ /* 0x010fcc0000010000 */
[----:B------:R-:W1:Y:S08]  /*d4f0*/  MUFU.EX2 R44, R95 ;  /* 0x0000005f002c7308 */ /* 0x000e700000000800 */
[----:B------:R-:W3:Y:S01]  /*d500*/  MUFU.EX2 R68, R68 ;  /* 0x0000004400447308 */ /* 0x000ee20000000800 */
[----:B------:R-:W-:-:S07]  /*d510*/  FADD.FTZ R76, R40, R53 ;  /* 0x00000035284c7221 */ /* 0x000fce0000010000 */
[----:B------:R-:W4:Y:S01]  /*d520*/  MUFU.EX2 R35, R35 ;  /* 0x0000002300237308 */ /* 0x000f220000000800 */
[----:B------:R-:W-:-:S07]  /*d530*/  FFMA.FTZ R41, R111, R42, -R56 ;  /* 0x0000002a6f297223 */ /* 0x000fce0000010838 */
[----:B------:R-:W5:Y:S01]  /*d540*/  MUFU.EX2 R91, R91 ;  /* 0x0000005b005b7308 */ /* 0x000f620000000800 */
[----:B------:R-:W-:-:S01]  /*d550*/  FFMA.FTZ R74, R61, R42, -R56 ;  /* 0x0000002a3d4a7223 */ /* 0x000fc20000010838 */
[----:B0-----:R-:W-:-:S06]  /*d560*/  FADD.FTZ R61, R31, R76 ;  /* 0x0000004c1f3d7221 */ /* 0x001fcc0000010000 */
[----:B------:R-:W0:Y:S01]  /*d570*/  MUFU.EX2 R46, R99 ;  /* 0x00000063002e7308 */ /* 0x000e220000000800 */
[----:B------:R-:W-:-:S07]  /*d580*/  FFMA.FTZ R70, R45, R42, -R56 ;  /* 0x0000002a2d467223 */ /* 0x000fce0000010838 */
[----:B------:R-:W0:Y:S08]  /*d590*/  MUFU.EX2 R29, R29 ;  /* 0x0000001d001d7308 */ /* 0x000e300000000800 */
[----:B------:R3:W-:Y:S01]  /*d5a0*/  MUFU.EX2 R37, R57 ;  /* 0x0000003900257308 */ /* 0x0007e20000000800 */
[----:B-1----:R-:W-:-:S01]  /*d5b0*/  FADD.FTZ R76, R44, R61 ;  /* 0x0000003d2c4c7221 */ /* 0x002fc20000010000 */
[----:B---3--:R-:W-:-:S06]  /*d5c0*/  FADD.FTZ R57, R25, R78 ;  /* 0x0000004e19397221 */ /* 0x008fcc0000010000 */
[----:B------:R-:W1:Y:S01]  /*d5d0*/  MUFU.EX2 R39, R39 ;  /* 0x0000002700277308 */ /* 0x000e620000000800 */
[----:B------:R-:W-:-:S07]  /*d5e0*/  FADD.FTZ R57, R58, R57 ;  /* 0x000000393a397221 */ /* 0x000fce0000010000 */
[----:B------:R-:W3:Y:S01]  /*d5f0*/  MUFU.EX2 R62, R62 ;  /* 0x0000003e003e7308 */ /* 0x000ee20000000800 */
[----:B------:R-:W-:-:S01]  /*d600*/  FADD.FTZ R78, R68, R57 ;  /* 0x00000039444e7221 */ /* 0x000fc20000010000 */
[----:B------:R-:W-:Y:S01]  /*d610*/  FFMA.FTZ R33, R117, R42, -R56 ;  /* 0x0000002a75217223 */ /* 0x000fe20000010838 */
[----:B----4-:R-:W-:-:S05]  /*d620*/  FADD.FTZ R57, R35, R76 ;  /* 0x0000004c23397221 */ /* 0x010fca0000010000 */
[----:B------:R-:W4:Y:S01]  /*d630*/  MUFU.EX2 R48, R103 ;  /* 0x0000006700307308 */ /* 0x000f220000000800 */
[----:B-----5:R-:W-:-:S07]  /*d640*/  FADD.FTZ R78, R91, R78 ;  /* 0x0000004e5b4e7221 */ /* 0x020fce0000010000 */
[----:B------:R-:W5:Y:S01]  /*d650*/  MUFU.EX2 R41, R41 ;  /* 0x0000002900297308 */ /* 0x000f620000000800 */
[----:B0-----:R-:W-:-:S07]  /*d660*/  FADD.FTZ R76, R46, R57 ;  /* 0x000000392e4c7221 */ /* 0x001fce0000010000 */
[----:B------:R-:W0:Y:S01]  /*d670*/  MUFU.EX2 R75, R75 ;  /* 0x0000004b004b7308 */ /* 0x000e220000000800 */
[----:B------:R-:W-:-:S01]  /*d680*/  FADD.FTZ R57, R29, R78 ;  /* 0x0000004e1d397221 */ /* 0x000fc20000010000 */
[----:B------:R-:W-:-:S06]  /*d690*/  FFMA.FTZ R45, R119, R42, -R56 ;  /* 0x0000002a772d7223 */ /* 0x000fcc0000010838 */
[----:B------:R-:W0:Y:S01]  /*d6a0*/  MUFU.EX2 R70, R70 ;  /* 0x0000004600467308 */ /* 0x000e220000000800 */
[----:B------:R-:W-:Y:S01]  /*d6b0*/  F2FP.SATFINITE.E4M3.F32.PACK_AB_MERGE_C R148, R32, R7, RZ ;  /* 0x000000072094723e */ /* 0x000fe200048070ff */
[----:B-1----:R-:W-:Y:S01]  /*d6c0*/  FADD.FTZ R7, R39, R76 ;  /* 0x0000004c27077221 */ /* 0x002fe20000010000 */
[----:B------:R-:W-:-:S05]  /*d6d0*/  F2FP.SATFINITE.E4M3.F32.PACK_AB_MERGE_C R150, R27, R36, RZ ;  /* 0x000000241b96723e */ /* 0x000fca00048070ff */
[----:B------:R-:W1:Y:S01]  /*d6e0*/  MUFU.EX2 R10, R10 ;  /* 0x0000000a000a7308 */ /* 0x000e620000000800 */
[----:B---3--:R-:W-:-:S07]  /*d6f0*/  FADD.FTZ R36, R62, R57 ;  /* 0x000000393e247221 */ /* 0x008fce0000010000 */
[----:B------:R-:W3:Y:S01]  /*d700*/  MUFU.EX2 R33, R33 ;  /* 0x0000002100217308 */ /* 0x000ee20000000800 */
[----:B----4-:R-:W-:-:S01]  /*d710*/  FADD.FTZ R76, R48, R7 ;  /* 0x00000007304c7221 */ /* 0x010fc20000010000 */
[----:B-----5:R-:W-:-:S06]  /*d720*/  FADD.FTZ R7, R41, R36 ;  /* 0x0000002429077221 */ /* 0x020fcc0000010000 */
[----:B------:R-:W4:Y:S01]  /*d730*/  MUFU.EX2 R47, R47 ;  /* 0x0000002f002f7308 */ /* 0x000f220000000800 */
[----:B0-----:R-:W-:-:S07]  /*d740*/  F2FP.SATFINITE.E4M3.F32.PACK_AB_MERGE_C R138, R75, R48, RZ ;  /* 0x000000304b8a723e */ /* 0x001fce00048070ff */
[----:B------:R-:W0:Y:S01]  /*d750*/  MUFU.EX2 R66, R66 ;  /* 0x0000004200427308 */ /* 0x000e220000000800 */
[----:B------:R-:W-:-:S01]  /*d760*/  FFMA.FTZ R123, R123, R42, -R56 ;  /* 0x0000002a7b7b7223 */ /* 0x000fc20000010838 */
[----:B------:R-:W-:-:S06]  /*d770*/  FADD.FTZ R75, R75, R76 ;  /* 0x0000004c4b4b7221 */ /* 0x000fcc0000010000 */
[----:B------:R-:W5:Y:S01]  /*d780*/  MUFU.EX2 R24, R24 ;  /* 0x0000001800187308 */ /* 0x000f620000000800 */
[----:B------:R-:W-:-:S07]  /*d790*/  FADD.FTZ R36, R70, R7 ;  /* 0x0000000746247221 */ /* 0x000fce0000010000 */
[----:B------:R-:W5:Y:S01]  /*d7a0*/  MUFU.EX2 R45, R45 ;  /* 0x0000002d002d7308 */ /* 0x000f620000000800 */
[----:B------:R-:W-:Y:S01]  /*d7b0*/  F2FP.SATFINITE.E4M3.F32.PACK_AB_MERGE_C R136, R35, R44, RZ ;  /* 0x0000002c2388723e */ /* 0x000fe200048070ff */
[----:B-1----:R-:W-:-:S06]  /*d7c0*/  FADD.FTZ R44, R10, R75 ;  /* 0x0000004b0a2c7221 */ /* 0x002fcc0000010000 */
[----:B------:R-:W1:Y:S01]  /*d7d0*/  MUFU.EX2 R87, R87 ;  /* 0x0000005700577308 */ /* 0x000e620000000800 */
[----:B---3--:R-:W-:-:S01]  /*d7e0*/  FADD.FTZ R7, R33, R36 ;  /* 0x0000002421077221 */ /* 0x008fc20000010000 */
[----:B------:R-:W-:-:S06]  /*d7f0*/  FFMA.FTZ R49, R127, R42, -R56 ;  /* 0x0000002a7f317223 */ /* 0x000fcc0000010838 */
[----:B------:R-:W3:Y:S01]  /*d800*/  MUFU.EX2 R72, R72 ;  /* 0x0000004800487308 */ /* 0x000ee20000000800 */
[----:B----4-:R-:W-:-:S01]  /*d810*/  FADD.FTZ R27, R47, R44 ;  /* 0x0000002c2f1b7221 */ /* 0x010fc20000010000 */
[----:B0-----:R-:W-:-:S06]  /*d820*/  FADD.FTZ R44, R66, R7 ;  /* 0x00000007422c7221 */ /* 0x001fcc0000010000 */
[----:B------:R-:W0:Y:S08]  /*d830*/  MUFU.EX2 R12, R12 ;  /* 0x0000000c000c7308 */ /* 0x000e300000000800 */
[----:B------:R-:W4:Y:S01]  /*d840*/  MUFU.EX2 R0, R123 ;  /* 0x0000007b00007308 */ /* 0x000f220000000800 */
[----:B-----5:R-:W-:-:S01]  /*d850*/  FADD.FTZ R48, R24, R27 ;  /* 0x0000001b18307221 */ /* 0x020fc20000010000 */
[----:B------:R-:W-:-:S06]  /*d860*/  F2FP.SATFINITE.E4M3.F32.PACK_AB_MERGE_C R148, R4, R3, R148 ;  /* 0x000000030494723e */ /* 0x000fcc0004807094 */
[----:B------:R-:W5:Y:S01]  /*d870*/  MUFU.EX2 R51, R51 ;  /* 0x0000003300337308 */ /* 0x000f620000000800 */
[----:B------:R-:W-:-:S01]  /*d880*/  FADD.FTZ R3, R45, R44 ;  /* 0x0000002c2d037221 */ /* 0x000fc20000010000 */
[----:B-1----:R-:W-:Y:S01]  /*d890*/  F2FP.SATFINITE.E4M3.F32.PACK_AB_MERGE_C R140, R87, R24, RZ ;  /* 0x00000018578c723e */ /* 0x002fe200048070ff */
[----:B------:R-:W-:-:S05]  /*d8a0*/  FFMA.FTZ R131, R131, R42, -R56 ;  /* 0x0000002a83837223 */ /* 0x000fca0000010838 */
[----:B------:R-:W1:Y:S01]  /*d8b0*/  MUFU.EX2 R26, R26 ;  /* 0x0000001a001a7308 */ /* 0x000e620000000800 */
[----:B------:R-:W-:-:S01]  /*d8c0*/  FADD.FTZ R87, R87, R48 ;  /* 0x0000003057577221 */ /* 0x000fc20000010000 */
[----:B---3--:R-:W-:-:S06]  /*d8d0*/  FADD.FTZ R3, R72, R3 ;  /* 0x0000000348037221 */ /* 0x008fcc0000010000 */
[----:B------:R-:W3:Y:S01]  /*d8e0*/  MUFU.EX2 R49, R49 ;  /* 0x0000003100317308 */ /* 0x000ee20000000800 */
[----:B------:R-:W-:-:S01]  /*d8f0*/  FFMA.FTZ R53, R43, R42, -R56 ;  /* 0x0000002a2b357223 */ /* 0x000fc20000010838 */
[----:B------:R-:W-:-:S06]  /*d900*/  FFMA.FTZ R65, R65, R42, -R56 ;  /* 0x0000002a41417223 */ /* 0x000fcc0000010838 */
[----:B------:R-:W2:Y:S01]  /*d910*/  MUFU.EX2 R55, R55 ;  /* 0x0000003700377308 */ /* 0x000ea20000000800 */
[----:B0-----:R-:W-:-:S01]  /*d920*/  FADD.FTZ R4, R12, R87 ;  /* 0x000000570c047221 */ /* 0x001fc20000010000 */
[----:B----4-:R-:W-:-:S06]  /*d930*/  FADD.FTZ R24, R0, R3 ;  /* 0x0000000300187221 */ /* 0x010fcc0000010000 */
[----:B------:R-:W0:Y:S01]  /*d940*/  MUFU.EX2 R74, R74 ;  /* 0x0000004a004a7308 */ /* 0x000e220000000800 */
[----:B------:R-:W-:-:S01]  /*d950*/  FFMA.FTZ R73, R73, R42, -R56 ;  /* 0x0000002a49497223 */ /* 0x000fc20000010838 */
[----:B-----5:R-:W-:-:S06]  /*d960*/  FADD.FTZ R3, R51, R4 ;  /* 0x0000000433037221 */ /* 0x020fcc0000010000 */
[----:B------:R-:W-:Y:S01]  /*d970*/  MUFU.EX2 R30, R30 ;  /* 0x0000001e001e7308 */ /* 0x000fe20000000800 */
[----:B------:R-:W-:-:S07]  /*d980*/  FADD.FTZ R24, R37, R24 ;  /* 0x0000001825187221 */ /* 0x000fce0000010000 */
[----:B------:R-:W4:Y:S08]  /*d990*/  MUFU.EX2 R63, R63 ;  /* 0x0000003f003f7308 */ /* 0x000f300000000800 */
[----:B------:R-:W5:Y:S01]  /*d9a0*/  MUFU.EX2 R28, R28 ;  /* 0x0000001c001c7308 */ /* 0x000f620000000800 */
[----:B------:R-:W-:-:S07]  /*d9b0*/  F2FP.SATFINITE.E4M3.F32.PACK_AB_MERGE_C R150, R34, R11, R150 ;  /* 0x0000000b2296723e */ /* 0x000fce0004807096 */
[----:B------:R-:W5:Y:S01]  /*d9c0*/  MUFU.EX2 R43, R131 ;  /* 0x00000083002b7308 */ /* 0x000f620000000800 */
[----:B-1----:R-:W-:-:S07]  /*d9d0*/  FADD.FTZ R34, R26, R3 ;  /* 0x000000031a227221 */ /* 0x002fce0000010000 */
[----:B------:R-:W1:Y:S01]  /*d9e0*/  MUFU.EX2 R59, R59 ;  /* 0x0000003b003b7308 */ /* 0x000e620000000800 */
[----:B---3--:R-:W-:-:S01]  /*d9f0*/  FADD.FTZ R3, R49, R24 ;  /* 0x0000001831037221 */ /* 0x008fc20000010000 */
[----:B------:R-:W-:-:S06]  /*da00*/  FFMA.FTZ R77, R77, R42, -R56 ;  /* 0x0000002a4d4d7223 */ /* 0x000fcc0000010838 */
[----:B------:R-:W3:Y:S01]  /*da10*/  MUFU.EX2 R32, R65 ;  /* 0x0000004100207308 */ /* 0x000ee20000000800 */
[C---:B--2---:R-:W-:Y:S01]  /*da20*/  F2FP.SATFINITE.E4M3.F32.PACK_AB_MERGE_C R142, R55.reuse, R26, RZ ;  /* 0x0000001a378e723e */ /* 0x044fe200048070ff */
[----:B------:R-:W-:Y:S01]  /*da30*/  FADD.FTZ R55, R55, R34 ;  /* 0x0000002237377221 */ /* 0x000fe20000010000 */
[----:B0-----:R-:W-:-:S05]  /*da40*/  F2FP.SATFINITE.E4M3.F32.PACK_AB_MERGE_C R143, R74, R49, RZ ;  /* 0x000000314a8f723e */ /* 0x001fca00048070ff */
[----:B------:R-:W0:Y:S01]  /*da50*/  MUFU.EX2 R73, R73 ;  /* 0x0000004900497308 */ /* 0x000e220000000800 */
[----:B------:R-:W-:-:S01]  /*da60*/  FADD.FTZ R74, R74, R3 ;  /* 0x000000034a4a7221 */ /* 0x000fc20000010000 */
[----:B------:R-:W-:Y:S01]  /*da70*/  F2FP.SATFINITE.E4M3.F32.PACK_AB_MERGE_C R140, R47, R10, R140 ;  /* 0x0000000a2f8c723e */ /* 0x000fe2000480708c */
[----:B------:R-:W-:-:S01]  /*da80*/  FFMA.FTZ R79, R79, R42, -R56 ;  /* 0x0000002a4f4f7223 */ /* 0x000fc20000010838 */
[----:B----4-:R-:W-:-:S04]  /*da90*/  F2FP.SATFINITE.E4M3.F32.PACK_AB_MERGE_C R144, R63, R30, RZ ;  /* 0x0000001e3f90723e */ /* 0x010fc800048070ff */
[----:B------:R-:W2:Y:S01]  /*daa0*/  MUFU.EX2 R36, R53 ;  /* 0x0000003500247308 */ /* 0x000ea20000000800 */
[----:B------:R-:W-:Y:S01]  /*dab0*/  F2FP.SATFINITE.E4M3.F32.PACK_AB_MERGE_C R149, R71, R60, RZ ;  /* 0x0000003c4795723e */ /* 0x000fe200048070ff */
[----:B-----5:R-:W-:Y:S01]  /*dac0*/  FADD.FTZ R10, R28, R55 ;  /* 0x000000371c0a7221 */ /* 0x020fe20000010000 */
[----:B------:R-:W-:-:S01]  /*dad0*/  FFMA.FTZ R83, R83, R42, -R56 ;  /* 0x0000002a53537223 */ /* 0x000fc20000010838 */
[----:B------:R-:W-:-:S04]  /*dae0*/  FADD.FTZ R3, R43, R74 ;  /* 0x0000004a2b037221 */ /* 0x000fc80000010000 */
[----:B------:R-:W-:Y:S01]  /*daf0*/  MUFU.EX2 R52, R52 ;  /* 0x0000003400347308 */ /* 0x000fe20000000800 */
[----:B------:R-:W-:-:S01]  /*db00*/  FFMA.FTZ R56, R85, R42, -R56 ;  /* 0x0000002a55387223 */ /* 0x000fc20000010838 */
[----:B-1----:R-:W-:-:S06]  /*db10*/  F2FP.SATFINITE.E4M3.F32.PACK_AB_MERGE_C R144, R59, R28, R144 ;  /* 0x0000001c3b90723e */ /* 0x002fcc0004807090 */
[----:B------:R-:W1:Y:S01]  /*db20*/  MUFU.EX2 R69, R69 ;  /* 0x0000004500457308 */ /* 0x000e620000000800 */
[----:B------:R-:W-:Y:S01]  /*db30*/  F2FP.SATFINITE.E4M3.F32.PACK_AB_MERGE_C R151, R81, R64, RZ ;  /* 0x000000405197723e */ /* 0x000fe200048070ff */
[----:B------:R-:W-:Y:S01]  /*db40*/  FADD.FTZ R59, R59, R10 ;  /* 0x0000000a3b3b7221 */ /* 0x000fe20000010000 */
[----:B------:R-:W-:-:S05]  /*db50*/  F2FP.SATFINITE.E4M3.F32.PACK_AB_MERGE_C R149, R6, R5, R149 ;  /* 0x000000050695723e */ /* 0x000fca0004807095 */
[----:B------:R-:W4:Y:S01]  /*db60*/  MUFU.EX2 R50, R50 ;  /* 0x0000003200327308 */ /* 0x000f220000000800 */
[----:B---3--:R-:W-:-:S07]  /*db70*/  FADD.FTZ R6, R32, R3 ;  /* 0x0000000320067221 */ /* 0x008fce0000010000 */
[----:B------:R-:W3:Y:S01]  /*db80*/  MUFU.EX2 R77, R77 ;  /* 0x0000004d004d7308 */ /* 0x000ee20000000800 */
[----:B------:R-:W-:-:S01]  /*db90*/  FADD.FTZ R30, R30, R59 ;  /* 0x0000003b1e1e7221 */ /* 0x000fc20000010000 */
[----:B------:R-:W-:-:S06]  /*dba0*/  F2FP.SATFINITE.E4M3.F32.PACK_AB_MERGE_C R151, R9, R8, R151 ;  /* 0x000000080997723e */ /* 0x000fcc0004807097 */
[----:B------:R-:W5:Y:S01]  /*dbb0*/  MUFU.EX2 R67, R67 ;  /* 0x0000004300437308 */ /* 0x000f620000000800 */
[----:B0-----:R-:W-:-:S01]  /*dbc0*/  FADD.FTZ R3, R73, R6 ;  /* 0x0000000649037221 */ /* 0x001fc20000010000 */
[----:B------:R-:W-:-:S06]  /*dbd0*/  VIADD R8, R90, 0xfffffffe ;  /* 0xfffffffe5a087836 */ /* 0x000fcc0000000000 */
[----:B------:R-:W0:Y:S01]  /*dbe0*/  MUFU.EX2 R4, R79 ;  /* 0x0000004f00047308 */ /* 0x000e220000000800 */
[----:B------:R-:W-:-:S01]  /*dbf0*/  FADD.FTZ R63, R63, R30 ;  /* 0x0000001e3f3f7221 */ /* 0x000fc20000010000 */
[C---:B--2---:R-:W-:Y:S01]  /*dc00*/  F2FP.SATFINITE.E4M3.F32.PACK_AB_MERGE_C R145, R36.reuse, R73, RZ ;  /* 0x000000492491723e */ /* 0x044fe200048070ff */
[----:B------:R-:W-:-:S05]  /*dc10*/  FADD.FTZ R36, R36, R3 ;  /* 0x0000000324247221 */ /* 0x000fca0000010000 */
[----:B------:R-:W2:Y:S01]  /*dc20*/  MUFU.EX2 R83, R83 ;  /* 0x0000005300537308 */ /* 0x000ea20000000800 */
[----:B------:R-:W-:-:S07]  /*dc30*/  ISETP.GE.AND P1, PT, R8, R80, PT ;  /* 0x000000500800720c */ /* 0x000fce0003f26270 */
[----:B------:R-:W2:Y:S01]  /*dc40*/  MUFU.EX2 R56, R56 ;  /* 0x0000003800387308 */ /* 0x000ea20000000800 */
[----:B-1----:R-:W-:Y:S01]  /*dc50*/  F2FP.SATFINITE.E4M3.F32.PACK_AB_MERGE_C R146, R69, R52, RZ ;  /* 0x000000344592723e */ /* 0x002fe200048070ff */
[----:B----4-:R-:W-:Y:S01]  /*dc60*/  FADD.FTZ R6, R50, R63 ;  /* 0x0000003f32067221 */ /* 0x010fe20000010000 */
[----:B---3--:R-:W-:-:S02]  /*dc70*/  FADD.FTZ R3, R77, R36 ;  /* 0x000000244d037221 */ /* 0x008fc40000010000 */
[C---:B-----5:R-:W-:Y:S01]  /*dc80*/  F2FP.SATFINITE.E4M3.F32.PACK_AB_MERGE_C R146, R67.reuse, R50, R146 ;  /* 0x000000324392723e */ /* 0x060fe20004807092 */
[----:B------:R-:W-:-:S01]  /*dc90*/  FADD.FTZ R67, R67, R6 ;  /* 0x0000000643437221 */ /* 0x000fc20000010000 */
[----:B0-----:R-:W-:Y:S01]  /*dca0*/  FADD.FTZ R6, R4, R3 ;  /* 0x0000000304067221 */ /* 0x001fe20000010000 */
[----:B------:R-:W-:Y:S01]  /*dcb0*/  F2FP.SATFINITE.E4M3.F32.PACK_AB_MERGE_C R143, R37, R0, R143 ;  /* 0x00000000258f723e */ /* 0x000fe2000480708f */
[----:B------:R-:W-:Y:S01]  /*dcc0*/  BSSY B0, `(.L_x_451) ;  /* 0x00002bc000007945 */ /* 0x000fe20003800000 */
[----:B------:R-:W-:Y:S01]  /*dcd0*/  F2FP.SATFINITE.E4M3.F32.PACK_AB_MERGE_C R137, R91, R68, RZ ;  /* 0x000000445b89723e */ /* 0x000fe200048070ff */
[----:B------:R-:W-:Y:S01]  /*dce0*/  FADD.FTZ R0, R52, R67 ;  /* 0x0000004334007221 */ /* 0x000fe20000010000 */
[----:B------:R-:W-:Y:S01]  /*dcf0*/  F2FP.SATFINITE.E4M3.F32.PACK_AB_MERGE_C R139, R70, R41, RZ ;  /* 0x00000029468b723e */ /* 0x000fe200048070ff */
[----:B--2---:R-:W-:Y:S01]  /*dd00*/  FADD.FTZ R3, R83, R6 ;  /* 0x0000000653037221 */ /* 0x004fe20000010000 */
[----:B------:R-:W-:-:S02]  /*dd10*/  F2FP.SATFINITE.E4M3.F32.PACK_AB_MERGE_C R141, R72, R45, RZ ;  /* 0x0000002d488d723e */ /* 0x000fc400048070ff */
[----:B------:R-:W-:Y:S01]  /*dd20*/  F2FP.SATFINITE.E4M3.F32.PACK_AB_MERGE_C R147, R56, R83, RZ ;  /* 0x000000533893723e */ /* 0x000fe200048070ff */
[----:B------:R-:W-:-:S01]  /*dd30*/  FADD.FTZ R0, R69, R0 ;  /* 0x0000000045007221 */ /* 0x000fc20000010000 */
[----:B------:R-:W-:Y:S01]  /*dd40*/  F2FP.SATFINITE.E4M3.F32.PACK_AB_MERGE_C R136, R31, R40, R136 ;  /* 0x000000281f88723e */ /* 0x000fe20004807088 */
[----:B------:R-:W-:-:S01]  /*dd50*/  FADD.FTZ R3, R56, R3 ;  /* 0x0000000338037221 */ /* 0x000fc20000010000 */
[----:B------:R-:W-:Y:S01]  /*dd60*/  F2FP.SATFINITE.E4M3.F32.PACK_AB_MERGE_C R138, R39, R46, R138 ;  /* 0x0000002e278a723e */ /* 0x000fe2000480708a */
[--C-:B------:R-:W-:Y:S01]  /*dd70*/  IMAD.MOV.U32 R88, RZ, RZ, R89.reuse ;  /* 0x000000ffff587224 */ /* 0x100fe200078e0059 */
[----:B------:R-:W-:Y:S01]  /*dd80*/  F2FP.SATFINITE.E4M3.F32.PACK_AB_MERGE_C R142, R51, R12, R142 ;  /* 0x0000000c338e723e */ /* 0x000fe2000480708e */
[----:B------:R-:W-:Y:S01]  /*dd90*/  IMAD.MOV.U32 R91, RZ, RZ, R89 ;  /* 0x000000ffff5b7224 */ /* 0x000fe200078e0059 */
        /* <DEDUP_REMOVED lines=9> */
[--C-:B------:R-:W-:Y:S01]  /*de30*/  IMAD.MOV.U32 R94, RZ, RZ, R89.reuse ;  /* 0x000000ffff5e7224 */ /* 0x100fe200078e0059 */
[-C--:B------:R-:W-:Y:S01]  /*de40*/  MOV R96, R89.reuse ;  /* 0x0000005900607202 */ /* 0x080fe20000000f00 */
[--C-:B------:R-:W-:Y:S01]  /*de50*/  IMAD.MOV.U32 R97, RZ, RZ, R89.reuse ;  /* 0x000000ffff617224 */ /* 0x100fe200078e0059 */
[-C--:B------:R-:W-:Y:S01]  /*de60*/  MOV R106, R89.reuse ;  /* 0x00000059006a7202 */ /* 0x080fe20000000f00 */
[--C-:B------:R-:W-:Y:S01]  /*de70*/  IMAD.MOV.U32 R99, RZ, RZ, R89.reuse ;  /* 0x000000ffff637224 */ /* 0x100fe200078e0059 */
[-C--:B------:R-:W-:Y:S01]  /*de80*/  MOV R116, R89.reuse ;  /* 0x0000005900747202 */ /* 0x080fe20000000f00 */
[--C-:B------:R-:W-:Y:S01]  /*de90*/  IMAD.MOV.U32 R98, RZ, RZ, R89.reuse ;  /* 0x000000ffff627224 */ /* 0x100fe200078e0059 */
[----:B------:R-:W-:Y:S01]  /*dea0*/  MOV R126, R89 ;  /* 0x00000059007e7202 */ /* 0x000fe20000000f00 */
[----:B------:R-:W-:-:S02]  /*deb0*/  IMAD.MOV.U32 R101, RZ, RZ, R89 ;  /* 0x000000ffff657224 */ /* 0x000fc400078e0059 */
[--C-:B------:R-:W-:Y:S02]  /*dec0*/  IMAD.MOV.U32 R100, RZ, RZ, R89.reuse ;  /* 0x000000ffff647224 */ /* 0x100fe400078e0059 */
[--C-:B------:R-:W-:Y:S02]  /*ded0*/  IMAD.MOV.U32 R103, RZ, RZ, R89.reuse ;  /* 0x000000ffff677224 */ /* 0x100fe400078e0059 */
[--C-:B------:R-:W-:Y:S02]  /*dee0*/  IMAD.MOV.U32 R102, RZ, RZ, R89.reuse ;  /* 0x000000ffff667224 */ /* 0x100fe400078e0059 */
[--C-:B------:R-:W-:Y:S02]  /*def0*/  IMAD.MOV.U32 R105, RZ, RZ, R89.reuse ;  /* 0x000000ffff697224 */ /* 0x100fe400078e0059 */
[--C-:B------:R-:W-:Y:S02]  /*df00*/  IMAD.MOV.U32 R104, RZ, RZ, R89.reuse ;  /* 0x000000ffff687224 */ /* 0x100fe400078e0059 */
        /* <DEDUP_REMOVED lines=26> */
[----:B------:R-:W-:Y:S01]  /*e0b0*/  IMAD.MOV.U32 R134, RZ, RZ, R89 ;  /* 0x000000ffff867224 */ /* 0x000fe200078e0059 */
[----:B------:R-:W-:Y:S06]  /*e0c0*/  @!P1 BRA `(.L_x_452) ;  /* 0x0000002400ec9947 */ /* 0x000fec0003800000 */
[----:B------:R0:W5:Y:S01]  /*e0d0*/  LDL.LU R5, [R1+0x4] ;  /* 0x0000040001057983 */ /* 0x0001620000300800 */
[----:B------:R-:W-:Y:S01]  /*e0e0*/  IMAD.MOV.U32 R9, RZ, RZ, R54 ;  /* 0x000000ffff097224 */ /* 0x000fe200078e0036 */
[----:B------:R-:W-:Y:S01]  /*e0f0*/  MOV R10, R38 ;  /* 0x00000026000a7202 */ /* 0x000fe20000000f00 */
[----:B------:R-:W-:Y:S01]  /*e100*/  IMAD.MOV.U32 R4, RZ, RZ, R156 ;  /* 0x000000ffff047224 */ /* 0x000fe200078e009c */
        /* <DEDUP_REMOVED lines=23> */
[----:B0-----:R-:W-:-:S07]  /*e280*/  CS2R R88, SRZ ;  /* 0x0000000000587805 */ /* 0x001fce000001ff00 */
.L_x_465:
[----:B------:R-:W-:-:S04]  /*e290*/  ISETP.NE.AND P1, PT, R4, 0x1, PT ;  /* 0x000000010400780c */ /* 0x000fc80003f25270 */
[----:B------:R-:W-:-:S04]  /*e2a0*/  SEL R6, RZ, 0x1, P1 ;  /* 0x00000001ff067807 */ /* 0x000fc80000800000 */
[----:B-----5:R-:W-:-:S05]  /*e2b0*/  LOP3.LUT R7, R5, R6, RZ, 0x3c, !PT ;  /* 0x0000000605077212 */ /* 0x020fca00078e3cff */
[----:B------:R0:W-:Y:S01]  /*e2c0*/  STL [R1+0x4], R7 ;  /* 0x0000040701007387 */ /* 0x0001e20000100800 */
[----:B------:R-:W-:Y:S05]  /*e2d0*/  @!P0 BRA `(.L_x_453) ;  /* 0x0000000000048947 */ /* 0x000fea0003800000 */
[----:B------:R-:W-:Y:S01]  /*e2e0*/  BPT.TRAP 0x1 ;  /* 0x000000040000795c */ /* 0x000fe20000300000 */
.L_x_453:
[----:B------:R-:W-:Y:S01]  /*e2f0*/  VIADD R156, R4, 0x1 ;  /* 0x00000001049c7836 */ /* 0x000fe20000000000 */
[----:B------:R-:W-:-:S04]  /*e300*/  SHF.L.U32 R6, R7, 0x1f, RZ ;  /* 0x0000001f07067819 */ /* 0x000fc800000006ff */
[----:B------:R-:W-:-:S04]  /*e310*/  ISETP.NE.AND P1, PT, R156, 0x2, PT ;  /* 0x000000029c00780c */ /* 0x000fc80003f25270 */
[----:B------:R-:W-:-:S05]  /*e320*/  SEL R156, R156, RZ, P1 ;  /* 0x000000ff9c9c7207 */ /* 0x000fca0000800000 */
[----:B------:R-:W-:-:S04]  /*e330*/  IMAD R11, R156, 0x8, R18 ;  /* 0x000000089c0b7824 */ /* 0x000fc800078e0212 */
[----:B------:R1:W2:Y:S01]  /*e340*/  SYNCS.PHASECHK.TRANS64.TRYWAIT P1, [R11+URZ+0x19c30], R6 ;  /* 0x019c30060b0075a7 */ /* 0x0002a2000802017f */
[----:B------:R-:W-:Y:S05]  /*e350*/  @!P0 BRA `(.L_x_454) ;  /* 0x0000000000048947 */ /* 0x000fea0003800000 */
[----:B------:R-:W-:Y:S01]  /*e360*/  BPT.TRAP 0x1 ;  /* 0x000000040000795c */ /* 0x000fe20000300000 */
.L_x_454:
[----:B------:R-:W-:Y:S01]  /*e370*/  BSSY B1, `(.L_x_455) ;  /* 0x0000006000017945 */ /* 0x000fe20003800000 */
[----:B------:R-:W-:Y:S02]  /*e380*/  IMAD R24, R156, 0x300, R13 ;  /* 0x000003009c187824 */ /* 0x000fe400078e020d */
[----:B------:R-:W-:Y:S01]  /*e390*/  IMAD.MOV.U32 R25, RZ, RZ, -0x3ffffff0 ;  /* 0xc0000010ff197424 */ /* 0x000fe200078e00ff */
[----:B--2---:R-:W-:Y:S06]  /*e3a0*/  @P1 BRA `(.L_x_456) ;  /* 0x0000000000081947 */ /* 0x004fec0003800000 */
[----:B------:R-:W2:Y:S02]  /*e3b0*/  SYNCS.PHASECHK.TRANS64.TRYWAIT P1, [R11+URZ+0x19c30], R6 ;  /* 0x019c30060b0075a7 */ /* 0x000ea4000802017f */
[----:B--2---:R-:W-:Y:S05]  /*e3c0*/  @!P1 BRA `(.L_x_457) ;  /* 0x000000e000209947 */ /* 0x004fea0003800000 */
.L_x_456:
[----:B------:R-:W-:Y:S05]  /*e3d0*/  BSYNC B1 ;  /* 0x0000000000017941 */ /* 0x000fea0003800000 */
.L_x_455:
[C---:B-12---:R-:W-:Y:S01]  /*e3e0*/  VIADD R6, R24.reuse, 0x100 ;  /* 0x0000010018067836 */ /* 0x046fe20000000000 */
[C---:B------:R-:W-:Y:S01]  /*e3f0*/  R2UR UR6, R24.reuse ;  /* 0x00000000180672ca */ /* 0x040fe200000e0000 */
[----:B0-----:R-:W-:Y:S01]  /*e400*/  IMAD.MOV.U32 R7, RZ, RZ, -0x3ffffff0 ;  /* 0xc0000010ff077424 */ /* 0x001fe200078e00ff */
[----:B------:R-:W-:Y:S01]  /*e410*/  R2UR UR7, R25 ;  /* 0x00000000190772ca */ /* 0x000fe200000e0000 */
[----:B------:R-:W-:Y:S01]  /*e420*/  VIADD R24, R24, 0x200 ;  /* 0x0000020018187836 */ /* 0x000fe20000000000 */
[----:B------:R-:W-:Y:S02]  /*e430*/  R2UR UR10, R6 ;  /* 0x00000000060a72ca */ /* 0x000fe400000e0000 */
[----:B------:R-:W-:Y:S02]  /*e440*/  R2UR UR11, R7 ;  /* 0x00000000070b72ca */ /* 0x000fe400000e0000 */
[----:B------:R-:W2:Y:S01]  /*e450*/  LDL.64 R6, [R1+0x10] ;  /* 0x0000100001067983 */ /* 0x000ea20000100a00 */
[----:B------:R-:W-:Y:S01]  /*e460*/  R2UR UR4, R14 ;  /* 0x000000000e0472ca */ /* 0x000fe200000e0000 */
[----:B------:R-:W-:Y:S01]  /*e470*/  IMAD.MOV.U32 R25, RZ, RZ, -0x3ffffff0 ;  /* 0xc0000010ff197424 */ /* 0x000fe200078e00ff */
[----:B------:R-:W-:-:S02]  /*e480*/  R2UR UR5, R15 ;  /* 0x000000000f0572ca */ /* 0x000fc400000e0000 */
[----:B------:R-:W-:Y:S02]  /*e490*/  R2UR UR14, R24 ;  /* 0x00000000180e72ca */ /* 0x000fe400000e0000 */
[----:B------:R-:W-:Y:S02]  /*e4a0*/  R2UR UR15, R25 ;  /* 0x00000000190f72ca */ /* 0x000fe400000e0000 */
[----:B------:R-:W-:-:S07]  /*e4b0*/  WARPGROUP.ARRIVE ;  /* 0x00000000000079c5 */ /* 0x000fce0000000000 */
[----:B------:R-:W-:Y:S01]  /*e4c0*/  QGMMA.64x128x32.F32.E4M3.E4M3 R24, gdesc[UR4], RZ, !UPT, gsb0 ;  /* 0x01e00000041879f3 */ /* 0x000fe2000c0008ff */
[----:B------:R-:W-:Y:S02]  /*e4d0*/  R2UR UR12, R20 ;  /* 0x00000000140c72ca */ /* 0x000fe400000e0000 */
[----:B------:R-:W-:Y:S01]  /*e4e0*/  R2UR UR13, R21 ;  /* 0x00000000150d72ca */ /* 0x000fe200000e0000 */
[----:B------:R-:W-:Y:S02]  /*e4f0*/  WARPGROUP.DEPBAR.LE gsb0, 0x0 ;  /* 0x00008000000079c5 */ /* 0x000fe40000010000 */
[----:B------:R-:W-:Y:S01]  /*e500*/  WARPGROUP.ARRIVE ;  /* 0x00000000000079c5 */ /* 0x000fe20000000000 */
[----:B--2---:R-:W-:Y:S02]  /*e510*/  R2UR UR8, R6 ;  /* 0x00000000060872ca */ /* 0x004fe400000e0000 */
[----:B------:R-:W-:-:S13]  /*e520*/  R2UR UR9, R7 ;  /* 0x00000000070972ca */ /* 0x000fda00000e0000 */
[----:B------:R-:W-:Y:S03]  /*e530*/  QGMMA.64x128x32.F32.E4M3.E4M3 R24, gdesc[UR8], R24, gsb0 ;  /* 0x01e00000081879f3 */ /* 0x000fe60008000818 */
[----:B------:R-:W-:Y:S02]  /*e540*/  WARPGROUP.DEPBAR.LE gsb0, 0x0 ;  /* 0x00008000000079c5 */ /* 0x000fe40000010000 */
[----:B------:R-:W-:-:S07]  /*e550*/  WARPGROUP.ARRIVE ;  /* 0x00000000000079c5 */ /* 0x000fce0000000000 */
[----:B------:R-:W-:Y:S03]  /*e560*/  QGMMA.64x128x32.F32.E4M3.E4M3 R24, gdesc[UR12], R24, gsb0 ;  /* 0x01e000000c1879f3 */ /* 0x000fe60008000818 */
[----:B------:R-:W-:Y:S02]  /*e570*/  WARPGROUP.DEPBAR.LE gsb0, 0x0 ;  /* 0x00008000000079c5 */ /* 0x000fe40000010000 */
[----:B------:R-:W-:Y:S05]  /*e580*/  @!P0 BRA `(.L_x_458) ;  /* 0x0000000000048947 */ /* 0x000fea0003800000 */
[----:B------:R-:W-:Y:S01]  /*e590*/  BPT.TRAP 0x1 ;  /* 0x000000040000795c */ /* 0x000fe20000300000 */
.L_x_458:
[----:B------:R-:W-:Y:S01]  /*e5a0*/  SHF.L.U32 R5, R5, 0x1f, RZ ;  /* 0x0000001f05057819 */ /* 0x000fe200000006ff */
[----:B------:R-:W-:-:S04]  /*e5b0*/  IMAD R12, R4, 0x8, R18 ;  /* 0x00000008040c7824 */ /* 0x000fc800078e0212 */
[----:B------:R0:W1:Y:S01]  /*e5c0*/  SYNCS.PHASECHK.TRANS64.TRYWAIT P1, [R12+URZ+0x19c50], R5 ;  /* 0x019c50050c0075a7 */ /* 0x000062000802017f */
[----:B------:R-:W-:Y:S05]  /*e5d0*/  @!P0 BRA `(.L_x_459) ;  /* 0x0000000000048947 */ /* 0x000fea0003800000 */
[----:B------:R-:W-:Y:S01]  /*e5e0*/  BPT.TRAP 0x1 ;  /* 0x000000040000795c */ /* 0x000fe20000300000 */
.L_x_459:
[----:B------:R-:W-:Y:S04]  /*e5f0*/  BSSY B1, `(.L_x_460) ;  /* 0x0000004000017945 */ /* 0x000fe80003800000 */
[----:B-1----:R-:W-:Y:S05]  /*e600*/  @P1 BRA `(.L_x_461) ;  /* 0x0000000000081947 */ /* 0x002fea0003800000 */
[----:B------:R-:W1:Y:S02]  /*e610*/  SYNCS.PHASECHK.TRANS64.TRYWAIT P1, [R12+URZ+0x19c50], R5 ;  /* 0x019c50050c0075a7 */ /* 0x000e64000802017f */
[----:B-1----:R-:W-:Y:S05]  /*e620*/  @!P1 BRA `(.L_x_462) ;  /* 0x000000dc009c9947 */ /* 0x002fea0003800000 */
.L_x_461:
[----:B------:R-:W-:Y:S05]  /*e630*/  BSYNC B1 ;  /* 0x0000000000017941 */ /* 0x000fea0003800000 */
.L_x_460:
[----:B01----:R-:W-:Y:S01]  /*e640*/  IADD3 R5, R18, 0x3000, RZ ;  /* 0x0000300012057810 */ /* 0x003fe20007ffe0ff */
[----:B------:R-:W-:Y:S01]  /*e650*/  WARPGROUP.ARRIVE ;  /* 0x00000000000079c5 */ /* 0x000fe20000000000 */
[----:B------:R-:W-:Y:S02]  /*e660*/  IMAD.MOV.U32 R7, RZ, RZ, 0x40000040 ;  /* 0x40000040ff077424 */ /* 0x000fe400078e00ff */
[----:B------:R-:W-:-:S04]  /*e670*/  SHF.R.U32.HI R5, RZ, 0x4, R5 ;  /* 0x00000004ff057819 */ /* 0x000fc80000011605 */
[----:B------:R-:W-:-:S04]  /*e680*/  LOP3.LUT R5, R5, 0x3fff, RZ, 0xc0, !PT ;  /* 0x00003fff05057812 */ /* 0x000fc800078ec0ff */
[----:B------:R-:W-:-:S05]  /*e690*/  LOP3.LUT R5, R5, 0x10000, RZ, 0xfc, !PT ;  /* 0x0001000005057812 */ /* 0x000fca00078efcff */
[----:B------:R-:W-:Y:S02]  /*e6a0*/  IMAD R4, R4, 0x300, R5 ;  /* 0x0000030004047824 */ /* 0x000fe400078e0205 */
[----:B------:R-:W-:Y:S02]  /*e6b0*/  IMAD.MOV.U32 R5, RZ, RZ, 0x40000040 ;  /* 0x40000040ff057424 */ /* 0x000fe400078e00ff */
[C---:B------:R-:W-:Y:S01]  /*e6c0*/  VIADD R6, R4.reuse, 0x2 ;  /* 0x0000000204067836 */ /* 0x040fe20000000000 */
[----:B------:R-:W-:Y:S02]  /*e6d0*/  R2UR UR6, R4 ;  /* 0x00000000040672ca */ /* 0x000fe400000e0000 */
[----:B------:R-:W-:Y:S01]  /*e6e0*/  R2UR UR7, R5 ;  /* 0x00000000050772ca */ /* 0x000fe200000e0000 */
[----:B------:R-:W-:-:S12]  /*e6f0*/  IMAD.MOV.U32 R5, RZ, RZ, 0x40000040 ;  /* 0x40000040ff057424 */ /* 0x000fd800078e00ff */
[----:B------:R-:W-:Y:S01]  /*e700*/  QGMMA.64x96x32.F32.E4M3.E4M3 R88, R148, gdesc[UR4], R88, gsb0 ;  /* 0x0160000494587df3 */ /* 0x000fe20008000858 */
[----:B------:R-:W-:Y:S01]  /*e710*/  R2UR UR6, R6 ;  /* 0x00000000060672ca */ /* 0x000fe200000e0000 */
[C---:B------:R-:W-:Y:S01]  /*e720*/  VIADD R6, R4.reuse, 0x4 ;  /* 0x0000000404067836 */ /* 0x040fe20000000000 */
[----:B------:R-:W-:Y:S01]  /*e730*/  R2UR UR7, R7 ;  /* 0x00000000070772ca */ /* 0x000fe200000e0000 */
[----:B------:R-:W-:Y:S02]  /*e740*/  IMAD.MOV.U32 R7, RZ, RZ, 0x40000040 ;  /* 0x40000040ff077424 */ /* 0x000fe400078e00ff */
[----:B------:R-:W-:Y:S01]  /*e750*/  VIADD R4, R4, 0x6 ;  /* 0x0000000604047836 */ /* 0x000fe20000000000 */
[----:B------:R-:W-:Y:S02]  /*e760*/  WARPGROUP.DEPBAR.LE gsb0, 0x0 ;  /* 0x00008000000079c5 */ /* 0x000fe40000010000 */
[----:B------:R-:W-:-:S07]  /*e770*/  WARPGROUP.ARRIVE ;  /* 0x00000000000079c5 */ /* 0x000fce0000000000 */
[----:B------:R-:W-:Y:S01]  /*e780*/  QGMMA.64x96x32.F32.E4M3.E4M3 R88, R136, gdesc[UR4], R88, gsb0 ;  /* 0x0160000488587df3 */ /* 0x000fe20008000858 */
[----:B------:R-:W-:Y:S02]  /*e790*/  R2UR UR6, R6 ;  /* 0x00000000060672ca */ /* 0x000fe400000e0000 */
[----:B------:R-:W-:Y:S01]  /*e7a0*/  R2UR UR7, R7 ;  /* 0x00000000070772ca */ /* 0x000fe200000e0000 */
[----:B------:R-:W-:Y:S02]  /*e7b0*/  WARPGROUP.DEPBAR.LE gsb0, 0x0 ;  /* 0x00008000000079c5 */ /* 0x000fe40000010000 */
[----:B------:R-:W-:-:S10]  /*e7c0*/  WARPGROUP.ARRIVE ;  /* 0x00000000000079c5 */ /* 0x000fd40000000000 */
[----:B------:R-:W-:Y:S01]  /*e7d0*/  QGMMA.64x96x32.F32.E4M3.E4M3 R88, R140, gdesc[UR4], R88, gsb0 ;  /* 0x016000048c587df3 */ /* 0x000fe20008000858 */
[----:B------:R-:W-:Y:S02]  /*e7e0*/  R2UR UR6, R4 ;  /* 0x00000000040672ca */ /* 0x000fe400000e0000 */
[----:B------:R-:W-:Y:S01]  /*e7f0*/  R2UR UR7, R5 ;  /* 0x00000000050772ca */ /* 0x000fe200000e0000 */
[----:B------:R-:W-:Y:S02]  /*e800*/  WARPGROUP.DEPBAR.LE gsb0, 0x0 ;  /* 0x00008000000079c5 */ /* 0x000fe40000010000 */
[----:B------:R-:W-:-:S10]  /*e810*/  WARPGROUP.ARRIVE ;  /* 0x00000000000079c5 */ /* 0x000fd40000000000 */
[----:B------:R-:W-:Y:S03]  /*e820*/  QGMMA.64x96x32.F32.E4M3.E4M3 R88, R144, gdesc[UR4], R88, gsb0 ;  /* 0x0160000490587df3 */ /* 0x000fe60008000858 */
[----:B------:R-:W-:Y:S02]  /*e830*/  WARPGROUP.DEPBAR.LE gsb0, 0x0 ;  /* 0x00008000000079c5 */ /* 0x000fe40000010000 */
[----:B------:R-:W-:Y:S05]  /*e840*/  @!P0 BRA `(.L_x_463) ;  /* 0x0000000000048947 */ /* 0x000fea0003800000 */
[----:B------:R-:W-:Y:S01]  /*e850*/  BPT.TRAP 0x1 ;  /* 0x000000040000795c */ /* 0x000fe20000300000 */
.L_x_463:
        /* <DEDUP_REMOVED lines=23> */
[----:B------:R-:W3:Y:S01]  /*e9d0*/  MUFU.TANH R24, R24 ;  /* 0x0000001800187308 */ /* 0x000ee20000002400 */
[----:B0-----:R-:W-:Y:S01]  /*e9e0*/  FMNMX.FTZ R52, R4, R10, !PT ;  /* 0x0000000a04347209 */ /* 0x001fe20007810000 */
[C---:B------:R-:W-:Y:S01]  /*e9f0*/  FMUL.FTZ R31, R2.reuse, R35 ;  /* 0x00000023021f7220 */ /* 0x040fe20000410000 */
[C---:B------:R-:W-:Y:S01]  /*ea00*/  FMUL.FTZ R35, R2.reuse, R41 ;  /* 0x0000002902237220 */ /* 0x040fe20000410000 */
[C---:B------:R-:W-:Y:S01]  /*ea10*/  FMUL.FTZ R41, R2.reuse, R49 ;  /* 0x0000003102297220 */ /* 0x040fe20000410000 */
[----:B------:R-:W-:Y:S01]  /*ea20*/  FMUL.FTZ R57, R2, R57 ;  /* 0x0000003902397220 */ /* 0x000fe20000410000 */
[----:B------:R-:W-:-:S02]  /*ea30*/  VIADD R49, R11, 0x19c40 ;  /* 0x00019c400b317836 */ /* 0x000fc40000000000 */
        /* <DEDUP_REMOVED lines=8> */
[----:B------:R-:W-:Y:S01]  /*eac0*/  FMUL.FTZ R72, R2, R72 ;  /* 0x0000004802487220 */ /* 0x000fe20000410000 */
[----:B------:R-:W1:Y:S01]  /*ead0*/  MUFU.TANH R28, R28 ;  /* 0x0000001c001c7308 */ /* 0x000e620000002400 */
[----:B---3--:R-:W-:Y:S01]  /*eae0*/  FMNMX.FTZ R53, R24, R53, !PT ;  /* 0x0000003518357209 */ /* 0x008fe20007810000 */
[C---:B------:R-:W-:Y:S01]  /*eaf0*/  FMUL.FTZ R73, R2.reuse, R73 ;  /* 0x0000004902497220 */ /* 0x040fe20000410000 */
[C---:B------:R-:W-:Y:S01]  /*eb00*/  FMUL.FTZ R76, R2.reuse, R76 ;  /* 0x0000004c024c7220 */ /* 0x040fe20000410000 */
[C---:B------:R-:W-:Y:S01]  /*eb10*/  FMUL.FTZ R77, R2.reuse, R77 ;  /* 0x0000004d024d7220 */ /* 0x040fe20000410000 */
[C---:B------:R-:W-:Y:S01]  /*eb20*/  FMUL.FTZ R80, R2.reuse, R80 ;  /* 0x0000005002507220 */ /* 0x040fe20000410000 */
[C---:B------:R-:W-:Y:S01]  /*eb30*/  FMUL.FTZ R81, R2.reuse, R81 ;  /* 0x0000005102517220 */ /* 0x040fe20000410000 */
[C---:B------:R-:W-:Y:S01]  /*eb40*/  FMUL.FTZ R84, R2.reuse, R84 ;  /* 0x0000005402547220 */ /* 0x040fe20000410000 */
[----:B------:R-:W3:Y:S01]  /*eb50*/  MUFU.TANH R29, R29 ;  /* 0x0000001d001d7308 */ /* 0x000ee20000002400 */
        /* <DEDUP_REMOVED lines=27> */
[----:B------:R-:W-:-:S04]  /*ed10*/  FMUL.FTZ R83, R2, R83 ;  /* 0x0000005302537220 */ /* 0x000fc80000410000 */
[----:B------:R-:W5:Y:S08]  /*ed20*/  MUFU.TANH R35, R35 ;  /* 0x0000002300237308 */ /* 0x000f700000002400 */
[----:B------:R3:W-:Y:S08]  /*ed30*/  MUFU.TANH R11, R57 ;  /* 0x00000039000b7308 */ /* 0x0007f00000002400 */
[----:B------:R-:W5:Y:S01]  /*ed40*/  MUFU.TANH R36, R36 ;  /* 0x0000002400247308 */ /* 0x000f620000002400 */
[----:B---3--:R-:W-:-:S04]  /*ed50*/  FMNMX.FTZ R57, R29, R56, !PT ;  /* 0x000000381d397209 */ /* 0x008fc80007810000 */
[----:B0-----:R-:W-:-:S03]  /*ed60*/  FMNMX.FTZ R57, R32, R57, !PT ;  /* 0x0000003920397209 */ /* 0x001fc60007810000 */
[----:B------:R-:W0:Y:S08]  /*ed70*/  MUFU.TANH R37, R37 ;  /* 0x0000002500257308 */ /* 0x000e300000002400 */
[----:B------:R-:W3:Y:S08]  /*ed80*/  MUFU.TANH R40, R40 ;  /* 0x0000002800287308 */ /* 0x000ef00000002400 */
[----:B------:R-:W3:Y:S08]  /*ed90*/  MUFU.TANH R41, R41 ;  /* 0x0000002900297308 */ /* 0x000ef00000002400 */
[----:B------:R-:W-:Y:S08]  /*eda0*/  MUFU.TANH R52, R61 ;  /* 0x0000003d00347308 */ /* 0x000ff00000002400 */
[----:B------:R-:W3:Y:S08]  /*edb0*/  MUFU.TANH R44, R44 ;  /* 0x0000002c002c7308 */ /* 0x000ef00000002400 */
[----:B------:R-:W3:Y:S08]  /*edc0*/  MUFU.TANH R45, R45 ;  /* 0x0000002d002d7308 */ /* 0x000ef00000002400 */
[----:B------:R-:W-:Y:S08]  /*edd0*/  MUFU.TANH R53, R64 ;  /* 0x0000004000357308 */ /* 0x000ff00000002400 */
[----:B------:R-:W3:Y:S08]  /*ede0*/  MUFU.TANH R48, R48 ;  /* 0x0000003000307308 */ /* 0x000ef00000002400 */
[----:B------:R-:W-:Y:S08]  /*edf0*/  MUFU.TANH R56, R65 ;  /* 0x0000004100387308 */ /* 0x000ff00000002400 */
        /* <DEDUP_REMOVED lines=15> */
[----:B------:R-:W-:Y:S01]  /*eef0*/  MUFU.TANH R62, R62 ;  /* 0x0000003e003e7308 */ /* 0x000fe20000002400 */
[----:B--2---:R-:W-:-:S07]  /*ef00*/  PRMT R49, R136, 0x654, R49 ;  /* 0x0000065488317816 */ /* 0x004fce0000000031 */
[----:B------:R-:W-:Y:S01]  /*ef10*/  MUFU.TANH R63, R63 ;  /* 0x0000003f003f7308 */ /* 0x000fe20000002400 */
[----:B------:R2:W-:Y:S07]  /*ef20*/  SYNCS.ARRIVE.TRANS64.RED.A1T0 RZ, [R49+URZ], RZ ;  /* 0x000000ff31ff79a7 */ /* 0x0005ee000810043f */
[----:B------:R-:W-:Y:S08]  /*ef30*/  MUFU.TANH R66, R66 ;  /* 0x0000004200427308 */ /* 0x000ff00000002400 */
[----:B--2---:R1:W2:Y:S08]  /*ef40*/  MUFU.TANH R49, R60 ;  /* 0x0000003c00317308 */ /* 0x0042b00000002400 */
[----:B------:R-:W-:Y:S01]  /*ef50*/  MUFU.TANH R67, R67 ;  /* 0x0000004300437308 */ /* 0x000fe20000002400 */
[----:B-1----:R-:W-:-:S04]  /*ef60*/  FMNMX.FTZ R60, R33, R57, !PT ;  /* 0x00000039213c7209 */ /* 0x002fc80007810000 */
[----:B----4-:R-:W-:-:S03]  /*ef70*/  FMNMX.FTZ R60, R34, R60, !PT ;  /* 0x0000003c223c7209 */ /* 0x010fc60007810000 */
[----:B------:R1:W4:Y:S01]  /*ef80*/  MUFU.TANH R57, R68 ;  /* 0x0000004400397308 */ /* 0x0003220000002400 */
[----:B-----5:R-:W-:-:S04]  /*ef90*/  FMNMX.FTZ R61, R35, R60, !PT ;  /* 0x0000003c233d7209 */ /* 0x020fc80007810000 */
[----:B------:R-:W-:-:S03]  /*efa0*/  FMNMX.FTZ R61, R36, R61, !PT ;  /* 0x0000003d243d7209 */ /* 0x000fc60007810000 */
[----:B------:R5:W4:Y:S01]  /*efb0*/  MUFU.TANH R60, R69 ;  /* 0x00000045003c7308 */ /* 0x000b220000002400 */
[----:B0-----:R-:W-:-:S04]  /*efc0*/  FMNMX.FTZ R64, R37, R61, !PT ;  /* 0x0000003d25407209 */ /* 0x001fc80007810000 */
[----:B---3--:R-:W-:-:S03]  /*efd0*/  FMNMX.FTZ R64, R40, R64, !PT ;  /* 0x0000004028407209 */ /* 0x008fc60007810000 */
[----:B------:R0:W3:Y:S01]  /*efe0*/  MUFU.TANH R61, R72 ;  /* 0x00000048003d7308 */ /* 0x0000e20000002400 */
[----:B------:R-:W-:-:S04]  /*eff0*/  FMNMX.FTZ R65, R41, R64, !PT ;  /* 0x0000004029417209 */ /* 0x000fc80007810000 */
[----:B------:R-:W-:-:S03]  /*f000*/  FMNMX.FTZ R65, R44, R65, !PT ;  /* 0x000000412c417209 */ /* 0x000fc60007810000 */
[----:B------:R4:W3:Y:S01]  /*f010*/  MUFU.TANH R64, R73 ;  /* 0x0000004900407308 */ /* 0x0008e20000002400 */
[----:B-1----:R-:W-:-:S04]  /*f020*/  FMNMX.FTZ R68, R45, R65, !PT ;  /* 0x000000412d447209 */ /* 0x002fc80007810000 */
[----:B------:R-:W-:-:S03]  /*f030*/  FMNMX.FTZ R68, R48, R68, !PT ;  /* 0x0000004430447209 */ /* 0x000fc60007810000 */
[----:B------:R1:W3:Y:S01]  /*f040*/  MUFU.TANH R65, R76 ;  /* 0x0000004c00417308 */ /* 0x0002e20000002400 */
[----:B-----5:R-:W-:-:S04]  /*f050*/  FMNMX.FTZ R69, R11, R68, !PT ;  /* 0x000000440b457209 */ /* 0x020fc80007810000 */
[----:B--2---:R-:W-:-:S03]  /*f060*/  FMNMX.FTZ R69, R49, R69, !PT ;  /* 0x0000004531457209 */ /* 0x004fc60007810000 */
[----:B------:R2:W5:Y:S01]  /*f070*/  MUFU.TANH R68, R77 ;  /* 0x0000004d00447308 */ /* 0x0005620000002400 */
[----:B0-----:R-:W-:-:S04]  /*f080*/  FMNMX.FTZ R72, R52, R69, !PT ;  /* 0x0000004534487209 */ /* 0x001fc80007810000 */
[----:B------:R-:W-:-:S03]  /*f090*/  FMNMX.FTZ R72, R53, R72, !PT ;  /* 0x0000004835487209 */ /* 0x000fc60007810000 */
[----:B------:R-:W0:Y:S01]  /*f0a0*/  MUFU.TANH R69, R80 ;  /* 0x0000005000457308 */ /* 0x000e220000002400 */
[----:B----4-:R-:W-:-:S04]  /*f0b0*/  FMNMX.FTZ R73, R56, R72, !PT ;  /* 0x0000004838497209 */ /* 0x010fc80007810000 */
[----:B------:R-:W-:-:S03]  /*f0c0*/  FMNMX.FTZ R73, R57, R73, !PT ;  /* 0x0000004939497209 */ /* 0x000fc60007810000 */
[----:B------:R4:W0:Y:S01]  /*f0d0*/  MUFU.TANH R72, R81 ;  /* 0x0000005100487308 */ /* 0x0008220000002400 */
[----:B-1----:R-:W-:-:S04]  /*f0e0*/  FMNMX.FTZ R76, R60, R73, !PT ;  /* 0x000000493c4c7209 */ /* 0x002fc80007810000 */
[----:B---3--:R-:W-:-:S03]  /*f0f0*/  FMNMX.FTZ R76, R61, R76, !PT ;  /* 0x0000004c3d4c7209 */ /* 0x008fc60007810000 */
[----:B------:R1:W3:Y:S01]  /*f100*/  MUFU.TANH R73, R84 ;  /* 0x0000005400497308 */ /* 0x0002e20000002400 */
[----:B--2---:R-:W-:Y:S01]  /*f110*/  FMNMX.FTZ R77, R64, R76, !PT ;  /* 0x0000004c404d7209 */ /* 0x004fe20007810000 */
[----:B----4-:R-:W-:-:S03]  /*f120*/  FMUL.FTZ R81, R2, R54 ;  /* 0x0000003602517220 */ /* 0x010fc60000410000 */
[----:B------:R-:W-:-:S03]  /*f130*/  FMNMX.FTZ R77, R65, R77, !PT ;  /* 0x0000004d414d7209 */ /* 0x000fc60007810000 */
[----:B------:R2:W4:Y:S01]  /*f140*/  MUFU.TANH R76, R85 ;  /* 0x00000055004c7308 */ /* 0x0005220000002400 */
[----:B-----5:R-:W-:Y:S01]  /*f150*/  FMNMX.FTZ R80, R68, R77, !PT ;  /* 0x0000004d44507209 */ /* 0x020fe20007810000 */
[----:B-1----:R-:W-:-:S03]  /*f160*/  FMUL.FTZ R84, R2, R86 ;  /* 0x0000005602547220 */ /* 0x002fc60000410000 */
[----:B0-----:R-:W-:-:S03]  /*f170*/  FMNMX.FTZ R80, R69, R80, !PT ;  /* 0x0000005045507209 */ /* 0x001fc60007810000 */
[----:B------:R3:W0:Y:S01]  /*f180*/  MUFU.TANH R77, R38 ;  /* 0x00000026004d7308 */ /* 0x0006220000002400 */
[----:B------:R-:W-:Y:S01]  /*f190*/  FMNMX.FTZ R80, R72, R80, !PT ;  /* 0x0000005048507209 */ /* 0x000fe20007810000 */
[----:B--2---:R-:W-:-:S06]  /*f1a0*/  FMUL.FTZ R85, R2, R87 ;  /* 0x0000005702557220 */ /* 0x004fcc0000410000 */
[----:B------:R-:W-:Y:S01]  /*f1b0*/  MUFU.TANH R81, R81 ;  /* 0x0000005100517308 */ /* 0x000fe20000002400 */
[----:B---3--:R-:W-:Y:S01]  /*f1c0*/  FMNMX.FTZ R38, R73, R80, !PT ;  /* 0x0000005049267209 */ /* 0x008fe20007810000 */
[----:B------:R-:W-:-:S03]  /*f1d0*/  FMUL.FTZ R80, R2, R42 ;  /* 0x0000002a02507220 */ /* 0x000fc60000410000 */
[----:B----4-:R-:W-:-:S03]  /*f1e0*/  FMNMX.FTZ R38, R76, R38, !PT ;  /* 0x000000264c267209 */ /* 0x010fc60007810000 */
[----:B------:R-:W1:Y:S02]  /*f1f0*/  MUFU.TANH R80, R80 ;  /* 0x0000005000507308 */ /* 0x000e640000002400 */
[----:B------:R-:W2:Y:S06]  /*f200*/  SHFL.BFLY PT, R42, R38, 0x2, 0x1f ;  /* 0x0c401f00262a7f89 */ /* 0x000eac00000e0000 */
[----:B------:R-:W3:Y:S08]  /*f210*/  MUFU.TANH R70, R70 ;  /* 0x0000004600467308 */ /* 0x000ef00000002400 */
[----:B------:R-:W4:Y:S08]  /*f220*/  MUFU.TANH R71, R71 ;  /* 0x0000004700477308 */ /* 0x000f300000002400 */
[----:B------:R-:W5:Y:S01]  /*f230*/  MUFU.TANH R74, R74 ;  /* 0x0000004a004a7308 */ /* 0x000f620000002400 */
[----:B--2---:R-:W-:-:S05]  /*f240*/  FMNMX.FTZ R38, R38, R42, !PT ;  /* 0x0000002a26267209 */ /* 0x004fca0007810000 */
[----:B------:R-:W2:Y:S02]  /*f250*/  SHFL.BFLY PT, R42, R38, 0x1, 0x1f ;  /* 0x0c201f00262a7f89 */ /* 0x000ea400000e0000 */
[----:B------:R-:W5:Y:S08]  /*f260*/  MUFU.TANH R75, R75 ;  /* 0x0000004b004b7308 */ /* 0x000f700000002400 */
[----:B------:R-:W5:Y:S08]  /*f270*/  MUFU.TANH R78, R78 ;  /* 0x0000004e004e7308 */ /* 0x000f700000002400 */
[----:B------:R-:W5:Y:S01]  /*f280*/  MUFU.TANH R79, R79 ;  /* 0x0000004f004f7308 */ /* 0x000f620000002400 */
[----:B--2---:R-:W-:-:S07]  /*f290*/  FMNMX.FTZ R38, R38, R42, !PT ;  /* 0x0000002a26267209 */ /* 0x004fce0007810000 */
[----:B------:R-:W2:Y:S01]  /*f2a0*/  MUFU.TANH R82, R82 ;  /* 0x0000005200527308 */ /* 0x000ea20000002400 */
[----:B------:R-:W-:Y:S01]  /*f2b0*/  FMNMX.FTZ R42, R6, R9, !PT ;  /* 0x00000009062a7209 */ /* 0x000fe20007810000 */
[----:B------:R-:W-:-:S03]  /*f2c0*/  FADD.FTZ R10, -R38, R10 ;  /* 0x0000000a260a7221 */ /* 0x000fc60000010100 */
[----:B------:R-:W-:-:S03]  /*f2d0*/  FMNMX.FTZ R42, R7, R42, !PT ;  /* 0x0000002a072a7209 */ /* 0x000fc60007810000 */
[----:B------:R-:W2:Y:S01]  /*f2e0*/  MUFU.TANH R83, R83 ;  /* 0x0000005300537308 */ /* 0x000ea20000002400 */
[----:B------:R-:W-:-:S04]  /*f2f0*/  FMNMX.FTZ R42, R26, R42, !PT ;  /* 0x0000002a1a2a7209 */ /* 0x000fc80007810000 */
[----:B------:R-:W-:-:S03]  /*f300*/  FMNMX.FTZ R42, R27, R42, !PT ;  /* 0x0000002a1b2a7209 */ /* 0x000fc60007810000 */
[----:B------:R-:W2:Y:S01]  /*f310*/  MUFU.TANH R84, R84 ;  /* 0x0000005400547308 */ /* 0x000ea20000002400 */
[----:B------:R-:W-:-:S04]  /*f320*/  FMNMX.FTZ R42, R30, R42, !PT ;  /* 0x0000002a1e2a7209 */ /* 0x000fc80007810000 */
[----:B------:R-:W-:-:S03]  /*f330*/  FMNMX.FTZ R42, R31, R42, !PT ;  /* 0x0000002a1f2a7209 */ /* 0x000fc60007810000 */
[----:B------:R-:W2:Y:S01]  /*f340*/  MUFU.TANH R85, R85 ;  /* 0x0000005500557308 */ /* 0x000ea20000002400 */
[----:B0-----:R-:W-:-:S04]  /*f350*/  FMNMX.FTZ R42, R77, R42, !PT ;  /* 0x0000002a4d2a7209 */ /* 0x001fc80007810000 */
[----:B------:R-:W-:-:S04]  /*f360*/  FMNMX.FTZ R42, R39, R42, !PT ;  /* 0x0000002a272a7209 */ /* 0x000fc80007810000 */
[----:B-1----:R-:W-:-:S04]  /*f370*/  FMNMX.FTZ R42, R80, R42, !PT ;  /* 0x0000002a502a7209 */ /* 0x002fc80007810000 */
[----:B------:R-:W-:-:S04]  /*f380*/  FMNMX.FTZ R42, R43, R42, !PT ;  /* 0x0000002a2b2a7209 */ /* 0x000fc80007810000 */
        /* <DEDUP_REMOVED lines=12> */
[----:B---3--:R-:W-:-:S04]  /*f450*/  FMNMX.FTZ R42, R70, R42, !PT ;  /* 0x0000002a462a7209 */ /* 0x008fc80007810000 */
[----:B----4-:R-:W-:-:S04]  /*f460*/  FMNMX.FTZ R42, R71, R42, !PT ;  /* 0x0000002a472a7209 */ /* 0x010fc80007810000 */
[----:B-----5:R-:W-:-:S04]  /*f470*/  FMNMX.FTZ R42, R74, R42, !PT ;  /* 0x0000002a4a2a7209 */ /* 0x020fc80007810000 */
[----:B------:R-:W-:-:S04]  /*f480*/  FMNMX.FTZ R42, R75, R42, !PT ;  /* 0x0000002a4b2a7209 */ /* 0x000fc80007810000 */
[----:B------:R-:W-:-:S04]  /*f490*/  FMNMX.FTZ R42, R78, R42, !PT ;  /* 0x0000002a4e2a7209 */ /* 0x000fc80007810000 */
[----:B------:R-:W-:-:S04]  /*f4a0*/  FMNMX.FTZ R42, R79, R42, !PT ;  /* 0x0000002a4f2a7209 */ /* 0x000fc80007810000 */
[----:B--2---:R-:W-:-:S04]  /*f4b0*/  FMNMX.FTZ R42, R82, R42, !PT ;  /* 0x0000002a522a7209 */ /* 0x004fc80007810000 */
[----:B------:R-:W-:-:S04]  /*f4c0*/  FMNMX.FTZ R42, R83, R42, !PT ;  /* 0x0000002a532a7209 */ /* 0x000fc80007810000 */
[----:B------:R-:W-:-:S04]  /*f4d0*/  FMNMX.FTZ R42, R84, R42, !PT ;  /* 0x0000002a542a7209 */ /* 0x000fc80007810000 */
[----:B------:R-:W-:-:S05]  /*f4e0*/  FMNMX.FTZ R42, R85, R42, !PT ;  /* 0x0000002a552a7209 */ /* 0x000fca0007810000 */
[----:B------:R-:W0:Y:S02]  /*f4f0*/  SHFL.BFLY PT, R54, R42, 0x2, 0x1f ;  /* 0x0c401f002a367f89 */ /* 0x000e2400000e0000 */
[----:B0-----:R-:W-:-:S05]  /*f500*/  FMNMX.FTZ R54, R42, R54, !PT ;  /* 0x000000362a367209 */ /* 0x001fca0007810000 */
[----:B------:R-:W0:Y:S02]  /*f510*/  SHFL.BFLY PT, R42, R54, 0x1, 0x1f ;  /* 0x0c201f00362a7f89 */ /* 0x000e2400000e0000 */
[----:B0-----:R-:W-:Y:S01]  /*f520*/  FMNMX.FTZ R54, R54, R42, !PT ;  /* 0x0000002a36367209 */ /* 0x001fe20007810000 */
[----:B------:R-:W-:-:S04]  /*f530*/  IMAD.U32 R42, RZ, RZ, UR36 ;  /* 0x00000024ff2a7e24 */ /* 0x000fc8000f8e00ff */
[----:B------:R-:W-:Y:S01]  /*f540*/  FADD.FTZ R86, -R54, R9 ;  /* 0x0000000936567221 */ /* 0x000fe20000010100 */
[----:B------:R-:W-:-:S01]  /*f550*/  FFMA.FTZ R9, R38, R42, -8 ;  /* 0xc100000026097423 */ /* 0x000fc2000001002a */
[-C--:B------:R-:W-:Y:S01]  /*f560*/  FFMA.FTZ R87, R54, R42.reuse, -8 ;  /* 0xc100000036577423 */ /* 0x080fe2000001002a */
[-C--:B------:R-:W-:Y:S01]  /*f570*/  FMUL.FTZ R10, R10, R42.reuse ;  /* 0x0000002a0a0a7220 */ /* 0x080fe20000410000 */
[-C--:B------:R-:W-:Y:S01]  /*f580*/  FMUL.FTZ R86, R86, R42.reuse ;  /* 0x0000002a56567220 */ /* 0x080fe20000410000 */
[----:B------:R-:W-:-:S01]  /*f590*/  FFMA.FTZ R4, R4, R42, -R9 ;  /* 0x0000002a04047223 */ /* 0x000fc20000010809 */
[-C--:B------:R-:W-:Y:S01]  /*f5a0*/  FFMA.FTZ R6, R6, R42.reuse, -R87 ;  /* 0x0000002a06067223 */ /* 0x080fe20000010857 */
[----:B------:R-:W-:-:S01]  /*f5b0*/  FFMA.FTZ R5, R5, R42, -R9 ;  /* 0x0000002a05057223 */ /* 0x000fc20000010809 */
[-C--:B------:R-:W-:Y:S01]  /*f5c0*/  FFMA.FTZ R7, R7, R42.reuse, -R87 ;  /* 0x0000002a07077223 */ /* 0x080fe20000010857 */
[----:B------:R-:W-:Y:S01]  /*f5d0*/  MUFU.EX2 R10, R10 ;  /* 0x0000000a000a7308 */ /* 0x000fe20000000800 */
[----:B------:R-:W-:-:S01]  /*f5e0*/  FFMA.FTZ R24, R24, R42, -R9 ;  /* 0x0000002a18187223 */ /* 0x000fc20000010809 */
[-C--:B------:R-:W-:Y:S01]  /*f5f0*/  FFMA.FTZ R26, R26, R42.reuse, -R87 ;  /* 0x0000002a1a1a7223 */ /* 0x080fe20000010857 */
[----:B------:R-:W-:-:S01]  /*f600*/  FFMA.FTZ R25, R25, R42, -R9 ;  /* 0x0000002a19197223 */ /* 0x000fc20000010809 */
[-C--:B------:R-:W-:Y:S01]  /*f610*/  FFMA.FTZ R27, R27, R42.reuse, -R87 ;  /* 0x0000002a1b1b7223 */ /* 0x080fe20000010857 */
[----:B------:R-:W-:-:S01]  /*f620*/  FFMA.FTZ R28, R28, R42, -R9 ;  /* 0x0000002a1c1c7223 */ /* 0x000fc20000010809 */
[-C--:B------:R-:W-:Y:S01]  /*f630*/  FFMA.FTZ R30, R30, R42.reuse, -R87 ;  /* 0x0000002a1e1e7223 */ /* 0x080fe20000010857 */
[----:B------:R-:W-:-:S01]  /*f640*/  FFMA.FTZ R29, R29, R42, -R9 ;  /* 0x0000002a1d1d7223 */ /* 0x000fc20000010809 */
        /* <DEDUP_REMOVED lines=8> */
[----:B------:R-:W0:Y:S01]  /*f6d0*/  MUFU.EX2 R4, R4 ;  /* 0x0000000400047308 */ /* 0x000e220000000800 */
[----:B------:R-:W-:-:S01]  /*f6e0*/  FFMA.FTZ R35, R35, R42, -R9 ;  /* 0x0000002a23237223 */ /* 0x000fc20000010809 */
[-C--:B------:R-:W-:Y:S01]  /*f6f0*/  FFMA.FTZ R43, R43, R42.reuse, -R87 ;  /* 0x0000002a2b2b7223 */ /* 0x080fe20000010857 */
[----:B------:R-:W-:-:S01]  /*f700*/  FFMA.FTZ R36, R36, R42, -R9 ;  /* 0x0000002a24247223 */ /* 0x000fc20000010809 */
[-C--:B------:R-:W-:Y:S01]  /*f710*/  FFMA.FTZ R46, R46, R42.reuse, -R87 ;  /* 0x0000002a2e2e7223 */ /* 0x080fe20000010857 */
[----:B------:R-:W-:-:S01]  /*f720*/  FFMA.FTZ R37, R37, R42, -R9 ;  /* 0x0000002a25257223 */ /* 0x000fc20000010809 */
[-C--:B------:R-:W-:Y:S01]  /*f730*/  FFMA.FTZ R47, R47, R42.reuse, -R87 ;  /* 0x0000002a2f2f7223 */ /* 0x080fe20000010857 */
[----:B------:R-:W-:-:S01]  /*f740*/  FFMA.FTZ R40, R40, R42, -R9 ;  /* 0x0000002a28287223 */ /* 0x000fc20000010809 */
[----:B------:R-:W1:Y:S01]  /*f750*/  MUFU.EX2 R6, R6 ;  /* 0x0000000600067308 */ /* 0x000e620000000800 */
[----:B------:R-:W-:-:S01]  /*f760*/  FFMA.FTZ R50, R50, R42, -R87 ;  /* 0x0000002a32327223 */ /* 0x000fc20000010857 */
[-C--:B------:R-:W-:Y:S01]  /*f770*/  FFMA.FTZ R41, R41, R42.reuse, -R9 ;  /* 0x0000002a29297223 */ /* 0x080fe20000010809 */
[----:B------:R-:W-:-:S01]  /*f780*/  FFMA.FTZ R51, R51, R42, -R87 ;  /* 0x0000002a33337223 */ /* 0x000fc20000010857 */
[-C--:B------:R-:W-:Y:S01]  /*f790*/  FFMA.FTZ R44, R44, R42.reuse, -R9 ;  /* 0x0000002a2c2c7223 */ /* 0x080fe20000010809 */
[----:B------:R-:W-:-:S01]  /*f7a0*/  FFMA.FTZ R81, R81, R42, -R87 ;  /* 0x0000002a51517223 */ /* 0x000fc20000010857 */
[-C--:B------:R-:W-:Y:S01]  /*f7b0*/  FFMA.FTZ R45, R45, R42.reuse, -R9 ;  /* 0x0000002a2d2d7223 */ /* 0x080fe20000010809 */
[----:B------:R-:W-:-:S01]  /*f7c0*/  FFMA.FTZ R55, R55, R42, -R87 ;  /* 0x0000002a37377223 */ /* 0x000fc20000010857 */
[----:B------:R-:W2:Y:S01]  /*f7d0*/  MUFU.EX2 R5, R5 ;  /* 0x0000000500057308 */ /* 0x000ea20000000800 */
[----:B0-----:R-:W-:-:S01]  /*f7e0*/  FFMA.FTZ R0, R10, R0, R4 ;  /* 0x000000000a007223 */ /* 0x001fc20000010004 */
[-C--:B------:R-:W-:Y:S01]  /*f7f0*/  FFMA.FTZ R48, R48, R42.reuse, -R9 ;  /* 0x0000002a30307223 */ /* 0x080fe20000010809 */
[----:B------:R-:W-:-:S01]  /*f800*/  FFMA.FTZ R58, R58, R42, -R87 ;  /* 0x0000002a3a3a7223 */ /* 0x000fc20000010857 */
[-C--:B------:R-:W-:Y:S01]  /*f810*/  FFMA.FTZ R11, R11, R42.reuse, -R9 ;  /* 0x0000002a0b0b7223 */ /* 0x080fe20000010809 */
[----:B------:R-:W-:-:S01]  /*f820*/  FFMA.FTZ R59, R59, R42, -R87 ;  /* 0x0000002a3b3b7223 */ /* 0x000fc20000010857 */
[-C--:B------:R-:W-:Y:S01]  /*f830*/  FFMA.FTZ R49, R49, R42.reuse, -R9 ;  /* 0x0000002a31317223 */ /* 0x080fe20000010809 */
[----:B------:R-:W-:-:S01]  /*f840*/  FFMA.FTZ R62, R62, R42, -R87 ;  /* 0x0000002a3e3e7223 */ /* 0x000fc20000010857 */
[----:B------:R-:W0:Y:S01]  /*f850*/  MUFU.EX2 R7, R7 ;  /* 0x0000000700077308 */ /* 0x000e220000000800 */
[----:B-1----:R-:W-:-:S01]  /*f860*/  FFMA.FTZ R3, R86, R3, R6 ;  /* 0x0000000356037223 */ /* 0x002fc20000010006 */
[-C--:B------:R-:W-:Y:S01]  /*f870*/  FFMA.FTZ R52, R52, R42.reuse, -R9 ;  /* 0x0000002a34347223 */ /* 0x080fe20000010809 */
[----:B------:R-:W-:-:S01]  /*f880*/  FFMA.FTZ R63, R63, R42, -R87 ;  /* 0x0000002a3f3f7223 */ /* 0x000fc20000010857 */
[-C--:B------:R-:W-:Y:S01]  /*f890*/  FFMA.FTZ R53, R53, R42.reuse, -R9 ;  /* 0x0000002a35357223 */ /* 0x080fe20000010809 */
[----:B------:R-:W-:-:S01]  /*f8a0*/  FFMA.FTZ R66, R66, R42, -R87 ;  /* 0x0000002a42427223 */ /* 0x000fc20000010857 */
[-C--:B------:R-:W-:Y:S01]  /*f8b0*/  FFMA.FTZ R56, R56, R42.reuse, -R9 ;  /* 0x0000002a38387223 */ /* 0x080fe20000010809 */
[----:B------:R-:W-:-:S01]  /*f8c0*/  FFMA.FTZ R67, R67, R42, -R87 ;  /* 0x0000002a43437223 */ /* 0x000fc20000010857 */
[----:B------:R-:W1:Y:S01]  /*f8d0*/  MUFU.EX2 R24, R24 ;  /* 0x0000001800187308 */ /* 0x000e620000000800 */
[----:B--2---:R-:W-:-:S01]  /*f8e0*/  FADD.FTZ R0, R5, R0 ;  /* 0x0000000005007221 */ /* 0x004fc20000010000 */
[-C--:B------:R-:W-:Y:S01]  /*f8f0*/  FFMA.FTZ R57, R57, R42.reuse, -R9 ;  /* 0x0000002a39397223 */ /* 0x080fe20000010809 */
[----:B------:R-:W-:-:S01]  /*f900*/  FFMA.FTZ R70, R70, R42, -R87 ;  /* 0x0000002a46467223 */ /* 0x000fc20000010857 */
[-C--:B------:R-:W-:Y:S01]  /*f910*/  FFMA.FTZ R60, R60, R42.reuse, -R9 ;  /* 0x0000002a3c3c7223 */ /* 0x080fe20000010809 */
[----:B------:R-:W-:-:S01]  /*f920*/  FFMA.FTZ R71, R71, R42, -R87 ;  /* 0x0000002a47477223 */ /* 0x000fc20000010857 */
[-C--:B------:R-:W-:Y:S01]  /*f930*/  FFMA.FTZ R61, R61, R42.reuse, -R9 ;  /* 0x0000002a3d3d7223 */ /* 0x080fe20000010809 */
[----:B------:R-:W-:-:S01]  /*f940*/  FFMA.FTZ R74, R74, R42, -R87 ;  /* 0x0000002a4a4a7223 */ /* 0x000fc20000010857 */
[----:B------:R-:W2:Y:S01]  /*f950*/  MUFU.EX2 R26, R26 ;  /* 0x0000001a001a7308 */ /* 0x000ea20000000800 */
[----:B0-----:R-:W-:-:S01]  /*f960*/  FADD.FTZ R3, R7, R3 ;  /* 0x0000000307037221 */ /* 0x001fc20000010000 */
[-C--:B------:R-:W-:Y:S01]  /*f970*/  FFMA.FTZ R64, R64, R42.reuse, -R9 ;  /* 0x0000002a40407223 */ /* 0x080fe20000010809 */
[----:B------:R-:W-:-:S01]  /*f980*/  FFMA.FTZ R75, R75, R42, -R87 ;  /* 0x0000002a4b4b7223 */ /* 0x000fc20000010857 */
[-C--:B------:R-:W-:Y:S01]  /*f990*/  FFMA.FTZ R65, R65, R42.reuse, -R9 ;  /* 0x0000002a41417223 */ /* 0x080fe20000010809 */
[----:B------:R-:W-:-:S01]  /*f9a0*/  FFMA.FTZ R78, R78, R42, -R87 ;  /* 0x0000002a4e4e7223 */ /* 0x000fc20000010857 */
[-C--:B------:R-:W-:Y:S01]  /*f9b0*/  FFMA.FTZ R68, R68, R42.reuse, -R9 ;  /* 0x0000002a44447223 */ /* 0x080fe20000010809 */
[----:B------:R-:W-:-:S01]  /*f9c0*/  FFMA.FTZ R79, R79, R42, -R87 ;  /* 0x0000002a4f4f7223 */ /* 0x000fc20000010857 */
[----:B------:R-:W0:Y:S01]  /*f9d0*/  MUFU.EX2 R25, R25 ;  /* 0x0000001900197308 */ /* 0x000e220000000800 */
[----:B-1----:R-:W-:-:S01]  /*f9e0*/  FADD.FTZ R0, R24, R0 ;  /* 0x0000000018007221 */ /* 0x002fc20000010000 */
        /* <DEDUP_REMOVED lines=9> */
[----:B------:R-:W-:-:S05]  /*fa80*/  FFMA.FTZ R85, R85, R42, -R87 ;  /* 0x0000002a55557223 */ /* 0x000fca0000010857 */
        /* <DEDUP_REMOVED lines=112> */
[----:B--2---:R-:W-:-:S03]  /*10190*/  FADD.FTZ R0, R9, R0 ;  /* 0x0000000009007221 */ /* 0x004fc60000010000 */
[----:B0-----:R-:W-:Y:S01]  /*101a0*/  FADD.FTZ R3, R85, R3 ;  /* 0x0000000355037221 */ /* 0x001fe20000010000 */
[----:B------:R-:W-:Y:S06]  /*101b0*/  @!P0 BRA `(.L_x_464) ;  /* 0x0000000000048947 */ /* 0x000fec0003800000 */
[----:B------:R-:W-:Y:S01]  /*101c0*/  BPT.TRAP 0x1 ;  /* 0x000000040000795c */ /* 0x000fe20000300000 */
.L_x_464:
[----:B------:R-:W2:Y:S01]  /*101d0*/  LDL R76, [R1+0x2c] ;  /* 0x00002c00014c7983 */ /* 0x000ea20000100800 */
[----:B------:R-:W-:Y:S02]  /*101e0*/  F2FP.SATFINITE.E4M3.F32.PACK_AB_MERGE_C R24, R25, R24, RZ ;  /* 0x000000181918723e */ /* 0x000fe400048070ff */
[----:B------:R-:W-:Y:S02]  /*101f0*/  IADD3 R12, R12, 0x19c60, RZ ;  /* 0x00019c600c0c7810 */ /* 0x000fe40007ffe0ff */
[----:B------:R-:W-:Y:S02]  /*10200*/  F2FP.SATFINITE.E4M3.F32.PACK_AB_MERGE_C R24, R5, R4, R24 ;  /* 0x000000040518723e */ /* 0x000fe40004807018 */
[----:B------:R0:W5:Y:S01]  /*10210*/  LDL R5, [R1+0x4] ;  /* 0x0000040001057983 */ /* 0x0001620000100800 */
[----:B------:R-:W-:Y:S02]  /*10220*/  F2FP.SATFINITE.E4M3.F32.PACK_AB_MERGE_C R26, R27, R26, RZ ;  /* 0x0000001a1b1a723e */ /* 0x000fe400048070ff */
[----:B------:R-:W-:-:S02]  /*10230*/  F2FP.SATFINITE.E4M3.F32.PACK_AB_MERGE_C R32, R33, R32, RZ ;  /* 0x000000202120723e */ /* 0x000fc400048070ff */
[----:B------:R-:W-:Y:S02]  /*10240*/  F2FP.SATFINITE.E4M3.F32.PACK_AB_MERGE_C R39, R39, R77, RZ ;  /* 0x0000004d2727723e */ /* 0x000fe400048070ff */
[----:B------:R-:W-:Y:S02]  /*10250*/  F2FP.SATFINITE.E4M3.F32.PACK_AB_MERGE_C R36, R37, R36, RZ ;  /* 0x000000242524723e */ /* 0x000fe400048070ff */
[----:B------:R-:W-:Y:S02]  /*10260*/  F2FP.SATFINITE.E4M3.F32.PACK_AB_MERGE_C R44, R45, R44, RZ ;  /* 0x0000002c2d2c723e */ /* 0x000fe400048070ff */
[----:B------:R-:W-:Y:S02]  /*10270*/  F2FP.SATFINITE.E4M3.F32.PACK_AB_MERGE_C R55, R55, R81, RZ ;  /* 0x000000513737723e */ /* 0x000fe400048070ff */
        /* <DEDUP_REMOVED lines=9> */
[----:B------:R-:W-:Y:S02]  /*10310*/  PRMT R12, R136, 0x654, R12 ;  /* 0x00000654880c7816 */ /* 0x000fe4000000000c */
[----:B------:R-:W-:Y:S02]  /*10320*/  F2FP.SATFINITE.E4M3.F32.PACK_AB_MERGE_C R26, R7, R6, R26 ;  /* 0x00000006071a723e */ /* 0x000fe4000480701a */
[----:B------:R-:W-:Y:S01]  /*10330*/  F2FP.SATFINITE.E4M3.F32.PACK_AB_MERGE_C R32, R29, R28, R32 ;  /* 0x0000001c1d20723e */ /* 0x000fe20004807020 */
[----:B------:R0:W-:Y:S01]  /*10340*/  SYNCS.ARRIVE.TRANS64.RED.A1T0 RZ, [R12+URZ], RZ ;  /* 0x000000ff0cff79a7 */ /* 0x0001e2000810043f */
        /* <DEDUP_REMOVED lines=61> */
[----:B------:R-:W-:Y:S01]  /*10720*/  IMAD.MOV.U32 R9, RZ, RZ, R54 ;  /* 0x000000ffff097224 */ /* 0x000fe200078e0036 */
[----:B------:R-:W-:Y:S01]  /*10730*/  MOV R137, R46 ;  /* 0x0000002e00897202 */ /* 0x000fe20000000f00 */
[----:B------:R-:W-:Y:S01]  /*10740*/  IMAD.MOV.U32 R10, RZ, RZ, R38 ;  /* 0x000000ffff0a7224 */ /* 0x000fe200078e0026 */
[----:B------:R-:W-:Y:S01]  /*10750*/  MOV R147, R84 ;  /* 0x0000005400937202 */ /* 0x000fe20000000f00 */
[----:B------:R-:W-:-:S02]  /*10760*/  IMAD.MOV.U32 R4, RZ, RZ, R156 ;  /* 0x000000ffff047224 */ /* 0x000fc400078e009c */
[----:B------:R-:W-:Y:S02]  /*10770*/  IMAD.MOV.U32 R148, RZ, RZ, R24 ;  /* 0x000000ffff947224 */ /* 0x000fe400078e0018 */
[----:B------:R-:W-:Y:S02]  /*10780*/  IMAD.MOV.U32 R149, RZ, RZ, R26 ;  /* 0x000000ffff957224 */ /* 0x000fe400078e001a */
[----:B------:R-:W-:Y:S02]  /*10790*/  IMAD.MOV.U32 R150, RZ, RZ, R32 ;  /* 0x000000ffff967224 */ /* 0x000fe400078e0020 */
[----:B------:R-:W-:Y:S02]  /*107a0*/  IMAD.MOV.U32 R151, RZ, RZ, R39 ;  /* 0x000000ffff977224 */ /* 0x000fe400078e0027 */
[----:B------:R-:W-:Y:S02]  /*107b0*/  IMAD.MOV.U32 R136, RZ, RZ, R36 ;  /* 0x000000ffff887224 */ /* 0x000fe400078e0024 */
        /* <DEDUP_REMOVED lines=8> */
[----:B------:R-:W-:Y:S01]  /*10840*/  IMAD.MOV.U32 R146, RZ, RZ, R69 ;  /* 0x000000ffff927224 */ /* 0x000fe200078e0045 */
[C---:B--2---:R-:W-:Y:S01]  /*10850*/  ISETP.GT.AND P1, PT, R8.reuse, R76, PT ;  /* 0x0000004c0800720c */ /* 0x044fe20003f24270 */
[----:B------:R-:W-:-:S12]  /*10860*/  VIADD R8, R8, 0xffffffff ;  /* 0xffffffff08087836 */ /* 0x000fd80000000000 */
[----:B0-----:R-:W-:Y:S05]  /*10870*/  @P1 BRA `(.L_x_465) ;  /* 0xffffffd800841947 */ /* 0x001fea000383ffff */
.L_x_452:
[----:B------:R-:W-:Y:S05]  /*10880*/  BSYNC B0 ;  /* 0x0000000000007941 */ /* 0x000fea0003800000 */
.L_x_451:
[----:B------:R-:W-:Y:S06]  /*10890*/  BAR.ARV 0x8, 0x200 ;  /* 0x0208000000007b1d */ /* 0x000fec0000002000 */
[----:B------:R-:W-:Y:S05]  /*108a0*/  @!P0 BRA `(.L_x_466) ;  /* 0x0000000000048947 */ /* 0x000fea0003800000 */
[----:B------:R-:W-:Y:S01]  /*108b0*/  BPT.TRAP 0x1 ;  /* 0x000000040000795c */ /* 0x000fe20000300000 */
.L_x_466:
[----:B------:R-:W2:Y:S01]  /*108c0*/  LDL R2, [R1+0x4] ;  /* 0x0000040001027983 */ /* 0x000ea20000100800 */
[----:B------:R-:W-:Y:S01]  /*108d0*/  IMAD R10, R156, 0x8, R18 ;  /* 0x000000089c0a7824 */ /* 0x000fe200078e0212 */
[----:B--2--5:R-:W-:-:S04]  /*108e0*/  SHF.L.U32 R5, R2, 0x1f, RZ ;  /* 0x0000001f02057819 */ /* 0x024fc800000006ff */
[----:B------:R0:W1:Y:S01]  /*108f0*/  SYNCS.PHASECHK.TRANS64.TRYWAIT P1, [R10+URZ+0x19c50], R5 ;  /* 0x019c50050a0075a7 */ /* 0x000062000802017f */
[----:B------:R-:W-:Y:S05]  /*10900*/  @!P0 BRA `(.L_x_467) ;  /* 0x0000000000048947 */ /* 0x000fea0003800000 */
[----:B------:R-:W-:Y:S01]  /*10910*/  BPT.TRAP 0x1 ;  /* 0x000000040000795c */ /* 0x000fe20000300000 */
.L_x_467:
[----:B------:R-:W-:Y:S04]  /*10920*/  BSSY B0, `(.L_x_468) ;  /* 0x0000004000007945 */ /* 0x000fe80003800000 */
[----:B-1----:R-:W-:Y:S05]  /*10930*/  @P1 BRA `(.L_x_469) ;  /* 0x0000000000081947 */ /* 0x002fea0003800000 */
[----:B------:R-:W1:Y:S02]  /*10940*/  SYNCS.PHASECHK.TRANS64.TRYWAIT P1, [R10+URZ+0x19c50], R5 ;  /* 0x019c50050a0075a7 */ /* 0x000e64000802017f */
[----:B-1----:R-:W-:Y:S05]  /*10950*/  @!P1 BRA `(.L_x_470) ;  /* 0x000000b800e49947 */ /* 0x002fea0003800000 */
.L_x_469:
[----:B------:R-:W-:Y:S05]  /*10960*/  BSYNC B0 ;  /* 0x0000000000007941 */ /* 0x000fea0003800000 */
.L_x_468:
[----:B------:R-:W2:Y:S04]  /*10970*/  LDL R2, [R1+0x50] ;  /* 0x0000500001027983 */ /* 0x000ea80000100800 */
[----:B------:R-:W3:Y:S01]  /*10980*/  LDL R11, [R1+0x34] ;  /* 0x00003400010b7983 */ /* 0x000ee20000100800 */
[----:B------:R-:W-:Y:S01]  /*10990*/  VIADD R18, R18, 0x3000 ;  /* 0x0000300012127836 */ /* 0x000fe20000000000 */
[----:B------:R-:W-:Y:S01]  /*109a0*/  ULDC.64 UR4, c[0x0][0x9a0] ;  /* 0x0002680000047ab9 */ /* 0x000fe20000000a00 */
[----:B------:R-:W-:Y:S01]  /*109b0*/  WARPGROUP.ARRIVE ;  /* 0x00000000000079c5 */ /* 0x000fe20000000000 */
[----:B------:R-:W-:Y:S02]  /*109c0*/  ISETP.NE.U32.AND P1, PT, RZ, UR4, PT ;  /* 0x00000004ff007c0c */ /* 0x000fe4000bf25070 */
[----:B------:R-:W-:-:S02]  /*109d0*/  SHF.R.U32.HI R18, RZ, 0x4, R18 ;  /* 0x00000004ff127819 */ /* 0x000fc40000011612 */
[----:B------:R-:W-:Y:S02]  /*109e0*/  ISETP.NE.AND.EX P1, PT, RZ, UR5, PT, P1 ;  /* 0x00000005ff007c0c */ /* 0x000fe4000bf25310 */
[----:B------:R-:W-:-:S04]  /*109f0*/  LOP3.LUT R18, R18, 0x3fff, RZ, 0xc0, !PT ;  /* 0x00003fff12127812 */ /* 0x000fc800078ec0ff */
[----:B01----:R-:W-:-:S05]  /*10a00*/  LOP3.LUT R5, R18, 0x10000, RZ, 0xfc, !PT ;  /* 0x0001000012057812 */ /* 0x003fca00078efcff */
[----:B------:R-:W-:Y:S02]  /*10a10*/  IMAD R4, R156, 0x300, R5 ;  /* 0x000003009c047824 */ /* 0x000fe400078e0205 */
[----:B------:R-:W-:Y:S01]  /*10a20*/  IMAD.MOV.U32 R5, RZ, RZ, 0x40000040 ;  /* 0x40000040ff057424 */ /* 0x000fe200078e00ff */
[----:B------:R-:W2:Y:S02]  /*10a30*/  @P1 LDC.64 R8, c[0x0][0x9c8] ;  /* 0x00027200ff081b82 */ /* 0x000ea40000000a00 */
[----:B------:R-:W-:Y:S02]  /*10a40*/  R2UR UR6, R4 ;  /* 0x00000000040672ca */ /* 0x000fe400000e0000 */
[----:B------:R-:W-:-:S04]  /*10a50*/  R2UR UR7, R5 ;  /* 0x00000000050772ca */ /* 0x000fc800000e0000 */
[----:B------:R-:W0:Y:S09]  /*10a60*/  @P1 LDC.64 R6, c[0x0][0x9d0] ;  /* 0x00027400ff061b82 */ /* 0x000e320000000a00 */
[----:B------:R-:W-:Y:S03]  /*10a70*/  QGMMA.64x96x32.F32.E4M3.E4M3 R88, R148, gdesc[UR4], R88, gsb0 ;  /* 0x0160000494587df3 */ /* 0x000fe60008000858 */
[----:B------:R-:W-:-:S02]  /*10a80*/  WARPGROUP.DEPBAR.LE gsb0, 0x0 ;  /* 0x00008000000079c5 */ /* 0x000fc40000010000 */
[----:B------:R-:W-:Y:S01]  /*10a90*/  WARPGROUP.ARRIVE ;  /* 0x00000000000079c5 */ /* 0x000fe20000000000 */
[----:B--2---:R-:W-:-:S04]  /*10aa0*/  @P1 IMAD R2, R2, R8, RZ ;  /* 0x0000000802021224 */ /* 0x004fc800078e02ff */
[C---:B---3--:R-:W-:Y:S02]  /*10ab0*/  @P1 IMAD R5, R11.reuse, R9, R2 ;  /* 0x000000090b051224 */ /* 0x048fe400078e0202 */
[----:B------:R-:W-:-:S04]  /*10ac0*/  @P1 IMAD.WIDE.U32 R8, R11, R8, RZ ;  /* 0x000000080b081225 */ /* 0x000fc800078e00ff */
[----:B------:R-:W-:Y:S02]  /*10ad0*/  @P1 IMAD.IADD R9, R9, 0x1, R5 ;  /* 0x0000000109091824 */ /* 0x000fe400078e0205 */
[----:B0-----:R-:W-:-:S04]  /*10ae0*/  @P1 IMAD.WIDE.U32 R8, R22, R6, R8 ;  /* 0x0000000616081225 */ /* 0x001fc800078e0008 */
[----:B------:R-:W-:Y:S01]  /*10af0*/  @P1 IMAD R7, R22, R7, R9 ;  /* 0x0000000716071224 */ /* 0x000fe200078e0209 */
[----:B------:R-:W-:-:S04]  /*10b00*/  @P1 LEA R6, P2, R8, UR4, 0x2 ;  /* 0x0000000408061c11 */ /* 0x000fc8000f8410ff */
[----:B------:R-:W-:Y:S01]  /*10b10*/  @P1 LEA.HI.X R7, R8, UR5, R7, 0x2, P2 ;  /* 0x0000000508071c11 */ /* 0x000fe200090f1407 */
[----:B------:R-:W-:-:S06]  /*10b20*/  IMAD.MOV.U32 R8, RZ, RZ, 0x3f800000 ;  /* 0x3f800000ff087424 */ /* 0x000fcc00078e00ff */
[----:B------:R0:W2:Y:S01]  /*10b30*/  @P1 LDG.E R8, desc[UR40][R6.64] ;  /* 0x0000002806081981 */ /* 0x0000a2000c1e1900 */
[----:B------:R-:W-:-:S03]  /*10b40*/  IMAD.MOV.U32 R5, RZ, RZ, 0x40000040 ;  /* 0x40000040ff057424 */ /* 0x000fc600078e00ff */
[----:B------:R-:W1:Y:S04]  /*10b50*/  SHFL.BFLY PT, R9, R0, 0x2, 0x1f ;  /* 0x0c401f0000097f89 */ /* 0x000e6800000e0000 */
[----:B------:R-:W3:Y:S01]  /*10b60*/  SHFL.BFLY PT, R12, R3, 0x2, 0x1f ;  /* 0x0c401f00030c7f89 */ /* 0x000ee200000e0000 */
[----:B0-----:R-:W-:Y:S02]  /*10b70*/  VIADD R6, R4, 0x2 ;  /* 0x0000000204067836 */ /* 0x001fe40000000000 */
[----:B------:R-:W-:-:S03]  /*10b80*/  IMAD.MOV.U32 R7, RZ, RZ, 0x40000040 ;  /* 0x40000040ff077424 */ /* 0x000fc600078e00ff */
[----:B------:R-:W-:Y:S01]  /*10b90*/  R2UR UR6, R6 ;  /* 0x00000000060672ca */ /* 0x000fe200000e0000 */
[C---:B------:R-:W-:Y:S01]  /*10ba0*/  VIADD R6, R4.reuse, 0x4 ;  /* 0x0000000404067836 */ /* 0x040fe20000000000 */
[----:B------:R-:W-:Y:S01]  /*10bb0*/  R2UR UR7, R7 ;  /* 0x00000000070772ca */ /* 0x000fe200000e0000 */
[----:B------:R-:W-:Y:S01]  /*10bc0*/  IMAD.MOV.U32 R7, RZ, RZ, 0x40000040 ;  /* 0x40000040ff077424 */ /* 0x000fe200078e00ff */
[----:B------:R-:W-:Y:S01]  /*10bd0*/  IADD3 R4, R4, 0x6, RZ ;  /* 0x0000000604047810 */ /* 0x000fe20007ffe0ff */
[----:B-1----:R-:W-:-:S01]  /*10be0*/  FADD.FTZ R9, R9, R0 ;  /* 0x0000000009097221 */ /* 0x002fc20000010000 */
[----:B------:R-:W-:-:S09]  /*10bf0*/  IMAD.MOV.U32 R0, RZ, RZ, -0x800000 ;  /* 0xff800000ff007424 */ /* 0x000fd200078e00ff */
[----:B------:R-:W-:Y:S01]  /*10c00*/  QGMMA.64x96x32.F32.E4M3.E4M3 R88, R136, gdesc[UR4], R88, gsb0 ;  /* 0x0160000488587df3 */ /* 0x000fe20008000858 */
[----:B------:R-:W-:Y:S01]  /*10c10*/  R2UR UR6, R6 ;  /* 0x00000000060672ca */ /* 0x000fe200000e0000 */
[----:B---3--:R-:W-:Y:S01]  /*10c20*/  FADD.FTZ R12, R12, R3 ;  /* 0x000000030c0c7221 */ /* 0x008fe20000010000 */
[----:B------:R-:W-:Y:S01]  /*10c30*/  R2UR UR7, R7 ;  /* 0x00000000070772ca */ /* 0x000fe200000e0000 */
[----:B------:R-:W0:Y:S01]  /*10c40*/  SHFL.BFLY PT, R2, R9, 0x1, 0x1f ;  /* 0x0c201f0009027f89 */ /* 0x000e2200000e0000 */
[----:B------:R-:W-:Y:S02]  /*10c50*/  IMAD.MOV.U32 R3, RZ, RZ, RZ ;  /* 0x000000ffff037224 */ /* 0x000fe400078e00ff */
[----:B------:R-:W-:Y:S02]  /*10c60*/  IMAD.MOV.U32 R7, RZ, RZ, RZ ;  /* 0x000000ffff077224 */ /* 0x000fe400078e00ff */
[----:B0-----:R-:W-:-:S01]  /*10c70*/  FADD.FTZ R11, R9, R2 ;  /* 0x00000002090b7221 */ /* 0x001fc20000010000 */
[----:B------:R-:W-:-:S03]  /*10c80*/  IMAD.MOV.U32 R2, RZ, RZ, -0x800000 ;  /* 0xff800000ff027424 */ /* 0x000fc600078e00ff */
[C---:B------:R-:W-:Y:S01]  /*10c90*/  FMUL.FTZ R14, R11.reuse, 0.00390625 ;  /* 0x3b8000000b0e7820 */ /* 0x040fe20000410000 */
[----:B------:R-:W-:-:S04]  /*10ca0*/  FSETP.NE.FTZ.AND P1, PT, R11, RZ, PT ;  /* 0x000000ff0b00720b */ /* 0x000fc80003f35000 */
[----:B------:R-:W-:-:S09]  /*10cb0*/  FSETP.NE.FTZ.AND P2, PT, R14, RZ, PT ;  /* 0x000000ff0e00720b */ /* 0x000fd20003f55000 */
[----:B------:R-:W-:Y:S01]  /*10cc0*/  @P1 MUFU.RCP R3, R11 ;  /* 0x0000000b00031308 */ /* 0x000fe20000001000 */
[----:B------:R-:W-:Y:S02]  /*10cd0*/  WARPGROUP.DEPBAR.LE gsb0, 0x0 ;  /* 0x00008000000079c5 */ /* 0x000fe40000010000 */
[----:B------:R-:W-:-:S06]  /*10ce0*/  WARPGROUP.ARRIVE ;  /* 0x00000000000079c5 */ /* 0x000fcc0000000000 */
[----:B------:R-:W-:Y:S01]  /*10cf0*/  QGMMA.64x96x32.F32.E4M3.E4M3 R88, R140, gdesc[UR4], R88, gsb0 ;  /* 0x016000048c587df3 */ /* 0x000fe20008000858 */
[----:B------:R-:W-:Y:S02]  /*10d00*/  R2UR UR6, R4 ;  /* 0x00000000040672ca */ /* 0x000fe400000e0000 */
[----:B------:R-:W-:Y:S01]  /*10d10*/  R2UR UR7, R5 ;  /* 0x00000000050772ca */ /* 0x000fe200000e0000 */
[----:B------:R-:W0:Y:S01]  /*10d20*/  @P2 MUFU.LG2 R4, R14 ;  /* 0x0000000e00042308 */ /* 0x000e220000000c00 */
[----:B------:R-:W1:Y:S01]  /*10d30*/  SHFL.BFLY PT, R5, R12, 0x1, 0x1f ;  /* 0x0c201f000c057f89 */ /* 0x000e6200000e0000 */
[----:B0-----:R-:W-:Y:S01]  /*10d40*/  @P2 FMUL.FTZ R4, R4, 0.69314718246459960938 ;  /* 0x3f31721804042820 */ /* 0x001fe20000410000 */
[----:B-1----:R-:W-:Y:S01]  /*10d50*/  FADD.FTZ R13, R12, R5 ;  /* 0x000000050c0d7221 */ /* 0x002fe20000010000 */
[----:B------:R-:W-:-:S03]  /*10d60*/  @P2 FMUL.FTZ R5, R42, 0.69314718246459960938 ;  /* 0x3f3172182a052820 */ /* 0x000fc60000410000 */
[C---:B------:R-:W-:Y:S01]  /*10d70*/  FMUL.FTZ R6, R13.reuse, 0.00390625 ;  /* 0x3b8000000d067820 */ /* 0x040fe20000410000 */
[----:B------:R-:W-:Y:S01]  /*10d80*/  FSETP.NE.FTZ.AND P1, PT, R13, RZ, PT ;  /* 0x000000ff0d00720b */ /* 0x000fe20003f35000 */
[----:B------:R-:W-:-:S03]  /*10d90*/  @P2 FFMA.FTZ R0, R5, R38, R4 ;  /* 0x0000002605002223 */ /* 0x000fc60000010004 */
[----:B------:R-:W-:-:S09]  /*10da0*/  FSETP.NE.FTZ.AND P3, PT, R6, RZ, PT ;  /* 0x000000ff0600720b */ /* 0x000fd20003f75000 */
[----:B------:R-:W-:Y:S04]  /*10db0*/  @P1 MUFU.RCP R7, R13 ;  /* 0x0000000d00071308 */ /* 0x000fe80000001000 */
[----:B------:R-:W-:-:S04]  /*10dc0*/  @P3 FMUL.FTZ R42, R42, 0.69314718246459960938 ;  /* 0x3f3172182a2a3820 */ /* 0x000fc80000410000 */
[----:B------:R-:W0:Y:S02]  /*10dd0*/  @P3 MUFU.LG2 R6, R6 ;  /* 0x0000000600063308 */ /* 0x000e240000000c00 */
[----:B0-----:R-:W-:-:S04]  /*10de0*/  @P3 FMUL.FTZ R9, R6, 0.69314718246459960938 ;  /* 0x3f31721806093820 */ /* 0x001fc80000410000 */
[----:B------:R-:W-:Y:S01]  /*10df0*/  @P3 FFMA.FTZ R2, R42, R54, R9 ;  /* 0x000000362a023223 */ /* 0x000fe20000010009 */
[----:B------:R-:W-:Y:S02]  /*10e00*/  WARPGROUP.DEPBAR.LE gsb0, 0x0 ;  /* 0x00008000000079c5 */ /* 0x000fe40000010000 */
[----:B------:R-:W-:-:S06]  /*10e10*/  WARPGROUP.ARRIVE ;  /* 0x00000000000079c5 */ /* 0x000fcc0000000000 */
[----:B------:R-:W-:Y:S01]  /*10e20*/  QGMMA.64x96x32.F32.E4M3.E4M3 R88, R144, gdesc[UR4], R88, gsb0 ;  /* 0x0160000490587df3 */ /* 0x000fe20008000858 */
[-C--:B--2---:R-:W-:Y:S01]  /*10e30*/  FMUL.FTZ R38, R3, R8.reuse ;  /* 0x0000000803267220 */ /* 0x084fe20000410000 */
[----:B------:R-:W-:Y:S01]  /*10e40*/  FMUL.FTZ R4, R7, R8 ;  /* 0x0000000807047220 */ /* 0x000fe20000410000 */
[----:B------:R-:W-:Y:S02]  /*10e50*/  WARPGROUP.DEPBAR.LE gsb0, 0x0 ;  /* 0x00008000000079c5 */ /* 0x000fe40000010000 */
[----:B------:R-:W-:Y:S05]  /*10e60*/  @!P0 BRA `(.L_x_471) ;  /* 0x0000000000048947 */ /* 0x000fea0003800000 */
[----:B------:R-:W-:Y:S01]  /*10e70*/  BPT.TRAP 0x1 ;  /* 0x000000040000795c */ /* 0x000fe20000300000 */
.L_x_471:
[----:B------:R-:W2:Y:S01]  /*10e80*/  LDL.LU R5, [R1+0x24] ;  /* 0x0000240001057983 */ /* 0x000ea20000300800 */
[----:B------:R-:W-:Y:S02]  /*10e90*/  VIADD R10, R10, 0x19c60 ;  /* 0x00019c600a0a7836 */ /* 0x000fe40000000000 */
[-C--:B------:R-:W-:Y:S01]  /*10ea0*/  FMUL.FTZ R3, R88, R38.reuse ;  /* 0x0000002658037220 */ /* 0x080fe20000410000 */
[----:B------:R-:W-:Y:S01]  /*10eb0*/  FMUL.FTZ R6, R93, R38 ;  /* 0x000000265d067220 */ /* 0x000fe20000410000 */
[----:B------:R-:W3:Y:S04]  /*10ec0*/  LDL.LU R24, [R1+0x4] ;  /* 0x0000040001187983 */ /* 0x000ee80000300800 */
[----:B------:R-:W4:Y:S01]  /*10ed0*/  LDL.LU R18, [R1+0x4c] ;  /* 0x00004c0001127983 */ /* 0x000f220000300800 */
[----:B------:R-:W-:-:S05]  /*10ee0*/  VIADD R156, R156, 0x1 ;  /* 0x000000019c9c7836 */ /* 0x000fca0000000000 */
[----:B------:R-:W-:Y:S01]  /*10ef0*/  ISETP.NE.AND P1, PT, R156, 0x2, PT ;  /* 0x000000029c00780c */ /* 0x000fe20003f25270 */
        /* <DEDUP_REMOVED lines=44> */
[----:B------:R-:W-:Y:S01]  /*111c0*/  FMUL.FTZ R131, R131, R4 ;  /* 0x0000000483837220 */ /* 0x000fe20000410000 */
[----:B------:R-:W-:-:S02]  /*111d0*/  SEL R156, R156, RZ, P1 ;  /* 0x000000ff9c9c7207 */ /* 0x000fc40000800000 */
[----:B--2---:R-:W-:-:S04]  /*111e0*/  PRMT R5, R5, 0x654, R10 ;  /* 0x0000065405057816 */ /* 0x004fc8000000000a */
[----:B------:R0:W-:Y:S01]  /*111f0*/  SYNCS.ARRIVE.TRANS64.RED.A1T0 RZ, [R5+URZ], RZ ;  /* 0x000000ff05ff79a7 */ /* 0x0001e2000810043f */
[----:B----4-:R-:W-:Y:S01]  /*11200*/  VIADD R18, R18, 0x1 ;  /* 0x0000000112127836 */ /* 0x010fe20000000000 */
[----:B0-----:R-:W-:-:S04]  /*11210*/  SEL R5, RZ, 0x1, P1 ;  /* 0x00000001ff057807 */ /* 0x001fc80000800000 */
[----:B---3--:R-:W-:Y:S01]  /*11220*/  LOP3.LUT R24, R24, R5, RZ, 0x3c, !PT ;  /* 0x0000000518187212 */ /* 0x008fe200078e3cff */
[----:B------:R0:W-:Y:S04]  /*11230*/  STL [R1+0x4c], R18 ;  /* 0x00004c1201007387 */ /* 0x0001e80000100800 */
[----:B------:R0:W-:Y:S01]  /*11240*/  STL [R1+0x4], R24 ;  /* 0x0000041801007387 */ /* 0x0001e20000100800 */
[-C--:B------:R-:W-:Y:S01]  /*11250*/  FMUL.FTZ R10, R109, R38.reuse ;  /* 0x000000266d0a7220 */ /* 0x080fe20000410000 */
[----:B------:R-:W-:-:S07]  /*11260*/  FMUL.FTZ R38, R129, R38 ;  /* 0x0000002681267220 */ /* 0x000fce0000410000 */
.L_x_417:
[----:B------:R-:W2:Y:S01]  /*11270*/  LDL R88, [R1+0x40] ;  /* 0x0000400001587983 */ /* 0x000ea20000100800 */
[----:B------:R-:W1:Y:S01]  /*11280*/  S2UR UR4, SR_CgaCtaId ;  /* 0x00000000000479c3 */ /* 0x000e620000008800 */
[----:B0-----:R-:W-:Y:S01]  /*11290*/  MOV R18, 0x400 ;  /* 0x0000040000127802 */ /* 0x001fe20000000f00 */
[----:B------:R-:W-:Y:S01]  /*112a0*/  BSSY B0, `(.L_x_472) ;  /* 0x0000336000007945 */ /* 0x000fe20003800000 */
[----:B-1----:R-:W-:-:S05]  /*112b0*/  IMAD.U32 R4, RZ, RZ, UR4 ;  /* 0x00000004ff047e24 */ /* 0x002fca000f8e00ff */
[----:B------:R0:W-:Y:S01]  /*112c0*/  STL [R1+0x24], R4 ;  /* 0x0000240401007387 */ /* 0x0001e20000100800 */
[----:B------:R-:W-:Y:S01]  /*112d0*/  LEA R18, R4, R18, 0x18 ;  /* 0x0000001204127211 */ /* 0x000fe200078ec0ff */
[----:B------:R-:W-:Y:S06]  /*112e0*/  BAR.SYNC.DEFER_BLOCKING 0x5, 0x200 ;  /* 0x0148000000007b1d */ /* 0x000fec0000010000 */
[----:B-----5:R0:W1:Y:S02]  /*112f0*/  LDS.128 R24, [R18+0x19cd0] ;  /* 0x019cd00012187984 */ /* 0x0200640000000c00 */
[----:B------:R-:W-:Y:S06]  /*11300*/  BAR.ARV 0x4, 0x200 ;  /* 0x0108000000007b1d */ /* 0x000fec0000002000 */
[----:B--2---:R-:W-:-:S13]  /*11310*/  ISETP.NE.AND P1, PT, R88, RZ, PT ;  /* 0x000000ff5800720c */ /* 0x004fda0003f25270 */
[----:B------:R-:W2:Y:S02]  /*11320*/  @!P1 LDC R88, c[0x0][0xad4] ;  /* 0x0002b500ff589b82 */ /* 0x000ea40000000800 */
[----:B--2---:R0:W-:Y:S01]  /*11330*/  @!P1 STL [R1+0x40], R88 ;  /* 0x0000405801009387 */ /* 0x0041e20000100800 */
[----:B-1----:R-:W-:Y:S05]  /*11340*/  @P0 BRA `(.L_x_473) ;  /* 0x0000002400e80947 */ /* 0x002fea0003800000 */
[----:B------:R-:W2:Y:S01]  /*11350*/  LDL.LU R5, [R1+0x34] ;  /* 0x0000340001057983 */ /* 0x000ea20000300800 */
[----:B------:R-:W-:Y:S01]  /*11360*/  ULDC.64 UR4, c[0x4][0x38] ;  /* 0x01000e0000047ab9 */ /* 0x000fe20000000a00 */
[----:B------:R-:W-:Y:S02]  /*11370*/  ULDC.64 UR6, c[0x0][0xc08] ;  /* 0x0003020000067ab9 */ /* 0x000fe40000000a00 */
[----:B0-----:R-:W3:Y:S01]  /*11380*/  LDL.LU R4, [R1+0x50] ;  /* 0x0000500001047983 */ /* 0x001ee20000300800 */
[----:B------:R-:W0:Y:S01]  /*11390*/  S2R R44, SR_TID.X ;  /* 0x00000000002c7919 */ /* 0x000e220000002100 */
[----:B------:R-:W-:Y:S01]  /*113a0*/  BAR.SYNC.DEFER_BLOCKING 0x1, 0x180 ;  /* 0x0046000000007b1d */ /* 0x000fe20000010000 */
[----:B--2---:R-:W-:Y:S01]  /*113b0*/  MOV R43, R5 ;  /* 0x00000005002b7202 */ /* 0x004fe20000000f00 */
[----:B---3--:R-:W-:Y:S02]  /*113c0*/  IMAD.MOV.U32 R41, RZ, RZ, R4 ;  /* 0x000000ffff297224 */ /* 0x008fe400078e0004 */
[----:B0-----:R-:W-:-:S05]  /*113d0*/  IMAD.SHL.U32 R4, R44, 0x4, RZ ;  /* 0x000000042c047824 */ /* 0x001fca00078e00ff */
[----:B------:R-:W-:-:S04]  /*113e0*/  LOP3.LUT R4, R4, 0xc, RZ, 0xc0, !PT ;  /* 0x0000000c04047812 */ /* 0x000fc800078ec0ff */
[----:B------:R-:W-:-:S05]  /*113f0*/  IADD3 R4, P0, R4, UR4, RZ ;  /* 0x0000000404047c10 */ /* 0x000fca000ff1e0ff */
[----:B------:R-:W-:Y:S01]  /*11400*/  IMAD.X R5, RZ, RZ, UR5, P0 ;  /* 0x00000005ff057e24 */ /* 0x000fe200080e06ff */
[----:B------:R-:W-:-:S04]  /*11410*/  ULDC.64 UR4, c[0x0][0xc00] ;  /* 0x0003000000047ab9 */ /* 0x000fc80000000a00 */
[----:B------:R0:W2:Y:S01]  /*11420*/  LDG.E.CONSTANT R40, desc[UR40][R4.64] ;  /* 0x0000002804287981 */ /* 0x0000a2000c1e9900 */
[----:B------:R-:W-:Y:S01]  /*11430*/  LOP3.LUT P0, R24, R44, 0x3, RZ, 0xc0, !PT ;  /* 0x000000032c187812 */ /* 0x000fe2000780c0ff */
[----:B------:R-:W-:Y:S02]  /*11440*/  IMAD.MOV.U32 R52, RZ, RZ, R41 ;  /* 0x000000ffff347224 */ /* 0x000fe400078e0029 */
[----:B------:R-:W-:Y:S01]  /*11450*/  IMAD.MOV.U32 R50, RZ, RZ, R43 ;  /* 0x000000ffff327224 */ /* 0x000fe200078e002b */
[----:B------:R-:W3:Y:S01]  /*11460*/  LDL R4, [R1+0xa4] ;  /* 0x0000a40001047983 */ /* 0x000ee20000100800 */
[----:B------:R-:W-:Y:S01]  /*11470*/  ISETP.EQ.OR P0, PT, R24, 0x3, !P0 ;  /* 0x000000031800780c */ /* 0x000fe20004702670 */
[----:B------:R-:W-:Y:S02]  /*11480*/  IMAD.MOV.U32 R96, RZ, RZ, R52 ;  /* 0x000000ffff607224 */ /* 0x000fe400078e0034 */
[----:B------:R-:W-:Y:S01]  /*11490*/  IMAD.MOV.U32 R97, RZ, RZ, R50 ;  /* 0x000000ffff617224 */ /* 0x000fe200078e0032 */
[----:B------:R-:W-:-:S02]  /*114a0*/  SEL R69, R98, R99, P0 ;  /* 0x0000006362457207 */ /* 0x000fc40000000000 */
[----:B------:R-:W-:Y:S02]  /*114b0*/  SEL R98, R99, R98, P0 ;  /* 0x0000006263627207 */ /* 0x000fe40000000000 */
[----:B------:R-:W4:Y:S01]  /*114c0*/  LDL.LU R99, [R1+0x44] ;  /* 0x0000440001637983 */ /* 0x000f220000300800 */
[----:B------:R-:W-:Y:S02]  /*114d0*/  SEL R67, R94, R95, P0 ;  /* 0x0000005f5e437207 */ /* 0x000fe40000000000 */
[----:B------:R-:W-:Y:S02]  /*114e0*/  SEL R94, R95, R94, P0 ;  /* 0x0000005e5f5e7207 */ /* 0x000fe40000000000 */
[----:B------:R-:W4:Y:S01]  /*114f0*/  LDL.LU R95, [R1+0x48] ;  /* 0x00004800015f7983 */ /* 0x000f220000300800 */
[----:B------:R-:W-:Y:S02]  /*11500*/  SEL R41, R3, R36, P0 ;  /* 0x0000002403297207 */ /* 0x000fe40000000000 */
[----:B------:R-:W-:Y:S01]  /*11510*/  SEL R36, R36, R3, P0 ;  /* 0x0000000324247207 */ /* 0x000fe20000000000 */
[----:B------:R-:W4:Y:S01]  /*11520*/  LDL R93, [R1+0xa0] ;  /* 0x0000a000015d7983 */ /* 0x000f220000100800 */
[----:B------:R-:W-:-:S02]  /*11530*/  SEL R63, R37, R20, P0 ;  /* 0x00000014253f7207 */ /* 0x000fc40000000000 */
[----:B------:R-:W-:Y:S01]  /*11540*/  SEL R47, R21, R8, P0 ;  /* 0x00000008152f7207 */ /* 0x000fe20000000000 */
[----:B------:R-:W1:Y:S01]  /*11550*/  S2R R3, SR_SWINHI ;  /* 0x0000000000037919 */ /* 0x000e620000002f00 */
[----:B------:R-:W-:Y:S02]  /*11560*/  SEL R45, R8, R21, P0 ;  /* 0x00000015082d7207 */ /* 0x000fe40000000000 */
[----:B------:R-:W-:Y:S01]  /*11570*/  SEL R37, R20, R37, P0 ;  /* 0x0000002514257207 */ /* 0x000fe20000000000 */
[----:B------:R-:W4:Y:S01]  /*11580*/  LDL R92, [R1+0x54] ;  /* 0x00005400015c7983 */ /* 0x000f220000100800 */
[----:B------:R-:W-:Y:S02]  /*11590*/  SEL R55, R33, R12, P0 ;  /* 0x0000000c21377207 */ /* 0x000fe40000000000 */
[----:B------:R-:W-:Y:S01]  /*115a0*/  SEL R57, R13, R34, P0 ;  /* 0x000000220d397207 */ /* 0x000fe20000000000 */
[----:B------:R-:W4:Y:S01]  /*115b0*/  LDL R90, [R1+0x5c] ;  /* 0x00005c00015a7983 */ /* 0x000f220000100800 */
        /* <DEDUP_REMOVED lines=12> */
[----:B------:R-:W-:-:S02]  /*11680*/  MOV R20, R18 ;  /* 0x0000001200147202 */ /* 0x000fc40000000f00 */
[----:B-1----:R-:W-:Y:S02]  /*11690*/  MOV R21, R3 ;  /* 0x0000000300157202 */ /* 0x002fe40000000f00 */
        /* <DEDUP_REMOVED lines=23> */
[----:B------:R-:W-:Y:S01]  /*11810*/  SEL R134, R135, R134, P0 ;  /* 0x0000008687867207 */ /* 0x000fe20000000000 */
[----:B---3--:R-:W-:-:S03]  /*11820*/  IMAD.WIDE R12, R4, 0x2, R20 ;  /* 0x00000002040c7825 */ /* 0x008fc600078e0214 */
[C---:B------:R-:W-:Y:S02]  /*11830*/  LOP3.LUT R3, R12.reuse, 0x180, RZ, 0xc0, !PT ;  /* 0x000001800c037812 */ /* 0x040fe400078ec0ff */
[----:B------:R-:W-:Y:S02]  /*11840*/  IADD3 R6, P5, R12, 0x20, RZ ;  /* 0x000000200c067810 */ /* 0x000fe40007fbe0ff */
[----:B------:R-:W-:Y:S02]  /*11850*/  SHF.R.U64 R3, R3, 0x3, RZ ;  /* 0x0000000303037819 */ /* 0x000fe400000012ff */
[----:B0-----:R-:W-:Y:S02]  /*11860*/  LOP3.LUT R4, R6, 0x180, RZ, 0xc0, !PT ;  /* 0x0000018006047812 */ /* 0x001fe400078ec0ff */
[C---:B------:R-:W-:Y:S02]  /*11870*/  IADD3 R8, P4, R12.reuse, 0x3000, RZ ;  /* 0x000030000c087810 */ /* 0x040fe40007f9e0ff */
[----:B------:R-:W-:-:S02]  /*11880*/  IADD3 R35, P3, R12, 0x3020, RZ ;  /* 0x000030200c237810 */ /* 0x000fc40007f7e0ff */
[C---:B------:R-:W-:Y:S02]  /*11890*/  IADD3 R85, P2, R12.reuse, 0x6000, RZ ;  /* 0x000060000c557810 */ /* 0x040fe40007f5e0ff */
[----:B------:R-:W-:Y:S02]  /*118a0*/  IADD3 R91, P1, R12, 0x6020, RZ ;  /* 0x000060200c5b7810 */ /* 0x000fe40007f3e0ff */
[----:B------:R-:W-:Y:S02]  /*118b0*/  LOP3.LUT R12, R3, R12, RZ, 0x3c, !PT ;  /* 0x0000000c030c7212 */ /* 0x000fe400078e3cff */
[----:B------:R-:W-:Y:S02]  /*118c0*/  SHF.R.U64 R3, R4, 0x3, RZ ;  /* 0x0000000304037819 */ /* 0x000fe400000012ff */
[----:B------:R-:W-:Y:S02]  /*118d0*/  LOP3.LUT R4, R35, 0x180, RZ, 0xc0, !PT ;  /* 0x0000018023047812 */ /* 0x000fe400078ec0ff */
[----:B------:R-:W-:-:S02]  /*118e0*/  LOP3.LUT R14, R3, R6, RZ, 0x3c, !PT ;  /* 0x00000006030e7212 */ /* 0x000fc400078e3cff */
[----:B------:R-:W-:Y:S02]  /*118f0*/  LOP3.LUT R3, R8, 0x180, RZ, 0xc0, !PT ;  /* 0x0000018008037812 */ /* 0x000fe400078ec0ff */
[----:B------:R-:W-:Y:S02]  /*11900*/  LOP3.LUT R24, R91, 0x180, RZ, 0xc0, !PT ;  /* 0x000001805b187812 */ /* 0x000fe400078ec0ff */
[----:B------:R-:W-:Y:S02]  /*11910*/  LOP3.LUT R6, R85, 0x180, RZ, 0xc0, !PT ;  /* 0x0000018055067812 */ /* 0x000fe400078ec0ff */
[----:B------:R-:W-:Y:S01]  /*11920*/  SHF.R.U64 R3, R3, 0x3, RZ ;  /* 0x0000000303037819 */ /* 0x000fe200000012ff */
[----:B--2---:R0:W-:Y:S01]  /*11930*/  SHFL.IDX PT, R58, R49, R40, 0x1c1f ;  /* 0x001c1f28313a7589 */ /* 0x0041e200000e0000 */
[----:B------:R-:W-:Y:S02]  /*11940*/  SHF.R.U64 R4, R4, 0x3, RZ ;  /* 0x0000000304047819 */ /* 0x000fe400000012ff */
[----:B------:R-:W-:Y:S01]  /*11950*/  SHF.R.U64 R24, R24, 0x3, RZ ;  /* 0x0000000318187819 */ /* 0x000fe200000012ff */
[----:B------:R-:W-:Y:S01]  /*11960*/  IMAD.X R11, RZ, RZ, R13, P4 ;  /* 0x000000ffff0b7224 */ /* 0x000fe200020e060d */
[----:B------:R-:W-:-:S02]  /*11970*/  IADD3.X R9, RZ, R13, RZ, P3, !PT ;  /* 0x0000000dff097210 */ /* 0x000fc40001ffe4ff */
[----:B------:R-:W-:Y:S02]  /*11980*/  SHF.R.U64 R6, R6, 0x3, RZ ;  /* 0x0000000306067819 */ /* 0x000fe400000012ff */
[----:B------:R-:W-:Y:S02]  /*11990*/  LOP3.LUT R10, R3, R8, RZ, 0x3c, !PT ;  /* 0x00000008030a7212 */ /* 0x000fe400078e3cff */
[----:B0-----:R-:W-:Y:S01]  /*119a0*/  LOP3.LUT R49, R40, 0x2, RZ, 0x3c, !PT ;  /* 0x0000000228317812 */ /* 0x001fe200078e3cff */
[--C-:B------:R-:W-:Y:S01]  /*119b0*/  IMAD.X R5, RZ, RZ, R13.reuse, P1 ;  /* 0x000000ffff057224 */ /* 0x100fe200008e060d */
[----:B------:R-:W-:Y:S01]  /*119c0*/  LOP3.LUT R8, R4, R35, RZ, 0x3c, !PT ;  /* 0x0000002304087212 */ /* 0x000fe200078e3cff */
[--C-:B------:R-:W-:Y:S01]  /*119d0*/  IMAD.X R7, RZ, RZ, R13.reuse, P2 ;  /* 0x000000ffff077224 */ /* 0x100fe200010e060d */
[----:B------:R-:W-:Y:S01]  /*119e0*/  LOP3.LUT R4, R24, R91, RZ, 0x3c, !PT ;  /* 0x0000005b18047212 */ /* 0x000fe200078e3cff */
[----:B------:R-:W-:Y:S01]  /*119f0*/  SHFL.IDX PT, R41, R41, R40, 0x1c1f ;  /* 0x001c1f2829297589 */ /* 0x000fe200000e0000 */
[----:B------:R-:W-:Y:S01]  /*11a00*/  LOP3.LUT R6, R6, R85, RZ, 0x3c, !PT ;  /* 0x0000005506067212 */ /* 0x000fe200078e3cff */
[----:B------:R-:W-:Y:S01]  /*11a10*/  IMAD.X R15, RZ, RZ, R13, P5 ;  /* 0x000000ffff0f7224 */ /* 0x000fe200028e060d */
[----:B------:R-:W-:Y:S01]  /*11a20*/  MOV R24, R8 ;  /* 0x0000000800187202 */ /* 0x000fe20000000f00 */
[----:B------:R-:W0:Y:S01]  /*11a30*/  SHFL.IDX PT, R36, R36, R49, 0x1c1f ;  /* 0x001c1f3124247589 */ /* 0x000e2200000e0000 */
[----:B------:R-:W-:-:S03]  /*11a40*/  MOV R86, R10 ;  /* 0x0000000a00567202 */ /* 0x000fc60000000f00 */
        /* <DEDUP_REMOVED lines=8> */
[----:B------:R-:W-:Y:S04]  /*11ad0*/  SHFL.IDX PT, R65, R65, R40, 0x1c1f ;  /* 0x001c1f2841417589 */ /* 0x000fe800000e0000 */
[----:B------:R-:W-:Y:S04]  /*11ae0*/  SHFL.IDX PT, R67, R67, R40, 0x1c1f ;  /* 0x001c1f2843437589 */ /* 0x000fe800000e0000 */
[----:B------:R-:W-:Y:S04]  /*11af0*/  SHFL.IDX PT, R78, R81, R40, 0x1c1f ;  /* 0x001c1f28514e7589 */ /* 0x000fe800000e0000 */
[----:B------:R-:W-:Y:S04]  /*11b00*/  SHFL.IDX PT, R8, R83, R40, 0x1c1f ;  /* 0x001c1f2853087589 */ /* 0x000fe800000e0000 */
[----:B------:R-:W-:Y:S04]  /*11b10*/  SHFL.IDX PT, R51, R45, R49, 0x1c1f ;  /* 0x001c1f312d337589 */ /* 0x000fe800000e0000 */
[----:B------:R-:W1:Y:S04]  /*11b20*/  SHFL.IDX PT, R38, R39, R49, 0x1c1f ;  /* 0x001c1f3127267589 */ /* 0x000e6800000e0000 */
[----:B------:R-:W2:Y:S04]  /*11b30*/  SHFL.IDX PT, R94, R94, R49, 0x1c1f ;  /* 0x001c1f315e5e7589 */ /* 0x000ea800000e0000 */
[----:B------:R-:W-:Y:S04]  /*11b40*/  SHFL.IDX PT, R31, R31, R40, 0x1c1f ;  /* 0x001c1f281f1f7589 */ /* 0x000fe800000e0000 */
[----:B------:R-:W-:Y:S04]  /*11b50*/  SHFL.IDX PT, R66, R53, R40, 0x1c1f ;  /* 0x001c1f2835427589 */ /* 0x000fe800000e0000 */
[----:B------:R-:W-:Y:S04]  /*11b60*/  SHFL.IDX PT, R5, R59, R40, 0x1c1f ;  /* 0x001c1f283b057589 */ /* 0x000fe800000e0000 */
[----:B------:R-:W-:Y:S04]  /*11b70*/  SHFL.IDX PT, R82, R61, R40, 0x1c1f ;  /* 0x001c1f283d527589 */ /* 0x000fe800000e0000 */
[----:B------:R-:W-:Y:S04]  /*11b80*/  SHFL.IDX PT, R69, R69, R40, 0x1c1f ;  /* 0x001c1f2845457589 */ /* 0x000fe800000e0000 */
[----:B------:R-:W-:Y:S04]  /*11b90*/  SHFL.IDX PT, R71, R71, R40, 0x1c1f ;  /* 0x001c1f2847477589 */ /* 0x000fe800000e0000 */
[----:B------:R-:W3:Y:S04]  /*11ba0*/  SHFL.IDX PT, R32, R32, R49, 0x1c1f ;  /* 0x001c1f3120207589 */ /* 0x000ee800000e0000 */
[----:B------:R-:W-:Y:S04]  /*11bb0*/  SHFL.IDX PT, R81, R30, R49, 0x1c1f ;  /* 0x001c1f311e517589 */ /* 0x000fe800000e0000 */
[----:B------:R-:W4:Y:S04]  /*11bc0*/  SHFL.IDX PT, R98, R98, R49, 0x1c1f ;  /* 0x001c1f3162627589 */ /* 0x000f2800000e0000 */
[----:B------:R-:W-:Y:S04]  /*11bd0*/  SHFL.IDX PT, R83, R48, R49, 0x1c1f ;  /* 0x001c1f3130537589 */ /* 0x000fe800000e0000 */
[----:B------:R-:W4:Y:S04]  /*11be0*/  SHFL.IDX PT, R102, R102, R49, 0x1c1f ;  /* 0x001c1f3166667589 */ /* 0x000f2800000e0000 */
[----:B------:R-:W-:Y:S04]  /*11bf0*/  SHFL.IDX PT, R73, R73, R40, 0x1c1f ;  /* 0x001c1f2849497589 */ /* 0x000fe800000e0000 */
[----:B------:R-:W-:Y:S04]  /*11c00*/  SHFL.IDX PT, R75, R75, R40, 0x1c1f ;  /* 0x001c1f284b4b7589 */ /* 0x000fe800000e0000 */
[----:B------:R-:W4:Y:S04]  /*11c10*/  SHFL.IDX PT, R59, R28, R49, 0x1c1f ;  /* 0x001c1f311c3b7589 */ /* 0x000f2800000e0000 */
[----:B------:R-:W-:Y:S04]  /*11c20*/  SHFL.IDX PT, R110, R110, R49, 0x1c1f ;  /* 0x001c1f316e6e7589 */ /* 0x000fe800000e0000 */
[----:B------:R-:W4:Y:S04]  /*11c30*/  SHFL.IDX PT, R106, R106, R49, 0x1c1f ;  /* 0x001c1f316a6a7589 */ /* 0x000f2800000e0000 */
[----:B------:R-:W-:Y:S04]  /*11c40*/  SHFL.IDX PT, R6, R55, R40, 0x1c1f ;  /* 0x001c1f2837067589 */ /* 0x000fe800000e0000 */
[----:B------:R-:W-:Y:S04]  /*11c50*/  SHFL.IDX PT, R4, R63, R40, 0x1c1f ;  /* 0x001c1f283f047589 */ /* 0x000fe800000e0000 */
[----:B------:R-:W-:Y:S04]  /*11c60*/  SHFL.IDX PT, R77, R77, R40, 0x1c1f ;  /* 0x001c1f284d4d7589 */ /* 0x000fe800000e0000 */
[----:B------:R-:W-:Y:S04]  /*11c70*/  SHFL.IDX PT, R79, R79, R40, 0x1c1f ;  /* 0x001c1f284f4f7589 */ /* 0x000fe800000e0000 */
[----:B------:R-:W-:Y:S04]  /*11c80*/  SHFL.IDX PT, R7, R87, R40, 0x1c1f ;  /* 0x001c1f2857077589 */ /* 0x000fe800000e0000 */
[----:B------:R-:W4:Y:S04]  /*11c90*/  SHFL.IDX PT, R33, R33, R49, 0x1c1f ;  /* 0x001c1f3121217589 */ /* 0x000f2800000e0000 */
[----:B------:R1:W-:Y:S04]  /*11ca0*/  SHFL.IDX PT, R12, R46, R49, 0x1c1f ;  /* 0x001c1f312e0c7589 */ /* 0x0003e800000e0000 */
[----:B------:R-:W-:Y:S04]  /*11cb0*/  SHFL.IDX PT, R11, R37, R49, 0x1c1f ;  /* 0x001c1f31250b7589 */ /* 0x000fe800000e0000 */
[----:B------:R-:W-:Y:S04]  /*11cc0*/  SHFL.IDX PT, R118, R118, R49, 0x1c1f ;  /* 0x001c1f3176767589 */ /* 0x000fe800000e0000 */
[----:B------:R-:W4:Y:S04]  /*11cd0*/  SHFL.IDX PT, R114, R114, R49, 0x1c1f ;  /* 0x001c1f3172727589 */ /* 0x000f2800000e0000 */
[----:B------:R-:W4:Y:S04]  /*11ce0*/  SHFL.IDX PT, R130, R130, R49, 0x1c1f ;  /* 0x001c1f3182827589 */ /* 0x000f2800000e0000 */
[----:B------:R-:W4:Y:S04]  /*11cf0*/  SHFL.IDX PT, R14, R29, R49, 0x1c1f ;  /* 0x001c1f311d0e7589 */ /* 0x000f2800000e0000 */
[----:B------:R-:W4:Y:S04]  /*11d00*/  SHFL.IDX PT, R15, R126, R49, 0x1c1f ;  /* 0x001c1f317e0f7589 */ /* 0x000f2800000e0000 */
[----:B------:R-:W-:Y:S04]  /*11d10*/  SHFL.IDX PT, R74, R57, R40, 0x1c1f ;  /* 0x001c1f28394a7589 */ /* 0x000fe800000e0000 */
[----:B------:R-:W4:Y:S04]  /*11d20*/  SHFL.IDX PT, R13, R34, R49, 0x1c1f ;  /* 0x001c1f31220d7589 */ /* 0x000f2800000e0000 */
[----:B------:R-:W4:Y:S04]  /*11d30*/  SHFL.IDX PT, R29, R122, R49, 0x1c1f ;  /* 0x001c1f317a1d7589 */ /* 0x000f2800000e0000 */
[----:B------:R2:W-:Y:S04]  /*11d40*/  SHFL.IDX PT, R89, R89, R40, 0x1c1f ;  /* 0x001c1f2859597589 */ /* 0x0005e800000e0000 */
[----:B------:R3:W4:Y:S01]  /*11d50*/  SHFL.IDX PT, R134, R134, R49, 0x1c1f ;  /* 0x001c1f3186867589 */ /* 0x00072200000e0000 */
[----:B0-----:R-:W-:-:S02]  /*11d60*/  SEL R42, R36, R41, P0 ;  /* 0x00000029242a7207 */ /* 0x001fc40000000000 */
[----:B-1----:R-:W-:Y:S02]  /*11d70*/  SEL R46, R38, R65, P0 ;  /* 0x00000041262e7207 */ /* 0x002fe40000000000 */
[----:B--2---:R-:W-:Y:S02]  /*11d80*/  SEL R40, R41, R36, P0 ;  /* 0x0000002429287207 */ /* 0x004fe40000000000 */
[----:B------:R-:W-:Y:S02]  /*11d90*/  SEL R41, R43, R44, P0 ;  /* 0x0000002c2b297207 */ /* 0x000fe40000000000 */
[----:B------:R-:W-:Y:S02]  /*11da0*/  SEL R43, R44, R43, P0 ;  /* 0x0000002b2c2b7207 */ /* 0x000fe40000000000 */
[----:B------:R-:W-:Y:S02]  /*11db0*/  SEL R44, R65, R38, P0 ;  /* 0x00000026412c7207 */ /* 0x000fe40000000000 */
[----:B------:R-:W-:-:S02]  /*11dc0*/  SEL R45, R67, R94, P0 ;  /* 0x0000005e432d7207 */ /* 0x000fc40000000000 */
[----:B------:R-:W-:Y:S02]  /*11dd0*/  SEL R47, R94, R67, P0 ;  /* 0x000000435e2f7207 */ /* 0x000fe40000000000 */
[----:B---3--:R-:W-:Y:S02]  /*11de0*/  SEL R49, R10, R51, P0 ;  /* 0x000000330a317207 */ /* 0x008fe40000000000 */
[----:B------:R-:W-:Y:S02]  /*11df0*/  SEL R48, R31, R32, P0 ;  /* 0x000000201f307207 */ /* 0x000fe40000000000 */
[----:B------:R-:W-:Y:S02]  /*11e00*/  SEL R50, R32, R31, P0 ;  /* 0x0000001f20327207 */ /* 0x000fe40000000000 */
[----:B------:R-:W-:Y:S02]  /*11e10*/  SEL R51, R51, R10, P0 ;  /* 0x0000000a33337207 */ /* 0x000fe40000000000 */
[----:B----4-:R-:W-:-:S02]  /*11e20*/  SEL R52, R69, R98, P0 ;  /* 0x0000006245347207 */ /* 0x010fc40000000000 */
        /* <DEDUP_REMOVED lines=29> */
[----:B------:R-:W-:-:S02]  /*12000*/  F2FP.BF16.F32.PACK_AB R4, R41, R40 ;  /* 0x000000282904723e */ /* 0x000fc400000010ff */
[----:B------:R-:W-:Y:S02]  /*12010*/  F2FP.BF16.F32.PACK_AB R5, R45, R44 ;  /* 0x0000002c2d05723e */ /* 0x000fe400000010ff */
[----:B------:R-:W-:Y:S02]  /*12020*/  F2FP.BF16.F32.PACK_AB R6, R43, R42 ;  /* 0x0000002a2b06723e */ /* 0x000fe400000010ff */
[----:B------:R-:W-:Y:S02]  /*12030*/  F2FP.BF16.F32.PACK_AB R7, R47, R46 ;  /* 0x0000002e2f07723e */ /* 0x000fe400000010ff */
[----:B------:R-:W-:Y:S02]  /*12040*/  F2FP.BF16.F32.PACK_AB R8, R49, R48 ;  /* 0x000000303108723e */ /* 0x000fe400000010ff */
[----:B------:R-:W-:Y:S02]  /*12050*/  F2FP.BF16.F32.PACK_AB R9, R53, R52 ;  /* 0x000000343509723e */ /* 0x000fe400000010ff */
[----:B------:R-:W-:-:S02]  /*12060*/  F2FP.BF16.F32.PACK_AB R10, R51, R50 ;  /* 0x00000032330a723e */ /* 0x000fc400000010ff */
[----:B------:R-:W-:Y:S02]  /*12070*/  F2FP.BF16.F32.PACK_AB R11, R55, R54 ;  /* 0x00000036370b723e */ /* 0x000fe400000010ff */
[----:B------:R-:W-:Y:S02]  /*12080*/  SEL R72, R74, R13, P0 ;  /* 0x0000000d4a487207 */ /* 0x000fe40000000000 */
[----:B------:R-:W-:Y:S02]  /*12090*/  SEL R76, R78, R29, P0 ;  /* 0x0000001d4e4c7207 */ /* 0x000fe40000000000 */
[----:B------:R-:W-:Y:S02]  /*120a0*/  SEL R74, R13, R74, P0 ;  /* 0x0000004a0d4a7207 */ /* 0x000fe40000000000 */
[----:B------:R-:W-:Y:S01]  /*120b0*/  SEL R78, R29, R78, P0 ;  /* 0x0000004e1d4e7207 */ /* 0x000fe20000000000 */
[----:B------:R-:W-:Y:S01]  /*120c0*/  STSM.16.M88.4 [R3], R4 ;  /* 0x0000000403007844 */ /* 0x000fe20000000200 */
[----:B------:R-:W-:-:S02]  /*120d0*/  SEL R37, R89, R134, P0 ;  /* 0x0000008659257207 */ /* 0x000fc40000000000 */
[----:B------:R-:W-:Y:S01]  /*120e0*/  SEL R39, R134, R89, P0 ;  /* 0x0000005986277207 */ /* 0x000fe20000000000 */
[----:B------:R0:W-:Y:S01]  /*120f0*/  STSM.16.M88.4 [R35], R8 ;  /* 0x0000000823007844 */ /* 0x0001e20000000200 */
[----:B------:R-:W-:Y:S02]  /*12100*/  F2FP.BF16.F32.PACK_AB R12, R57, R56 ;  /* 0x00000038390c723e */ /* 0x000fe400000010ff */
[----:B------:R-:W-:Y:S02]  /*12110*/  F2FP.BF16.F32.PACK_AB R13, R61, R60 ;  /* 0x0000003c3d0d723e */ /* 0x000fe400000010ff */
[----:B------:R-:W-:Y:S02]  /*12120*/  F2FP.BF16.F32.PACK_AB R14, R59, R58 ;  /* 0x0000003a3b0e723e */ /* 0x000fe400000010ff */
[----:B------:R-:W-:Y:S02]  /*12130*/  F2FP.BF16.F32.PACK_AB R15, R63, R62 ;  /* 0x0000003e3f0f723e */ /* 0x000fe400000010ff */
[----:B------:R-:W-:-:S02]  /*12140*/  F2FP.BF16.F32.PACK_AB R28, R65, R64 ;  /* 0x00000040411c723e */ /* 0x000fc400000010ff */
[----:B------:R-:W-:Y:S02]  /*12150*/  F2FP.BF16.F32.PACK_AB R29, R69, R68 ;  /* 0x00000044451d723e */ /* 0x000fe400000010ff */
[----:B------:R-:W-:Y:S02]  /*12160*/  F2FP.BF16.F32.PACK_AB R30, R67, R66 ;  /* 0x00000042431e723e */ /* 0x000fe400000010ff */
[----:B------:R-:W-:Y:S02]  /*12170*/  F2FP.BF16.F32.PACK_AB R31, R71, R70 ;  /* 0x00000046471f723e */ /* 0x000fe400000010ff */
[----:B------:R-:W-:Y:S02]  /*12180*/  F2FP.BF16.F32.PACK_AB R32, R73, R72 ;  /* 0x000000484920723e */ /* 0x000fe400000010ff */
[----:B------:R-:W-:Y:S02]  /*12190*/  F2FP.BF16.F32.PACK_AB R33, R77, R76 ;  /* 0x0000004c4d21723e */ /* 0x000fe400000010ff */
[----:B------:R-:W-:-:S02]  /*121a0*/  F2FP.BF16.F32.PACK_AB R34, R75, R74 ;  /* 0x0000004a4b22723e */ /* 0x000fc400000010ff */
[----:B0-----:R-:W-:Y:S02]  /*121b0*/  F2FP.BF16.F32.PACK_AB R35, R79, R78 ;  /* 0x0000004e4f23723e */ /* 0x001fe400000010ff */
[----:B------:R-:W-:Y:S02]  /*121c0*/  F2FP.BF16.F32.PACK_AB R4, R81, R80 ;  /* 0x000000505104723e */ /* 0x000fe400000010ff */
[----:B------:R-:W-:Y:S02]  /*121d0*/  F2FP.BF16.F32.PACK_AB R5, R37, R36 ;  /* 0x000000242505723e */ /* 0x000fe400000010ff */
[----:B------:R-:W-:Y:S02]  /*121e0*/  F2FP.BF16.F32.PACK_AB R6, R83, R82 ;  /* 0x000000525306723e */ /* 0x000fe400000010ff */
[----:B------:R-:W-:Y:S01]  /*121f0*/  F2FP.BF16.F32.PACK_AB R7, R39, R38 ;  /* 0x000000262707723e */ /* 0x000fe200000010ff */
[----:B------:R-:W-:Y:S04]  /*12200*/  STSM.16.M88.4 [R86], R12 ;  /* 0x0000000c56007844 */ /* 0x000fe80000000200 */
[----:B------:R0:W-:Y:S04]  /*12210*/  STSM.16.M88.4 [R24], R28 ;  /* 0x0000001c18007844 */ /* 0x0001e80000000200 */
[----:B------:R-:W-:Y:S04]  /*12220*/  STSM.16.M88.4 [R84], R32 ;  /* 0x0000002054007844 */ /* 0x000fe80000000200 */
[----:B------:R1:W-:Y:S01]  /*12230*/  STSM.16.M88.4 [R85], R4 ;  /* 0x0000000455007844 */ /* 0x0003e20000000200 */
[----:B------:R-:W-:Y:S01]  /*12240*/  BAR.SYNC.DEFER_BLOCKING 0x1, 0x180 ;  /* 0x0046000000007b1d */ /* 0x000fe20000010000 */
[----:B------:R-:W-:-:S04]  /*12250*/  ISETP.NE.U32.AND P0, PT, RZ, UR4, PT ;  /* 0x00000004ff007c0c */ /* 0x000fc8000bf05070 */
[----:B------:R-:W-:Y:S02]  /*12260*/  ISETP.NE.AND.EX P0, PT, RZ, UR5, PT, P0 ;  /* 0x00000005ff007c0c */ /* 0x000fe4000bf05300 */
[----:B------:R-:W-:Y:S01]  /*12270*/  IADD3 R8, P1, R99, UR4, RZ ;  /* 0x0000000463087c10 */ /* 0x000fe2000ff3e0ff */
[----:B------:R-:W-:Y:S01]  /*12280*/  IMAD.MOV.U32 R3, RZ, RZ, RZ ;  /* 0x000000ffff037224 */ /* 0x000fe200078e00ff */
[----:B------:R-:W-:Y:S01]  /*12290*/  ISETP.GT.AND P3, PT, R88, 0x1, PT ;  /* 0x000000015800780c */ /* 0x000fe20003f64270 */
[----:B0-----:R-:W-:Y:S01]  /*122a0*/  IMAD.MOV.U32 R28, RZ, RZ, 0x9b8 ;  /* 0x000009b8ff1c7424 */ /* 0x001fe200078e00ff */
[----:B------:R-:W-:Y:S01]  /*122b0*/  IADD3.X R9, R95, UR5, RZ, P1, !PT ;  /* 0x000000055f097c10 */ /* 0x000fe20008ffe4ff */
[----:B------:R-:W0:Y:S08]  /*122c0*/  LDC R24, c[0x0][0xbe8] ;  /* 0x0002fa00ff187b82 */ /* 0x000e300000000800 */
[----:B------:R-:W2:Y:S01]  /*122d0*/  LDC.64 R14, c[0x0][0xba8] ;  /* 0x0002ea00ff0e7b82 */ /* 0x000ea20000000a00 */
[----:B------:R-:W3:Y:S01]  /*122e0*/  @P0 LDG.E R3, desc[UR40][R8.64] ;  /* 0x0000002808030981 */ /* 0x000ee2000c1e1900 */
[----:B------:R-:W-:-:S06]  /*122f0*/  SEL R28, R28, 0x978, P3 ;  /* 0x000009781c1c7807 */ /* 0x000fcc0001800000 */
[----:B-1----:R-:W1:Y:S01]  /*12300*/  LDC.64 R6, c[0x0][R28+0x220] ;  /* 0x000088001c067b82 */ /* 0x002e620000000a00 */
[----:B------:R-:W-:-:S07]  /*12310*/  ISETP.NE.U32.AND P1, PT, RZ, UR6, PT ;  /* 0x00000006ff007c0c */ /* 0x000fce000bf25070 */
[----:B------:R-:W4:Y:S01]  /*12320*/  LDC.64 R10, c[0x0][R28+0x218] ;  /* 0x000086001c0a7b82 */ /* 0x000f220000000a00 */
[----:B------:R-:W-:Y:S02]  /*12330*/  ISETP.NE.AND.EX P1, PT, RZ, UR7, PT, P1 ;  /* 0x00000007ff007c0c */ /* 0x000fe4000bf25310 */
[----:B0-----:R-:W-:-:S05]  /*12340*/  ISETP.NE.AND P4, PT, R24, 0x1, PT ;  /* 0x000000011800780c */ /* 0x001fca0003f85270 */
[----:B------:R-:W0:Y:S06]  /*12350*/  LDC.64 R12, c[0x0][R28+0x228] ;  /* 0x00008a001c0c7b82 */ /* 0x000e2c0000000a00 */
[----:B------:R-:W-:Y:S01]  /*12360*/  @P1 IADD3 R4, P2, R99, UR6, RZ ;  /* 0x0000000663041c10 */ /* 0x000fe2000ff5e0ff */
[----:B------:R-:W-:Y:S01]  /*12370*/  ULDC UR6, c[0x0][0xa88] ;  /* 0x0002a20000067ab9 */ /* 0x000fe20000000800 */
[----:B------:R-:W3:Y:S01]  /*12380*/  @P4 LDC R30, c[0x0][0xbec] ;  /* 0x0002fb00ff1e4b82 */ /* 0x000ee20000000800 */
[----:B------:R-:W-:Y:S01]  /*12390*/  IMAD.U32 R31, RZ, RZ, UR6 ;  /* 0x00000006ff1f7e24 */ /* 0x000fe2000f8e00ff */
[----:B------:R-:W-:-:S05]  /*123a0*/  @P1 IADD3.X R5, R95, UR7, RZ, P2, !PT ;  /* 0x000000075f051c10 */ /* 0x000fca00097fe4ff */
[----:B------:R2:W5:Y:S01]  /*123b0*/  @P1 LDG.E R31, desc[UR40][R4.64] ;  /* 0x00000028041f1981 */ /* 0x000562000c1e1900 */
[----:B------:R-:W-:Y:S01]  /*123c0*/  ISETP.NE.U32.AND P2, PT, RZ, UR4, PT ;  /* 0x00000004ff007c0c */ /* 0x000fe2000bf45070 */
[----:B------:R-:W3:Y:S08]  /*123d0*/  @P4 LDC R87, c[0x0][0xbf0] ;  /* 0x0002fc00ff574b82 */ /* 0x000ef00000000800 */
[----:B--2---:R2:W2:Y:S01]  /*123e0*/  LDC.64 R4, c[0x0][R28+0x210] ;  /* 0x000084001c047b82 */ /* 0x0044a20000000a00 */
[----:B------:R-:W-:-:S04]  /*123f0*/  ISETP.NE.AND.EX P2, PT, RZ, UR5, PT, P2 ;  /* 0x00000005ff007c0c */ /* 0x000fc8000bf45320 */
[----:B------:R-:W-:Y:S02]  /*12400*/  SEL R84, R97, RZ, !P2 ;  /* 0x000000ff61547207 */ /* 0x000fe40005000000 */
[----:B------:R-:W-:Y:S01]  /*12410*/  SEL R29, R96, RZ, !P2 ;  /* 0x000000ff601d7207 */ /* 0x000fe20005000000 */
[----:B------:R-:W2:Y:S02]  /*12420*/  @!P3 LDC R14, c[0x0][0xb50] ;  /* 0x0002d400ff0ebb82 */ /* 0x000ea40000000800 */
[----:B-1----:R-:W-:-:S04]  /*12430*/  IMAD R7, R7, R84, RZ ;  /* 0x0000005407077224 */ /* 0x002fc800078e02ff */
[----:B------:R-:W-:Y:S02]  /*12440*/  IMAD R85, R6, R29, R7 ;  /* 0x0000001d06557224 */ /* 0x000fe400078e0207 */
[-C--:B----4-:R-:W-:Y:S01]  /*12450*/  IMAD R35, R11, R22.reuse, RZ ;  /* 0x000000160b237224 */ /* 0x090fe200078e02ff */
[----:B------:R-:W-:Y:S01]  /*12460*/  SEL R33, R90, RZ, P3 ;  /* 0x000000ff5a217207 */ /* 0x000fe20001800000 */
[----:B------:R-:W-:Y:S01]  /*12470*/  IMAD.WIDE.U32 R10, R10, R22, RZ ;  /* 0x000000160a0a7225 */ /* 0x000fe200078e00ff */
[----:B------:R-:W1:Y:S03]  /*12480*/  @!P3 LDC R15, c[0x0][0xb54] ;  /* 0x0002d500ff0fbb82 */ /* 0x000e660000000800 */
[----:B------:R-:W-:-:S04]  /*12490*/  IMAD.WIDE.U32 R6, R6, R84, RZ ;  /* 0x0000005406067225 */ /* 0x000fc800078e00ff */
[----:B------:R-:W-:Y:S02]  /*124a0*/  IMAD R29, R92, 0xc0, R93 ;  /* 0x000000c05c1d7824 */ /* 0x000fe400078e025d */
[----:B------:R-:W-:Y:S02]  /*124b0*/  IMAD.IADD R85, R7, 0x1, R85 ;  /* 0x0000000107557824 */ /* 0x000fe400078e0255 */
[----:B------:R-:W-:Y:S02]  /*124c0*/  IMAD.MOV.U32 R7, RZ, RZ, R29 ;  /* 0x000000ffff077224 */ /* 0x000fe400078e001d */
[----:B------:R-:W-:Y:S02]  /*124d0*/  IMAD.IADD R11, R11, 0x1, R35 ;  /* 0x000000010b0b7824 */ /* 0x000fe400078e0223 */
[-C--:B0-----:R-:W-:Y:S02]  /*124e0*/  IMAD R35, R13, R33.reuse, RZ ;  /* 0x000000210d237224 */ /* 0x081fe400078e02ff */
[----:B------:R-:W-:-:S05]  /*124f0*/  IMAD.WIDE.U32 R12, R12, R33, RZ ;  /* 0x000000210c0c7225 */ /* 0x000fca00078e00ff */
[----:B------:R-:W-:Y:S02]  /*12500*/  IADD3 R35, R13, R35, RZ ;  /* 0x000000230d237210 */ /* 0x000fe40007ffe0ff */
[--C-:B---3--:R-:W-:Y:S01]  /*12510*/  IADD3 R10, P2, P5, R6, R10, R3.reuse ;  /* 0x0000000a060a7210 */ /* 0x108fe20007d5e003 */
[----:B------:R-:W-:Y:S01]  /*12520*/  @P4 IMAD.HI.U32 R6, R29, R30, RZ ;  /* 0x0000001e1d064227 */ /* 0x000fe200078e00ff */
[----:B------:R-:W-:-:S04]  /*12530*/  SHF.R.S32.HI R86, RZ, 0x1f, R3 ;  /* 0x0000001fff567819 */ /* 0x000fc80000011403 */
[----:B------:R-:W-:Y:S02]  /*12540*/  @P4 SHF.R.U32.HI R7, RZ, R87, R6 ;  /* 0x00000057ff074219 */ /* 0x000fe40000011606 */
[----:B------:R-:W-:-:S03]  /*12550*/  IADD3.X R11, R85, R11, R86, P2, P5 ;  /* 0x0000000b550b7210 */ /* 0x000fc600017ea456 */
[--C-:B--2---:R-:W-:Y:S01]  /*12560*/  IMAD.MOV R28, RZ, RZ, -R7.reuse ;  /* 0x000000ffff1c7224 */ /* 0x104fe200078e0a07 */
[----:B------:R-:W-:Y:S02]  /*12570*/  IADD3 R12, P2, P5, R7, R10, R12 ;  /* 0x0000000a070c7210 */ /* 0x000fe40007d5e00c */
[----:B------:R-:W-:Y:S01]  /*12580*/  SHF.R.S32.HI R6, RZ, 0x1f, R7 ;  /* 0x0000001fff067819 */ /* 0x000fe20000011407 */
[----:B------:R-:W-:-:S03]  /*12590*/  IMAD R7, R24, R28, R29 ;  /* 0x0000001c18077224 */ /* 0x000fc600078e021d */
[----:B------:R-:W-:Y:S01]  /*125a0*/  IADD3.X R13, R6, R11, R35, P2, P5 ;  /* 0x0000000b060d7210 */ /* 0x000fe200017ea423 */
[-C--:B------:R-:W-:Y:S01]  /*125b0*/  IMAD R5, R5, R7.reuse, RZ ;  /* 0x0000000705057224 */ /* 0x080fe200078e02ff */
[----:B------:R-:W-:Y:S01]  /*125c0*/  SHF.R.S32.HI R11, RZ, 0x1f, R7 ;  /* 0x0000001fff0b7819 */ /* 0x000fe20000011407 */
[----:B------:R-:W-:-:S04]  /*125d0*/  IMAD.WIDE.U32 R12, R4, R7, R12 ;  /* 0x00000007040c7225 */ /* 0x000fc800078e000c */
[----:B------:R-:W-:Y:S01]  /*125e0*/  IMAD R5, R4, R11, R5 ;  /* 0x0000000b04057224 */ /* 0x000fe200078e0205 */
[----:B------:R-:W-:-:S03]  /*125f0*/  LEA R14, P2, R12, R14, 0x2 ;  /* 0x0000000e0c0e7211 */ /* 0x000fc600078410ff */
[----:B------:R-:W-:-:S05]  /*12600*/  IMAD.IADD R4, R13, 0x1, R5 ;  /* 0x000000010d047824 */ /* 0x000fca00078e0205 */
[----:B-1----:R-:W-:Y:S01]  /*12610*/  LEA.HI.X R15, R12, R15, R4, 0x2, P2 ;  /* 0x0000000f0c0f7211 */ /* 0x002fe200010f1404 */
[----:B------:R-:W-:Y:S06]  /*12620*/  @P1 BRA `(.L_x_474) ;  /* 0x0000000000101947 */ /* 0x000fec0003800000 */
[----:B------:R-:W-:Y:S05]  /*12630*/  @!P0 BRA `(.L_x_474) ;  /* 0x00000000000c8947 */ /* 0x000fea0003800000 */
[----:B------:R-:W2:Y:S04]  /*12640*/  LDG.E R4, desc[UR40][R8.64] ;  /* 0x0000002808047981 */ /* 0x000ea8000c1e1900 */
[----:B-----5:R-:W2:Y:S02]  /*12650*/  LDG.E R31, desc[UR40][R8.64+0x4] ;  /* 0x00000428081f7981 */ /* 0x020ea4000c1e1900 */
[----:B--2---:R-:W-:-:S07]  /*12660*/  IMAD.IADD R31, R31, 0x1, -R4 ;  /* 0x000000011f1f7824 */ /* 0x004fce00078e0a04 */
.L_x_474:
[----:B------:R-:W2:Y:S01]  /*12670*/  LDL R8, [R1+0x9c] ;  /* 0x00009c0001087983 */ /* 0x000ea20000100800 */
[----:B------:R-:W0:Y:S03]  /*12680*/  S2R R4, SR_TID.X ;  /* 0x0000000000047919 */ /* 0x000e260000002100 */
[----:B------:R-:W-:Y:S04]  /*12690*/  SHFL.IDX PT, R5, R15, RZ, 0x1c1f ;  /* 0x001c1fff0f057589 */ /* 0x000fe800000e0000 */
[----:B------:R-:W-:Y:S04]  /*126a0*/  SHFL.IDX PT, R6, R14, 0x1, 0x1c1f ;  /* 0x003c1f000e067f89 */ /* 0x000fe800000e0000 */
[----:B------:R-:W-:Y:S01]  /*126b0*/  SHFL.IDX PT, R7, R15, 0x1, 0x1c1f ;  /* 0x003c1f000f077f89 */ /* 0x000fe200000e0000 */
[----:B0-----:R-:W-:-:S05]  /*126c0*/  VIADD R10, R4, 0xffffff80 ;  /* 0xffffff80040a7836 */ /* 0x001fca0000000000 */
[----:B------:R-:W-:-:S04]  /*126d0*/  SHF.R.S32.HI R9, RZ, 0x1f, R10 ;  /* 0x0000001fff097819 */ /* 0x000fc8000001140a */
[----:B------:R-:W-:Y:S01]  /*126e0*/  LEA.HI R9, R9, R10, RZ, 0x7 ;  /* 0x0000000a09097211 */ /* 0x000fe200078f38ff */
[----:B------:R-:W0:Y:S03]  /*126f0*/  SHFL.IDX PT, R4, R14, RZ, 0x1c1f ;  /* 0x001c1fff0e047589 */ /* 0x000e2600000e0000 */
[----:B------:R-:W-:Y:S01]  /*12700*/  LOP3.LUT R9, R9, 0xffffff80, RZ, 0xc0, !PT ;  /* 0xffffff8009097812 */ /* 0x000fe200078ec0ff */
[----:B-----5:R-:W-:-:S04]  /*12710*/  IMAD R85, R31, R24, RZ ;  /* 0x000000181f557224 */ /* 0x020fc800078e02ff */
[----:B------:R-:W-:-:S05]  /*12720*/  IMAD.IADD R9, R10, 0x1, -R9 ;  /* 0x000000010a097824 */ /* 0x000fca00078e0a09 */
[----:B------:R-:W-:Y:S01]  /*12730*/  LOP3.LUT P0, RZ, R9, 0x3, RZ, 0xc0, !PT ;  /* 0x0000000309ff7812 */ /* 0x000fe2000780c0ff */
[----:B--2---:R-:W-:-:S04]  /*12740*/  IMAD R8, R92, 0xc0, R8 ;  /* 0x000000c05c087824 */ /* 0x004fc800078e0208 */
[C---:B------:R-:W-:Y:S01]  /*12750*/  VIADD R10, R8.reuse, 0x8 ;  /* 0x00000008080a7836 */ /* 0x040fe20000000000 */
[----:B------:R-:W-:-:S04]  /*12760*/  ISETP.GE.OR P1, PT, R8, R85, P0 ;  /* 0x000000550800720c */ /* 0x000fc80000726670 */
[----:B------:R-:W-:-:S09]  /*12770*/  ISETP.GE.OR P0, PT, R10, R85, P0 ;  /* 0x000000550a00720c */ /* 0x000fd20000706670 */
[----:B0-----:R0:W-:Y:S04]  /*12780*/  @!P1 ST.E desc[UR40][R4.64], R0 ;  /* 0x0000000004009985 */ /* 0x0011e8000c101928 */
[----:B------:R0:W-:Y:S01]  /*12790*/  @!P0 ST.E desc[UR40][R6.64], R2 ;  /* 0x0000000206008985 */ /* 0x0001e2000c101928 */
[----:B------:R-:W-:Y:S05]  /*127a0*/  @P3 BRA `(.L_x_475) ;  /* 0x00000008001c3947 */ /* 0x000fea0003800000 */
[----:B------:R-:W2:Y:S01]  /*127b0*/  LDL R87, [R1+0x38] ;  /* 0x0000380001577983 */ /* 0x000ea20000100800 */
[----:B------:R-:W1:Y:S01]  /*127c0*/  @P4 LDC R43, c[0x0][0xbec] ;  /* 0x0002fb00ff2b4b82 */ /* 0x000e620000000800 */
[----:B------:R-:W-:Y:S02]  /*127d0*/  ULDC.64 UR4, c[0x0][0xaa0] ;  /* 0x0002a80000047ab9 */ /* 0x000fe40000000a00 */
[----:B------:R-:W5:Y:S04]  /*127e0*/  LDL R49, [R1+0xac] ;  /* 0x0000ac0001317983 */ /* 0x000f680000100800 */
[----:B------:R-:W5:Y:S01]  /*127f0*/  LDL R48, [R1+0x58] ;  /* 0x0000580001307983 */ /* 0x000f620000100800 */
[----:B------:R-:W3:Y:S03]  /*12800*/  @P4 LDC R45, c[0x0][0xbf0] ;  /* 0x0002fc00ff2d4b82 */ /* 0x000ee60000000800 */
[----:B------:R-:W5:Y:S04]  /*12810*/  LDL R47, [R1+0xa8] ;  /* 0x0000a800012f7983 */ /* 0x000f680000100800 */
[----:B------:R-:W5:Y:S01]  /*12820*/  LDL R46, [R1+0x60] ;  /* 0x00006000012e7983 */ /* 0x000f620000100800 */
[----:B------:R-:W4:Y:S02]  /*12830*/  S2R R9, SR_TID.X ;  /* 0x0000000000097919 */ /* 0x000f240000002100 */
[----:B----4-:R-:W-:-:S05]  /*12840*/  VIADD R89, R9, 0xffffff80 ;  /* 0xffffff8009597836 */ /* 0x010fca0000000000 */
[----:B------:R-:W-:-:S04]  /*12850*/  SHF.R.S32.HI R88, RZ, 0x1f, R89 ;  /* 0x0000001fff587819 */ /* 0x000fc80000011459 */
[----:B------:R-:W-:-:S04]  /*12860*/  LEA.HI R88, R88, R89, RZ, 0x2 ;  /* 0x0000005958587211 */ /* 0x000fc800078f10ff */
[----:B------:R-:W-:Y:S02]  /*12870*/  SHF.R.S32.HI R88, RZ, 0x2, R88 ;  /* 0x00000002ff587819 */ /* 0x000fe40000011458 */
[----:B------:R-:W-:-:S04]  /*12880*/  SHF.R.S32.HI R40, RZ, 0x1f, R89 ;  /* 0x0000001fff287819 */ /* 0x000fc80000011459 */
[----:B------:R-:W-:Y:S01]  /*12890*/  LEA.HI R40, R40, R89, RZ, 0x2 ;  /* 0x0000005928287211 */ /* 0x000fe200078f10ff */
[----:B------:R-:W-:-:S03]  /*128a0*/  IMAD R86, R86, UR4, RZ ;  /* 0x0000000456567c24 */ /* 0x000fc6000f8e02ff */
[----:B------:R-:W-:Y:S01]  /*128b0*/  LOP3.LUT R40, R40, 0xfffffffc, RZ, 0xc0, !PT ;  /* 0xfffffffc28287812 */ /* 0x000fe200078ec0ff */
[C---:B------:R-:W-:Y:S02]  /*128c0*/  IMAD R41, R3.reuse, UR5, R86 ;  /* 0x0000000503297c24 */ /* 0x040fe4000f8e0256 */
[----:B0-----:R-:W-:Y:S01]  /*128d0*/  IMAD.WIDE.U32 R2, R3, UR4, RZ ;  /* 0x0000000403027c25 */ /* 0x001fe2000f8e00ff */
[----:B------:R-:W-:-:S03]  /*128e0*/  ULDC.64 UR4, c[0x0][0xae8] ;  /* 0x0002ba0000047ab9 */ /* 0x000fc60000000a00 */
[----:B------:R-:W-:Y:S02]  /*128f0*/  IMAD.IADD R40, R89, 0x1, -R40 ;  /* 0x0000000159287824 */ /* 0x000fe400078e0a28 */
[----:B------:R-:W-:Y:S01]  /*12900*/  IMAD.IADD R3, R3, 0x1, R41 ;  /* 0x0000000103037824 */ /* 0x000fe200078e0229 */
[----:B------:R-:W-:Y:S01]  /*12910*/  SHF.R.S32.HI R41, RZ, 0x1f, R84 ;  /* 0x0000001fff297819 */ /* 0x000fe20000011454 */
[----:B------:R-:W-:-:S04]  /*12920*/  IMAD.WIDE.U32 R2, R22, UR4, R2 ;  /* 0x0000000416027c25 */ /* 0x000fc8000f8e0002 */
[----:B------:R-:W-:Y:S01]  /*12930*/  IMAD R3, R22, UR5, R3 ;  /* 0x0000000516037c24 */ /* 0x000fe2000f8e0203 */
[----:B------:R-:W-:Y:S02]  /*12940*/  ULDC.64 UR4, c[0x0][0xaf0] ;  /* 0x0002bc0000047ab9 */ /* 0x000fe40000000a00 */
[----:B------:R-:W-:Y:S02]  /*12950*/  IMAD R41, R41, UR4, RZ ;  /* 0x0000000429297c24 */ /* 0x000fe4000f8e02ff */
[----:B------:R-:W-:-:S04]  /*12960*/  IMAD.WIDE.U32 R2, R84, UR4, R2 ;  /* 0x0000000454027c25 */ /* 0x000fc8000f8e0002 */
[----:B------:R-:W-:Y:S01]  /*12970*/  IMAD R41, R84, UR5, R41 ;  /* 0x0000000554297c24 */ /* 0x000fe2000f8e0229 */
[----:B------:R-:W-:-:S03]  /*12980*/  ULDC.64 UR4, c[0x0][0xae0] ;  /* 0x0002b80000047ab9 */ /* 0x000fc60000000a00 */
[----:B------:R-:W-:Y:S02]  /*12990*/  IMAD.IADD R3, R3, 0x1, R41 ;  /* 0x0000000103037824 */ /* 0x000fe400078e0229 */
[----:B------:R-:W-:Y:S01]  /*129a0*/  IMAD R44, R92, 0xc0, R88 ;  /* 0x000000c05c2c7824 */ /* 0x000fe200078e0258 */
[----:B------:R-:W-:Y:S01]  /*129b0*/  BSSY B1, `(.L_x_476) ;  /* 0x0000053000017945 */ /* 0x000fe20003800000 */
[----:B--2---:R-:W-:-:S04]  /*129c0*/  IMAD R5, R88, 0x20, R87 ;  /* 0x0000002058057824 */ /* 0x004fc800078e0257 */
[----:B------:R-:W-:-:S03]  /*129d0*/  IMAD.WIDE R20, R5, 0x2, R20 ;  /* 0x0000000205147825 */ /* 0x000fc600078e0214 */
[C---:B------:R-:W-:Y:S02]  /*129e0*/  IADD3 R5, P5, R20.reuse, 0x7800, RZ ;  /* 0x0000780014057810 */ /* 0x040fe40007fbe0ff */
[----:B------:R-:W-:Y:S02]  /*129f0*/  LOP3.LUT R7, R20, 0x180, RZ, 0xc0, !PT ;  /* 0x0000018014077812 */ /* 0x000fe400078ec0ff */
[----:B------:R-:W-:Y:S02]  /*12a00*/  LOP3.LUT R0, R5, 0x180, RZ, 0xc0, !PT ;  /* 0x0000018005007812 */ /* 0x000fe400078ec0ff */
[----:B------:R-:W-:Y:S02]  /*12a10*/  SHF.R.U64 R7, R7, 0x3, RZ ;  /* 0x0000000307077819 */ /* 0x000fe400000012ff */
[----:B------:R-:W-:Y:S02]  /*12a20*/  SHF.R.U64 R0, R0, 0x3, RZ ;  /* 0x0000000300007819 */ /* 0x000fe400000012ff */
[----:B------:R-:W-:-:S02]  /*12a30*/  IADD3 R9, P0, R20, 0x1800, RZ ;  /* 0x0000180014097810 */ /* 0x000fc40007f1e0ff */
[C---:B------:R-:W-:Y:S02]  /*12a40*/  IADD3 R13, P1, R20.reuse, 0x3000, RZ ;  /* 0x00003000140d7810 */ /* 0x040fe40007f3e0ff */
[C---:B------:R-:W-:Y:S02]  /*12a50*/  IADD3 R29, P2, R20.reuse, 0x4800, RZ ;  /* 0x00004800141d7810 */ /* 0x040fe40007f5e0ff */
[----:B------:R-:W-:Y:S02]  /*12a60*/  IADD3 R33, P3, R20, 0x6000, RZ ;  /* 0x0000600014217810 */ /* 0x000fe40007f7e0ff */
[----:B------:R-:W-:Y:S02]  /*12a70*/  LOP3.LUT R20, R7, R20, RZ, 0x3c, !PT ;  /* 0x0000001407147212 */ /* 0x000fe400078e3cff */
[----:B------:R-:W-:Y:S01]  /*12a80*/  LOP3.LUT R36, R0, R5, RZ, 0x3c, !PT ;  /* 0x0000000500247212 */ /* 0x000fe200078e3cff */
[----:B------:R-:W-:Y:S01]  /*12a90*/  IMAD R0, R40, 0x60, R88 ;  /* 0x0000006028007824 */ /* 0x000fe200078e0258 */
[----:B------:R-:W-:Y:S01]  /*12aa0*/  LOP3.LUT R8, R9, 0x180, RZ, 0xc0, !PT ;  /* 0x0000018009087812 */ /* 0x000fe200078ec0ff */
[----:B------:R0:W5:Y:S01]  /*12ab0*/  LD.E.128 R4, desc[UR40][R20.64] ;  /* 0x0000002814047980 */ /* 0x000162000c101d00 */
[----:B------:R-:W-:-:S02]  /*12ac0*/  LOP3.LUT R12, R13, 0x180, RZ, 0xc0, !PT ;  /* 0x000001800d0c7812 */ /* 0x000fc400078ec0ff */
[----:B------:R-:W-:Y:S02]  /*12ad0*/  LOP3.LUT R28, R29, 0x180, RZ, 0xc0, !PT ;  /* 0x000001801d1c7812 */ /* 0x000fe400078ec0ff */
[----:B------:R-:W-:Y:S02]  /*12ae0*/  LOP3.LUT R32, R33, 0x180, RZ, 0xc0, !PT ;  /* 0x0000018021207812 */ /* 0x000fe400078ec0ff */
[----:B------:R-:W-:Y:S01]  /*12af0*/  SHF.R.U64 R8, R8, 0x3, RZ ;  /* 0x0000000308087819 */ /* 0x000fe200000012ff */
[----:B0-----:R-:W-:Y:S01]  /*12b00*/  IMAD R20, R92, 0xc0, R0 ;  /* 0x000000c05c147824 */ /* 0x001fe200078e0200 */
[----:B------:R-:W-:Y:S02]  /*12b10*/  SHF.R.U64 R12, R12, 0x3, RZ ;  /* 0x000000030c0c7819 */ /* 0x000fe400000012ff */
[----:B------:R-:W-:Y:S02]  /*12b20*/  SHF.R.U64 R28, R28, 0x3, RZ ;  /* 0x000000031c1c7819 */ /* 0x000fe400000012ff */
[----:B------:R-:W-:Y:S01]  /*12b30*/  SHF.R.U64 R32, R32, 0x3, RZ ;  /* 0x0000000320207819 */ /* 0x000fe200000012ff */
[----:B-1----:R-:W-:Y:S01]  /*12b40*/  @P4 IMAD.HI.U32 R0, R20, R43, RZ ;  /* 0x0000002b14004227 */ /* 0x002fe200078e00ff */
[----:B------:R-:W-:-:S02]  /*12b50*/  LOP3.LUT R8, R8, R9, RZ, 0x3c, !PT ;  /* 0x0000000908087212 */ /* 0x000fc400078e3cff */
[----:B------:R-:W-:Y:S01]  /*12b60*/  LOP3.LUT R12, R12, R13, RZ, 0x3c, !PT ;  /* 0x0000000d0c0c7212 */ /* 0x000fe200078e3cff */
[--C-:B------:R-:W-:Y:S01]  /*12b70*/  IMAD.X R9, RZ, RZ, R21.reuse, P0 ;  /* 0x000000ffff097224 */ /* 0x100fe200000e0615 */
[----:B------:R-:W-:Y:S01]  /*12b80*/  LOP3.LUT R28, R28, R29, RZ, 0x3c, !PT ;  /* 0x0000001d1c1c7212 */ /* 0x000fe200078e3cff */
[--C-:B------:R-:W-:Y:S01]  /*12b90*/  IMAD.X R13, RZ, RZ, R21.reuse, P1 ;  /* 0x000000ffff0d7224 */ /* 0x100fe200008e0615 */
[----:B------:R-:W-:Y:S01]  /*12ba0*/  LOP3.LUT R32, R32, R33, RZ, 0x3c, !PT ;  /* 0x0000002120207212 */ /* 0x000fe200078e3cff */
[--C-:B------:R-:W-:Y:S01]  /*12bb0*/  IMAD.X R33, RZ, RZ, R21.reuse, P3 ;  /* 0x000000ffff217224 */ /* 0x100fe200018e0615 */
[----:B------:R-:W-:Y:S01]  /*12bc0*/  IADD3.X R29, RZ, R21, RZ, P2, !PT ;  /* 0x00000015ff1d7210 */ /* 0x000fe200017fe4ff */
[----:B------:R-:W-:Y:S01]  /*12bd0*/  IMAD.X R37, RZ, RZ, R21, P5 ;  /* 0x000000ffff257224 */ /* 0x000fe200028e0615 */
[----:B------:R-:W5:Y:S01]  /*12be0*/  LD.E.128 R8, desc[UR40][R8.64] ;  /* 0x0000002808087980 */ /* 0x000f62000c101d00 */
[----:B------:R-:W-:Y:S01]  /*12bf0*/  IMAD.MOV.U32 R21, RZ, RZ, R20 ;  /* 0x000000ffff157224 */ /* 0x000fe200078e0014 */
[----:B---3--:R-:W-:-:S02]  /*12c00*/  @P4 SHF.R.U32.HI R21, RZ, R45, R0 ;  /* 0x0000002dff154219 */ /* 0x008fc40000011600 */
[----:B------:R-:W5:Y:S02]  /*12c10*/  LD.E.128 R12, desc[UR40][R12.64] ;  /* 0x000000280c0c7980 */ /* 0x000f64000c101d00 */
[--C-:B------:R-:W-:Y:S01]  /*12c20*/  SHF.R.S32.HI R0, RZ, 0x1f, R21.reuse ;  /* 0x0000001fff007819 */ /* 0x100fe20000011415 */
[----:B------:R-:W-:Y:S01]  /*12c30*/  IMAD.MOV R43, RZ, RZ, -R21 ;  /* 0x000000ffff2b7224 */ /* 0x000fe200078e0a15 */
[----:B------:R-:W5:Y:S03]  /*12c40*/  LD.E.128 R28, desc[UR40][R28.64] ;  /* 0x000000281c1c7980 */ /* 0x000f66000c101d00 */
[----:B------:R-:W-:Y:S01]  /*12c50*/  IMAD R0, R0, UR4, RZ ;  /* 0x0000000400007c24 */ /* 0x000fe2000f8e02ff */
[----:B------:R-:W5:Y:S01]  /*12c60*/  LD.E.128 R32, desc[UR40][R32.64] ;  /* 0x0000002820207980 */ /* 0x000f62000c101d00 */
[----:B------:R-:W-:Y:S02]  /*12c70*/  IMAD R41, R24, R43, R20 ;  /* 0x0000002b18297224 */ /* 0x000fe400078e0214 */
[C---:B------:R-:W-:Y:S01]  /*12c80*/  IMAD R43, R21.reuse, UR5, R0 ;  /* 0x00000005152b7c24 */ /* 0x040fe2000f8e0200 */
[----:B------:R-:W5:Y:S01]  /*12c90*/  LD.E.128 R36, desc[UR40][R36.64] ;  /* 0x0000002824247980 */ /* 0x000f62000c101d00 */
[----:B------:R-:W-:Y:S01]  /*12ca0*/  IMAD.WIDE.U32 R2, R21, UR4, R2 ;  /* 0x0000000415027c25 */ /* 0x000fe2000f8e0002 */
[----:B------:R-:W-:Y:S01]  /*12cb0*/  SHF.R.S32.HI R0, RZ, 0x1f, R41 ;  /* 0x0000001fff007819 */ /* 0x000fe20000011429 */
[----:B------:R-:W-:Y:S01]  /*12cc0*/  ULDC.64 UR4, c[0x0][0xad8] ;  /* 0x0002b60000047ab9 */ /* 0x000fe20000000a00 */
[----:B------:R-:W-:Y:S01]  /*12cd0*/  @!PT LDS RZ, [RZ] ;  /* 0x00000000fffff984 */ /* 0x000fe20000000800 */
[----:B------:R-:W-:Y:S01]  /*12ce0*/  @!PT LDS RZ, [RZ] ;  /* 0x00000000fffff984 */ /* 0x000fe20000000800 */
[----:B------:R-:W-:Y:S01]  /*12cf0*/  @!PT LDS RZ, [RZ] ;  /* 0x00000000fffff984 */ /* 0x000fe20000000800 */
[----:B------:R-:W-:Y:S01]  /*12d00*/  @!PT LDS RZ, [RZ] ;  /* 0x00000000fffff984 */ /* 0x000fe20000000800 */
[----:B------:R0:W-:Y:S06]  /*12d10*/  MEMBAR.ALL.CTA ;  /* 0x0000000000007992 */ /* 0x0001ec0000008000 */
[----:B0-----:R-:W0:Y:S01]  /*12d20*/  FENCE.VIEW.ASYNC.S ;  /* 0x00000000000073c6 */ /* 0x001e220000000000 */
[----:B------:R-:W-:-:S02]  /*12d30*/  IMAD.IADD R3, R3, 0x1, R43 ;  /* 0x0000000103037824 */ /* 0x000fc400078e022b */
[----:B------:R-:W-:Y:S02]  /*12d40*/  IMAD R0, R0, UR4, RZ ;  /* 0x0000000400007c24 */ /* 0x000fe4000f8e02ff */
[----:B------:R-:W-:Y:S01]  /*12d50*/  IMAD.WIDE.U32 R2, R41, UR4, R2 ;  /* 0x0000000429027c25 */ /* 0x000fe2000f8e0002 */
[----:B------:R-:W-:-:S03]  /*12d60*/  ISETP.GE.AND P0, PT, R44, R85, PT ;  /* 0x000000552c00720c */ /* 0x000fc60003f06270 */
[----:B------:R-:W-:Y:S01]  /*12d70*/  IMAD R21, R41, UR5, R0 ;  /* 0x0000000529157c24 */ /* 0x000fe2000f8e0200 */
[----:B------:R-:W-:Y:S01]  /*12d80*/  ULDC.64 UR4, c[0x0][0xa80] ;  /* 0x0002a00000047ab9 */ /* 0x000fe20000000a00 */
[----:B------:R-:W-:Y:S01]  /*12d90*/  VIADD R0, R18, 0x19c20 ;  /* 0x00019c2012007836 */ /* 0x000fe20000000000 */
[C---:B------:R-:W-:Y:S02]  /*12da0*/  LEA R22, P1, R2.reuse, UR4, 0x1 ;  /* 0x0000000402167c11 */ /* 0x040fe4000f8208ff */
[----:B------:R-:W-:Y:S02]  /*12db0*/  IADD3 R3, R3, R21, RZ ;  /* 0x0000001503037210 */ /* 0x000fe40007ffe0ff */
[----:B------:R-:W-:Y:S02]  /*12dc0*/  PRMT R0, RZ, 0x654, R0 ;  /* 0x00000654ff007816 */ /* 0x000fe40000000000 */
[----:B------:R-:W-:Y:S01]  /*12dd0*/  LEA.HI.X R24, R2, UR5, R3, 0x1, P1 ;  /* 0x0000000502187c11 */ /* 0x000fe200088f0c03 */
[----:B0-----:R0:W1:Y:S04]  /*12de0*/  SHFL.IDX PT, R20, R22, RZ, 0x1c1f ;  /* 0x001c1fff16147589 */ /* 0x00106800000e0000 */
[----:B------:R0:W2:Y:S01]  /*12df0*/  SHFL.IDX PT, R21, R24, RZ, 0x1c1f ;  /* 0x001c1fff18157589 */ /* 0x0000a200000e0000 */
[----:B------:R0:W-:Y:S01]  /*12e00*/  SYNCS.ARRIVE.TRANS64.RED.A1T0 RZ, [R0+URZ], RZ ;  /* 0x000000ff00ff79a7 */ /* 0x0001e2000810043f */
[----:B------:R-:W-:Y:S05]  /*12e10*/  @P0 BRA `(.L_x_477) ;  /* 0x0000000000300947 */ /* 0x000fea0003800000 */
[----:B------:R-:W-:Y:S02]  /*12e20*/  ULDC UR4, c[0x0][0xac8] ;  /* 0x0002b20000047ab9 */ /* 0x000fe40000000800 */
[----:B-----5:R-:W-:Y:S02]  /*12e30*/  ISETP.GE.AND P1, PT, R48, UR4, PT ;  /* 0x0000000430007c0c */ /* 0x020fe4000bf26270 */
[----:B------:R-:W-:Y:S02]  /*12e40*/  ISETP.GE.AND P2, PT, R46, UR4, PT ;  /* 0x000000042e007c0c */ /* 0x000fe4000bf46270 */
[----:B------:R-:W-:-:S09]  /*12e50*/  ISETP.GE.AND P0, PT, R87, UR4, PT ;  /* 0x0000000457007c0c */ /* 0x000fd2000bf06270 */
[-C--:B-1----:R-:W-:Y:S02]  /*12e60*/  @!P1 LEA R40, P3, R48, R20.reuse, 0x1 ;  /* 0x0000001430289211 */ /* 0x082fe400078608ff */
[----:B------:R-:W-:Y:S02]  /*12e70*/  @!P2 LEA R42, P4, R46, R20, 0x1 ;  /* 0x000000142e2aa211 */ /* 0x000fe400078808ff */
[----:B--2---:R-:W-:Y:S01]  /*12e80*/  @!P0 IMAD.WIDE R2, R87, 0x2, R20 ;  /* 0x0000000257028825 */ /* 0x004fe200078e0214 */
[-C--:B------:R-:W-:Y:S02]  /*12e90*/  @!P1 LEA.HI.X R41, R48, R21.reuse, R49, 0x1, P3 ;  /* 0x0000001530299211 */ /* 0x080fe400018f0c31 */
[----:B------:R-:W-:Y:S02]  /*12ea0*/  @!P2 LEA.HI.X R43, R46, R21, R47, 0x1, P4 ;  /* 0x000000152e2ba211 */ /* 0x000fe400020f0c2f */
[----:B------:R3:W-:Y:S04]  /*12eb0*/  @!P0 ST.E.128 desc[UR40][R2.64], R4 ;  /* 0x0000000402008985 */ /* 0x0007e8000c101d28 */
[----:B------:R3:W-:Y:S04]  /*12ec0*/  @!P1 ST.E.128 desc[UR40][R40.64], R12 ;  /* 0x0000000c28009985 */ /* 0x0007e8000c101d28 */
[----:B------:R3:W-:Y:S02]  /*12ed0*/  @!P2 ST.E.128 desc[UR40][R42.64], R32 ;  /* 0x000000202a00a985 */ /* 0x0007e4000c101d28 */
.L_x_477:
[----:B------:R-:W-:Y:S05]  /*12ee0*/  BSYNC B1 ;  /* 0x0000000000017941 */ /* 0x000fea0003800000 */
.L_x_476:
[----:B0-----:R-:W-:Y:S01]  /*12ef0*/  VIADD R0, R44, 0x60 ;  /* 0x000000602c007836 */ /* 0x001fe20000000000 */
[----:B---3-5:R0:W3:Y:S04]  /*12f00*/  SHFL.IDX PT, R5, R24, 0x1, 0x1c1f ;  /* 0x003c1f0018057f89 */ /* 0x0280e800000e0000 */
[----:B------:R-:W-:Y:S01]  /*12f10*/  ISETP.GE.AND P0, PT, R0, R85, PT ;  /* 0x000000550000720c */ /* 0x000fe20003f06270 */
[----:B------:R0:W4:-:S12]  /*12f20*/  SHFL.IDX PT, R4, R22, 0x1, 0x1c1f ;  /* 0x003c1f0016047f89 */ /* 0x00011800000e0000 */
[----:B0-----:R-:W-:Y:S05]  /*12f30*/  @P0 BRA `(.L_x_478) ;  /* 0x0000001400b00947 */ /* 0x001fea0003800000 */
[----:B------:R-:W-:Y:S02]  /*12f40*/  ULDC UR4, c[0x0][0xac8] ;  /* 0x0002b20000047ab9 */ /* 0x000fe40000000800 */
[----:B------:R-:W-:Y:S02]  /*12f50*/  ISETP.GE.AND P2, PT, R48, UR4, PT ;  /* 0x0000000430007c0c */ /* 0x000fe4000bf46270 */
[----:B------:R-:W-:-:S11]  /*12f60*/  ISETP.GE.AND P1, PT, R87, UR4, PT ;  /* 0x0000000457007c0c */ /* 0x000fd6000bf26270 */
[C---:B----4-:R-:W-:Y:S02]  /*12f70*/  @!P2 LEA R6, P0, R48.reuse, R4, 0x1 ;  /* 0x000000043006a211 */ /* 0x050fe400078008ff */
[----:B---3--:R-:W-:Y:S02]  /*12f80*/  @!P1 IMAD.WIDE R2, R87, 0x2, R4 ;  /* 0x0000000257029825 */ /* 0x008fe400078e0204 */
        /* <DEDUP_REMOVED lines=9> */
.L_x_475:
[----:B------:R-:W-:Y:S01]  /*13020*/  ULDC.64 UR4, c[0x0][0xb08] ;  /* 0x0002c20000047ab9 */ /* 0x000fe20000000a00 */
[----:B------:R-:W2:Y:S01]  /*13030*/  LDL R95, [R1+0x3c] ;  /* 0x00003c00015f7983 */ /* 0x000ea20000100800 */
[----:B------:R-:W-:Y:S01]  /*13040*/  IMAD R86, R86, UR4, RZ ;  /* 0x0000000456567c24 */ /* 0x000fe2000f8e02ff */
[----:B0-----:R-:W0:Y:S01]  /*13050*/  @P4 LDC R0, c[0x0][0xbec] ;  /* 0x0002fb00ff004b82 */ /* 0x001e220000000800 */
[C---:B------:R-:W-:Y:S01]  /*13060*/  IMAD.WIDE.U32 R4, R3.reuse, UR4, RZ ;  /* 0x0000000403047c25 */ /* 0x040fe2000f8e00ff */
[----:B------:R1:W5:Y:S01]  /*13070*/  LDL R94, [R1+0x90] ;  /* 0x00009000015e7983 */ /* 0x0003620000100800 */
[----:B------:R-:W-:Y:S02]  /*13080*/  ULDC.64 UR6, c[0x0][0xb30] ;  /* 0x0002cc0000067ab9 */ /* 0x000fe40000000a00 */
[----:B------:R-:W-:Y:S01]  /*13090*/  IMAD R3, R3, UR5, R86 ;  /* 0x0000000503037c24 */ /* 0x000fe2000f8e0256 */
[----:B------:R-:W-:Y:S01]  /*130a0*/  ULDC.64 UR4, c[0x0][0xb38] ;  /* 0x0002ce0000047ab9 */ /* 0x000fe20000000a00 */
[----:B------:R1:W5:Y:S01]  /*130b0*/  LDL R93, [R1+0x78] ;  /* 0x00007800015d7983 */ /* 0x0003620000100800 */
[----:B------:R-:W3:Y:S01]  /*130c0*/  @P4 LDC R9, c[0x0][0xbf0] ;  /* 0x0002fc00ff094b82 */ /* 0x000ee20000000800 */
[----:B------:R-:W-:Y:S01]  /*130d0*/  IMAD.IADD R5, R5, 0x1, R3 ;  /* 0x0000000105057824 */ /* 0x000fe200078e0203 */
[----:B------:R-:W-:Y:S01]  /*130e0*/  SHF.R.S32.HI R3, RZ, 0x1f, R84 ;  /* 0x0000001fff037819 */ /* 0x000fe20000011454 */
[----:B------:R1:W5:Y:S01]  /*130f0*/  LDL R92, [R1+0x8c] ;  /* 0x00008c00015c7983 */ /* 0x0003620000100800 */
[----:B------:R-:W-:-:S03]  /*13100*/  IMAD.WIDE.U32 R4, R22, UR4, R4 ;  /* 0x0000000416047c25 */ /* 0x000fc6000f8e0004 */
[----:B------:R1:W5:Y:S01]  /*13110*/  LDL R91, [R1+0x74] ;  /* 0x00007400015b7983 */ /* 0x0003620000100800 */
[----:B------:R-:W-:Y:S01]  /*13120*/  IMAD R5, R22, UR5, R5 ;  /* 0x0000000516057c24 */ /* 0x000fe2000f8e0205 */
[----:B------:R-:W-:Y:S02]  /*13130*/  ULDC.64 UR4, c[0x0][0xb40] ;  /* 0x0002d00000047ab9 */ /* 0x000fe40000000a00 */
[----:B------:R1:W5:Y:S01]  /*13140*/  LDL R89, [R1+0x70] ;  /* 0x0000700001597983 */ /* 0x0003620000100800 */
[----:B------:R-:W-:Y:S02]  /*13150*/  IMAD R3, R3, UR4, RZ ;  /* 0x0000000403037c24 */ /* 0x000fe4000f8e02ff */
[C---:B------:R-:W-:Y:S01]  /*13160*/  IMAD.WIDE.U32 R4, R84.reuse, UR4, R4 ;  /* 0x0000000454047c25 */ /* 0x040fe2000f8e0004 */
[----:B------:R1:W5:Y:S03]  /*13170*/  LDL R88, [R1+0x84] ;  /* 0x0000840001587983 */ /* 0x0003660000100800 */
[----:B------:R-:W-:Y:S01]  /*13180*/  IMAD R7, R84, UR5, R3 ;  /* 0x0000000554077c24 */ /* 0x000fe2000f8e0203 */
[----:B------:R-:W-:Y:S01]  /*13190*/  ULDC.64 UR4, c[0x0][0xb48] ;  /* 0x0002d20000047ab9 */ /* 0x000fe20000000a00 */
[----:B------:R1:W5:Y:S01]  /*131a0*/  LDL R87, [R1+0x6c] ;  /* 0x00006c0001577983 */ /* 0x0003620000100800 */
[----:B0-----:R-:W-:-:S03]  /*131b0*/  @P4 IMAD.HI.U32 R0, R29, R0, RZ ;  /* 0x000000001d004227 */ /* 0x001fc600078e00ff */
[----:B------:R1:W5:Y:S01]  /*131c0*/  LDL R86, [R1+0x80] ;  /* 0x0000800001567983 */ /* 0x0003620000100800 */
[----:B------:R-:W-:Y:S02]  /*131d0*/  IMAD.IADD R5, R5, 0x1, R7 ;  /* 0x0000000105057824 */ /* 0x000fe400078e0207 */
[----:B------:R-:W-:Y:S01]  /*131e0*/  IMAD.MOV.U32 R3, RZ, RZ, R29 ;  /* 0x000000ffff037224 */ /* 0x000fe200078e001d */
[----:B------:R1:W5:Y:S01]  /*131f0*/  LDL R84, [R1+0x68] ;  /* 0x0000680001547983 */ /* 0x0003620000100800 */
[C---:B------:R-:W-:Y:S01]  /*13200*/  IMAD.WIDE.U32 R4, R90.reuse, UR4, R4 ;  /* 0x000000045a047c25 */ /* 0x040fe2000f8e0004 */
[----:B---3--:R-:W-:Y:S02]  /*13210*/  @P4 SHF.R.U32.HI R3, RZ, R9, R0 ;  /* 0x00000009ff034219 */ /* 0x008fe40000011600 */
[----:B------:R1:W5:Y:S01]  /*13220*/  LDL R34, [R1+0x7c] ;  /* 0x00007c0001227983 */ /* 0x0003620000100800 */
[----:B------:R-:W-:Y:S01]  /*13230*/  IMAD R5, R90, UR5, R5 ;  /* 0x000000055a057c24 */ /* 0x000fe2000f8e0205 */
[--C-:B------:R-:W-:Y:S01]  /*13240*/  SHF.R.S32.HI R0, RZ, 0x1f, R3.reuse ;  /* 0x0000001fff007819 */ /* 0x100fe20000011403 */
[----:B------:R-:W-:Y:S01]  /*13250*/  IMAD.MOV R7, RZ, RZ, -R3 ;  /* 0x000000ffff077224 */ /* 0x000fe200078e0a03 */
[----:B------:R1:W5:Y:S01]  /*13260*/  LDL R90, [R1+0x88] ;  /* 0x00008800015a7983 */ /* 0x0003620000100800 */
[----:B------:R-:W-:-:S02]  /*13270*/  ULDC.64 UR4, c[0x0][0xb28] ;  /* 0x0002ca0000047ab9 */ /* 0x000fc40000000a00 */
[----:B------:R-:W-:Y:S01]  /*13280*/  IMAD R7, R24, R7, R29 ;  /* 0x0000000718077224 */ /* 0x000fe200078e021d */
[----:B------:R1:W5:Y:S01]  /*13290*/  LDL R32, [R1+0x64] ;  /* 0x0000640001207983 */ /* 0x0003620000100800 */
[----:B------:R-:W-:Y:S02]  /*132a0*/  IMAD R0, R0, UR6, RZ ;  /* 0x0000000600007c24 */ /* 0x000fe4000f8e02ff */
[----:B------:R-:W-:-:S04]  /*132b0*/  IMAD.WIDE.U32 R4, R3, UR6, R4 ;  /* 0x0000000603047c25 */ /* 0x000fc8000f8e0004 */
[----:B------:R-:W-:Y:S01]  /*132c0*/  IMAD R9, R3, UR7, R0 ;  /* 0x0000000703097c24 */ /* 0x000fe2000f8e0200 */
[----:B------:R-:W-:-:S03]  /*132d0*/  SHF.R.S32.HI R0, RZ, 0x1f, R7 ;  /* 0x0000001fff007819 */ /* 0x000fc60000011407 */
[----:B------:R-:W-:Y:S02]  /*132e0*/  IMAD.IADD R5, R5, 0x1, R9 ;  /* 0x0000000105057824 */ /* 0x000fe400078e0209 */
[----:B------:R-:W-:Y:S02]  /*132f0*/  IMAD R0, R0, UR4, RZ ;  /* 0x0000000400007c24 */ /* 0x000fe4000f8e02ff */
[----:B------:R-:W-:Y:S01]  /*13300*/  IMAD.WIDE.U32 R4, R7, UR4, R4 ;  /* 0x0000000407047c25 */ /* 0x000fe2000f8e0004 */
[----:B------:R-:W-:-:S03]  /*13310*/  ISETP.GE.AND P0, PT, R8, R85, PT ;  /* 0x000000550800720c */ /* 0x000fc60003f06270 */
[----:B------:R-:W-:Y:S01]  /*13320*/  IMAD R3, R7, UR5, R0 ;  /* 0x0000000507037c24 */ /* 0x000fe2000f8e0200 */
[----:B------:R-:W-:Y:S01]  /*13330*/  ULDC.64 UR4, c[0x0][0xb00] ;  /* 0x0002c00000047ab9 */ /* 0x000fe20000000a00 */
[----:B------:R-:W-:Y:S01]  /*13340*/  VIADD R2, R18, 0x19c20 ;  /* 0x00019c2012027836 */ /* 0x000fe20000000000 */
[----:B------:R-:W-:Y:S01]  /*13350*/  LEA R20, P1, R4, UR4, 0x2 ;  /* 0x0000000404147c11 */ /* 0x000fe2000f8210ff */
[----:B------:R-:W-:-:S03]  /*13360*/  IMAD.IADD R3, R5, 0x1, R3 ;  /* 0x0000000105037824 */ /* 0x000fc600078e0203 */
[----:B------:R-:W-:Y:S02]  /*13370*/  PRMT R2, RZ, 0x654, R2 ;  /* 0x00000654ff027816 */ /* 0x000fe40000000002 */
[----:B------:R-:W-:Y:S01]  /*13380*/  LEA.HI.X R21, R4, UR5, R3, 0x2, P1 ;  /* 0x0000000504157c11 */ /* 0x000fe200088f1403 */
[----:B------:R-:W-:Y:S01]  /*13390*/  BSSY B1, `(.L_x_479) ;  /* 0x000003f000017945 */ /* 0x000fe20003800000 */
[----:B------:R0:W-:Y:S03]  /*133a0*/  SYNCS.ARRIVE.TRANS64.RED.A1T0 RZ, [R2+URZ], RZ ;  /* 0x000000ff02ff79a7 */ /* 0x0001e6000810043f */
[----:B------:R1:W3:Y:S04]  /*133b0*/  SHFL.IDX PT, R3, R21, RZ, 0x1c1f ;  /* 0x001c1fff15037589 */ /* 0x0002e800000e0000 */
[----:B0-----:R1:W0:Y:S01]  /*133c0*/  SHFL.IDX PT, R2, R20, RZ, 0x1c1f ;  /* 0x001c1fff14027589 */ /* 0x00122200000e0000 */
[C---:B--2---:R-:W-:Y:S01]  /*133d0*/  VIADD R29, R95.reuse, 0x8 ;  /* 0x000000085f1d7836 */ /* 0x044fe20000000000 */
[C---:B------:R-:W-:Y:S01]  /*133e0*/  IADD3 R31, R95.reuse, 0x10, RZ ;  /* 0x000000105f1f7810 */ /* 0x040fe20007ffe0ff */
[----:B------:R-:W-:-:S02]  /*133f0*/  VIADD R33, R95, 0x18 ;  /* 0x000000185f217836 */ /* 0x000fc40000000000 */
[C---:B------:R-:W-:Y:S02]  /*13400*/  VIADD R35, R95.reuse, 0x20 ;  /* 0x000000205f237836 */ /* 0x040fe40000000000 */
[----:B------:R-:W-:Y:S01]  /*13410*/  VIADD R11, R95, 0x28 ;  /* 0x000000285f0b7836 */ /* 0x000fe20000000000 */
[----:B------:R-:W-:Y:S02]  /*13420*/  SHF.R.S32.HI R22, RZ, 0x1f, R29 ;  /* 0x0000001fff167819 */ /* 0x000fe4000001141d */
[----:B------:R-:W-:Y:S02]  /*13430*/  SHF.R.S32.HI R24, RZ, 0x1f, R31 ;  /* 0x0000001fff187819 */ /* 0x000fe4000001141f */
[----:B------:R-:W-:Y:S02]  /*13440*/  SHF.R.S32.HI R28, RZ, 0x1f, R33 ;  /* 0x0000001fff1c7819 */ /* 0x000fe40000011421 */
[----:B------:R-:W-:Y:S02]  /*13450*/  SHF.R.S32.HI R30, RZ, 0x1f, R35 ;  /* 0x0000001fff1e7819 */ /* 0x000fe40000011423 */
[----:B------:R-:W-:Y:S01]  /*13460*/  SHF.R.S32.HI R0, RZ, 0x1f, R11 ;  /* 0x0000001fff007819 */ /* 0x000fe2000001140b */
[----:B01-3--:R-:W-:Y:S06]  /*13470*/  @P0 BRA `(.L_x_480) ;  /* 0x0000000000c00947 */ /* 0x00bfec0003800000 */
[----:B------:R-:W-:Y:S02]  /*13480*/  ULDC UR4, c[0x0][0xac8] ;  /* 0x0002b20000047ab9 */ /* 0x000fe40000000800 */
[----:B------:R-:W-:Y:S02]  /*13490*/  ISETP.GE.AND P1, PT, R29, UR4, PT ;  /* 0x000000041d007c0c */ /* 0x000fe4000bf26270 */
[----:B------:R-:W-:Y:S02]  /*134a0*/  ISETP.GE.AND P2, PT, R95, UR4, PT ;  /* 0x000000045f007c0c */ /* 0x000fe4000bf46270 */
[----:B------:R-:W-:Y:S02]  /*134b0*/  ISETP.GE.AND P0, PT, R31, UR4, PT ;  /* 0x000000041f007c0c */ /* 0x000fe4000bf06270 */
[----:B------:R-:W-:Y:S02]  /*134c0*/  ISETP.GE.AND P3, PT, R33, UR4, PT ;  /* 0x0000000421007c0c */ /* 0x000fe4000bf66270 */
[----:B------:R-:W-:-:S05]  /*134d0*/  ISETP.GE.AND P4, PT, R35, UR4, PT ;  /* 0x0000000423007c0c */ /* 0x000fca000bf86270 */
[-C--:B------:R-:W-:Y:S02]  /*134e0*/  @!P1 LEA R4, P6, R29, R2.reuse, 0x2 ;  /* 0x000000021d049211 */ /* 0x080fe400078c10ff */
[----:B------:R-:W-:Y:S02]  /*134f0*/  @!P2 IMAD.WIDE R6, R95, 0x4, R2 ;  /* 0x000000045f06a825 */ /* 0x000fe400078e0202 */
[-C--:B------:R-:W-:Y:S02]  /*13500*/  @!P1 LEA.HI.X R5, R29, R3.reuse, R22, 0x2, P6 ;  /* 0x000000031d059211 */ /* 0x080fe400030f1416 */
[----:B------:R-:W-:Y:S01]  /*13510*/  @!P0 LEA R8, P5, R31, R2, 0x2 ;  /* 0x000000021f088211 */ /* 0x000fe200078a10ff */
[----:B------:R0:W-:Y:S01]  /*13520*/  @!P2 ST.E.64 desc[UR40][R6.64], R40 ;  /* 0x000000280600a985 */ /* 0x0001e2000c101b28 */
[----:B------:R-:W-:Y:S02]  /*13530*/  ISETP.GE.AND P2, PT, R11, UR4, PT ;  /* 0x000000040b007c0c */ /* 0x000fe4000bf46270 */
[----:B------:R-:W-:Y:S01]  /*13540*/  @!P0 LEA.HI.X R9, R31, R3, R24, 0x2, P5 ;  /* 0x000000031f098211 */ /* 0x000fe200028f1418 */
[----:B------:R1:W-:Y:S01]  /*13550*/  @!P1 ST.E.64 desc[UR40][R4.64], R42 ;  /* 0x0000002a04009985 */ /* 0x0003e2000c101b28 */
[----:B-----5:R-:W-:-:S03]  /*13560*/  ISETP.GE.AND P1, PT, R93, UR4, PT ;  /* 0x000000045d007c0c */ /* 0x020fc6000bf26270 */
[----:B------:R2:W-:Y:S01]  /*13570*/  @!P0 ST.E.64 desc[UR40][R8.64], R48 ;  /* 0x0000003008008985 */ /* 0x0005e2000c101b28 */
[----:B------:R-:W-:Y:S02]  /*13580*/  ISETP.GE.AND P0, PT, R91, UR4, PT ;  /* 0x000000045b007c0c */ /* 0x000fe4000bf06270 */
[-C--:B0-----:R-:W-:Y:S02]  /*13590*/  @!P4 LEA R6, P5, R35, R2.reuse, 0x2 ;  /* 0x000000022306c211 */ /* 0x081fe400078a10ff */
[-C--:B-1----:R-:W-:Y:S02]  /*135a0*/  @!P3 LEA R4, P6, R33, R2.reuse, 0x2 ;  /* 0x000000022104b211 */ /* 0x082fe400078c10ff */
[-C--:B------:R-:W-:Y:S02]  /*135b0*/  @!P4 LEA.HI.X R7, R35, R3.reuse, R30, 0x2, P5 ;  /* 0x000000032307c211 */ /* 0x080fe400028f141e */
[----:B------:R-:W-:Y:S02]  /*135c0*/  @!P3 LEA.HI.X R5, R33, R3, R28, 0x2, P6 ;  /* 0x000000032105b211 */ /* 0x000fe400030f141c */
[----:B--2---:R-:W-:-:S02]  /*135d0*/  @!P2 LEA R8, P6, R11, R2, 0x2 ;  /* 0x000000020b08a211 */ /* 0x004fc400078c10ff */
[----:B------:R-:W-:Y:S01]  /*135e0*/  ISETP.GE.AND P5, PT, R87, UR4, PT ;  /* 0x0000000457007c0c */ /* 0x000fe2000bfa6270 */
[----:B------:R0:W-:Y:S01]  /*135f0*/  @!P3 ST.E.64 desc[UR40][R4.64], R50 ;  /* 0x000000320400b985 */ /* 0x0001e2000c101b28 */
[-C--:B------:R-:W-:Y:S02]  /*13600*/  @!P2 LEA.HI.X R9, R11, R3.reuse, R0, 0x2, P6 ;  /* 0x000000030b09a211 */ /* 0x080fe400030f1400 */
[----:B------:R-:W-:Y:S01]  /*13610*/  ISETP.GE.AND P3, PT, R89, UR4, PT ;  /* 0x0000000459007c0c */ /* 0x000fe2000bf66270 */
[----:B------:R1:W-:Y:S01]  /*13620*/  @!P4 ST.E.64 desc[UR40][R6.64], R56 ;  /* 0x000000380600c985 */ /* 0x0003e2000c101b28 */
[-C--:B------:R-:W-:Y:S02]  /*13630*/  @!P1 LEA R12, P4, R93, R2.reuse, 0x2 ;  /* 0x000000025d0c9211 */ /* 0x080fe400078810ff */
[----:B------:R-:W-:Y:S01]  /*13640*/  @!P0 LEA R14, P6, R91, R2, 0x2 ;  /* 0x000000025b0e8211 */ /* 0x000fe200078c10ff */
[----:B------:R2:W-:Y:S01]  /*13650*/  @!P2 ST.E.64 desc[UR40][R8.64], R58 ;  /* 0x0000003a0800a985 */ /* 0x0005e2000c101b28 */
[----:B------:R-:W-:-:S02]  /*13660*/  @!P1 LEA.HI.X R13, R93, R3, R94, 0x2, P4 ;  /* 0x000000035d0d9211 */ /* 0x000fc400020f145e */
[----:B------:R-:W-:Y:S02]  /*13670*/  ISETP.GE.AND P4, PT, R84, UR4, PT ;  /* 0x0000000454007c0c */ /* 0x000fe4000bf86270 */
[----:B------:R-:W-:Y:S01]  /*13680*/  ISETP.GE.AND P2, PT, R32, UR4, PT ;  /* 0x0000000420007c0c */ /* 0x000fe2000bf46270 */
[----:B------:R3:W-:Y:S01]  /*13690*/  @!P1 ST.E.64 desc[UR40][R12.64], R64 ;  /* 0x000000400c009985 */ /* 0x0007e2000c101b28 */
[----:B------:R-:W-:Y:S02]  /*136a0*/  @!P0 LEA.HI.X R15, R91, R3, R92, 0x2, P6 ;  /* 0x000000035b0f8211 */ /* 0x000fe400030f145c */
[----:B0-----:R-:W-:-:S03]  /*136b0*/  @!P3 LEA R4, P1, R89, R2, 0x2 ;  /* 0x000000025904b211 */ /* 0x001fc600078210ff */
[----:B------:R3:W-:Y:S01]  /*136c0*/  @!P0 ST.E.64 desc[UR40][R14.64], R66 ;  /* 0x000000420e008985 */ /* 0x0007e2000c101b28 */
[-C--:B-1----:R-:W-:Y:S02]  /*136d0*/  @!P5 LEA R6, P0, R87, R2.reuse, 0x2 ;  /* 0x000000025706d211 */ /* 0x082fe400078010ff */
[-C--:B------:R-:W-:Y:S02]  /*136e0*/  @!P3 LEA.HI.X R5, R89, R3.reuse, R90, 0x2, P1 ;  /* 0x000000035905b211 */ /* 0x080fe400008f145a */
[-C--:B--2---:R-:W-:Y:S02]  /*136f0*/  @!P4 LEA R8, P1, R84, R2.reuse, 0x2 ;  /* 0x000000025408c211 */ /* 0x084fe400078210ff */
[----:B------:R-:W-:Y:S01]  /*13700*/  @!P2 LEA R2, P6, R32, R2, 0x2 ;  /* 0x000000022002a211 */ /* 0x000fe200078c10ff */
[----:B------:R3:W-:Y:S01]  /*13710*/  @!P3 ST.E.64 desc[UR40][R4.64], R72 ;  /* 0x000000480400b985 */ /* 0x0007e2000c101b28 */
[-C--:B------:R-:W-:Y:S02]  /*13720*/  @!P5 LEA.HI.X R7, R87, R3.reuse, R88, 0x2, P0 ;  /* 0x000000035707d211 */ /* 0x080fe400000f1458 */
[----:B------:R-:W-:-:S02]  /*13730*/  @!P4 LEA.HI.X R9, R84, R3, R86, 0x2, P1 ;  /* 0x000000035409c211 */ /* 0x000fc400008f1456 */
[----:B------:R-:W-:Y:S01]  /*13740*/  @!P2 LEA.HI.X R3, R32, R3, R34, 0x2, P6 ;  /* 0x000000032003a211 */ /* 0x000fe200030f1422 */
[----:B------:R3:W-:Y:S04]  /*13750*/  @!P5 ST.E.64 desc[UR40][R6.64], R74 ;  /* 0x0000004a0600d985 */ /* 0x0007e8000c101b28 */
[----:B------:R3:W-:Y:S04]  /*13760*/  @!P4 ST.E.64 desc[UR40][R8.64], R80 ;  /* 0x000000500800c985 */ /* 0x0007e8000c101b28 */
[----:B------:R3:W-:Y:S02]  /*13770*/  @!P2 ST.E.64 desc[UR40][R2.64], R82 ;  /* 0x000000520200a985 */ /* 0x0007e4000c101b28 */
.L_x_480:
[----:B------:R-:W-:Y:S05]  /*13780*/  BSYNC B1 ;  /* 0x0000000000017941 */ /* 0x000fea0003800000 */
.L_x_479:
[----:B------:R-:W-:Y:S01]  /*13790*/  ISETP.GE.AND P0, PT, R10, R85, PT ;  /* 0x000000550a00720c */ /* 0x000fe20003f06270 */
[----:B---3--:R0:W1:Y:S04]  /*137a0*/  SHFL.IDX PT, R3, R21, 0x1, 0x1c1f ;  /* 0x003c1f0015037f89 */ /* 0x00806800000e0000 */
[----:B------:R0:W2:Y:S08]  /*137b0*/  SHFL.IDX PT, R2, R20, 0x1, 0x1c1f ;  /* 0x003c1f0014027f89 */ /* 0x0000b000000e0000 */
[----:B0-----:R-:W-:Y:S05]  /*137c0*/  @P0 BRA `(.L_x_478) ;  /* 0x0000000c008c0947 */ /* 0x001fea0003800000 */
[----:B------:R-:W-:Y:S02]  /*137d0*/  ULDC UR4, c[0x0][0xac8] ;  /* 0x0002b20000047ab9 */ /* 0x000fe40000000800 */
[----:B------:R-:W-:Y:S02]  /*137e0*/  ISETP.GE.AND P3, PT, R29, UR4, PT ;  /* 0x000000041d007c0c */ /* 0x000fe4000bf66270 */
[----:B------:R-:W-:Y:S02]  /*137f0*/  ISETP.GE.AND P5, PT, R31, UR4, PT ;  /* 0x000000041f007c0c */ /* 0x000fe4000bfa6270 */
[----:B------:R-:W-:Y:S02]  /*13800*/  ISETP.GE.AND P4, PT, R33, UR4, PT ;  /* 0x0000000421007c0c */ /* 0x000fe4000bf86270 */
[----:B------:R-:W-:Y:S02]  /*13810*/  ISETP.GE.AND P1, PT, R35, UR4, PT ;  /* 0x0000000423007c0c */ /* 0x000fe4000bf26270 */
[----:B------:R-:W-:-:S05]  /*13820*/  ISETP.GE.AND P6, PT, R95, UR4, PT ;  /* 0x000000045f007c0c */ /* 0x000fca000bfc6270 */
[-C--:B--2---:R-:W-:Y:S02]  /*13830*/  @!P3 LEA R4, P0, R29, R2.reuse, 0x2 ;  /* 0x000000021d04b211 */ /* 0x084fe400078010ff */
[-C--:B------:R-:W-:Y:S02]  /*13840*/  @!P5 LEA R6, P2, R31, R2.reuse, 0x2 ;  /* 0x000000021f06d211 */ /* 0x080fe400078410ff */
[-C--:B-1----:R-:W-:Y:S02]  /*13850*/  @!P3 LEA.HI.X R5, R29, R3.reuse, R22, 0x2, P0 ;  /* 0x000000031d05b211 */ /* 0x082fe400000f1416 */
[----:B------:R-:W-:Y:S02]  /*13860*/  ISETP.GE.AND P0, PT, R11, UR4, PT ;  /* 0x000000040b007c0c */ /* 0x000fe4000bf06270 */
[----:B------:R-:W-:Y:S01]  /*13870*/  @!P5 LEA.HI.X R7, R31, R3, R24, 0x2, P2 ;  /* 0x000000031f07d211 */ /* 0x000fe200010f1418 */
[----:B------:R-:W-:Y:S01]  /*13880*/  @!P6 IMAD.WIDE R8, R95, 0x4, R2 ;  /* 0x000000045f08e825 */ /* 0x000fe200078e0202 */
[----:B------:R-:W-:-:S04]  /*13890*/  @!P4 LEA R12, P2, R33, R2, 0x2 ;  /* 0x00000002210cc211 */ /* 0x000fc800078410ff */
[----:B------:R-:W-:Y:S01]  /*138a0*/  @!P4 LEA.HI.X R13, R33, R3, R28, 0x2, P2 ;  /* 0x00000003210dc211 */ /* 0x000fe200010f141c */
[----:B------:R-:W-:Y:S01]  /*138b0*/  @!P6 ST.E.64 desc[UR40][R8.64], R44 ;  /* 0x0000002c0800e985 */ /* 0x000fe2000c101b28 */
[----:B------:R-:W-:-:S03]  /*138c0*/  @!P1 LEA R14, P2, R35, R2, 0x2 ;  /* 0x00000002230e9211 */ /* 0x000fc600078410ff */
[----:B------:R-:W-:Y:S01]  /*138d0*/  @!P3 ST.E.64 desc[UR40][R4.64], R46 ;  /* 0x0000002e0400b985 */ /* 0x000fe2000c101b28 */
[-C--:B------:R-:W-:Y:S02]  /*138e0*/  @!P1 LEA.HI.X R15, R35, R3.reuse, R30, 0x2, P2 ;  /* 0x00000003230f9211 */ /* 0x080fe400010f141e */
[----:B------:R-:W-:Y:S01]  /*138f0*/  @!P0 LEA R10, P2, R11, R2, 0x2 ;  /* 0x000000020b0a8211 */ /* 0x000fe200078410ff */
[----:B------:R0:W-:Y:S01]  /*13900*/  @!P5 ST.E.64 desc[UR40][R6.64], R52 ;  /* 0x000000340600d985 */ /* 0x0001e2000c101b28 */
[----:B-----5:R-:W-:Y:S02]  /*13910*/  ISETP.GE.AND P3, PT, R89, UR4, PT ;  /* 0x0000000459007c0c */ /* 0x020fe4000bf66270 */
[----:B------:R-:W-:Y:S01]  /*13920*/  @!P0 LEA.HI.X R11, R11, R3, R0, 0x2, P2 ;  /* 0x000000030b0b8211 */ /* 0x000fe200010f1400 */
[----:B------:R1:W-:Y:S01]  /*13930*/  @!P4 ST.E.64 desc[UR40][R12.64], R54 ;  /* 0x000000360c00c985 */ /* 0x0003e2000c101b28 */
[----:B------:R-:W-:Y:S02]  /*13940*/  ISETP.GE.AND P2, PT, R93, UR4, PT ;  /* 0x000000045d007c0c */ /* 0x000fe4000bf46270 */
[----:B------:R-:W-:Y:S01]  /*13950*/  ISETP.GE.AND P4, PT, R91, UR4, PT ;  /* 0x000000045b007c0c */ /* 0x000fe2000bf86270 */
[----:B------:R2:W-:Y:S01]  /*13960*/  @!P1 ST.E.64 desc[UR40][R14.64], R60 ;  /* 0x0000003c0e009985 */ /* 0x0005e2000c101b28 */
[----:B------:R-:W-:-:S02]  /*13970*/  ISETP.GE.AND P1, PT, R87, UR4, PT ;  /* 0x0000000457007c0c */ /* 0x000fc4000bf26270 */
[----:B------:R-:W-:Y:S01]  /*13980*/  ISETP.GE.AND P5, PT, R84, UR4, PT ;  /* 0x0000000454007c0c */ /* 0x000fe2000bfa6270 */
[----:B------:R2:W-:Y:S02]  /*13990*/  @!P0 ST.E.64 desc[UR40][R10.64], R62 ;  /* 0x0000003e0a008985 */ /* 0x0005e4000c101b28 */
[----:B0-----:R-:W-:-:S04]  /*139a0*/  @!P3 LEA R6, P0, R89, R2, 0x2 ;  /* 0x000000025906b211 */ /* 0x001fc800078010ff */
[-C--:B------:R-:W-:Y:S02]  /*139b0*/  @!P2 LEA R20, P6, R93, R2.reuse, 0x2 ;  /* 0x000000025d14a211 */ /* 0x080fe400078c10ff */
[-C--:B------:R-:W-:Y:S02]  /*139c0*/  @!P3 LEA.HI.X R7, R89, R3.reuse, R90, 0x2, P0 ;  /* 0x000000035907b211 */ /* 0x080fe400000f145a */
[-C--:B------:R-:W-:Y:S02]  /*139d0*/  @!P2 LEA.HI.X R21, R93, R3.reuse, R94, 0x2, P6 ;  /* 0x000000035d15a211 */ /* 0x080fe400030f145e */
[C---:B------:R-:W-:Y:S02]  /*139e0*/  @!P4 LEA R4, P6, R91.reuse, R2, 0x2 ;  /* 0x000000025b04c211 */ /* 0x040fe400078c10ff */
[----:B------:R-:W-:Y:S01]  /*139f0*/  ISETP.GE.AND P0, PT, R32, UR4, PT ;  /* 0x0000000420007c0c */ /* 0x000fe2000bf06270 */
[----:B------:R2:W-:Y:S01]  /*13a00*/  @!P2 ST.E.64 desc[UR40][R20.64], R68 ;  /* 0x000000441400a985 */ /* 0x0005e2000c101b28 */
[----:B------:R-:W-:-:S02]  /*13a10*/  @!P4 LEA.HI.X R5, R91, R3, R92, 0x2, P6 ;  /* 0x000000035b05c211 */ /* 0x000fc400030f145c */
[CC--:B------:R-:W-:Y:S02]  /*13a20*/  @!P1 LEA R8, P2, R87.reuse, R2.reuse, 0x2 ;  /* 0x0000000257089211 */ /* 0x0c0fe400078410ff */
[C---:B-1----:R-:W-:Y:S01]  /*13a30*/  @!P5 LEA R12, P6, R84.reuse, R2, 0x2 ;  /* 0x00000002540cd211 */ /* 0x042fe200078c10ff */
[----:B------:R2:W-:Y:S01]  /*13a40*/  @!P4 ST.E.64 desc[UR40][R4.64], R70 ;  /* 0x000000460400c985 */ /* 0x0005e2000c101b28 */
[-C--:B------:R-:W-:Y:S02]  /*13a50*/  @!P1 LEA.HI.X R9, R87, R3.reuse, R88, 0x2, P2 ;  /* 0x0000000357099211 */ /* 0x080fe400010f1458 */
[----:B------:R-:W-:Y:S01]  /*13a60*/  @!P5 LEA.HI.X R13, R84, R3, R86, 0x2, P6 ;  /* 0x00000003540dd211 */ /* 0x000fe200030f1456 */
[----:B------:R2:W-:Y:S04]  /*13a70*/  @!P3 ST.E.64 desc[UR40][R6.64], R76 ;  /* 0x0000004c0600b985 */ /* 0x0005e8000c101b28 */
[----:B------:R2:W-:Y:S04]  /*13a80*/  @!P1 ST.E.64 desc[UR40][R8.64], R78 ;  /* 0x0000004e08009985 */ /* 0x0005e8000c101b28 */
[----:B------:R2:W-:Y:S01]  /*13a90*/  @!P5 ST.E.64 desc[UR40][R12.64], R36 ;  /* 0x000000240c00d985 */ /* 0x0005e2000c101b28 */
[----:B------:R-:W-:Y:S05]  /*13aa0*/  @P0 BRA `(.L_x_478) ;  /* 0x0000000800d40947 */ /* 0x000fea0003800000 */
[----:B------:R-:W-:-:S04]  /*13ab0*/  LEA R2, P0, R32, R2, 0x2 ;  /* 0x0000000220027211 */ /* 0x000fc800078010ff */
[----:B------:R-:W-:-:S05]  /*13ac0*/  LEA.HI.X R3, R32, R3, R34, 0x2, P0 ;  /* 0x0000000320037211 */ /* 0x000fca00000f1422 */
[----:B------:R0:W-:Y:S01]  /*13ad0*/  ST.E.64 desc[UR40][R2.64], R38 ;  /* 0x0000002602007985 */ /* 0x0001e2000c101b28 */
[----:B------:R-:W-:Y:S05]  /*13ae0*/  BRA `(.L_x_478) ;  /* 0x0000000800c47947 */ /* 0x000fea0003800000 */
.L_x_473:
[----:B0-----:R-:W2:Y:S01]  /*13af0*/  LDL.LU R4, [R1+0x44] ;  /* 0x0000440001047983 */ /* 0x001ea20000300800 */
[----:B------:R-:W-:Y:S01]  /*13b00*/  ULDC.64 UR6, c[0x0][0xc08] ;  /* 0x0003020000067ab9 */ /* 0x000fe20000000a00 */
[----:B------:R-:W-:Y:S02]  /*13b10*/  ULDC.64 UR4, c[0x0][0xc00] ;  /* 0x0003000000047ab9 */ /* 0x000fe40000000a00 */
[----:B------:R-:W3:Y:S01]  /*13b20*/  LDL.LU R0, [R1+0x48] ;  /* 0x0000480001007983 */ /* 0x000ee20000300800 */
[----:B------:R-:W-:Y:S01]  /*13b30*/  ISETP.NE.U32.AND P1, PT, RZ, UR6, PT ;  /* 0x00000006ff007c0c */ /* 0x000fe2000bf25070 */
[----:B------:R-:W-:Y:S01]  /*13b40*/  IMAD.MOV.U32 R15, RZ, RZ, RZ ;  /* 0x000000ffff0f7224 */ /* 0x000fe200078e00ff */
[----:B------:R-:W-:Y:S01]  /*13b50*/  ISETP.NE.U32.AND P0, PT, RZ, UR4, PT ;  /* 0x00000004ff007c0c */ /* 0x000fe2000bf05070 */
[----:B------:R-:W0:Y:S01]  /*13b60*/  S2R R6, SR_TID.X ;  /* 0x0000000000067919 */ /* 0x000e220000002100 */
[----:B------:R-:W-:Y:S02]  /*13b70*/  ISETP.NE.AND.EX P1, PT, RZ, UR7, PT, P1 ;  /* 0x00000007ff007c0c */ /* 0x000fe4000bf25310 */
[----:B------:R-:W-:-:S02]  /*13b80*/  ISETP.NE.AND.EX P0, PT, RZ, UR5, PT, P0 ;  /* 0x00000005ff007c0c */ /* 0x000fc4000bf05300 */
[----:B--2---:R-:W-:-:S04]  /*13b90*/  IADD3 R2, P2, R4, UR4, RZ ;  /* 0x0000000404027c10 */ /* 0x004fc8000ff5e0ff */
[----:B---3--:R-:W-:-:S05]  /*13ba0*/  IADD3.X R3, R0, UR5, RZ, P2, !PT ;  /* 0x0000000500037c10 */ /* 0x008fca00097fe4ff */
[----:B------:R-:W-:Y:S01]  /*13bb0*/  @P1 IADD3 R4, P2, R4, UR6, RZ ;  /* 0x0000000604041c10 */ /* 0x000fe2000ff5e0ff */
[----:B------:R-:W-:Y:S01]  /*13bc0*/  ULDC UR4, c[0x0][0xa88] ;  /* 0x0002a20000047ab9 */ /* 0x000fe20000000800 */
[----:B------:R1:W5:Y:S02]  /*13bd0*/  @P0 LDG.E R15, desc[UR40][R2.64] ;  /* 0x00000028020f0981 */ /* 0x000364000c1e1900 */
[----:B------:R-:W-:Y:S01]  /*13be0*/  @P1 IADD3.X R5, R0, UR7, RZ, P2, !PT ;  /* 0x0000000700051c10 */ /* 0x000fe200097fe4ff */
[----:B------:R-:W-:Y:S02]  /*13bf0*/  IMAD.U32 R0, RZ, RZ, UR4 ;  /* 0x00000004ff007e24 */ /* 0x000fe4000f8e00ff */
[----:B0-----:R-:W-:-:S04]  /*13c00*/  VIADD R32, R6, 0xffffff80 ;  /* 0xffffff8006207836 */ /* 0x001fc80000000000 */
[----:B------:R1:W5:Y:S01]  /*13c10*/  @P1 LDG.E R0, desc[UR40][R4.64] ;  /* 0x0000002804001981 */ /* 0x000362000c1e1900 */
[----:B------:R-:W-:Y:S02]  /*13c20*/  ISETP.GT.AND P3, PT, R32, 0xbf, PT ;  /* 0x000000bf2000780c */ /* 0x000fe40003f64270 */
[----:B------:R-:W-:Y:S01]  /*13c30*/  ISETP.GT.AND P2, PT, R88, 0x1, PT ;  /* 0x000000015800780c */ /* 0x000fe20003f44270 */
[----:B------:R-:W-:-:S12]  /*13c40*/  @P1 BRA `(.L_x_481) ;  /* 0x0000000000101947 */ /* 0x000fd80003800000 */
[----:B------:R-:W-:Y:S05]  /*13c50*/  @!P0 BRA `(.L_x_481) ;  /* 0x00000000000c8947 */ /* 0x000fea0003800000 */
[----:B-1----:R-:W2:Y:S04]  /*13c60*/  LDG.E R5, desc[UR40][R2.64] ;  /* 0x0000002802057981 */ /* 0x002ea8000c1e1900 */
[----:B-----5:R-:W2:Y:S02]  /*13c70*/  LDG.E R0, desc[UR40][R2.64+0x4] ;  /* 0x0000042802007981 */ /* 0x020ea4000c1e1900 */
[----:B--2---:R-:W-:-:S07]  /*13c80*/  IMAD.IADD R0, R0, 0x1, -R5 ;  /* 0x0000000100007824 */ /* 0x004fce00078e0a05 */
.L_x_481:
[----:B-1----:R-:W2:Y:S04]  /*13c90*/  LDL.LU R2, [R1+0x50] ;  /* 0x0000500001027983 */ /* 0x002ea80000300800 */
[----:B------:R-:W3:Y:S01]  /*13ca0*/  LDL.LU R3, [R1+0x34] ;  /* 0x0000340001037983 */ /* 0x000ee20000300800 */
[----:B------:R-:W-:Y:S01]  /*13cb0*/  BSSY B1, `(.L_x_482) ;  /* 0x0000038000017945 */ /* 0x000fe20003800000 */
[----:B-----5:R-:W-:Y:S02]  /*13cc0*/  SHF.R.S32.HI R20, RZ, 0x1f, R15 ;  /* 0x0000001fff147819 */ /* 0x020fe4000001140f */
[----:B--2---:R-:W-:Y:S02]  /*13cd0*/  SEL R24, R2, RZ, !P0 ;  /* 0x000000ff02187207 */ /* 0x004fe40004000000 */
[----:B---3--:R-:W-:Y:S01]  /*13ce0*/  SEL R29, R3, RZ, !P0 ;  /* 0x000000ff031d7207 */ /* 0x008fe20004000000 */
[----:B------:R-:W-:Y:S06]  /*13cf0*/  @P3 BRA `(.L_x_483) ;  /* 0x0000000000cc3947 */ /* 0x000fec0003800000 */
[----:B------:R-:W2:Y:S01]  /*13d00*/  LDL R2, [R1+0x54] ;  /* 0x0000540001027983 */ /* 0x000ea20000100800 */
[----:B------:R-:W0:Y:S02]  /*13d10*/  LDC R31, c[0x0][0xbe8] ;  /* 0x0002fa00ff1f7b82 */ /* 0x000e240000000800 */
[----:B0-----:R-:W-:Y:S02]  /*13d20*/  IMAD R3, R0, R31, RZ ;  /* 0x0000001f00037224 */ /* 0x001fe400078e02ff */
[----:B--2---:R-:W-:-:S04]  /*13d30*/  IMAD R2, R2, 0xc0, R6 ;  /* 0x000000c002027824 */ /* 0x004fc800078e0206 */
[----:B------:R-:W-:-:S05]  /*13d40*/  VIADD R28, R2, 0xffffff80 ;  /* 0xffffff80021c7836 */ /* 0x000fca0000000000 */
[----:B------:R-:W-:-:S13]  /*13d50*/  ISETP.GE.AND P0, PT, R28, R3, PT ;  /* 0x000000031c00720c */ /* 0x000fda0003f06270 */
[----:B------:R-:W-:Y:S05]  /*13d60*/  @P0 BRA `(.L_x_483) ;  /* 0x0000000000b00947 */ /* 0x000fea0003800000 */
[----:B------:R-:W2:Y:S01]  /*13d70*/  LDL.LU R34, [R1+0x5c] ;  /* 0x00005c0001227983 */ /* 0x000ea20000300800 */
[----:B------:R-:W-:Y:S01]  /*13d80*/  IMAD.MOV.U32 R2, RZ, RZ, 0x9b8 ;  /* 0x000009b8ff027424 */ /* 0x000fe200078e00ff */
[----:B------:R-:W-:Y:S02]  /*13d90*/  ISETP.GT.AND P3, PT, R88, 0x1, PT ;  /* 0x000000015800780c */ /* 0x000fe40003f64270 */
[----:B------:R-:W-:Y:S02]  /*13da0*/  ISETP.NE.AND P0, PT, R31, 0x1, PT ;  /* 0x000000011f00780c */ /* 0x000fe40003f05270 */
[----:B------:R-:W-:Y:S02]  /*13db0*/  SEL R30, R2, 0x978, P3 ;  /* 0x00000978021e7807 */ /* 0x000fe40001800000 */
[----:B------:R-:W0:Y:S01]  /*13dc0*/  LDC.64 R2, c[0x0][0xba8] ;  /* 0x0002ea00ff027b82 */ /* 0x000e220000000a00 */
[----:B------:R-:W-:-:S07]  /*13dd0*/  MOV R21, R28 ;  /* 0x0000001c00157202 */ /* 0x000fce0000000f00 */
[----:B------:R-:W1:Y:S08]  /*13de0*/  LDC.64 R10, c[0x0][R30+0x220] ;  /* 0x000088001e0a7b82 */ /* 0x000e700000000a00 */
[----:B------:R-:W3:Y:S08]  /*13df0*/  LDC.64 R8, c[0x0][R30+0x218] ;  /* 0x000086001e087b82 */ /* 0x000ef00000000a00 */
[----:B------:R-:W4:Y:S08]  /*13e00*/  LDC.64 R6, c[0x0][R30+0x228] ;  /* 0x00008a001e067b82 */ /* 0x000f300000000a00 */
[----:B------:R-:W5:Y:S08]  /*13e10*/  LDC.64 R4, c[0x0][R30+0x210] ;  /* 0x000084001e047b82 */ /* 0x000f700000000a00 */
[----:B------:R-:W3:Y:S08]  /*13e20*/  @P0 LDC R13, c[0x0][0xbec] ;  /* 0x0002fb00ff0d0b82 */ /* 0x000ef00000000800 */
[----:B------:R-:W4:Y:S01]  /*13e30*/  @P0 LDC R35, c[0x0][0xbf0] ;  /* 0x0002fc00ff230b82 */ /* 0x000f220000000800 */
[----:B-1----:R-:W-:-:S07]  /*13e40*/  IMAD R11, R11, R29, RZ ;  /* 0x0000001d0b0b7224 */ /* 0x002fce00078e02ff */
[----:B0-----:R-:W0:Y:S01]  /*13e50*/  @!P3 LDC R2, c[0x0][0xb50] ;  /* 0x0002d400ff02bb82 */ /* 0x001e220000000800 */
[----:B------:R-:W-:Y:S02]  /*13e60*/  IMAD R11, R10, R24, R11 ;  /* 0x000000180a0b7224 */ /* 0x000fe400078e020b */
[----:B---3--:R-:W-:-:S05]  /*13e70*/  @P0 IMAD.HI.U32 R14, R28, R13, RZ ;  /* 0x0000000d1c0e0227 */ /* 0x008fca00078e00ff */
[----:B------:R-:W1:Y:S01]  /*13e80*/  @!P3 LDC R3, c[0x0][0xb54] ;  /* 0x0002d500ff03bb82 */ /* 0x000e620000000800 */
[-C--:B------:R-:W-:Y:S02]  /*13e90*/  IMAD R33, R9, R22.reuse, RZ ;  /* 0x0000001609217224 */ /* 0x080fe400078e02ff */
[----:B------:R-:W-:Y:S01]  /*13ea0*/  IMAD.WIDE.U32 R12, R8, R22, RZ ;  /* 0x00000016080c7225 */ /* 0x000fe200078e00ff */
[----:B----4-:R-:W-:-:S03]  /*13eb0*/  @P0 SHF.R.U32.HI R21, RZ, R35, R14 ;  /* 0x00000023ff150219 */ /* 0x010fc6000001160e */
[----:B------:R-:W-:-:S04]  /*13ec0*/  IMAD.WIDE.U32 R8, R10, R29, RZ ;  /* 0x0000001d0a087225 */ /* 0x000fc800078e00ff */
[----:B------:R-:W-:Y:S01]  /*13ed0*/  IMAD.IADD R13, R33, 0x1, R13 ;  /* 0x00000001210d7824 */ /* 0x000fe200078e020d */
[----:B------:R-:W-:Y:S01]  /*13ee0*/  IADD3 R12, P0, P1, R8, R12, R15 ;  /* 0x0000000c080c7210 */ /* 0x000fe2000791e00f */
[----:B------:R-:W-:Y:S02]  /*13ef0*/  IMAD.MOV R8, RZ, RZ, -R21 ;  /* 0x000000ffff087224 */ /* 0x000fe400078e0a15 */
[----:B------:R-:W-:Y:S02]  /*13f00*/  IMAD.IADD R11, R9, 0x1, R11 ;  /* 0x00000001090b7824 */ /* 0x000fe400078e020b */
[----:B------:R-:W-:-:S03]  /*13f10*/  IMAD R9, R31, R8, R28 ;  /* 0x000000081f097224 */ /* 0x000fc600078e021c */
[----:B------:R-:W-:Y:S01]  /*13f20*/  IADD3.X R8, R11, R13, R20, P0, P1 ;  /* 0x0000000d0b087210 */ /* 0x000fe200007e2414 */
[----:B-----5:R-:W-:Y:S01]  /*13f30*/  IMAD R5, R5, R9, RZ ;  /* 0x0000000905057224 */ /* 0x020fe200078e02ff */
[----:B------:R-:W-:-:S05]  /*13f40*/  SHF.R.S32.HI R11, RZ, 0x1f, R9 ;  /* 0x0000001fff0b7819 */ /* 0x000fca0000011409 */
[----:B------:R-:W-:Y:S01]  /*13f50*/  IMAD R11, R4, R11, R5 ;  /* 0x0000000b040b7224 */ /* 0x000fe200078e0205 */
[----:B--2---:R-:W-:-:S05]  /*13f60*/  SEL R35, R34, RZ, P3 ;  /* 0x000000ff22237207 */ /* 0x004fca0001800000 */
[-C--:B------:R-:W-:Y:S02]  /*13f70*/  IMAD R33, R7, R35.reuse, RZ ;  /* 0x0000002307217224 */ /* 0x080fe400078e02ff */
[----:B------:R-:W-:-:S04]  /*13f80*/  IMAD.WIDE.U32 R6, R6, R35, RZ ;  /* 0x0000002306067225 */ /* 0x000fc800078e00ff */
[----:B------:R-:W-:Y:S01]  /*13f90*/  IMAD.IADD R7, R33, 0x1, R7 ;  /* 0x0000000121077824 */ /* 0x000fe200078e0207 */
[----:B------:R-:W-:Y:S02]  /*13fa0*/  IADD3 R6, P0, P1, R21, R12, R6 ;  /* 0x0000000c15067210 */ /* 0x000fe4000791e006 */
[----:B------:R-:W-:-:S04]  /*13fb0*/  SHF.R.S32.HI R21, RZ, 0x1f, R21 ;  /* 0x0000001fff157819 */ /* 0x000fc80000011415 */
[----:B------:R-:W-:-:S03]  /*13fc0*/  IADD3.X R7, R21, R8, R7, P0, P1 ;  /* 0x0000000815077210 */ /* 0x000fc600007e2407 */
[----:B------:R-:W-:-:S04]  /*13fd0*/  IMAD.WIDE.U32 R4, R4, R9, R6 ;  /* 0x0000000904047225 */ /* 0x000fc800078e0006 */
[----:B------:R-:W-:Y:S01]  /*13fe0*/  IMAD.IADD R5, R5, 0x1, R11 ;  /* 0x0000000105057824 */ /* 0x000fe200078e020b */
[----:B0-----:R-:W-:-:S04]  /*13ff0*/  LEA R2, P0, R4, R2, 0x2 ;  /* 0x0000000204027211 */ /* 0x001fc800078010ff */
[----:B-1----:R-:W-:Y:S01]  /*14000*/  LEA.HI.X R3, R4, R3, R5, 0x2, P0 ;  /* 0x0000000304037211 */ /* 0x002fe200000f1405 */
[----:B------:R-:W-:-:S05]  /*14010*/  IMAD.MOV.U32 R5, RZ, RZ, -0x800000 ;  /* 0xff800000ff057424 */ /* 0x000fca00078e00ff */
[----:B------:R0:W-:Y:S03]  /*14020*/  STG.E desc[UR40][R2.64], R5 ;  /* 0x0000000502007986 */ /* 0x0001e6000c101928 */
.L_x_483:
[----:B------:R-:W-:Y:S05]  /*14030*/  BSYNC B1 ;  /* 0x0000000000017941 */ /* 0x000fea0003800000 */
.L_x_482:
[----:B------:R-:W-:Y:S05]  /*14040*/  @P2 BRA `(.L_x_478) ;  /* 0x00000004006c2947 */ /* 0x000fea0003800000 */
[----:B------:R1:W5:Y:S01]  /*14050*/  LDL R10, [R1+0x60] ;  /* 0x00006000010a7983 */ /* 0x0003620000100800 */
[----:B------:R-:W2:Y:S03]  /*14060*/  LDC R11, c[0x0][0xbe8] ;  /* 0x0002fa00ff0b7b82 */ /* 0x000ea60000000800 */
[----:B------:R1:W5:Y:S04]  /*14070*/  LDL R14, [R1+0xa8] ;  /* 0x0000a800010e7983 */ /* 0x0003680000100800 */
[----:B------:R1:W5:Y:S04]  /*14080*/  LDL R21, [R1+0x58] ;  /* 0x0000580001157983 */ /* 0x0003680000100800 */
[----:B------:R-:W3:Y:S04]  /*14090*/  LDL R8, [R1+0xac] ;  /* 0x0000ac0001087983 */ /* 0x000ee80000100800 */
[----:B------:R-:W4:Y:S01]  /*140a0*/  LDL R6, [R1+0x38] ;  /* 0x0000380001067983 */ /* 0x000f220000100800 */
[--C-:B------:R-:W-:Y:S01]  /*140b0*/  SHF.R.S32.HI R4, RZ, 0x1f, R32.reuse ;  /* 0x0000001fff047819 */ /* 0x100fe20000011420 */
[----:B------:R-:W-:Y:S01]  /*140c0*/  ULDC.64 UR4, c[0x0][0xaa0] ;  /* 0x0002a80000047ab9 */ /* 0x000fe20000000a00 */
[----:B------:R-:W-:Y:S01]  /*140d0*/  SHF.R.S32.HI R13, RZ, 0x1f, R32 ;  /* 0x0000001fff0d7819 */ /* 0x000fe20000011420 */
[----:B------:R-:W4:Y:S01]  /*140e0*/  LDL.LU R12, [R1+0x54] ;  /* 0x00005400010c7983 */ /* 0x000f220000300800 */
[-C--:B------:R-:W-:Y:S01]  /*140f0*/  LEA.HI R4, R4, R32.reuse, RZ, 0x2 ;  /* 0x0000002004047211 */ /* 0x080fe200078f10ff */
[----:B0-----:R-:W-:Y:S01]  /*14100*/  IMAD R2, R20, UR4, RZ ;  /* 0x0000000414027c24 */ /* 0x001fe2000f8e02ff */
[----:B------:R-:W-:Y:S01]  /*14110*/  LEA.HI R13, R13, R32, RZ, 0x2 ;  /* 0x000000200d0d7211 */ /* 0x000fe200078f10ff */
[----:B------:R-:W-:Y:S01]  /*14120*/  ULDC.64 UR6, c[0x0][0xaf0] ;  /* 0x0002bc0000067ab9 */ /* 0x000fe20000000a00 */
[----:B--2---:R-:W-:Y:S01]  /*14130*/  ISETP.NE.AND P0, PT, R11, 0x1, PT ;  /* 0x000000010b00780c */ /* 0x004fe20003f05270 */
[C---:B------:R-:W-:Y:S01]  /*14140*/  IMAD R5, R15.reuse, UR5, R2 ;  /* 0x000000050f057c24 */ /* 0x040fe2000f8e0202 */
[----:B------:R-:W-:Y:S01]  /*14150*/  LOP3.LUT R4, R4, 0xfffffffc, RZ, 0xc0, !PT ;  /* 0xfffffffc04047812 */ /* 0x000fe200078ec0ff */
[----:B------:R-:W-:Y:S01]  /*14160*/  IMAD.WIDE.U32 R2, R15, UR4, RZ ;  /* 0x000000040f027c25 */ /* 0x000fe2000f8e00ff */
[----:B------:R-:W-:Y:S01]  /*14170*/  SHF.R.S32.HI R13, RZ, 0x2, R13 ;  /* 0x00000002ff0d7819 */ /* 0x000fe2000001140d */
[----:B------:R-:W-:Y:S01]  /*14180*/  ULDC.64 UR4, c[0x0][0xae8] ;  /* 0x0002ba0000047ab9 */ /* 0x000fe20000000a00 */
[----:B------:R-:W-:Y:S01]  /*14190*/  BSSY B1, `(.L_x_484) ;  /* 0x0000035000017945 */ /* 0x000fe20003800000 */
[----:B------:R-:W-:Y:S01]  /*141a0*/  IMAD.IADD R4, R32, 0x1, -R4 ;  /* 0x0000000120047824 */ /* 0x000fe200078e0a04 */
[----:B------:R-:W-:-:S03]  /*141b0*/  IADD3 R3, R3, R5, RZ ;  /* 0x0000000503037210 */ /* 0x000fc60007ffe0ff */
[----:B------:R-:W-:Y:S02]  /*141c0*/  IMAD R4, R4, 0x60, R13 ;  /* 0x0000006004047824 */ /* 0x000fe400078e020d */
[----:B------:R-:W0:Y:S01]  /*141d0*/  @P0 LDC R7, c[0x0][0xbec] ;  /* 0x0002fb00ff070b82 */ /* 0x000e220000000800 */
[----:B------:R-:W-:-:S04]  /*141e0*/  IMAD.WIDE.U32 R2, R22, UR4, R2 ;  /* 0x0000000416027c25 */ /* 0x000fc8000f8e0002 */
[----:B------:R-:W-:Y:S01]  /*141f0*/  IMAD R3, R22, UR5, R3 ;  /* 0x0000000516037c24 */ /* 0x000fe2000f8e0203 */
[----:B------:R-:W-:Y:S02]  /*14200*/  ULDC.64 UR4, c[0x0][0xae0] ;  /* 0x0002b80000047ab9 */ /* 0x000fe40000000a00 */
[----:B------:R-:W2:Y:S01]  /*14210*/  @P0 LDC R9, c[0x0][0xbf0] ;  /* 0x0002fc00ff090b82 */ /* 0x000ea20000000800 */
[----:B------:R-:W-:-:S04]  /*14220*/  IMAD.WIDE.U32 R2, R29, UR6, R2 ;  /* 0x000000061d027c25 */ /* 0x000fc8000f8e0002 */
[----:B---3--:R-:W-:Y:S02]  /*14230*/  IMAD.MOV.U32 R28, RZ, RZ, R8 ;  /* 0x000000ffff1c7224 */ /* 0x008fe400078e0008 */
[----:B----4-:R-:W-:Y:S02]  /*14240*/  IMAD.MOV.U32 R30, RZ, RZ, R6 ;  /* 0x000000ffff1e7224 */ /* 0x010fe400078e0006 */
[----:B------:R-:W-:Y:S02]  /*14250*/  IMAD R6, R24, UR6, RZ ;  /* 0x0000000618067c24 */ /* 0x000fe4000f8e02ff */
[----:B------:R-:W-:-:S04]  /*14260*/  IMAD R8, R12, 0xc0, R4 ;  /* 0x000000c00c087824 */ /* 0x000fc800078e0204 */
[----:B0-----:R-:W-:-:S04]  /*14270*/  @P0 IMAD.HI.U32 R4, R8, R7, RZ ;  /* 0x0000000708040227 */ /* 0x001fc800078e00ff */
[----:B------:R-:W-:Y:S01]  /*14280*/  IMAD.MOV.U32 R5, RZ, RZ, R8 ;  /* 0x000000ffff057224 */ /* 0x000fe200078e0008 */
[----:B--2---:R-:W-:Y:S01]  /*14290*/  @P0 SHF.R.U32.HI R5, RZ, R9, R4 ;  /* 0x00000009ff050219 */ /* 0x004fe20000011604 */
[----:B------:R-:W-:-:S03]  /*142a0*/  IMAD R9, R29, UR7, R6 ;  /* 0x000000071d097c24 */ /* 0x000fc6000f8e0206 */
[--C-:B------:R-:W-:Y:S01]  /*142b0*/  SHF.R.S32.HI R4, RZ, 0x1f, R5.reuse ;  /* 0x0000001fff047819 */ /* 0x100fe20000011405 */
[----:B------:R-:W-:Y:S02]  /*142c0*/  IMAD.MOV R7, RZ, RZ, -R5 ;  /* 0x000000ffff077224 */ /* 0x000fe400078e0a05 */
[----:B------:R-:W-:Y:S02]  /*142d0*/  IMAD.IADD R3, R3, 0x1, R9 ;  /* 0x0000000103037824 */ /* 0x000fe400078e0209 */
[----:B------:R-:W-:Y:S02]  /*142e0*/  IMAD R7, R11, R7, R8 ;  /* 0x000000070b077224 */ /* 0x000fe400078e0208 */
[----:B------:R-:W-:Y:S02]  /*142f0*/  IMAD R4, R4, UR4, RZ ;  /* 0x0000000404047c24 */ /* 0x000fe4000f8e02ff */
[----:B------:R-:W-:-:S04]  /*14300*/  IMAD.WIDE.U32 R2, R5, UR4, R2 ;  /* 0x0000000405027c25 */ /* 0x000fc8000f8e0002 */
[----:B------:R-:W-:Y:S01]  /*14310*/  IMAD R9, R5, UR5, R4 ;  /* 0x0000000505097c24 */ /* 0x000fe2000f8e0204 */
[----:B------:R-:W-:Y:S01]  /*14320*/  SHF.R.S32.HI R4, RZ, 0x1f, R7 ;  /* 0x0000001fff047819 */ /* 0x000fe20000011407 */
[----:B------:R-:W-:Y:S01]  /*14330*/  ULDC.64 UR4, c[0x0][0xad8] ;  /* 0x0002b60000047ab9 */ /* 0x000fe20000000a00 */
[----:B------:R-:W-:Y:S02]  /*14340*/  IMAD R11, R0, R11, RZ ;  /* 0x0000000b000b7224 */ /* 0x000fe400078e02ff */
[----:B------:R-:W-:Y:S02]  /*14350*/  IMAD.IADD R3, R3, 0x1, R9 ;  /* 0x0000000103037824 */ /* 0x000fe400078e0209 */
[----:B------:R-:W-:Y:S02]  /*14360*/  IMAD R4, R4, UR4, RZ ;  /* 0x0000000404047c24 */ /* 0x000fe4000f8e02ff */
[----:B------:R-:W-:Y:S02]  /*14370*/  IMAD R0, R12, 0xc0, R13 ;  /* 0x000000c00c007824 */ /* 0x000fe400078e020d */
[----:B------:R-:W-:-:S02]  /*14380*/  IMAD R5, R7, UR5, R4 ;  /* 0x0000000507057c24 */ /* 0x000fc4000f8e0204 */
[----:B------:R-:W-:Y:S01]  /*14390*/  IMAD.WIDE.U32 R2, R7, UR4, R2 ;  /* 0x0000000407027c25 */ /* 0x000fe2000f8e0002 */
[----:B------:R-:W-:Y:S01]  /*143a0*/  ISETP.GE.AND P0, PT, R0, R11, PT ;  /* 0x0000000b0000720c */ /* 0x000fe20003f06270 */
[----:B------:R-:W-:Y:S02]  /*143b0*/  ULDC.64 UR4, c[0x0][0xa80] ;  /* 0x0002a00000047ab9 */ /* 0x000fe40000000a00 */
[----:B------:R-:W-:Y:S01]  /*143c0*/  IMAD.IADD R3, R3, 0x1, R5 ;  /* 0x0000000103037824 */ /* 0x000fe200078e0205 */
[----:B------:R-:W-:-:S04]  /*143d0*/  LEA R4, P1, R2, UR4, 0x1 ;  /* 0x0000000402047c11 */ /* 0x000fc8000f8208ff */
[----:B------:R-:W-:Y:S02]  /*143e0*/  LEA.HI.X R5, R2, UR5, R3, 0x1, P1 ;  /* 0x0000000502057c11 */ /* 0x000fe400088f0c03 */
[----:B------:R1:W0:Y:S04]  /*143f0*/  SHFL.IDX PT, R2, R4, RZ, 0x1c1f ;  /* 0x001c1fff04027589 */ /* 0x00022800000e0000 */
[----:B------:R1:W2:Y:S01]  /*14400*/  SHFL.IDX PT, R3, R5, RZ, 0x1c1f ;  /* 0x001c1fff05037589 */ /* 0x0002a200000e0000 */
[----:B------:R-:W-:Y:S05]  /*14410*/  @P0 BRA `(.L_x_485) ;  /* 0x0000000000300947 */ /* 0x000fea0003800000 */
[----:B------:R-:W-:Y:S02]  /*14420*/  ULDC UR4, c[0x0][0xac8] ;  /* 0x0002b20000047ab9 */ /* 0x000fe40000000800 */
[----:B-----5:R-:W-:Y:S02]  /*14430*/  ISETP.GE.AND P3, PT, R21, UR4, PT ;  /* 0x0000000415007c0c */ /* 0x020fe4000bf66270 */
[----:B------:R-:W-:Y:S02]  /*14440*/  ISETP.GE.AND P4, PT, R10, UR4, PT ;  /* 0x000000040a007c0c */ /* 0x000fe4000bf86270 */
[----:B------:R-:W-:-:S09]  /*14450*/  ISETP.GE.AND P2, PT, R30, UR4, PT ;  /* 0x000000041e007c0c */ /* 0x000fd2000bf46270 */
[CC--:B0-----:R-:W-:Y:S02]  /*14460*/  @!P3 LEA R8, P0, R21.reuse, R2.reuse, 0x1 ;  /* 0x000000021508b211 */ /* 0x0c1fe400078008ff */
[----:B------:R-:W-:Y:S02]  /*14470*/  @!P4 LEA R12, P1, R10, R2, 0x1 ;  /* 0x000000020a0cc211 */ /* 0x000fe400078208ff */
[----:B--2---:R-:W-:Y:S01]  /*14480*/  @!P2 IMAD.WIDE R6, R30, 0x2, R2 ;  /* 0x000000021e06a825 */ /* 0x004fe200078e0202 */
[-C--:B------:R-:W-:Y:S02]  /*14490*/  @!P3 LEA.HI.X R9, R21, R3.reuse, R28, 0x1, P0 ;  /* 0x000000031509b211 */ /* 0x080fe400000f0c1c */
[----:B------:R-:W-:Y:S02]  /*144a0*/  @!P4 LEA.HI.X R13, R10, R3, R14, 0x1, P1 ;  /* 0x000000030a0dc211 */ /* 0x000fe400008f0c0e */
[----:B------:R3:W-:Y:S04]  /*144b0*/  @!P2 ST.E.128 desc[UR40][R6.64], RZ ;  /* 0x000000ff0600a985 */ /* 0x0007e8000c101d28 */
[----:B------:R3:W-:Y:S04]  /*144c0*/  @!P3 ST.E.128 desc[UR40][R8.64], RZ ;  /* 0x000000ff0800b985 */ /* 0x0007e8000c101d28 */
[----:B------:R3:W-:Y:S02]  /*144d0*/  @!P4 ST.E.128 desc[UR40][R12.64], RZ ;  /* 0x000000ff0c00c985 */ /* 0x0007e4000c101d28 */
.L_x_485:
[----:B------:R-:W-:Y:S05]  /*144e0*/  BSYNC B1 ;  /* 0x0000000000017941 */ /* 0x000fea0003800000 */
.L_x_484:
[----:B------:R-:W-:Y:S01]  /*144f0*/  VIADD R0, R0, 0x60 ;  /* 0x0000006000007836 */ /* 0x000fe20000000000 */
[----:B--2---:R2:W4:Y:S04]  /*14500*/  SHFL.IDX PT, R3, R5, 0x1, 0x1c1f ;  /* 0x003c1f0005037f89 */ /* 0x00452800000e0000 */
[----:B------:R-:W-:Y:S01]  /*14510*/  ISETP.GE.AND P0, PT, R0, R11, PT ;  /* 0x0000000b0000720c */ /* 0x000fe20003f06270 */
[----:B0-----:R2:W0:-:S12]  /*14520*/  SHFL.IDX PT, R2, R4, 0x1, 0x1c1f ;  /* 0x003c1f0004027f89 */ /* 0x00141800000e0000 */
[----:B--2---:R-:W-:Y:S05]  /*14530*/  @P0 BRA `(.L_x_478) ;  /* 0x0000000000300947 */ /* 0x004fea0003800000 */
[----:B------:R-:W-:Y:S02]  /*14540*/  ULDC UR4, c[0x0][0xac8] ;  /* 0x0002b20000047ab9 */ /* 0x000fe40000000800 */
[----:B-----5:R-:W-:Y:S02]  /*14550*/  ISETP.GE.AND P3, PT, R21, UR4, PT ;  /* 0x0000000415007c0c */ /* 0x020fe4000bf66270 */
[----:B------:R-:W-:Y:S02]  /*14560*/  ISETP.GE.AND P4, PT, R10, UR4, PT ;  /* 0x000000040a007c0c */ /* 0x000fe4000bf86270 */
[----:B------:R-:W-:-:S09]  /*14570*/  ISETP.GE.AND P2, PT, R30, UR4, PT ;  /* 0x000000041e007c0c */ /* 0x000fd2000bf46270 */
[CC--:B0--3--:R-:W-:Y:S02]  /*14580*/  @!P3 LEA R6, P0, R21.reuse, R2.reuse, 0x1 ;  /* 0x000000021506b211 */ /* 0x0c9fe400078008ff */
[----:B------:R-:W-:Y:S02]  /*14590*/  @!P4 LEA R8, P1, R10, R2, 0x1 ;  /* 0x000000020a08c211 */ /* 0x000fe400078208ff */
[----:B-1--4-:R-:W-:Y:S01]  /*145a0*/  @!P2 IMAD.WIDE R4, R30, 0x2, R2 ;  /* 0x000000021e04a825 */ /* 0x012fe200078e0202 */
[-C--:B------:R-:W-:Y:S02]  /*145b0*/  @!P3 LEA.HI.X R7, R21, R3.reuse, R28, 0x1, P0 ;  /* 0x000000031507b211 */ /* 0x080fe400000f0c1c */
[----:B------:R-:W-:Y:S02]  /*145c0*/  @!P4 LEA.HI.X R9, R10, R3, R14, 0x1, P1 ;  /* 0x000000030a09c211 */ /* 0x000fe400008f0c0e */
[----:B------:R2:W-:Y:S04]  /*145d0*/  @!P2 ST.E.128 desc[UR40][R4.64], RZ ;  /* 0x000000ff0400a985 */ /* 0x0005e8000c101d28 */
[----:B------:R2:W-:Y:S04]  /*145e0*/  @!P3 ST.E.128 desc[UR40][R6.64], RZ ;  /* 0x000000ff0600b985 */ /* 0x0005e8000c101d28 */
[----:B------:R2:W-:Y:S02]  /*145f0*/  @!P4 ST.E.128 desc[UR40][R8.64], RZ ;  /* 0x000000ff0800c985 */ /* 0x0005e4000c101d28 */
.L_x_478:
[----:B------:R-:W-:Y:S05]  /*14600*/  BSYNC B0 ;  /* 0x0000000000007941 */ /* 0x000fea0003800000 */
.L_x_472:
[----:B------:R-:W-:Y:S02]  /*14610*/  ULDC UR4, c[0x0][0xc3c] ;  /* 0x00030f0000047ab9 */ /* 0x000fe40000000800 */
[----:B------:R-:W-:-:S13]  /*14620*/  ISETP.GE.AND P0, PT, R27, UR4, PT ;  /* 0x000000041b007c0c */ /* 0x000fda000bf06270 */
[----:B------:R-:W-:Y:S05]  /*14630*/  @!P0 BRA `(.L_x_486) ;  /* 0xfffffecc00208947 */ /* 0x000fea000383ffff */
[----:B------:R-:W-:Y:S05]  /*14640*/  BRA `(.L_x_359) ;  /* 0x00000074002c7947 */ /* 0x000fea0003800000 */
.L_x_357:
[----:B------:R-:W-:-:S08]  /*14650*/  NOP ;  /* 0x0000000000007918 */ /* 0x000fd00000000000 */
[----:B--2---:R-:W0:-:S00]  /*14660*/  USETMAXREG.DEALLOC.CTAPOOL 0x20 ;  /* 0x00000020000079c8 */ /* 0x004e0000080e0500 */
[----:B0-----:R-:W2:Y:S01]  /*14670*/  LDL.LU R3, [R1+0x28] ;  /* 0x0000280001037983 */ /* 0x001ea20000300800 */
[----:B------:R-:W-:-:S06]  /*14680*/  LOP3.LUT R0, R6, 0x3, RZ, 0xc0, !PT ;  /* 0x0000000306007812 */ /* 0x000fcc00078ec0ff */
[----:B------:R-:W0:Y:S02]  /*14690*/  SHFL.IDX PT, R0, R0, RZ, 0x1f ;  /* 0x00001fff00007589 */ /* 0x000e2400000e0000 */
[----:B0-----:R-:W-:-:S13]  /*146a0*/  ISETP.NE.AND P0, PT, R0, RZ, PT ;  /* 0x000000ff0000720c */ /* 0x001fda0003f05270 */
[----:B------:R-:W-:Y:S01]  /*146b0*/  @P0 BAR.SYNC.DEFER_BLOCKING 0x5, 0x200 ;  /* 0x0148000000000b1d */ /* 0x000fe20000010000 */
[----:B--2---:R-:W-:-:S04]  /*146c0*/  LOP3.LUT R3, R3, 0xffffffef, RZ, 0xc0, !PT ;  /* 0xffffffef03037812 */ /* 0x004fc800078ec0ff */
[----:B------:R-:W-:-:S05]  /*146d0*/  @P0 LOP3.LUT R3, R3, 0x10, RZ, 0xfc, !PT ;  /* 0x0000001003030812 */ /* 0x000fca00078efcff */
[----:B------:R0:W-:Y:S02]  /*146e0*/  STL [R1+0x28], R3 ;  /* 0x0000280301007387 */ /* 0x0001e40000100800 */
[----:B0-----:R-:W-:-:S04]  /*146f0*/  @P0 MOV R3, 0x400 ;  /* 0x0000040000030802 */ /* 0x001fc80000000f00 */
[----:B------:R-:W-:-:S05]  /*14700*/  @P0 LEA R2, R2, R3, 0x18 ;  /* 0x0000000302020211 */ /* 0x000fca00078ec0ff */
[----:B------:R0:W1:Y:S01]  /*14710*/  @P0 LDS.128 R24, [R2+0x19cd0] ;  /* 0x019cd00002180984 */ /* 0x0000620000000c00 */
[----:B------:R-:W-:Y:S06]  /*14720*/  @P0 BAR.ARV 0x4, 0x200 ;  /* 0x0108000000000b1d */ /* 0x000fec0000002000 */
[----:B------:R-:W-:Y:S05]  /*14730*/  @P0 BRA `(.L_x_487) ;  /* 0x0000000800880947 */ /* 0x000fea0003800000 */
[----:B------:R-:W2:Y:S01]  /*14740*/  S2R R4, SR_TID.X ;  /* 0x0000000000047919 */ /* 0x000ea20000002100 */
[----:B------:R-:W-:Y:S01]  /*14750*/  ULDC UR4, c[0x0][0xc3c] ;  /* 0x00030f0000047ab9 */ /* 0x000fe20000000800 */
[----:B------:R-:W-:Y:S02]  /*14760*/  IMAD.MOV.U32 R7, RZ, RZ, RZ ;  /* 0x000000ffff077224 */ /* 0x000fe400078e00ff */
[----:B------:R-:W-:Y:S01]  /*14770*/  IMAD.MOV.U32 R8, RZ, RZ, RZ ;  /* 0x000000ffff087224 */ /* 0x000fe200078e00ff */
[----:B------:R-:W3:Y:S01]  /*14780*/  S2UR UR6, SR_CTAID.X ;  /* 0x00000000000679c3 */ /* 0x000ee20000002500 */
[----:B------:R-:W-:Y:S01]  /*14790*/  ULDC UR5, c[0x0][0xc38] ;  /* 0x00030e0000057ab9 */ /* 0x000fe20000000800 */
[----:B--2---:R-:W-:-:S04]  /*147a0*/  LOP3.LUT R0, R4, 0x1f, RZ, 0xc0, !PT ;  /* 0x0000001f04007812 */ /* 0x004fc800078ec0ff */
[----:B------:R-:W-:-:S04]  /*147b0*/  ISETP.NE.AND P0, PT, R0, 0x1f, PT ;  /* 0x0000001f0000780c */ /* 0x000fc80003f05270 */
[----:B------:R-:W-:-:S13]  /*147c0*/  ISETP.GE.OR P1, PT, R0, UR4, !P0 ;  /* 0x0000000400007c0c */ /* 0x000fda000c726670 */
[----:B------:R-:W2:Y:S08]  /*147d0*/  @!P1 LDC.64 R4, c[0x0][0xc80] ;  /* 0x00032000ff049b82 */ /* 0x000eb00000000a00 */
[----:B0-----:R-:W0:Y:S01]  /*147e0*/  @!P1 LDC.64 R2, c[0x0][0xc78] ;  /* 0x00031e00ff029b82 */ /* 0x001e220000000a00 */
[----:B--2---:R-:W-:-:S05]  /*147f0*/  @!P1 IMAD.WIDE.U32 R4, R0, 0x4, R4 ;  /* 0x0000000400049825 */ /* 0x004fca00078e0004 */
[----:B------:R-:W2:Y:S01]  /*14800*/  @!P1 LDG.E R7, desc[UR40][R4.64] ;  /* 0x0000002804079981 */ /* 0x000ea2000c1e1900 */
[----:B0-----:R-:W-:-:S05]  /*14810*/  @!P1 IMAD.WIDE.U32 R2, R0, 0x4, R2 ;  /* 0x0000000400029825 */ /* 0x001fca00078e0002 */
[----:B------:R-:W2:Y:S01]  /*14820*/  @!P1 LDG.E R8, desc[UR40][R2.64] ;  /* 0x0000002802089981 */ /* 0x000ea2000c1e1900 */
[C---:B------:R-:W-:Y:S02]  /*14830*/  ISETP.NE.AND P1, PT, R0.reuse, RZ, PT ;  /* 0x000000ff0000720c */ /* 0x040fe40003f25270 */
[C---:B------:R-:W-:Y:S02]  /*14840*/  ISETP.GE.U32.AND P2, PT, R0.reuse, 0x2, PT ;  /* 0x000000020000780c */ /* 0x040fe40003f46070 */
[C---:B------:R-:W-:Y:S02]  /*14850*/  ISETP.GE.U32.AND P3, PT, R0.reuse, 0x4, PT ;  /* 0x000000040000780c */ /* 0x040fe40003f66070 */
[C---:B------:R-:W-:Y:S02]  /*14860*/  ISETP.GE.U32.AND P4, PT, R0.reuse, 0x8, PT ;  /* 0x000000080000780c */ /* 0x040fe40003f86070 */
[----:B------:R-:W-:Y:S01]  /*14870*/  ISETP.GE.U32.AND P5, PT, R0, 0x10, PT ;  /* 0x000000100000780c */ /* 0x000fe20003fa6070 */
[----:B------:R-:W-:Y:S01]  /*14880*/  UMOV UR4, URZ ;  /* 0x0000003f00047c82 */ /* 0x000fe20008000000 */
[----:B--2---:R-:W-:-:S05]  /*14890*/  IMAD R9, R7, R8, RZ ;  /* 0x0000000807097224 */ /* 0x004fca00078e02ff */
[----:B------:R-:W0:Y:S02]  /*148a0*/  SHFL.UP PT, R10, R9, 0x1, RZ ;  /* 0x04200000090a7989 */ /* 0x000e2400000e00ff */
[----:B0-----:R-:W-:-:S05]  /*148b0*/  SEL R10, R10, RZ, P1 ;  /* 0x000000ff0a0a7207 */ /* 0x001fca0000800000 */
[----:B------:R-:W-:-:S05]  /*148c0*/  IMAD.IADD R10, R9, 0x1, R10 ;  /* 0x00000001090a7824 */ /* 0x000fca00078e020a */
[----:B------:R-:W0:Y:S02]  /*148d0*/  SHFL.UP PT, R11, R10, 0x2, RZ ;  /* 0x044000000a0b7989 */ /* 0x000e2400000e00ff */
[----:B0-----:R-:W-:-:S04]  /*148e0*/  SEL R11, R11, RZ, P2 ;  /* 0x000000ff0b0b7207 */ /* 0x001fc80001000000 */
[----:B------:R-:W-:-:S05]  /*148f0*/  IADD3 R11, R10, R11, RZ ;  /* 0x0000000b0a0b7210 */ /* 0x000fca0007ffe0ff */
        /* <DEDUP_REMOVED lines=9> */
[----:B------:R-:W0:Y:S02]  /*14990*/  SHFL.IDX PT, R9, R2, 0x1f, 0x1f ;  /* 0x03e01f0002097f89 */ /* 0x000e2400000e0000 */
[----:B0-----:R-:W-:-:S05]  /*149a0*/  IMAD R9, R9, UR5, RZ ;  /* 0x0000000509097c24 */ /* 0x001fca000f8e02ff */
[----:B---3--:R-:W-:Y:S01]  /*149b0*/  ISETP.GT.AND P6, PT, R9, UR6, PT ;  /* 0x0000000609007c0c */ /* 0x008fe2000bfc4270 */
[----:B------:R-:W-:-:S12]  /*149c0*/  IMAD.MOV.U32 R4, RZ, RZ, R9 ;  /* 0x000000ffff047224 */ /* 0x000fd800078e0009 */
[----:B------:R-:W-:Y:S05]  /*149d0*/  @P6 BRA `(.L_x_488) ;  /* 0x0000000000a06947 */ /* 0x000fea0003800000 */
[----:B------:R-:W-:Y:S01]  /*149e0*/  IMAD.MOV.U32 R9, RZ, RZ, R4 ;  /* 0x000000ffff097224 */ /* 0x000fe200078e0004 */
[----:B------:R-:W-:Y:S01]  /*149f0*/  UMOV UR4, URZ ;  /* 0x0000003f00047c82 */ /* 0x000fe20008000000 */
[----:B------:R-:W-:-:S05]  /*14a00*/  ULDC UR5, c[0x0][0xc38] ;  /* 0x00030e0000057ab9 */ /* 0x000fca0000000800 */
.L_x_490:
[----:B------:R-:W0:Y:S01]  /*14a10*/  LDC R2, c[0x0][0xc3c] ;  /* 0x00030f00ff027b82 */ /* 0x000e220000000800 */
[----:B------:R-:W-:Y:S01]  /*14a20*/  UIADD3 UR4, UR4, 0x1f, URZ ;  /* 0x0000001f04047890 */ /* 0x000fe2000fffe03f */
[----:B------:R-:W-:Y:S02]  /*14a30*/  ULDC UR7, c[0x0][0xc3c] ;  /* 0x00030f0000077ab9 */ /* 0x000fe40000000800 */
[----:B-1----:R-:W-:-:S03]  /*14a40*/  IMAD.U32 R27, RZ, RZ, UR7 ;  /* 0x00000007ff1b7e24 */ /* 0x002fc6000f8e00ff */
[----:B0-----:R-:W-:-:S13]  /*14a50*/  ISETP.LE.AND P6, PT, R2, UR4, PT ;  /* 0x0000000402007c0c */ /* 0x001fda000bfc3270 */
[----:B------:R-:W-:Y:S05]  /*14a60*/  @P6 BRA `(.L_x_489) ;  /* 0x0000000400986947 */ /* 0x000fea0003800000 */
[----:B------:R-:W-:Y:S02]  /*14a70*/  VIADD R11, R0, UR4 ;  /* 0x00000004000b7c36 */ /* 0x000fe40008000000 */
[----:B------:R-:W-:Y:S02]  /*14a80*/  IMAD.MOV.U32 R7, RZ, RZ, RZ ;  /* 0x000000ffff077224 */ /* 0x000fe400078e00ff */
[----:B------:R-:W-:Y:S01]  /*14a90*/  IMAD.MOV.U32 R8, RZ, RZ, RZ ;  /* 0x000000ffff087224 */ /* 0x000fe200078e00ff */
[----:B------:R-:W-:-:S13]  /*14aa0*/  ISETP.GE.OR P6, PT, R11, R2, !P0 ;  /* 0x000000020b00720c */ /* 0x000fda00047c6670 */
[----:B------:R-:W0:Y:S08]  /*14ab0*/  @!P6 LDC.64 R4, c[0x0][0xc80] ;  /* 0x00032000ff04eb82 */ /* 0x000e300000000a00 */
[----:B------:R-:W1:Y:S01]  /*14ac0*/  @!P6 LDC.64 R2, c[0x0][0xc78] ;  /* 0x00031e00ff02eb82 */ /* 0x000e620000000a00 */
[----:B0-----:R-:W-:-:S05]  /*14ad0*/  @!P6 IMAD.WIDE R4, R11, 0x4, R4 ;  /* 0x000000040b04e825 */ /* 0x001fca00078e0204 */
[----:B------:R-:W2:Y:S01]  /*14ae0*/  @!P6 LDG.E R7, desc[UR40][R4.64] ;  /* 0x000000280407e981 */ /* 0x000ea2000c1e1900 */
[----:B-1----:R-:W-:-:S05]  /*14af0*/  @!P6 IMAD.WIDE R2, R11, 0x4, R2 ;  /* 0x000000040b02e825 */ /* 0x002fca00078e0202 */
[----:B------:R-:W2:Y:S02]  /*14b00*/  @!P6 LDG.E R8, desc[UR40][R2.64] ;  /* 0x000000280208e981 */ /* 0x000ea4000c1e1900 */
[----:B--2---:R-:W-:-:S05]  /*14b10*/  IMAD R13, R7, R8, RZ ;  /* 0x00000008070d7224 */ /* 0x004fca00078e02ff */
        /* <DEDUP_REMOVED lines=16> */
[----:B0-----:R-:W-:-:S04]  /*14c20*/  IMAD R4, R4, UR5, RZ ;  /* 0x0000000504047c24 */ /* 0x001fc8000f8e02ff */
[----:B------:R-:W-:-:S05]  /*14c30*/  IMAD.IADD R9, R4, 0x1, R9 ;  /* 0x0000000104097824 */ /* 0x000fca00078e0209 */
[----:B------:R-:W-:-:S13]  /*14c40*/  ISETP.GT.AND P6, PT, R9, UR6, PT ;  /* 0x0000000609007c0c */ /* 0x000fda000bfc4270 */
[----:B------:R-:W-:Y:S05]  /*14c50*/  @!P6 BRA `(.L_x_490) ;  /* 0xfffffffc006ce947 */ /* 0x000fea000383ffff */
.L_x_488:
[----:B------:R-:W-:Y:S02]  /*14c60*/  IMAD.IADD R11, R9, 0x1, -R4 ;  /* 0x00000001090b7824 */ /* 0x000fe400078e0a04 */
[----:B-1----:R-:W-:Y:S02]  /*14c70*/  IMAD.MOV.U32 R24, RZ, RZ, RZ ;  /* 0x000000ffff187224 */ /* 0x002fe400078e00ff */
[----:B------:R-:W-:-:S05]  /*14c80*/  IMAD R3, R2, UR5, R11 ;  /* 0x0000000502037c24 */ /* 0x000fca000f8e020b */
[----:B------:R-:W-:-:S13]  /*14c90*/  ISETP.GT.AND P0, PT, R3, UR6, PT ;  /* 0x0000000603007c0c */ /* 0x000fda000bf04270 */
[----:B------:R-:W-:-:S04]  /*14ca0*/  VOTE.ANY R5, PT, !P0 ;  /* 0x0000000000057806 */ /* 0x000fc800040e0100 */
[----:B------:R-:W0:Y:S01]  /*14cb0*/  POPC R27, R5 ;  /* 0x00000005001b7309 */ /* 0x000e220000000000 */
[----:B------:R-:W-:Y:S01]  /*14cc0*/  ISETP.NE.AND P0, PT, R5, RZ, PT ;  /* 0x000000ff0500720c */ /* 0x000fe20003f05270 */
[----:B0-----:R-:W0:Y:S04]  /*14cd0*/  SHFL.IDX PT, R7, R7, R27, 0x1f ;  /* 0x00001f1b07077589 */ /* 0x001e2800000e0000 */
[----:B------:R-:W1:Y:S01]  /*14ce0*/  SHFL.IDX PT, R8, R8, R27, 0x1f ;  /* 0x00001f1b08087589 */ /* 0x000e6200000e0000 */
[----:B0-----:R-:W-:-:S04]  /*14cf0*/  IABS R4, R7 ;  /* 0x0000000700047213 */ /* 0x001fc80000000000 */
[----:B------:R-:W0:Y:S01]  /*14d00*/  I2F.RP R9, R4 ;  /* 0x0000000400097306 */ /* 0x000e220000209400 */
[----:B-1----:R-:W-:-:S07]  /*14d10*/  IABS R10, R8 ;  /* 0x00000008000a7213 */ /* 0x002fce0000000000 */
[----:B0-----:R-:W0:Y:S02]  /*14d20*/  MUFU.RCP R9, R9 ;  /* 0x0000000900097308 */ /* 0x001e240000001000 */
[----:B0-----:R-:W-:-:S06]  /*14d30*/  VIADD R3, R9, 0xffffffe ;  /* 0x0ffffffe09037836 */ /* 0x001fcc0000000000 */
[----:B------:R-:W0:Y:S02]  /*14d40*/  F2I.FTZ.U32.TRUNC.NTZ R3, R3 ;  /* 0x0000000300037305 */ /* 0x000e24000021f000 */
[----:B0-----:R-:W-:Y:S01]  /*14d50*/  IMAD.MOV R13, RZ, RZ, -R3 ;  /* 0x000000ffff0d7224 */ /* 0x001fe200078e0a03 */
[----:B------:R-:W-:Y:S06]  /*14d60*/  @!P0 BRA `(.L_x_491) ;  /* 0x0000000000088947 */ /* 0x000fec0003800000 */
[----:B------:R-:W-:-:S05]  /*14d70*/  IADD3 R5, R27, -0x1, RZ ;  /* 0xffffffff1b057810 */ /* 0x000fca0007ffe0ff */
[----:B------:R0:W1:Y:S02]  /*14d80*/  SHFL.IDX PT, R24, R2, R5, 0x1f ;  /* 0x00001f0502187589 */ /* 0x00006400000e0000 */
.L_x_491:
[----:B0-----:R-:W-:Y:S02]  /*14d90*/  IMAD.MOV.U32 R5, RZ, RZ, R10 ;  /* 0x000000ffff057224 */ /* 0x001fe400078e000a */
[----:B-1----:R-:W-:Y:S02]  /*14da0*/  IMAD R24, R24, UR5, R11 ;  /* 0x0000000518187c24 */ /* 0x002fe4000f8e020b */
[----:B------:R-:W0:Y:S01]  /*14db0*/  I2F.RP R12, R5 ;  /* 0x00000005000c7306 */ /* 0x000e220000209400 */
[----:B------:R-:W-:Y:S02]  /*14dc0*/  IMAD R9, R13, R4, RZ ;  /* 0x000000040d097224 */ /* 0x000fe400078e02ff */
[----:B------:R-:W-:Y:S01]  /*14dd0*/  IMAD.MOV.U32 R2, RZ, RZ, RZ ;  /* 0x000000ffff027224 */ /* 0x000fe200078e00ff */
[----:B------:R-:W-:Y:S01]  /*14de0*/  IADD3 R10, -R24, UR6, RZ ;  /* 0x00000006180a7c10 */ /* 0x000fe2000fffe1ff */
[----:B------:R-:W-:Y:S02]  /*14df0*/  VIADD R27, R27, UR4 ;  /* 0x000000041b1b7c36 */ /* 0x000fe40008000000 */
[----:B------:R-:W-:Y:S01]  /*14e00*/  IMAD.HI.U32 R2, R3, R9, R2 ;  /* 0x0000000903027227 */ /* 0x000fe200078e0002 */
[----:B------:R-:W-:-:S02]  /*14e10*/  IABS R3, R7 ;  /* 0x0000000700037213 */ /* 0x000fc40000000000 */
[----:B------:R-:W-:-:S03]  /*14e20*/  IABS R11, R10 ;  /* 0x0000000a000b7213 */ /* 0x000fc60000000000 */
[----:B------:R-:W-:Y:S02]  /*14e30*/  IMAD.MOV R14, RZ, RZ, -R3 ;  /* 0x000000ffff0e7224 */ /* 0x000fe400078e0a03 */
[----:B------:R-:W-:Y:S01]  /*14e40*/  IMAD.HI.U32 R9, R2, R11, RZ ;  /* 0x0000000b02097227 */ /* 0x000fe200078e00ff */
[----:B0-----:R-:W0:Y:S01]  /*14e50*/  MUFU.RCP R12, R12 ;  /* 0x0000000c000c7308 */ /* 0x001e220000001000 */
[----:B------:R-:W-:Y:S02]  /*14e60*/  LOP3.LUT R2, R10, R7, RZ, 0x3c, !PT ;  /* 0x000000070a027212 */ /* 0x000fe400078e3cff */
[----:B------:R-:W-:Y:S02]  /*14e70*/  IMAD R11, R9, R14, R11 ;  /* 0x0000000e090b7224 */ /* 0x000fe400078e020b */
[----:B------:R-:W-:-:S03]  /*14e80*/  ISETP.GE.AND P2, PT, R2, RZ, PT ;  /* 0x000000ff0200720c */ /* 0x000fc60003f46270 */
[----:B------:R-:W-:Y:S01]  /*14e90*/  ISETP.GT.U32.AND P1, PT, R4, R11, PT ;  /* 0x0000000b0400720c */ /* 0x000fe20003f24070 */
[----:B0-----:R-:W-:-:S12]  /*14ea0*/  VIADD R3, R12, 0xffffffe ;  /* 0x0ffffffe0c037836 */ /* 0x001fd80000000000 */
[----:B------:R-:W-:Y:S01]  /*14eb0*/  @!P1 IMAD.IADD R11, R11, 0x1, -R4 ;  /* 0x000000010b0b9824 */ /* 0x000fe200078e0a04 */
[----:B------:R-:W0:Y:S01]  /*14ec0*/  F2I.FTZ.U32.TRUNC.NTZ R3, R3 ;  /* 0x0000000300037305 */ /* 0x000e22000021f000 */
[----:B------:R-:W-:Y:S01]  /*14ed0*/  @!P1 VIADD R9, R9, 0x1 ;  /* 0x0000000109099836 */ /* 0x000fe20000000000 */
[----:B------:R-:W-:Y:S02]  /*14ee0*/  ISETP.NE.AND P1, PT, R7, RZ, PT ;  /* 0x000000ff0700720c */ /* 0x000fe40003f25270 */
[----:B------:R-:W-:Y:S02]  /*14ef0*/  ISETP.GE.U32.AND P0, PT, R11, R4, PT ;  /* 0x000000040b00720c */ /* 0x000fe40003f06070 */
[----:B------:R-:W-:-:S05]  /*14f00*/  IABS R4, R8 ;  /* 0x0000000800047213 */ /* 0x000fca0000000000 */
[----:B------:R-:W-:Y:S02]  /*14f10*/  IMAD.MOV R4, RZ, RZ, -R4 ;  /* 0x000000ffff047224 */ /* 0x000fe400078e0a04 */
[----:B0-----:R-:W-:-:S04]  /*14f20*/  IMAD.MOV R2, RZ, RZ, -R3 ;  /* 0x000000ffff027224 */ /* 0x001fc800078e0a03 */
[----:B------:R-:W-:Y:S02]  /*14f30*/  @P0 VIADD R9, R9, 0x1 ;  /* 0x0000000109090836 */ /* 0x000fe40000000000 */
[----:B------:R-:W-:Y:S01]  /*14f40*/  IMAD R11, R2, R5, RZ ;  /* 0x00000005020b7224 */ /* 0x000fe200078e02ff */
[----:B------:R-:W-:Y:S01]  /*14f50*/  MOV R2, RZ ;  /* 0x000000ff00027202 */ /* 0x000fe20000000f00 */
[----:B------:R-:W-:Y:S01]  /*14f60*/  @!P2 IMAD.MOV R9, RZ, RZ, -R9 ;  /* 0x000000ffff09a224 */ /* 0x000fe200078e0a09 */
[----:B------:R-:W-:-:S03]  /*14f70*/  @!P1 LOP3.LUT R9, RZ, R7, RZ, 0x33, !PT ;  /* 0x00000007ff099212 */ /* 0x000fc600078e33ff */
[----:B------:R-:W-:Y:S01]  /*14f80*/  IMAD.HI.U32 R2, R3, R11, R2 ;  /* 0x0000000b03027227 */ /* 0x000fe200078e0002 */
[----:B------:R-:W-:-:S03]  /*14f90*/  IABS R3, R9 ;  /* 0x0000000900037213 */ /* 0x000fc60000000000 */
[----:B------:R-:W-:Y:S02]  /*14fa0*/  IMAD R7, R7, R9, RZ ;  /* 0x0000000907077224 */ /* 0x000fe400078e02ff */
[----:B------:R-:W-:-:S04]  /*14fb0*/  IMAD.HI.U32 R2, R2, R3, RZ ;  /* 0x0000000302027227 */ /* 0x000fc800078e00ff */
[----:B------:R-:W-:Y:S01]  /*14fc0*/  IMAD R4, R2, R4, R3 ;  /* 0x0000000402047224 */ /* 0x000fe200078e0203 */
[----:B------:R-:W-:Y:S01]  /*14fd0*/  LOP3.LUT R3, R9, R8, RZ, 0x3c, !PT ;  /* 0x0000000809037212 */ /* 0x000fe200078e3cff */
[----:B------:R-:W-:-:S03]  /*14fe0*/  IMAD.IADD R25, R10, 0x1, -R7 ;  /* 0x000000010a197824 */ /* 0x000fc600078e0a07 */
[----:B------:R-:W-:Y:S02]  /*14ff0*/  ISETP.GT.U32.AND P1, PT, R5, R4, PT ;  /* 0x000000040500720c */ /* 0x000fe40003f24070 */
        /* <DEDUP_REMOVED lines=8> */
[--C-:B------:R-:W-:Y:S02]  /*15080*/  IMAD.MOV R3, RZ, RZ, -R2.reuse ;  /* 0x000000ffff037224 */ /* 0x100fe400078e0a02 */
[C---:B------:R-:W-:Y:S02]  /*15090*/  IMAD R2, R8.reuse, 0x1000000, R2 ;  /* 0x0100000008027824 */ /* 0x040fe400078e0202 */
[----:B------:R-:W-:-:S05]  /*150a0*/  IMAD R9, R8, R3, R9 ;  /* 0x0000000308097224 */ /* 0x000fca00078e0209 */
[----:B------:R-:W-:Y:S01]  /*150b0*/  LEA R26, R9, R2, 0x10 ;  /* 0x00000002091a7211 */ /* 0x000fe200078e80ff */
[----:B------:R-:W-:Y:S06]  /*150c0*/  BRA `(.L_x_492) ;  /* 0x00000000000c7947 */ /* 0x000fec0003800000 */
.L_x_489:
[----:B------:R-:W-:Y:S02]  /*150d0*/  IMAD.MOV.U32 R25, RZ, RZ, RZ ;  /* 0x000000ffff197224 */ /* 0x000fe400078e00ff */
[----:B------:R-:W-:Y:S02]  /*150e0*/  IMAD.U32 R24, RZ, RZ, UR6 ;  /* 0x00000006ff187e24 */ /* 0x000fe4000f8e00ff */
[----:B------:R-:W-:-:S07]  /*150f0*/  IMAD.MOV.U32 R26, RZ, RZ, RZ ;  /* 0x000000ffff1a7224 */ /* 0x000fce00078e00ff */
.L_x_492:
[----:B------:R-:W-:-:S13]  /*15100*/  ISETP.NE.AND P0, PT, R0, RZ, PT ;  /* 0x000000ff0000720c */ /* 0x000fda0003f05270 */
[----:B------:R-:W0:Y:S01]  /*15110*/  @!P0 S2R R3, SR_CgaCtaId ;  /* 0x0000000000038919 */ /* 0x000e220000008800 */
[----:B------:R-:W-:-:S04]  /*15120*/  @!P0 MOV R0, 0x400 ;  /* 0x0000040000008802 */ /* 0x000fc80000000f00 */
[----:B0-----:R-:W-:-:S05]  /*15130*/  @!P0 LEA R0, R3, R0, 0x18 ;  /* 0x0000000003008211 */ /* 0x001fca00078ec0ff */
[----:B------:R2:W-:Y:S01]  /*15140*/  @!P0 STS.128 [R0+0x19cd0], R24 ;  /* 0x019cd01800008388 */ /* 0x0005e20000000c00 */
[----:B------:R-:W-:Y:S06]  /*15150*/  BAR.ARV 0x5, 0x200 ;  /* 0x0148000000007b1d */ /* 0x000fec0000002000 */
.L_x_487:
[----:B------:R3:W-:Y:S01]  /*15160*/  STL [R1+0x4c], RZ ;  /* 0x00004cff01007387 */ /* 0x0007e20000100800 */
[----:B------:R-:W-:Y:S01]  /*15170*/  ULDC UR4, c[0x0][0xc3c] ;  /* 0x00030f0000047ab9 */ /* 0x000fe20000000800 */
[----:B------:R-:W-:Y:S01]  /*15180*/  IMAD.MOV.U32 R23, RZ, RZ, 0x1 ;  /* 0x00000001ff177424 */ /* 0x000fe200078e00ff */
[----:B-1----:R-:W-:Y:S01]  /*15190*/  ISETP.GE.AND P0, PT, R27, UR4, PT ;  /* 0x000000041b007c0c */ /* 0x002fe2000bf06270 */
[----:B------:R-:W-:-:S12]  /*151a0*/  IMAD.MOV.U32 R19, RZ, RZ, RZ ;  /* 0x000000ffff137224 */ /* 0x000fd800078e00ff */
[----:B---3--:R-:W-:Y:S05]  /*151b0*/  @P0 BRA `(.L_x_493) ;  /* 0x0000006400540947 */ /* 0x008fea0003800000 */
[----:B------:R-:W3:Y:S01]  /*151c0*/  LDL R10, [R1+0x2c] ;  /* 0x00002c00010a7983 */ /* 0x000ee20000100800 */
[----:B------:R-:W2:Y:S01]  /*151d0*/  S2R R12, SR_TID.X ;  /* 0x00000000000c7919 */ /* 0x000ea20000002100 */
[----:B------:R-:W-:Y:S01]  /*151e0*/  IMAD.SHL.U32 R7, R6, 0x800, RZ ;  /* 0x0000080006077824 */ /* 0x000fe200078e00ff */
[----:B------:R-:W1:Y:S01]  /*151f0*/  S2UR UR4, SR_CgaCtaId ;  /* 0x00000000000479c3 */ /* 0x000e620000008800 */
[C---:B--2---:R-:W-:Y:S01]  /*15200*/  IMAD.SHL.U32 R0, R12.reuse, 0x20, RZ ;  /* 0x000000200c007824 */ /* 0x044fe200078e00ff */
[----:B------:R-:W-:Y:S01]  /*15210*/  SHF.R.U32.HI R3, RZ, 0x1, R12 ;  /* 0x00000001ff037819 */ /* 0x000fe2000001160c */
[C---:B------:R-:W-:Y:S01]  /*15220*/  IMAD.SHL.U32 R4, R12.reuse, 0x80, RZ ;  /* 0x000000800c047824 */ /* 0x040fe200078e00ff */
[----:B------:R-:W-:Y:S02]  /*15230*/  LOP3.LUT R11, R12, 0x7f, RZ, 0xc0, !PT ;  /* 0x0000007f0c0b7812 */ /* 0x000fe400078ec0ff */
[----:B0-----:R-:W-:Y:S02]  /*15240*/  LOP3.LUT R2, R0, 0x80, RZ, 0xc0, !PT ;  /* 0x0000008000027812 */ /* 0x001fe400078ec0ff */
[----:B------:R-:W-:-:S02]  /*15250*/  SHF.L.U32 R29, R12, 0x4, RZ ;  /* 0x000000040c1d7819 */ /* 0x000fc400000006ff */
[----:B------:R-:W-:Y:S02]  /*15260*/  LOP3.LUT R2, R2, 0x10, R3, 0xf8, !PT ;  /* 0x0000001002027812 */ /* 0x000fe400078ef803 */
[----:B------:R-:W-:Y:S01]  /*15270*/  LOP3.LUT R3, R3, 0x20, RZ, 0xc0, !PT ;  /* 0x0000002003037812 */ /* 0x000fe200078ec0ff */
[----:B------:R-:W-:Y:S01]  /*15280*/  IMAD.SHL.U32 R5, R11, 0x10, RZ ;  /* 0x000000100b057824 */ /* 0x000fe200078e00ff */
[----:B------:R-:W-:Y:S02]  /*15290*/  LOP3.LUT R6, R4, 0x400, RZ, 0xc0, !PT ;  /* 0x0000040004067812 */ /* 0x000fe400078ec0ff */
[----:B------:R-:W-:Y:S02]  /*152a0*/  LOP3.LUT R8, R29, 0x60, RZ, 0xc0, !PT ;  /* 0x000000601d087812 */ /* 0x000fe400078ec0ff */
[----:B------:R-:W-:Y:S02]  /*152b0*/  LOP3.LUT R0, R0, 0x360, RZ, 0xc0, !PT ;  /* 0x0000036000007812 */ /* 0x000fe400078ec0ff */
[----:B------:R-:W-:-:S02]  /*152c0*/  LOP3.LUT R3, R3, 0x10, R12, 0xf8, !PT ;  /* 0x0000001003037812 */ /* 0x000fc400078ef80c */
[----:B------:R-:W-:Y:S02]  /*152d0*/  LOP3.LUT R6, R6, 0x800, R7, 0xf8, !PT ;  /* 0x0000080006067812 */ /* 0x000fe400078ef807 */
[--C-:B------:R-:W-:Y:S01]  /*152e0*/  LOP3.LUT R7, R8, 0x700, R5.reuse, 0xf8, !PT ;  /* 0x0000070008077812 */ /* 0x100fe200078ef805 */
[----:B------:R-:W-:Y:S01]  /*152f0*/  IMAD.SHL.U32 R8, R12, 0x2, RZ ;  /* 0x000000020c087824 */ /* 0x000fe200078e00ff */
[----:B------:R-:W-:Y:S01]  /*15300*/  LOP3.LUT R0, R0, 0x400, R5, 0xf8, !PT ;  /* 0x0000040000007812 */ /* 0x000fe200078ef805 */
[----:B------:R-:W-:Y:S01]  /*15310*/  IMAD.SHL.U32 R5, R12, 0x4, RZ ;  /* 0x000000040c057824 */ /* 0x000fe200078e00ff */
[----:B------:R-:W-:Y:S02]  /*15320*/  LOP3.LUT R4, R3, 0x380, R4, 0xf8, !PT ;  /* 0x0000038003047812 */ /* 0x000fe400078ef804 */
[----:B------:R-:W-:-:S04]  /*15330*/  LOP3.LUT R3, R29, 0x90, RZ, 0xc0, !PT ;  /* 0x000000901d037812 */ /* 0x000fc800078ec0ff */
[----:B------:R-:W-:Y:S02]  /*15340*/  LOP3.LUT R8, R3, 0x10, R8, 0x78, !PT ;  /* 0x0000001003087812 */ /* 0x000fe400078e7808 */
[----:B------:R-:W-:Y:S02]  /*15350*/  LOP3.LUT R3, R2, 0x10, R5, 0x78, !PT ;  /* 0x0000001002037812 */ /* 0x000fe400078e7805 */
[----:B------:R-:W-:Y:S02]  /*15360*/  LOP3.LUT R5, R4, 0x70, R29, 0x78, !PT ;  /* 0x0000007004057812 */ /* 0x000fe400078e781d */
[----:B------:R-:W-:Y:S02]  /*15370*/  LOP3.LUT R2, R0, R3, RZ, 0xfc, !PT ;  /* 0x0000000300027212 */ /* 0x000fe400078efcff */
[----:B------:R-:W-:Y:S02]  /*15380*/  LOP3.LUT R9, R7, R8, RZ, 0xfc, !PT ;  /* 0x0000000807097212 */ /* 0x000fe400078efcff */
[----:B------:R-:W-:Y:S01]  /*15390*/  LOP3.LUT R0, R6, R5, RZ, 0xfc, !PT ;  /* 0x0000000506007212 */ /* 0x000fe200078efcff */
[----:B------:R0:W-:Y:S04]  /*153a0*/  STL [R1+0x1c], R2 ;  /* 0x00001c0201007387 */ /* 0x0001e80000100800 */
[----:B------:R-:W-:Y:S01]  /*153b0*/  STL [R1+0x10], R9 ;  /* 0x0000100901007387 */ /* 0x000fe20000100800 */
[----:B------:R-:W-:-:S03]  /*153c0*/  LOP3.LUT P0, RZ, R12, 0x4, RZ, 0xc0, !PT ;  /* 0x000000040cff7812 */ /* 0x000fc6000780c0ff */
[----:B------:R2:W-:Y:S01]  /*153d0*/  STL [R1+0x14], R0 ;  /* 0x0000140001007387 */ /* 0x0005e20000100800 */
[----:B0-----:R-:W-:Y:S02]  /*153e0*/  IMAD.MOV.U32 R2, RZ, RZ, 0x40 ;  /* 0x00000040ff027424 */ /* 0x001fe400078e00ff */
[----:B-1----:R-:W-:Y:S02]  /*153f0*/  IMAD.U32 R4, RZ, RZ, UR4 ;  /* 0x00000004ff047e24 */ /* 0x002fe4000f8e00ff */
[----:B--2---:R-:W-:Y:S01]  /*15400*/  IMAD.SHL.U32 R0, R12, 0x40, RZ ;  /* 0x000000400c007824 */ /* 0x004fe200078e00ff */
[----:B------:R-:W-:-:S04]  /*15410*/  MOV R17, 0x400 ;  /* 0x0000040000117802 */ /* 0x000fc80000000f00 */
[----:B------:R-:W-:Y:S02]  /*15420*/  LOP3.LUT R3, R0, 0x40, RZ, 0xc0, !PT ;  /* 0x0000004000037812 */ /* 0x000fe400078ec0ff */
[----:B------:R-:W-:Y:S01]  /*15430*/  SEL R0, R2, 0xffffffc0, !P0 ;  /* 0xffffffc002007807 */ /* 0x000fe20004000000 */
[----:B------:R-:W-:Y:S01]  /*15440*/  STL [R1+0xc], R4 ;  /* 0x00000c0401007387 */ /* 0x000fe20000100800 */
[----:B------:R-:W-:-:S03]  /*15450*/  LEA R17, R4, R17, 0x18 ;  /* 0x0000001104117211 */ /* 0x000fc600078ec0ff */
[----:B------:R0:W-:Y:S02]  /*15460*/  STL [R1+0x18], R0 ;  /* 0x0000180001007387 */ /* 0x0001e40000100800 */
[----:B0-----:R-:W-:-:S04]  /*15470*/  SHF.R.U32.HI R0, RZ, 0x1, R11 ;  /* 0x00000001ff007819 */ /* 0x001fc8000001160b */
[----:B------:R-:W-:Y:S02]  /*15480*/  LOP3.LUT R0, R0, R3, RZ, 0xfc, !PT ;  /* 0x0000000300007212 */ /* 0x000fe400078efcff */
[----:B------:R-:W-:Y:S02]  /*15490*/  IADD3 R0, R17, R9, RZ ;  /* 0x0000000911007210 */ /* 0x000fe40007ffe0ff */
[----:B------:R-:W-:Y:S01]  /*154a0*/  LOP3.LUT R29, R29, 0x10, RZ, 0xc0, !PT ;  /* 0x000000101d1d7812 */ /* 0x000fe200078ec0ff */
[----:B------:R-:W-:Y:S01]  /*154b0*/  BSSY B7, `(.L_x_493) ;  /* 0x0000625000077945 */ /* 0x000fe20003800000 */
[----:B------:R-:W-:Y:S02]  /*154c0*/  IMAD.MOV.U32 R28, RZ, RZ, 0x1 ;  /* 0x00000001ff1c7424 */ /* 0x000fe400078e00ff */
[----:B------:R-:W-:Y:S01]  /*154d0*/  IMAD.MOV.U32 R22, RZ, RZ, RZ ;  /* 0x000000ffff167224 */ /* 0x000fe200078e00ff */
[----:B------:R-:W-:Y:S01]  /*154e0*/  LOP3.LUT R3, R29, 0x20, RZ, 0xfc, !PT ;  /* 0x000000201d037812 */ /* 0x000fe200078efcff */
[----:B------:R-:W-:-:S02]  /*154f0*/  IMAD.MOV.U32 R19, RZ, RZ, RZ ;  /* 0x000000ffff137224 */ /* 0x000fc400078e00ff */
[----:B------:R-:W-:Y:S01]  /*15500*/  IMAD.MOV.U32 R23, RZ, RZ, 0x1 ;  /* 0x00000001ff177424 */ /* 0x000fe200078e00ff */
[----:B------:R-:W-:Y:S01]  /*15510*/  ULDC.64 UR38, c[0x0][0x198] ;  /* 0x0000660000267ab9 */ /* 0x000fe20000000a00 */
[----:B------:R-:W-:Y:S01]  /*15520*/  ULDC UR36, c[0x0][0xc] ;  /* 0x0000030000247ab9 */ /* 0x000fe20000000800 */
[C---:B---3--:R-:W-:Y:S02]  /*15530*/  LOP3.LUT R4, R10.reuse, 0x2, RZ, 0xfc, !PT ;  /* 0x000000020a047812 */ /* 0x048fe400078efcff */
[----:B------:R-:W-:-:S03]  /*15540*/  LOP3.LUT R2, R10, 0x1, RZ, 0xfc, !PT ;  /* 0x000000010a027812 */ /* 0x000fc600078efcff */
[----:B------:R-:W-:Y:S04]  /*15550*/  STL [R1+0x54], R4 ;  /* 0x0000540401007387 */ /* 0x000fe80000100800 */
[----:B------:R0:W-:Y:S04]  /*15560*/  STL [R1+0x3c], R2 ;  /* 0x00003c0201007387 */ /* 0x0001e80000100800 */
[----:B------:R1:W-:Y:S04]  /*15570*/  STL [R1+0x4c], RZ ;  /* 0x00004cff01007387 */ /* 0x0003e80000100800 */
[----:B------:R1:W-:Y:S01]  /*15580*/  STL [R1+0x30], R0 ;  /* 0x0000300001007387 */ /* 0x0003e20000100800 */
[----:B0-----:R-:W-:-:S07]  /*15590*/  LOP3.LUT R2, R29, 0x40, RZ, 0xfc, !PT ;  /* 0x000000401d027812 */ /* 0x001fce00078efcff */
.L_x_613:
[----:B0-2-4-:R-:W0:Y:S02]  /*155a0*/  LDC.64 R2, c[0x0][0xc88] ;  /* 0x00032200ff027b82 */ /* 0x015e240000000a00 */
[----:B0-----:R-:W-:-:S05]  /*155b0*/  IMAD.WIDE R2, R27, 0x4, R2 ;  /* 0x000000041b027825 */ /* 0x001fca00078e0202 */
[----:B------:R-:W1:Y:S01]  /*155c0*/  LDG.E R18, desc[UR40][R2.64] ;  /* 0x0000002802127981 */ /* 0x000e62000c1e1900 */
[----:B------:R-:W-:Y:S05]  /*155d0*/  YIELD ;  /* 0x0000000000007946 */ /* 0x000fea0003800000 */
[----:B------:R-:W-:Y:S01]  /*155e0*/  ULDC.64 UR4, c[0x0][0xa28] ;  /* 0x00028a0000047ab9 */ /* 0x000fe20000000a00 */
[----:B------:R-:W-:Y:S01]  /*155f0*/  IMAD.MOV.U32 R9, RZ, RZ, RZ ;  /* 0x000000ffff097224 */ /* 0x000fe200078e00ff */
[----:B------:R-:W-:Y:S01]  /*15600*/  ISETP.NE.U32.AND P0, PT, RZ, UR4, PT ;  /* 0x00000004ff007c0c */ /* 0x000fe2000bf05070 */
[----:B------:R-:W-:Y:S01]  /*15610*/  IMAD.MOV.U32 R6, RZ, RZ, RZ ;  /* 0x000000ffff067224 */ /* 0x000fe200078e00ff */
[----:B------:R-:W-:Y:S01]  /*15620*/  ULDC.64 UR8, c[0x0][0xa18] ;  /* 0x0002860000087ab9 */ /* 0x000fe20000000a00 */
[----:B------:R-:W-:Y:S01]  /*15630*/  ULDC.64 UR6, c[0x0][0xa10] ;  /* 0x0002840000067ab9 */ /* 0x000fe20000000a00 */
[----:B------:R-:W-:-:S02]  /*15640*/  ISETP.NE.AND.EX P0, PT, RZ, UR5, PT, P0 ;  /* 0x00000005ff007c0c */ /* 0x000fc4000bf05300 */
[----:B-1-3--:R-:W-:-:S11]  /*15650*/  SHF.R.S32.HI R0, RZ, 0x1f, R18 ;  /* 0x0000001fff007819 */ /* 0x00afd60000011412 */
[C---:B------:R-:W-:Y:S01]  /*15660*/  @P0 LEA R2, P1, R18.reuse, UR4, 0x2 ;  /* 0x0000000412020c11 */ /* 0x040fe2000f8210ff */
[C---:B------:R-:W-:Y:S01]  /*15670*/  IMAD.SHL.U32 R11, R18.reuse, 0x4, RZ ;  /* 0x00000004120b7824 */ /* 0x040fe200078e00ff */
[C-C-:B------:R-:W-:Y:S01]  /*15680*/  SHF.L.U64.HI R10, R18.reuse, 0x2, R0.reuse ;  /* 0x00000002120a7819 */ /* 0x140fe20000010200 */
[----:B------:R0:W-:Y:S01]  /*15690*/  STL [R1+0x40], R0 ;  /* 0x0000400001007387 */ /* 0x0001e20000100800 */
[----:B------:R-:W-:Y:S01]  /*156a0*/  @P0 LEA.HI.X R3, R18, UR5, R0, 0x2, P1 ;  /* 0x0000000512030c11 */ /* 0x000fe200088f1400 */
[----:B------:R-:W-:-:S04]  /*156b0*/  ULDC.64 UR4, c[0x0][0xa00] ;  /* 0x0002800000047ab9 */ /* 0x000fc80000000a00 */
[----:B------:R1:W2:Y:S01]  /*156c0*/  @P0 LDG.E R9, desc[UR40][R2.64] ;  /* 0x0000002802090981 */ /* 0x0002a2000c1e1900 */
[----:B------:R-:W-:Y:S02]  /*156d0*/  ISETP.NE.U32.AND P0, PT, RZ, UR4, PT ;  /* 0x00000004ff007c0c */ /* 0x000fe4000bf05070 */
[----:B------:R-:W-:Y:S01]  /*156e0*/  ISETP.NE.U32.AND P1, PT, RZ, UR8, PT ;  /* 0x00000008ff007c0c */ /* 0x000fe2000bf25070 */
[----:B------:R-:W-:Y:S01]  /*156f0*/  STL [R1+0x8], R11 ;  /* 0x0000080b01007387 */ /* 0x000fe20000100800 */
[----:B------:R-:W-:Y:S01]  /*15700*/  ISETP.NE.AND.EX P0, PT, RZ, UR5, PT, P0 ;  /* 0x00000005ff007c0c */ /* 0x000fe2000bf05300 */
[----:B0-----:R-:W-:Y:S01]  /*15710*/  IMAD.MOV.U32 R0, RZ, RZ, RZ ;  /* 0x000000ffff007224 */ /* 0x001fe200078e00ff */
[----:B------:R-:W-:Y:S01]  /*15720*/  ISETP.NE.AND.EX P1, PT, RZ, UR9, PT, P1 ;  /* 0x00000009ff007c0c */ /* 0x000fe2000bf25310 */
[----:B------:R-:W-:Y:S01]  /*15730*/  STL [R1+0x20], R10 ;  /* 0x0000200a01007387 */ /* 0x000fe20000100800 */
[----:B------:R-:W-:Y:S02]  /*15740*/  ISETP.NE.U32.AND P2, PT, RZ, UR6, PT ;  /* 0x00000006ff007c0c */ /* 0x000fe4000bf45070 */
[----:B-1----:R-:W-:-:S02]  /*15750*/  IADD3 R2, P3, R11, UR4, RZ ;  /* 0x000000040b027c10 */ /* 0x002fc4000ff7e0ff */
[----:B------:R-:W-:Y:S02]  /*15760*/  ISETP.NE.AND.EX P2, PT, RZ, UR7, PT, P2 ;  /* 0x00000007ff007c0c */ /* 0x000fe4000bf45320 */
[----:B------:R-:W-:Y:S02]  /*15770*/  IADD3.X R3, R10, UR5, RZ, P3, !PT ;  /* 0x000000050a037c10 */ /* 0x000fe40009ffe4ff */
[----:B------:R-:W-:-:S03]  /*15780*/  IADD3 R4, P4, R11, UR6, RZ ;  /* 0x000000060b047c10 */ /* 0x000fc6000ff9e0ff */
[----:B------:R-:W3:Y:S01]  /*15790*/  @P0 LDG.E R6, desc[UR40][R2.64] ;  /* 0x0000002802060981 */ /* 0x000ee2000c1e1900 */
[----:B------:R-:W-:Y:S01]  /*157a0*/  ULDC UR4, c[0x0][0x288] ;  /* 0x0000a20000047ab9 */ /* 0x000fe20000000800 */
[----:B------:R-:W-:Y:S01]  /*157b0*/  IADD3.X R5, R10, UR7, RZ, P4, !PT ;  /* 0x000000070a057c10 */ /* 0x000fe2000a7fe4ff */
[----:B------:R-:W-:Y:S01]  /*157c0*/  IMAD.U32 R8, RZ, RZ, UR4 ;  /* 0x00000004ff087e24 */ /* 0x000fe2000f8e00ff */
[----:B------:R-:W-:-:S03]  /*157d0*/  ULDC.64 UR4, c[0x0][0x418] ;  /* 0x0001060000047ab9 */ /* 0x000fc60000000a00 */
[----:B------:R-:W5:Y:S04]  /*157e0*/  @P2 LDG.E R0, desc[UR40][R4.64] ;  /* 0x0000002804002981 */ /* 0x000f68000c1e1900 */
[----:B---3--:R0:W-:Y:S02]  /*157f0*/  STL [R1+0x34], R6 ;  /* 0x0000340601007387 */ /* 0x0081e40000100800 */
[----:B0-----:R-:W-:-:S04]  /*15800*/  @P1 IADD3 R6, P3, R11, UR8, RZ ;  /* 0x000000080b061c10 */ /* 0x001fc8000ff7e0ff */
[----:B------:R-:W-:-:S05]  /*15810*/  @P1 IADD3.X R7, R10, UR9, RZ, P3, !PT ;  /* 0x000000090a071c10 */ /* 0x000fca0009ffe4ff */
[----:B------:R0:W3:Y:S01]  /*15820*/  @P1 LDG.E R8, desc[UR40][R6.64] ;  /* 0x0000002806081981 */ /* 0x0000e2000c1e1900 */
[----:B------:R-:W-:-:S03]  /*15830*/  UISETP.NE.U32.AND UP0, UPT, UR4, URZ, UPT ;  /* 0x0000003f0400728c */ /* 0x000fc6000bf05070 */
[----:B------:R-:W-:Y:S01]  /*15840*/  ULDC UR4, c[0x0][0x424] ;  /* 0x0001090000047ab9 */ /* 0x000fe20000000800 */
[----:B------:R-:W-:-:S03]  /*15850*/  UISETP.NE.AND.EX UP0, UPT, UR5, URZ, UPT, UP0 ;  /* 0x0000003f0500728c */ /* 0x000fc6000bf05300 */
[----:B------:R-:W-:Y:S01]  /*15860*/  ULDC UR5, c[0x0][0x2f0] ;  /* 0x0000bc0000057ab9 */ /* 0x000fe20000000800 */
[----:B------:R-:W-:-:S04]  /*15870*/  USEL UR4, UR4, 0x1, UP0 ;  /* 0x0000000104047887 */ /* 0x000fc80008000000 */
[----:B------:R-:W-:-:S03]  /*15880*/  UIMAD UR4, UR4, UR5, URZ ;  /* 0x00000005040472a4 */ /* 0x000fc6000f8e023f */
[----:B------:R-:W-:-:S03]  /*15890*/  ULDC UR5, c[0x0][0x348] ;  /* 0x0000d20000057ab9 */ /* 0x000fc60000000800 */
[----:B0-----:R-:W-:Y:S01]  /*158a0*/  IMAD.U32 R7, RZ, RZ, UR4 ;  /* 0x00000004ff077e24 */ /* 0x001fe2000f8e00ff */
[----:B---3--:R0:W-:Y:S04]  /*158b0*/  STL [R1+0x48], R8 ;  /* 0x0000480801007387 */ /* 0x0081e80000100800 */
[----:B--2---:R1:W-:Y:S01]  /*158c0*/  STL [R1+0x4], R9 ;  /* 0x0000040901007387 */ /* 0x0043e20000100800 */
[----:B0-----:R-:W-:Y:S01]  /*158d0*/  IMAD.U32 R8, RZ, RZ, UR5 ;  /* 0x00000005ff087e24 */ /* 0x001fe2000f8e00ff */
[----:B------:R-:W-:Y:S06]  /*158e0*/  @P1 BRA `(.L_x_494) ;  /* 0x0000000000141947 */ /* 0x000fec0003800000 */
[----:B------:R-:W-:Y:S05]  /*158f0*/  @!P0 BRA `(.L_x_494) ;  /* 0x0000000000108947 */ /* 0x000fea0003800000 */
[----:B------:R-:W2:Y:S04]  /*15900*/  LDG.E R6, desc[UR40][R2.64] ;  /* 0x0000002802067981 */ /* 0x000ea8000c1e1900 */
[----:B------:R-:W2:Y:S02]  /*15910*/  LDG.E R2, desc[UR40][R2.64+0x4] ;  /* 0x0000042802027981 */ /* 0x000ea4000c1e1900 */
[----:B--2---:R-:W-:-:S05]  /*15920*/  IMAD.IADD R2, R2, 0x1, -R6 ;  /* 0x0000000102027824 */ /* 0x004fca00078e0a06 */
[----:B------:R0:W-:Y:S02]  /*15930*/  STL [R1+0x48], R2 ;  /* 0x0000480201007387 */ /* 0x0001e40000100800 */
.L_x_494:
[----:B------:R-:W-:Y:S01]  /*15940*/  ULDC.64 UR4, c[0x0][0xa20] ;  /* 0x0002880000047ab9 */ /* 0x000fe20000000a00 */
[C---:B------:R-:W-:Y:S02]  /*15950*/  LOP3.LUT R6, R26.reuse, 0xff000000, RZ, 0xc0, !PT ;  /* 0xff0000001a067812 */ /* 0x040fe400078ec0ff */
[----:B------:R-:W-:Y:S02]  /*15960*/  ISETP.NE.U32.AND P0, PT, RZ, UR4, PT ;  /* 0x00000004ff007c0c */ /* 0x000fe4000bf05070 */
[----:B------:R-:W-:Y:S02]  /*15970*/  SHF.R.U32.HI R6, RZ, 0x8, R6 ;  /* 0x00000008ff067819 */ /* 0x000fe40000011606 */
[----:B------:R-:W-:Y:S02]  /*15980*/  ISETP.NE.AND.EX P0, PT, RZ, UR5, PT, P0 ;  /* 0x00000005ff007c0c */ /* 0x000fe4000bf05300 */
[C---:B0-----:R-:W-:Y:S02]  /*15990*/  LOP3.LUT R2, R26.reuse, 0xff0000, RZ, 0xc0, !PT ;  /* 0x00ff00001a027812 */ /* 0x041fe400078ec0ff */
[----:B------:R-:W-:Y:S01]  /*159a0*/  LOP3.LUT R16, R26, 0xffff, RZ, 0xc0, !PT ;  /* 0x0000ffff1a107812 */ /* 0x000fe200078ec0ff */
[----:B------:R-:W-:Y:S01]  /*159b0*/  IMAD.MOV.U32 R26, RZ, RZ, R18 ;  /* 0x000000ffff1a7224 */ /* 0x000fe200078e0012 */
[----:B------:R-:W-:-:S07]  /*159c0*/  LEA.HI R6, R2, R6, RZ, 0x10 ;  /* 0x0000000602067211 */ /* 0x000fce00078f80ff */
[----:B------:R-:W-:Y:S05]  /*159d0*/  @!P0 BRA `(.L_x_495) ;  /* 0x0000000000108947 */ /* 0x000fea0003800000 */
[----:B------:R-:W-:-:S04]  /*159e0*/  IADD3 R2, P0, R11, UR4, RZ ;  /* 0x000000040b027c10 */ /* 0x000fc8000ff1e0ff */
[----:B------:R-:W-:-:S05]  /*159f0*/  IADD3.X R3, R10, UR5, RZ, P0, !PT ;  /* 0x000000050a037c10 */ /* 0x000fca00087fe4ff */
[----:B------:R0:W5:Y:S01]  /*15a00*/  LDG.E R7, desc[UR40][R2.64] ;  /* 0x0000002802077981 */ /* 0x000162000c1e1900 */
[----:B------:R-:W-:Y:S05]  /*15a10*/  BRA `(.L_x_496) ;  /* 0x0000000000247947 */ /* 0x000fea0003800000 */
.L_x_495:
        /* <DEDUP_REMOVED lines=8> */
[----:B--2---:R-:W-:-:S07]  /*15aa0*/  IADD3 R7, -R7, R2, RZ ;  /* 0x0000000207077210 */ /* 0x004fce0007ffe1ff */
.L_x_496:
[----:B0-----:R-:W2:Y:S04]  /*15ab0*/  @P2 LDG.E R2, desc[UR40][R4.64] ;  /* 0x0000002804022981 */ /* 0x001ea8000c1e1900 */
[----:B------:R-:W2:Y:S01]  /*15ac0*/  @P2 LDG.E R4, desc[UR40][R4.64+0x4] ;  /* 0x0000042804042981 */ /* 0x000ea2000c1e1900 */
[----:B-----5:R-:W-:Y:S01]  /*15ad0*/  IMAD.IADD R7, R7, 0x1, -R9 ;  /* 0x0000000107077824 */ /* 0x020fe200078e0a09 */
[----:B------:R-:W-:Y:S01]  /*15ae0*/  BSSY B0, `(.L_x_497) ;  /* 0x000002a000007945 */ /* 0x000fe20003800000 */
[----:B------:R-:W-:Y:S01]  /*15af0*/  LOP3.LUT R21, R6, 0xff, RZ, 0xc0, !PT ;  /* 0x000000ff06157812 */ /* 0x000fe200078ec0ff */
[----:B--2---:R-:W-:Y:S01]  /*15b00*/  @P2 IMAD.IADD R8, R4, 0x1, -R2 ;  /* 0x0000000104082824 */ /* 0x004fe200078e0a02 */
[----:B------:R-:W-:-:S03]  /*15b10*/  SHF.R.U32.HI R4, RZ, 0x10, R6 ;  /* 0x00000010ff047819 */ /* 0x000fc60000011606 */
[----:B------:R-:W-:-:S04]  /*15b20*/  IMAD.IADD R3, R7, 0x1, R8 ;  /* 0x0000000107037824 */ /* 0x000fc800078e0208 */
[C---:B------:R-:W-:Y:S01]  /*15b30*/  VIADD R2, R3.reuse, 0x7f ;  /* 0x0000007f03027836 */ /* 0x040fe20000000000 */
[----:B------:R0:W-:Y:S01]  /*15b40*/  STL [R1+0x24], R3 ;  /* 0x0000240301007387 */ /* 0x0001e20000100800 */
[----:B------:R-:W-:-:S03]  /*15b50*/  ISETP.GE.AND P1, PT, R3, 0x1, PT ;  /* 0x000000010300780c */ /* 0x000fc60003f26270 */
[----:B------:R-:W-:-:S04]  /*15b60*/  SHF.R.S32.HI R20, RZ, 0x1f, R2 ;  /* 0x0000001fff147819 */ /* 0x000fc80000011402 */
[----:B------:R-:W-:Y:S01]  /*15b70*/  LEA.HI R20, R20, R2, RZ, 0x7 ;  /* 0x0000000214147211 */ /* 0x000fe200078f38ff */
[----:B------:R-:W-:-:S03]  /*15b80*/  IMAD.MOV.U32 R2, RZ, RZ, RZ ;  /* 0x000000ffff027224 */ /* 0x000fc600078e00ff */
[----:B------:R-:W-:Y:S02]  /*15b90*/  SHF.R.S32.HI R20, RZ, 0x7, R20 ;  /* 0x00000007ff147819 */ /* 0x000fe40000011414 */
[----:B0-----:R-:W-:Y:S05]  /*15ba0*/  @!P1 BRA `(.L_x_498) ;  /* 0x0000000000749947 */ /* 0x001fea0003800000 */
[----:B------:R-:W-:Y:S01]  /*15bb0*/  ISETP.NE.AND P0, PT, R4, RZ, PT ;  /* 0x000000ff0400720c */ /* 0x000fe20003f05270 */
[----:B------:R-:W-:-:S03]  /*15bc0*/  ULDC UR4, c[0x0][0x9f0] ;  /* 0x00027c0000047ab9 */ /* 0x000fc60000000800 */
[----:B------:R-:W-:-:S04]  /*15bd0*/  SEL R5, R4, UR4, P0 ;  /* 0x0000000404057c07 */ /* 0x000fc80008000000 */
[----:B------:R-:W-:Y:S02]  /*15be0*/  IABS R6, R5 ;  /* 0x0000000500067213 */ /* 0x000fe40000000000 */
[----:B-1----:R-:W-:Y:S02]  /*15bf0*/  IADD3 R9, R5, -0x1, R20 ;  /* 0xffffffff05097810 */ /* 0x002fe40007ffe014 */
        /* <DEDUP_REMOVED lines=12> */
[----:B------:R-:W-:-:S05]  /*15cc0*/  IMAD.MOV R2, RZ, RZ, -R2 ;  /* 0x000000ffff027224 */ /* 0x000fca00078e0a02 */
[----:B------:R-:W-:Y:S01]  /*15cd0*/  MOV R9, R2 ;  /* 0x0000000200097202 */ /* 0x000fe20000000f00 */
        /* <DEDUP_REMOVED lines=8> */
[----:B------:R-:W-:Y:S01]  /*15d60*/  @!P4 IMAD.MOV R2, RZ, RZ, -R2 ;  /* 0x000000ffff02c224 */ /* 0x000fe200078e0a02 */
[----:B------:R-:W-:-:S07]  /*15d70*/  @!P3 LOP3.LUT R2, RZ, R5, RZ, 0x33, !PT ;  /* 0x00000005ff02b212 */ /* 0x000fce00078e33ff */
.L_x_498:
[----:B------:R-:W-:Y:S05]  /*15d80*/  BSYNC B0 ;  /* 0x0000000000007941 */ /* 0x000fea0003800000 */
.L_x_497:
[-C--:B------:R-:W-:Y:S01]  /*15d90*/  IMAD R3, R21, R2.reuse, RZ ;  /* 0x0000000215037224 */ /* 0x080fe200078e02ff */
[----:B------:R-:W-:Y:S04]  /*15da0*/  BSSY B0, `(.L_x_499) ;  /* 0x0000152000007945 */ /* 0x000fe80003800000 */
[C---:B------:R-:W-:Y:S01]  /*15db0*/  VIADDMNMX R2, R3.reuse, R2, R20, PT ;  /* 0x0000000203027246 */ /* 0x040fe20003800114 */
[----:B------:R-:W-:-:S04]  /*15dc0*/  IMAD R3, R3, 0x80, -R7 ;  /* 0x0000008003037824 */ /* 0x000fc800078e0a07 */
[----:B------:R-:W-:Y:S01]  /*15dd0*/  IMAD R2, R2, 0x80, -R7 ;  /* 0x0000008002027824 */ /* 0x000fe200078e0a07 */
[----:B------:R-:W-:-:S04]  /*15de0*/  VIMNMX R3, RZ, R3, !PT ;  /* 0x00000003ff037248 */ /* 0x000fc80007fe0100 */
[----:B------:R-:W-:-:S04]  /*15df0*/  VIMNMX R2, R2, R8, PT ;  /* 0x0000000802027248 */ /* 0x000fc80003fe0100 */
[----:B------:R-:W-:Y:S02]  /*15e00*/  ISETP.GT.AND P0, PT, R2, R3, PT ;  /* 0x000000030200720c */ /* 0x000fe40003f04270 */
[----:B------:R-:W-:-:S05]  /*15e10*/  SHF.R.U32.HI R3, RZ, 0x7, R3 ;  /* 0x00000007ff037819 */ /* 0x000fca0000011603 */
[----:B------:R-:W-:-:S06]  /*15e20*/  IMAD.MOV.U32 R10, RZ, RZ, R3 ;  /* 0x000000ffff0a7224 */ /* 0x000fcc00078e0003 */
[----:B------:R-:W-:-:S05]  /*15e30*/  @P0 VIADD R2, R2, 0x7f ;  /* 0x0000007f02020836 */ /* 0x000fca0000000000 */
[----:B------:R-:W-:-:S04]  /*15e40*/  @P0 SHF.R.S32.HI R5, RZ, 0x1f, R2 ;  /* 0x0000001fff050819 */ /* 0x000fc80000011402 */
[----:B------:R-:W-:-:S04]  /*15e50*/  @P0 LEA.HI R2, R5, R2, RZ, 0x7 ;  /* 0x0000000205020211 */ /* 0x000fc800078f38ff */
[----:B------:R-:W-:Y:S02]  /*15e60*/  @P0 SHF.R.S32.HI R10, RZ, 0x7, R2 ;  /* 0x00000007ff0a0819 */ /* 0x000fe40000011402 */
[----:B------:R-:W-:Y:S02]  /*15e70*/  PLOP3.LUT P0, PT, PT, PT, PT, 0x80, 0x0 ;  /* 0x000000000000781c */ /* 0x000fe40003f0f070 */
[----:B------:R-:W-:-:S13]  /*15e80*/  ISETP.GT.AND P3, PT, R10, R3, PT ;  /* 0x000000030a00720c */ /* 0x000fda0003f64270 */
[----:B------:R-:W-:Y:S05]  /*15e90*/  @!P3 BRA `(.L_x_500) ;  /* 0x000000140008b947 */ /* 0x000fea0003800000 */
[----:B------:R-:W-:Y:S01]  /*15ea0*/  UMOV UR4, 0xffffffff ;  /* 0xffffffff00047882 */ /* 0x000fe20000000000 */
[----:B------:R-:W-:Y:S02]  /*15eb0*/  SEL R2, R26, RZ, !P2 ;  /* 0x000000ff1a027207 */ /* 0x000fe40005000000 */
[----:B------:R-:W-:Y:S05]  /*15ec0*/  BRA.DIV UR4, `(.L_x_501) ;  /* 0x00000066049c7947 */ /* 0x000fea000b800000 */
[----:B------:R-:W0:Y:S02]  /*15ed0*/  S2R R5, SR_TID.X ;  /* 0x0000000000057919 */ /* 0x000e240000002100 */
[----:B0-----:R-:W-:-:S04]  /*15ee0*/  SHF.R.U32.HI R5, RZ, 0x5, R5 ;  /* 0x00000005ff057819 */ /* 0x001fc80000011605 */
[----:B------:R-:W-:-:S05]  /*15ef0*/  LOP3.LUT R5, R5, 0x3, RZ, 0xc0, !PT ;  /* 0x0000000305057812 */ /* 0x000fca00078ec0ff */
[----:B------:R0:W2:Y:S02]  /*15f00*/  SHFL.IDX PT, R14, R5, RZ, 0x1f ;  /* 0x00001fff050e7589 */ /* 0x0000a400000e0000 */
.L_x_661:
[----:B--2---:R-:W-:Y:S02]  /*15f10*/  ISETP.NE.AND P0, PT, R14, RZ, PT ;  /* 0x000000ff0e00720c */ /* 0x004fe40003f05270 */
[----:B------:R-:W-:-:S11]  /*15f20*/  PLOP3.LUT P6, PT, PT, PT, PT, 0x8, 0x0 ;  /* 0x000000000000781c */ /* 0x000fd60003fce170 */
[----:B------:R-:W-:Y:S05]  /*15f30*/  @P0 BRA `(.L_x_502) ;  /* 0x00000000000c0947 */ /* 0x000fea0003800000 */
[----:B------:R-:W-:-:S03]  /*15f40*/  UMOV UR4, 0xffffffff ;  /* 0xffffffff00047882 */ /* 0x000fc60000000000 */
[----:B------:R-:W-:Y:S05]  /*15f50*/  BRA.DIV UR4, `(.L_x_503) ;  /* 0x0000006604ac7947 */ /* 0x000fea000b800000 */
[----:B------:R-:W-:-:S13]  /*15f60*/  ELECT P6, URZ, PT ;  /* 0x00000000003f782f */ /* 0x000fda00038c0000 */
.L_x_502:
[----:B0-----:R-:W2:Y:S01]  /*15f70*/  LDL R5, [R1+0x4c] ;  /* 0x00004c0001057983 */ /* 0x001ea20000100800 */
[----:B------:R-:W-:Y:S01]  /*15f80*/  BSSY B1, `(.L_x_504) ;  /* 0x0000008000017945 */ /* 0x000fe20003800000 */
[----:B--2---:R-:W-:-:S05]  /*15f90*/  VIADD R5, R5, 0x1 ;  /* 0x0000000105057836 */ /* 0x004fca0000000000 */
[----:B------:R-:W-:-:S04]  /*15fa0*/  LEA.HI R6, R5, R5, RZ, 0x1 ;  /* 0x0000000505067211 */ /* 0x000fc800078f08ff */
[----:B------:R-:W-:-:S04]  /*15fb0*/  LOP3.LUT R6, R6, 0xfffffffe, RZ, 0xc0, !PT ;  /* 0xfffffffe06067812 */ /* 0x000fc800078ec0ff */
[----:B------:R-:W-:-:S04]  /*15fc0*/  IADD3 R5, R5, -R6, RZ ;  /* 0x8000000605057210 */ /* 0x000fc80007ffe0ff */
[----:B------:R-:W-:-:S04]  /*15fd0*/  SHF.L.U32 R5, R5, 0x1f, RZ ;  /* 0x0000001f05057819 */ /* 0x000fc800000006ff */
[----:B------:R-:W0:Y:S02]  /*15fe0*/  SYNCS.PHASECHK.TRANS64.TRYWAIT P0, [R17+URZ+0x19c20], R5 ;  /* 0x019c2005110075a7 */ /* 0x000e24000800017f */
[----:B0-----:R-:W-:Y:S05]  /*15ff0*/  @!P0 BRA `(.L_x_505) ;  /* 0x0000006400a48947 */ /* 0x001fea0003800000 */
.L_x_664:
[----:B------:R-:W-:Y:S05]  /*16000*/  BSYNC B1 ;  /* 0x0000000000017941 */ /* 0x000fea0003800000 */
.L_x_504:
[----:B------:R-:W-:Y:S04]  /*16010*/  BSSY B1, `(.L_x_506) ;  /* 0x000008c000017945 */ /* 0x000fe80003800000 */
[----:B------:R-:W-:Y:S05]  /*16020*/  @!P6 BRA `(.L_x_507) ;  /* 0x000000080028e947 */ /* 0x000fea0003800000 */
[----:B------:R-:W-:Y:S01]  /*16030*/  IMAD R8, R22, 0x8, R17 ;  /* 0x0000000816087824 */ /* 0x000fe200078e0211 */
[----:B------:R-:W-:Y:S01]  /*16040*/  SHF.L.U32 R11, R28, 0x1f, RZ ;  /* 0x0000001f1c0b7819 */ /* 0x000fe200000006ff */
[----:B------:R-:W2:Y:S01]  /*16050*/  S2R R6, SR_TID.X ;  /* 0x0000000000067919 */ /* 0x000ea20000002100 */
[----:B------:R-:W-:Y:S02]  /*16060*/  BSSY B2, `(.L_x_508) ;  /* 0x0000005000027945 */ /* 0x000fe40003800000 */
[----:B------:R-:W3:Y:S01]  /*16070*/  SYNCS.PHASECHK.TRANS64.TRYWAIT P0, [R8+URZ+0x19ca0], R11 ;  /* 0x019ca00b080075a7 */ /* 0x000ee2000800017f */
[----:B--2---:R-:W-:-:S04]  /*16080*/  LOP3.LUT R6, R6, 0x7f, RZ, 0xc0, !PT ;  /* 0x0000007f06067812 */ /* 0x004fc800078ec0ff */
[----:B------:R-:W-:Y:S01]  /*16090*/  ISETP.NE.AND P2, PT, R6, RZ, PT ;  /* 0x000000ff0600720c */ /* 0x000fe20003f45270 */
[----:B---3--:R-:W-:-:S12]  /*160a0*/  @!P0 BRA `(.L_x_509) ;  /* 0x00000064008c8947 */ /* 0x008fd80003800000 */
.L_x_665:
[----:B------:R-:W-:Y:S05]  /*160b0*/  BSYNC B2 ;  /* 0x0000000000027941 */ /* 0x000fea0003800000 */
.L_x_508:
[----:B------:R-:W-:Y:S04]  /*160c0*/  BSSY B2, `(.L_x_510) ;  /* 0x0000009000027945 */ /* 0x000fe80003800000 */
[----:B------:R-:W-:Y:S05]  /*160d0*/  @P2 BRA `(.L_x_511) ;  /* 0x00000000001c2947 */ /* 0x000fea0003800000 */
[----:B0-----:R-:W0:Y:S02]  /*160e0*/  S2R R5, SR_TID.X ;  /* 0x0000000000057919 */ /* 0x001e240000002100 */
[----:B0-----:R-:W-:Y:S01]  /*160f0*/  LOP3.LUT R6, R5, 0x1f, RZ, 0xc0, !PT ;  /* 0x0000001f05067812 */ /* 0x001fe200078ec0ff */
[----:B------:R-:W-:-:S03]  /*16100*/  IMAD.MOV.U32 R5, RZ, RZ, 0x3000 ;  /* 0x00003000ff057424 */ /* 0x000fc600078e00ff */
[----:B------:R-:W-:Y:S01]  /*16110*/  ISETP.NE.AND P0, PT, R6, RZ, PT ;  /* 0x000000ff0600720c */ /* 0x000fe20003f05270 */
[----:B------:R3:W-:-:S12]  /*16120*/  SYNCS.ARRIVE.TRANS64 RZ, [R8+URZ+0x19c90], R5 ;  /* 0x019c900508ff79a7 */ /* 0x0007d8000800003f */
[----:B---3--:R-:W-:Y:S05]  /*16130*/  @!P0 BRA `(.L_x_511) ;  /* 0x0000000000048947 */ /* 0x008fea0003800000 */
[----:B------:R-:W-:Y:S01]  /*16140*/  BPT.TRAP 0x1 ;  /* 0x000000040000795c */ /* 0x000fe20000300000 */
.L_x_511:
[----:B------:R-:W-:Y:S05]  /*16150*/  BSYNC B2 ;  /* 0x0000000000027941 */ /* 0x000fea0003800000 */
.L_x_510:
[----:B0-----:R-:W-:Y:S01]  /*16160*/  IMAD.MOV.U32 R5, RZ, RZ, RZ ;  /* 0x000000ffff057224 */ /* 0x001fe200078e00ff */
[----:B------:R-:W-:Y:S01]  /*16170*/  UIADD3 UR4, UP0, UR38, 0x570, URZ ;  /* 0x0000057026047890 */ /* 0x000fe2000ff1e03f */
[----:B------:R-:W-:Y:S01]  /*16180*/  IMAD R6, R10, 0x80, R0 ;  /* 0x000000800a067824 */ /* 0x000fe200078e0200 */
[----:B------:R-:W-:Y:S01]  /*16190*/  PLOP3.LUT P0, PT, PT, PT, PT, 0x80, 0x0 ;  /* 0x000000000000781c */ /* 0x000fe20003f0f070 */
[----:B------:R-:W-:Y:S01]  /*161a0*/  IMAD R7, R22, 0x3000, R17 ;  /* 0x0000300016077824 */ /* 0x000fe200078e0211 */
[----:B------:R-:W-:Y:S01]  /*161b0*/  R2UR UR10, R5 ;  /* 0x00000000050a72ca */ /* 0x000fe200000e0000 */
[----:B------:R-:W-:Y:S01]  /*161c0*/  VIADD R6, R6, 0xffffff80 ;  /* 0xffffff8006067836 */ /* 0x000fe20000000000 */
[----:B------:R-:W-:Y:S01]  /*161d0*/  UIADD3.X UR5, URZ, UR39, URZ, UP0, !UPT ;  /* 0x000000273f057290 */ /* 0x000fe200087fe43f */
[----:B------:R-:W-:Y:S01]  /*161e0*/  VIADD R5, R8, 0x19c90 ;  /* 0x00019c9008057836 */ /* 0x000fe20000000000 */
[----:B------:R-:W-:Y:S01]  /*161f0*/  UMOV UR6, 0x0 ;  /* 0x0000000000067882 */ /* 0x000fe20000000000 */
[----:B-1----:R-:W-:Y:S01]  /*16200*/  VIADD R9, R7, 0x13800 ;  /* 0x0001380007097836 */ /* 0x002fe20000000000 */
[----:B------:R-:W-:-:S09]  /*16210*/  UMOV UR7, 0x12f00000 ;  /* 0x12f0000000077882 */ /* 0x000fd20000000000 */
.L_x_512:
[----:B------:R-:W-:-:S13]  /*16220*/  @P0 ELECT P3, URZ, PT ;  /* 0x00000000003f082f */ /* 0x000fda0003860000 */
[----:B------:R-:W-:Y:S02]  /*16230*/  @P3 R2UR UR13, R2 ;  /* 0x00000000020d32ca */ /* 0x000fe400000e0000 */
[----:B------:R-:W-:Y:S02]  /*16240*/  @P3 R2UR UR12, R16 ;  /* 0x00000000100c32ca */ /* 0x000fe400000e0000 */
[----:B------:R-:W-:Y:S02]  /*16250*/  @P3 R2UR UR11, R6 ;  /* 0x00000000060b32ca */ /* 0x000fe400000e0000 */
[----:B------:R-:W-:Y:S02]  /*16260*/  @P3 R2UR UR9, R5 ;  /* 0x00000000050932ca */ /* 0x000fe400000e0000 */
[----:B------:R-:W-:Y:S02]  /*16270*/  @P3 R2UR UR8, R9 ;  /* 0x00000000090832ca */ /* 0x000fe400000e0000 */
[----:B------:R-:W-:-:S02]  /*16280*/  @P3 PLOP3.LUT P0, PT, P3, PT, PT, 0x8, 0x0 ;  /* 0x000000000000381c */ /* 0x000fc40001f0e170 */
[----:B------:R-:W-:-:S09]  /*16290*/  PLOP3.LUT P3, PT, PT, PT, PT, 0x8, 0x0 ;  /* 0x000000000000781c */ /* 0x000fd20003f6e170 */
[----:B------:R0:W-:Y:S02]  /*162a0*/  UTMALDG.4D [UR8], [UR4], desc[UR6] ;  /* 0x00000608040075b4 */ /* 0x0001e40008019000 */
[----:B0-----:R-:W-:Y:S05]  /*162b0*/  @P0 BRA.U.ANY `(.L_x_512) ;  /* 0xfffffffd00d80947 */ /* 0x001fea000393ffff */
[----:B------:R-:W-:Y:S01]  /*162c0*/  IMAD.MOV.U32 R15, RZ, RZ, 0x20 ;  /* 0x00000020ff0f7424 */ /* 0x000fe200078e00ff */
[----:B------:R-:W-:Y:S01]  /*162d0*/  PLOP3.LUT P0, PT, PT, PT, PT, 0x80, 0x0 ;  /* 0x000000000000781c */ /* 0x000fe20003f0f070 */
[----:B------:R-:W-:Y:S01]  /*162e0*/  VIADD R9, R7, 0x14800 ;  /* 0x0001480007097836 */ /* 0x000fe20000000000 */
[----:B------:R-:W-:Y:S01]  /*162f0*/  UMOV UR6, 0x0 ;  /* 0x0000000000067882 */ /* 0x000fe20000000000 */
[----:B------:R-:W-:Y:S01]  /*16300*/  UMOV UR7, 0x12f00000 ;  /* 0x12f0000000077882 */ /* 0x000fe20000000000 */
[----:B------:R-:W-:-:S15]  /*16310*/  R2UR UR10, R15 ;  /* 0x000000000f0a72ca */ /* 0x000fde00000e0000 */
.L_x_513:
        /* <DEDUP_REMOVED lines=10> */
[----:B------:R-:W-:Y:S01]  /*163c0*/  MOV R14, 0x40 ;  /* 0x00000040000e7802 */ /* 0x000fe20000000f00 */
[----:B------:R-:W-:Y:S01]  /*163d0*/  VIADD R9, R7, 0x15800 ;  /* 0x0001580007097836 */ /* 0x000fe20000000000 */
[----:B------:R-:W-:Y:S01]  /*163e0*/  PLOP3.LUT P0, PT, PT, PT, PT, 0x80, 0x0 ;  /* 0x000000000000781c */ /* 0x000fe20003f0f070 */
[----:B------:R-:W-:Y:S01]  /*163f0*/  UMOV UR6, 0x0 ;  /* 0x0000000000067882 */ /* 0x000fe20000000000 */
[----:B------:R-:W-:Y:S01]  /*16400*/  R2UR UR10, R14 ;  /* 0x000000000e0a72ca */ /* 0x000fe200000e0000 */
[----:B------:R-:W-:-:S14]  /*16410*/  UMOV UR7, 0x12f00000 ;  /* 0x12f0000000077882 */ /* 0x000fdc0000000000 */
.L_x_514:
        /* <DEDUP_REMOVED lines=10> */
[----:B------:R-:W0:Y:S01]  /*164c0*/  SYNCS.PHASECHK.TRANS64.TRYWAIT P0, [R8+URZ+0x19cc0], R11 ;  /* 0x019cc00b080075a7 */ /* 0x000e22000800017f */
[----:B------:R-:W-:Y:S04]  /*164d0*/  BSSY B2, `(.L_x_515) ;  /* 0x0000002000027945 */ /* 0x000fe80003800000 */
[----:B0-----:R-:W-:Y:S05]  /*164e0*/  @!P0 BRA `(.L_x_516) ;  /* 0x0000006000908947 */ /* 0x001fea0003800000 */
.L_x_666:
[----:B------:R-:W-:Y:S05]  /*164f0*/  BSYNC B2 ;  /* 0x0000000000027941 */ /* 0x000fea0003800000 */
.L_x_515:
[----:B------:R-:W-:Y:S01]  /*16500*/  BSSY B2, `(.L_x_517) ;  /* 0x000000b000027945 */ /* 0x000fe20003800000 */
[----:B------:R-:W-:Y:S02]  /*16510*/  IMAD.MOV.U32 R12, RZ, RZ, 0x0 ;  /* 0x00000000ff0c7424 */ /* 0x000fe400078e00ff */
[----:B------:R-:W-:Y:S01]  /*16520*/  IMAD.MOV.U32 R13, RZ, RZ, 0x12f00000 ;  /* 0x12f00000ff0d7424 */ /* 0x000fe200078e00ff */
[----:B------:R-:W-:Y:S06]  /*16530*/  @P2 BRA `(.L_x_518) ;  /* 0x00000000001c2947 */ /* 0x000fec0003800000 */
[----:B------:R-:W1:Y:S02]  /*16540*/  S2R R5, SR_TID.X ;  /* 0x0000000000057919 */ /* 0x000e640000002100 */
[----:B-1----:R-:W-:Y:S01]  /*16550*/  LOP3.LUT R9, R5, 0x1f, RZ, 0xc0, !PT ;  /* 0x0000001f05097812 */ /* 0x002fe200078ec0ff */
[----:B------:R-:W-:-:S03]  /*16560*/  IMAD.MOV.U32 R5, RZ, RZ, 0x3000 ;  /* 0x00003000ff057424 */ /* 0x000fc600078e00ff */
[----:B------:R-:W-:Y:S01]  /*16570*/  ISETP.NE.AND P0, PT, R9, RZ, PT ;  /* 0x000000ff0900720c */ /* 0x000fe20003f05270 */
[----:B------:R1:W-:-:S12]  /*16580*/  SYNCS.ARRIVE.TRANS64 RZ, [R8+URZ+0x19cb0], R5 ;  /* 0x019cb00508ff79a7 */ /* 0x0003d8000800003f */
[----:B-1----:R-:W-:Y:S05]  /*16590*/  @!P0 BRA `(.L_x_518) ;  /* 0x0000000000048947 */ /* 0x002fea0003800000 */
[----:B------:R-:W-:Y:S01]  /*165a0*/  BPT.TRAP 0x1 ;  /* 0x000000040000795c */ /* 0x000fe20000300000 */
.L_x_518:
[----:B------:R-:W-:Y:S05]  /*165b0*/  BSYNC B2 ;  /* 0x0000000000027941 */ /* 0x000fea0003800000 */
.L_x_517:
[----:B------:R-:W-:Y:S01]  /*165c0*/  R2UR UR6, R12 ;  /* 0x000000000c0672ca */ /* 0x000fe200000e0000 */
[----:B------:R-:W-:Y:S01]  /*165d0*/  IMAD.MOV.U32 R5, RZ, RZ, RZ ;  /* 0x000000ffff057224 */ /* 0x000fe200078e00ff */
[----:B------:R-:W-:Y:S01]  /*165e0*/  R2UR UR7, R13 ;  /* 0x000000000d0772ca */ /* 0x000fe200000e0000 */
[----:B------:R-:W-:Y:S01]  /*165f0*/  UIADD3 UR4, UP0, UR38, 0x670, URZ ;  /* 0x0000067026047890 */ /* 0x000fe2000ff1e03f */
[----:B------:R-:W-:Y:S01]  /*16600*/  PLOP3.LUT P0, PT, PT, PT, PT, 0x80, 0x0 ;  /* 0x000000000000781c */ /* 0x000fe20003f0f070 */
[----:B0-2---:R-:W-:Y:S01]  /*16610*/  VIADD R8, R8, 0x19cb0 ;  /* 0x00019cb008087836 */ /* 0x005fe20000000000 */
[----:B------:R-:W-:Y:S01]  /*16620*/  R2UR UR10, R5 ;  /* 0x00000000050a72ca */ /* 0x000fe200000e0000 */
[----:B------:R-:W-:Y:S01]  /*16630*/  VIADD R5, R7, 0x9000 ;  /* 0x0000900007057836 */ /* 0x000fe20000000000 */
[----:B------:R-:W-:-:S13]  /*16640*/  UIADD3.X UR5, URZ, UR39, URZ, UP0, !UPT ;  /* 0x000000273f057290 */ /* 0x000fda00087fe43f */
.L_x_519:
        /* <DEDUP_REMOVED lines=10> */
[----:B------:R-:W-:Y:S01]  /*166f0*/  R2UR UR10, R15 ;  /* 0x000000000f0a72ca */ /* 0x000fe200000e0000 */
[----:B------:R-:W-:Y:S01]  /*16700*/  VIADD R5, R7, 0xa000 ;  /* 0x0000a00007057836 */ /* 0x000fe20000000000 */
[----:B------:R-:W-:Y:S02]  /*16710*/  R2UR UR6, R12 ;  /* 0x000000000c0672ca */ /* 0x000fe400000e0000 */
[----:B------:R-:W-:Y:S02]  /*16720*/  R2UR UR7, R13 ;  /* 0x000000000d0772ca */ /* 0x000fe400000e0000 */
[----:B------:R-:W-:-:S13]  /*16730*/  PLOP3.LUT P0, PT, PT, PT, PT, 0x80, 0x0 ;  /* 0x000000000000781c */ /* 0x000fda0003f0f070 */
.L_x_520:
        /* <DEDUP_REMOVED lines=15> */
.L_x_521:
        /* <DEDUP_REMOVED lines=9> */
[----:B--2---:R-:W-:Y:S05]  /*168c0*/  @P0 BRA.U.ANY `(.L_x_521) ;  /* 0xfffffffd00d80947 */ /* 0x004fea000393ffff */
.L_x_507:
[----:B------:R-:W-:Y:S05]  /*168d0*/  BSYNC B1 ;  /* 0x0000000000017941 */ /* 0x000fea0003800000 */
.L_x_506:
[----:B------:R-:W-:Y:S01]  /*168e0*/  VIADD R10, R10, 0xfffffffe ;  /* 0xfffffffe0a0a7836 */ /* 0x000fe20000000000 */
[----:B------:R-:W-:Y:S02]  /*168f0*/  IADD3 R22, R22, 0x1, RZ ;  /* 0x0000000116167810 */ /* 0x000fe40007ffe0ff */
[----:B------:R-:W-:Y:S02]  /*16900*/  PLOP3.LUT P0, PT, PT, PT, PT, 0x8, 0x0 ;  /* 0x000000000000781c */ /* 0x000fe40003f0e170 */
[----:B------:R-:W-:Y:S02]  /*16910*/  ISETP.GE.AND P3, PT, R10, R3, PT ;  /* 0x000000030a00720c */ /* 0x000fe40003f66270 */
[----:B------:R-:W-:-:S04]  /*16920*/  ISETP.NE.AND P2, PT, R22, 0x2, PT ;  /* 0x000000021600780c */ /* 0x000fc80003f45270 */
[----:B0-----:R-:W-:Y:S02]  /*16930*/  SEL R5, RZ, 0x1, P2 ;  /* 0x00000001ff057807 */ /* 0x001fe40001000000 */
[----:B------:R-:W-:Y:S02]  /*16940*/  SEL R22, R22, RZ, P2 ;  /* 0x000000ff16167207 */ /* 0x000fe40001000000 */
[----:B------:R-:W-:-:S03]  /*16950*/  LOP3.LUT R28, R28, R5, RZ, 0x3c, !PT ;  /* 0x000000051c1c7212 */ /* 0x000fc600078e3cff */
[----:B------:R-:W-:Y:S05]  /*16960*/  @!P3 BRA `(.L_x_500) ;  /* 0x000000080054b947 */ /* 0x000fea0003800000 */
.L_x_538:
[----:B------:R-:W-:Y:S05]  /*16970*/  YIELD ;  /* 0x0000000000007946 */ /* 0x000fea0003800000 */
[----:B------:R-:W-:Y:S04]  /*16980*/  BSSY B1, `(.L_x_522) ;  /* 0x000008b000017945 */ /* 0x000fe80003800000 */
[----:B------:R-:W-:Y:S05]  /*16990*/  @!P6 BRA `(.L_x_523) ;  /* 0x000000080024e947 */ /* 0x000fea0003800000 */
[----:B-1----:R-:W-:Y:S01]  /*169a0*/  IMAD R9, R22, 0x8, R17 ;  /* 0x0000000816097824 */ /* 0x002fe200078e0211 */
[----:B------:R-:W-:Y:S01]  /*169b0*/  SHF.L.U32 R8, R28, 0x1f, RZ ;  /* 0x0000001f1c087819 */ /* 0x000fe200000006ff */
[----:B------:R-:W0:Y:S01]  /*169c0*/  S2R R5, SR_TID.X ;  /* 0x0000000000057919 */ /* 0x000e220000002100 */
[----:B------:R-:W-:Y:S02]  /*169d0*/  BSSY B2, `(.L_x_524) ;  /* 0x0000005000027945 */ /* 0x000fe40003800000 */
[----:B------:R-:W1:Y:S01]  /*169e0*/  SYNCS.PHASECHK.TRANS64.TRYWAIT P2, [R9+URZ+0x19ca0], R8 ;  /* 0x019ca008090075a7 */ /* 0x000e62000804017f */
[----:B0-----:R-:W-:-:S04]  /*169f0*/  LOP3.LUT R5, R5, 0x7f, RZ, 0xc0, !PT ;  /* 0x0000007f05057812 */ /* 0x001fc800078ec0ff */
[----:B------:R-:W-:Y:S01]  /*16a00*/  ISETP.NE.AND P3, PT, R5, RZ, PT ;  /* 0x000000ff0500720c */ /* 0x000fe20003f65270 */
[----:B-1----:R-:W-:-:S12]  /*16a10*/  @!P2 BRA `(.L_x_525) ;  /* 0x0000005c0058a947 */ /* 0x002fd80003800000 */
.L_x_667:
[----:B------:R-:W-:Y:S05]  /*16a20*/  BSYNC B2 ;  /* 0x0000000000027941 */ /* 0x000fea0003800000 */
.L_x_524:
[----:B------:R-:W-:Y:S04]  /*16a30*/  BSSY B2, `(.L_x_526) ;  /* 0x0000009000027945 */ /* 0x000fe80003800000 */
[----:B------:R-:W-:Y:S05]  /*16a40*/  @P3 BRA `(.L_x_527) ;  /* 0x00000000001c3947 */ /* 0x000fea0003800000 */
[----:B------:R-:W1:Y:S02]  /*16a50*/  S2R R5, SR_TID.X ;  /* 0x0000000000057919 */ /* 0x000e640000002100 */
[----:B-1----:R-:W-:Y:S01]  /*16a60*/  LOP3.LUT R6, R5, 0x1f, RZ, 0xc0, !PT ;  /* 0x0000001f05067812 */ /* 0x002fe200078ec0ff */
[----:B------:R-:W-:-:S03]  /*16a70*/  IMAD.MOV.U32 R5, RZ, RZ, 0x3000 ;  /* 0x00003000ff057424 */ /* 0x000fc600078e00ff */
[----:B------:R-:W-:Y:S01]  /*16a80*/  ISETP.NE.AND P2, PT, R6, RZ, PT ;  /* 0x000000ff0600720c */ /* 0x000fe20003f45270 */
[----:B------:R1:W-:-:S12]  /*16a90*/  SYNCS.ARRIVE.TRANS64 RZ, [R9+URZ+0x19c90], R5 ;  /* 0x019c900509ff79a7 */ /* 0x0003d8000800003f */
[----:B-1----:R-:W-:Y:S05]  /*16aa0*/  @!P2 BRA `(.L_x_527) ;  /* 0x000000000004a947 */ /* 0x002fea0003800000 */
[----:B------:R-:W-:Y:S01]  /*16ab0*/  BPT.TRAP 0x1 ;  /* 0x000000040000795c */ /* 0x000fe20000300000 */
.L_x_527:
[----:B------:R-:W-:Y:S05]  /*16ac0*/  BSYNC B2 ;  /* 0x0000000000027941 */ /* 0x000fea0003800000 */
.L_x_526:
[----:B------:R-:W-:Y:S01]  /*16ad0*/  IMAD.MOV.U32 R14, RZ, RZ, RZ ;  /* 0x000000ffff0e7224 */ /* 0x000fe200078e00ff */
        /* <DEDUP_REMOVED lines=9> */
[----:B------:R-:W-:-:S10]  /*16b70*/  UMOV UR7, 0x12f00000 ;  /* 0x12f0000000077882 */ /* 0x000fd40000000000 */
.L_x_528:
        /* <DEDUP_REMOVED lines=9> */
[----:B-1----:R-:W-:Y:S05]  /*16c10*/  @P2 BRA.U.ANY `(.L_x_528) ;  /* 0xfffffffd00d82947 */ /* 0x002fea000393ffff */
[----:B------:R-:W-:Y:S01]  /*16c20*/  IMAD.MOV.U32 R11, RZ, RZ, 0x20 ;  /* 0x00000020ff0b7424 */ /* 0x000fe200078e00ff */
[----:B------:R-:W-:Y:S01]  /*16c30*/  PLOP3.LUT P2, PT, PT, PT, PT, 0x80, 0x0 ;  /* 0x000000000000781c */ /* 0x000fe20003f4f070 */
[----:B------:R-:W-:Y:S01]  /*16c40*/  UMOV UR6, 0x0 ;  /* 0x0000000000067882 */ /* 0x000fe20000000000 */
[----:B------:R-:W-:Y:S02]  /*16c50*/  UMOV UR7, 0x12f00000 ;  /* 0x12f0000000077882 */ /* 0x000fe40000000000 */
[----:B------:R-:W-:Y:S01]  /*16c60*/  R2UR UR10, R11 ;  /* 0x000000000b0a72ca */ /* 0x000fe200000e0000 */
[----:B------:R-:W-:-:S14]  /*16c70*/  VIADD R11, R7, 0x14800 ;  /* 0x00014800070b7836 */ /* 0x000fdc0000000000 */
.L_x_529:
        /* <DEDUP_REMOVED lines=10> */
[----:B------:R-:W-:Y:S01]  /*16d20*/  MOV R15, 0x40 ;  /* 0x00000040000f7802 */ /* 0x000fe20000000f00 */
[----:B------:R-:W-:Y:S01]  /*16d30*/  VIADD R11, R7, 0x15800 ;  /* 0x00015800070b7836 */ /* 0x000fe20000000000 */
[----:B------:R-:W-:Y:S01]  /*16d40*/  PLOP3.LUT P2, PT, PT, PT, PT, 0x80, 0x0 ;  /* 0x000000000000781c */ /* 0x000fe20003f4f070 */
[----:B------:R-:W-:Y:S01]  /*16d50*/  UMOV UR6, 0x0 ;  /* 0x0000000000067882 */ /* 0x000fe20000000000 */
[----:B------:R-:W-:Y:S01]  /*16d60*/  R2UR UR10, R15 ;  /* 0x000000000f0a72ca */ /* 0x000fe200000e0000 */
[----:B------:R-:W-:-:S14]  /*16d70*/  UMOV UR7, 0x12f00000 ;  /* 0x12f0000000077882 */ /* 0x000fdc0000000000 */
.L_x_530:
        /* <DEDUP_REMOVED lines=10> */
[----:B------:R-:W1:Y:S01]  /*16e20*/  SYNCS.PHASECHK.TRANS64.TRYWAIT P2, [R9+URZ+0x19cc0], R8 ;  /* 0x019cc008090075a7 */ /* 0x000e62000804017f */
[----:B------:R-:W-:Y:S04]  /*16e30*/  BSSY B2, `(.L_x_531) ;  /* 0x0000002000027945 */ /* 0x000fe80003800000 */
[----:B-1----:R-:W-:Y:S05]  /*16e40*/  @!P2 BRA `(.L_x_532) ;  /* 0x000000580060a947 */ /* 0x002fea0003800000 */
.L_x_668:
[----:B------:R-:W-:Y:S05]  /*16e50*/  BSYNC B2 ;  /* 0x0000000000027941 */ /* 0x000fea0003800000 */
.L_x_531:
[----:B------:R-:W-:Y:S01]  /*16e60*/  BSSY B2, `(.L_x_533) ;  /* 0x000000b000027945 */ /* 0x000fe20003800000 */
[----:B------:R-:W-:Y:S02]  /*16e70*/  IMAD.MOV.U32 R12, RZ, RZ, 0x0 ;  /* 0x00000000ff0c7424 */ /* 0x000fe400078e00ff */
[----:B------:R-:W-:Y:S01]  /*16e80*/  IMAD.MOV.U32 R13, RZ, RZ, 0x12f00000 ;  /* 0x12f00000ff0d7424 */ /* 0x000fe200078e00ff */
[----:B------:R-:W-:Y:S06]  /*16e90*/  @P3 BRA `(.L_x_534) ;  /* 0x00000000001c3947 */ /* 0x000fec0003800000 */
[----:B------:R-:W2:Y:S02]  /*16ea0*/  S2R R5, SR_TID.X ;  /* 0x0000000000057919 */ /* 0x000ea40000002100 */
[----:B--2---:R-:W-:Y:S01]  /*16eb0*/  LOP3.LUT R11, R5, 0x1f, RZ, 0xc0, !PT ;  /* 0x0000001f050b7812 */ /* 0x004fe200078ec0ff */
[----:B------:R-:W-:-:S03]  /*16ec0*/  IMAD.MOV.U32 R5, RZ, RZ, 0x3000 ;  /* 0x00003000ff057424 */ /* 0x000fc600078e00ff */
[----:B------:R-:W-:Y:S01]  /*16ed0*/  ISETP.NE.AND P2, PT, R11, RZ, PT ;  /* 0x000000ff0b00720c */ /* 0x000fe20003f45270 */
[----:B------:R2:W-:-:S12]  /*16ee0*/  SYNCS.ARRIVE.TRANS64 RZ, [R9+URZ+0x19cb0], R5 ;  /* 0x019cb00509ff79a7 */ /* 0x0005d8000800003f */
[----:B--2---:R-:W-:Y:S05]  /*16ef0*/  @!P2 BRA `(.L_x_534) ;  /* 0x000000000004a947 */ /* 0x004fea0003800000 */
[----:B------:R-:W-:Y:S01]  /*16f00*/  BPT.TRAP 0x1 ;  /* 0x000000040000795c */ /* 0x000fe20000300000 */
.L_x_534:
[----:B------:R-:W-:Y:S05]  /*16f10*/  BSYNC B2 ;  /* 0x0000000000027941 */ /* 0x000fea0003800000 */
.L_x_533:
[----:B------:R-:W-:Y:S01]  /*16f20*/  R2UR UR10, R14 ;  /* 0x000000000e0a72ca */ /* 0x000fe200000e0000 */
[----:B------:R-:W-:Y:S01]  /*16f30*/  UIADD3 UR4, UP0, UR38, 0x670, URZ ;  /* 0x0000067026047890 */ /* 0x000fe2000ff1e03f */
[----:B------:R-:W-:Y:S01]  /*16f40*/  R2UR UR6, R12 ;  /* 0x000000000c0672ca */ /* 0x000fe200000e0000 */
[----:B01----:R-:W-:Y:S01]  /*16f50*/  VIADD R9, R9, 0x19cb0 ;  /* 0x00019cb009097836 */ /* 0x003fe20000000000 */
[----:B------:R-:W-:Y:S01]  /*16f60*/  R2UR UR7, R13 ;  /* 0x000000000d0772ca */ /* 0x000fe200000e0000 */
[----:B------:R-:W-:Y:S01]  /*16f70*/  VIADD R5, R7, 0x9000 ;  /* 0x0000900007057836 */ /* 0x000fe20000000000 */
[----:B------:R-:W-:Y:S01]  /*16f80*/  PLOP3.LUT P2, PT, PT, PT, PT, 0x80, 0x0 ;  /* 0x000000000000781c */ /* 0x000fe20003f4f070 */
[----:B------:R-:W-:-:S12]  /*16f90*/  UIADD3.X UR5, URZ, UR39, URZ, UP0, !UPT ;  /* 0x000000273f057290 */ /* 0x000fd800087fe43f */
.L_x_535:
        /* <DEDUP_REMOVED lines=11> */
[----:B------:R-:W-:Y:S01]  /*17050*/  R2UR UR6, R12 ;  /* 0x000000000c0672ca */ /* 0x000fe200000e0000 */
[----:B------:R-:W-:Y:S01]  /*17060*/  VIADD R5, R7, 0xa000 ;  /* 0x0000a00007057836 */ /* 0x000fe20000000000 */
[----:B------:R-:W-:Y:S02]  /*17070*/  R2UR UR7, R13 ;  /* 0x000000000d0772ca */ /* 0x000fe400000e0000 */
[----:B------:R-:W-:Y:S02]  /*17080*/  R2UR UR10, R8 ;  /* 0x00000000080a72ca */ /* 0x000fe400000e0000 */
[----:B------:R-:W-:-:S13]  /*17090*/  PLOP3.LUT P2, PT, PT, PT, PT, 0x80, 0x0 ;  /* 0x000000000000781c */ /* 0x000fda0003f4f070 */
.L_x_536:
        /* <DEDUP_REMOVED lines=15> */
.L_x_537:
        /* <DEDUP_REMOVED lines=10> */
.L_x_523:
[----:B------:R-:W-:Y:S05]  /*17230*/  BSYNC B1 ;  /* 0x0000000000017941 */ /* 0x000fea0003800000 */
.L_x_522:
[C---:B------:R-:W-:Y:S01]  /*17240*/  ISETP.GT.AND P3, PT, R10.reuse, R3, PT ;  /* 0x000000030a00720c */ /* 0x040fe20003f64270 */
[----:B------:R-:W-:Y:S01]  /*17250*/  VIADD R10, R10, 0xffffffff ;  /* 0xffffffff0a0a7836 */ /* 0x000fe20000000000 */
[----:B------:R-:W-:-:S04]  /*17260*/  IADD3 R22, R22, 0x1, RZ ;  /* 0x0000000116167810 */ /* 0x000fc80007ffe0ff */
[----:B------:R-:W-:-:S04]  /*17270*/  ISETP.NE.AND P2, PT, R22, 0x2, PT ;  /* 0x000000021600780c */ /* 0x000fc80003f45270 */
[----:B------:R-:W-:Y:S02]  /*17280*/  SEL R5, RZ, 0x1, P2 ;  /* 0x00000001ff057807 */ /* 0x000fe40001000000 */
[----:B------:R-:W-:Y:S02]  /*17290*/  SEL R22, R22, RZ, P2 ;  /* 0x000000ff16167207 */ /* 0x000fe40001000000 */
[----:B------:R-:W-:Y:S01]  /*172a0*/  LOP3.LUT R28, R28, R5, RZ, 0x3c, !PT ;  /* 0x000000051c1c7212 */ /* 0x000fe200078e3cff */
[----:B------:R-:W-:Y:S06]  /*172b0*/  @P3 BRA `(.L_x_538) ;  /* 0xfffffff400ac3947 */ /* 0x000fec000383ffff */
.L_x_500:
[----:B------:R-:W-:Y:S05]  /*172c0*/  BSYNC B0 ;  /* 0x0000000000007941 */ /* 0x000fea0003800000 */
.L_x_499:
[----:B------:R-:W-:Y:S05]  /*172d0*/  @!P0 WARPSYNC.ALL ;  /* 0x0000000000008948 */ /* 0x000fea0003800000 */
[----:B------:R-:W-:Y:S01]  /*172e0*/  @!P0 BAR.SYNC.DEFER_BLOCKING 0xc, 0x200 ;  /* 0x0308000000008b1d */ /* 0x000fe20000010000 */
[----:B------:R-:W-:-:S05]  /*172f0*/  IMAD.MOV.U32 R0, RZ, RZ, RZ ;  /* 0x000000ffff007224 */ /* 0x000fca00078e00ff */
[----:B------:R-:W-:Y:S04]  /*17300*/  BSSY B0, `(.L_x_539) ;  /* 0x000001f000007945 */ /* 0x000fe80003800000 */
[----:B------:R-:W-:Y:S05]  /*17310*/  @!P1 BRA `(.L_x_540) ;  /* 0x0000000000749947 */ /* 0x000fea0003800000 */
[----:B------:R-:W-:-:S13]  /*17320*/  ISETP.NE.AND P0, PT, R4, RZ, PT ;  /* 0x000000ff0400720c */ /* 0x000fda0003f05270 */
[----:B------:R-:W0:Y:S02]  /*17330*/  @!P0 LDC R4, c[0x0][0x9f0] ;  /* 0x00027c00ff048b82 */ /* 0x000e240000000800 */
[----:B0-----:R-:W-:-:S04]  /*17340*/  IABS R0, R4 ;  /* 0x0000000400007213 */ /* 0x001fc80000000000 */
[----:B------:R-:W0:Y:S08]  /*17350*/  I2F.RP R2, R0 ;  /* 0x0000000000027306 */ /* 0x000e300000209400 */
[----:B0-----:R-:W0:Y:S02]  /*17360*/  MUFU.RCP R2, R2 ;  /* 0x0000000200027308 */ /* 0x001e240000001000 */
[----:B0-----:R-:W-:-:S06]  /*17370*/  VIADD R2, R2, 0xffffffe ;  /* 0x0ffffffe02027836 */ /* 0x001fcc0000000000 */
[----:B------:R-:W0:Y:S02]  /*17380*/  F2I.FTZ.U32.TRUNC.NTZ R3, R2 ;  /* 0x0000000200037305 */ /* 0x000e24000021f000 */
[----:B0-----:R-:W-:-:S04]  /*17390*/  IMAD.MOV R2, RZ, RZ, -R3 ;  /* 0x000000ffff027224 */ /* 0x001fc800078e0a03 */
[----:B------:R-:W-:Y:S02]  /*173a0*/  IMAD R5, R2, R0, RZ ;  /* 0x0000000002057224 */ /* 0x000fe400078e02ff */
[----:B------:R-:W-:-:S04]  /*173b0*/  IMAD.MOV.U32 R2, RZ, RZ, RZ ;  /* 0x000000ffff027224 */ /* 0x000fc800078e00ff */
[----:B------:R-:W-:Y:S01]  /*173c0*/  IMAD.HI.U32 R7, R3, R5, R2 ;  /* 0x0000000503077227 */ /* 0x000fe200078e0002 */
[----:B------:R-:W-:Y:S02]  /*173d0*/  IABS R2, R4 ;  /* 0x0000000400027213 */ /* 0x000fe40000000000 */
[----:B------:R-:W-:-:S03]  /*173e0*/  IADD3 R3, R20, -0x1, R4 ;  /* 0xffffffff14037810 */ /* 0x000fc60007ffe004 */
[----:B------:R-:W-:Y:S01]  /*173f0*/  IMAD.MOV R2, RZ, RZ, -R2 ;  /* 0x000000ffff027224 */ /* 0x000fe200078e0a02 */
[----:B------:R-:W-:Y:S02]  /*17400*/  IABS R5, R3 ;  /* 0x0000000300057213 */ /* 0x000fe40000000000 */
[----:B------:R-:W-:Y:S01]  /*17410*/  LOP3.LUT R3, R3, R4, RZ, 0x3c, !PT ;  /* 0x0000000403037212 */ /* 0x000fe200078e3cff */
[----:B------:R-:W-:Y:S02]  /*17420*/  IMAD.MOV.U32 R6, RZ, RZ, R2 ;  /* 0x000000ffff067224 */ /* 0x000fe400078e0002 */
[----:B------:R-:W-:Y:S01]  /*17430*/  IMAD.HI.U32 R2, R7, R5, RZ ;  /* 0x0000000507027227 */ /* 0x000fe200078e00ff */
[----:B------:R-:W-:-:S03]  /*17440*/  ISETP.GE.AND P2, PT, R3, RZ, PT ;  /* 0x000000ff0300720c */ /* 0x000fc60003f46270 */
[----:B------:R-:W-:-:S05]  /*17450*/  IMAD R5, R2, R6, R5 ;  /* 0x0000000602057224 */ /* 0x000fca00078e0205 */
[----:B------:R-:W-:-:S13]  /*17460*/  ISETP.GT.U32.AND P1, PT, R0, R5, PT ;  /* 0x000000050000720c */ /* 0x000fda0003f24070 */
[----:B------:R-:W-:Y:S02]  /*17470*/  @!P1 IMAD.IADD R5, R5, 0x1, -R0 ;  /* 0x0000000105059824 */ /* 0x000fe400078e0a00 */
[----:B------:R-:W-:Y:S01]  /*17480*/  @!P1 VIADD R2, R2, 0x1 ;  /* 0x0000000102029836 */ /* 0x000fe20000000000 */
[----:B------:R-:W-:Y:S02]  /*17490*/  ISETP.NE.AND P1, PT, R4, RZ, PT ;  /* 0x000000ff0400720c */ /* 0x000fe40003f25270 */
[----:B------:R-:W-:-:S13]  /*174a0*/  ISETP.GE.U32.AND P0, PT, R5, R0, PT ;  /* 0x000000000500720c */ /* 0x000fda0003f06070 */
[----:B------:R-:W-:-:S05]  /*174b0*/  @P0 IADD3 R2, R2, 0x1, RZ ;  /* 0x0000000102020810 */ /* 0x000fca0007ffe0ff */
[----:B------:R-:W-:-:S04]  /*174c0*/  IMAD.MOV.U32 R0, RZ, RZ, R2 ;  /* 0x000000ffff007224 */ /* 0x000fc800078e0002 */
[----:B------:R-:W-:Y:S01]  /*174d0*/  @!P2 IMAD.MOV R0, RZ, RZ, -R0 ;  /* 0x000000ffff00a224 */ /* 0x000fe200078e0a00 */
[----:B------:R-:W-:-:S07]  /*174e0*/  @!P1 LOP3.LUT R0, RZ, R4, RZ, 0x33, !PT ;  /* 0x00000004ff009212 */ /* 0x000fce00078e33ff */
.L_x_540:
[----:B------:R-:W-:Y:S05]  /*174f0*/  BSYNC B0 ;  /* 0x0000000000007941 */ /* 0x000fea0003800000 */
.L_x_539:
[----:B------:R-:W-:-:S05]  /*17500*/  IMAD R3, R21, R0, RZ ;  /* 0x0000000015037224 */ /* 0x000fca00078e02ff */
[----:B------:R-:W-:Y:S01]  /*17510*/  VIADDMNMX R2, R3, R0, R20, PT ;  /* 0x0000000003027246 */ /* 0x000fe20003800114 */
[----:B------:R0:W-:Y:S03]  /*17520*/  STL [R1], R3 ;  /* 0x0000000301007387 */ /* 0x0001e60000100800 */
        /* <DEDUP_REMOVED lines=8> */
[----:B------:R-:W-:Y:S02]  /*175b0*/  VOTEU.ANY UR4, UPT, PT ;  /* 0x0000000000047886 */ /* 0x000fe400038e0100 */
[----:B------:R-:W0:Y:S08]  /*175c0*/  FLO.U32 R0, UR4 ;  /* 0x0000000400007d00 */ /* 0x000e3000080e0000 */
[----:B------:R-:W2:Y:S01]  /*175d0*/  POPC R4, UR4 ;  /* 0x0000000400047d09 */ /* 0x000ea20008000000 */
[----:B0-----:R-:W-:-:S02]  /*175e0*/  ISETP.EQ.U32.AND P0, PT, R0, R3, PT ;  /* 0x000000030000720c */ /* 0x001fc40003f02070 */
[----:B------:R-:W2:Y:S11]  /*175f0*/  LDC.64 R2, c[0x0][0xc60] ;  /* 0x00031800ff027b82 */ /* 0x000eb60000000a00 */
[----:B--2---:R-:W2:Y:S01]  /*17600*/  @P0 ATOMG.E.ADD.STRONG.GPU PT, R3, desc[UR40][R2.64], R4 ;  /* 0x00000004020309a8 */ /* 0x004ea200081ee1e8 */
[----:B------:R-:W0:Y:S02]  /*17610*/  S2R R5, SR_LTMASK ;  /* 0x0000000000057919 */ /* 0x000e240000003900 */
[----:B0-----:R-:W-:-:S06]  /*17620*/  LOP3.LUT R5, R5, UR4, RZ, 0xc0, !PT ;  /* 0x0000000405057c12 */ /* 0x001fcc000f8ec0ff */
[----:B------:R-:W0:Y:S01]  /*17630*/  POPC R5, R5 ;  /* 0x0000000500057309 */ /* 0x000e220000000000 */
[----:B--2---:R-:W0:Y:S02]  /*17640*/  SHFL.IDX PT, R0, R3, R0, 0x1f ;  /* 0x00001f0003007589 */ /* 0x004e2400000e0000 */
[----:B0-----:R-:W-:Y:S01]  /*17650*/  IADD3 R24, R0, UR36, R5 ;  /* 0x0000002400187c10 */ /* 0x001fe2000fffe005 */
[----:B------:R-:W-:Y:S06]  /*17660*/  BRA `(.L_x_542) ;  /* 0x0000003400087947 */ /* 0x000fec0003800000 */
.L_x_541:
        /* <DEDUP_REMOVED lines=8> */
[----:B------:R-:W-:Y:S01]  /*176f0*/  IMAD.U32 R4, RZ, RZ, UR6 ;  /* 0x00000006ff047e24 */ /* 0x000fe2000f8e00ff */
[----:B------:R-:W-:Y:S01]  /*17700*/  MOV R8, 0x70 ;  /* 0x0000007000087802 */ /* 0x000fe20000000f00 */
[----:B------:R-:W0:Y:S01]  /*17710*/  LDC.64 R2, c[0x4][R2] ;  /* 0x0100000002027b82 */ /* 0x000e220000000a00 */
[----:B------:R-:W-:Y:S02]  /*17720*/  IMAD.U32 R5, RZ, RZ, UR7 ;  /* 0x00000007ff057e24 */ /* 0x000fe4000f8e00ff */
[----:B------:R-:W-:Y:S02]  /*17730*/  IMAD.U32 R6, RZ, RZ, UR8 ;  /* 0x00000008ff067e24 */ /* 0x000fe4000f8e00ff */
[----:B------:R-:W-:-:S02]  /*17740*/  IMAD.U32 R7, RZ, RZ, UR9 ;  /* 0x00000009ff077e24 */ /* 0x000fc4000f8e00ff */
[----:B------:R-:W-:Y:S02]  /*17750*/  IMAD.U32 R10, RZ, RZ, UR4 ;  /* 0x00000004ff0a7e24 */ /* 0x000fe4000f8e00ff */
[----:B------:R-:W-:Y:S02]  /*17760*/  IMAD.U32 R11, RZ, RZ, UR5 ;  /* 0x00000005ff0b7e24 */ /* 0x000fe4000f8e00ff */
[----:B------:R-:W-:Y:S02]  /*17770*/  IMAD.MOV.U32 R12, RZ, RZ, 0x1 ;  /* 0x00000001ff0c7424 */ /* 0x000fe400078e00ff */
[----:B------:R-:W-:-:S07]  /*17780*/  IMAD.MOV.U32 R13, RZ, RZ, RZ ;  /* 0x000000ffff0d7224 */ /* 0x000fce00078e00ff */
[----:B------:R-:W-:-:S07]  /*17790*/  LEPC R20, `(.L_x_544) ;  /* 0x000000001014794e */ /* 0x000fce0000000000 */
[----:B01----:R-:W-:Y:S05]  /*177a0*/  CALL.ABS.NOINC R2 ;  /* 0x0000000002007343 */ /* 0x003fea0003c00000 */
.L_x_544:
[----:B------:R-:W-:Y:S05]  /*177b0*/  BSYNC B6 ;  /* 0x0000000000067941 */ /* 0x000fea0003800000 */
.L_x_543:
[----:B------:R-:W2:Y:S01]  /*177c0*/  LDL.LU R2, [R1+0x28] ;  /* 0x0000280001027983 */ /* 0x000ea20000300800 */
[----:B------:R-:W-:Y:S01]  /*177d0*/  VIADD R0, R17, 0x9000 ;  /* 0x0000900011007836 */ /* 0x000fe20000000000 */
[----:B------:R-:W-:Y:S04]  /*177e0*/  BSSY B6, `(.L_x_545) ;  /* 0x0000016000067945 */ /* 0x000fe80003800000 */
[----:B------:R-:W-:Y:S02]  /*177f0*/  LOP3.LUT P0, RZ, R0, 0x9f, RZ, 0xc0, !PT ;  /* 0x0000009f00ff7812 */ /* 0x000fe4000780c0ff */
[----:B--2---:R-:W-:-:S11]  /*17800*/  LOP3.LUT R2, R2, 0xfffffffe, RZ, 0xc0, !PT ;  /* 0xfffffffe02027812 */ /* 0x004fd600078ec0ff */
[----:B------:R-:W-:-:S05]  /*17810*/  @P0 LOP3.LUT R2, R2, 0x1, RZ, 0xfc, !PT ;  /* 0x0000000102020812 */ /* 0x000fca00078efcff */
[----:B------:R0:W-:Y:S01]  /*17820*/  STL [R1+0x28], R2 ;  /* 0x0000280201007387 */ /* 0x0001e20000100800 */
[----:B------:R-:W-:Y:S05]  /*17830*/  @!P0 BRA `(.L_x_546) ;  /* 0x0000000000408947 */ /* 0x000fea0003800000 */
[----:B0-----:R-:W-:Y:S01]  /*17840*/  MOV R2, 0x0 ;  /* 0x0000000000027802 */ /* 0x001fe20000000f00 */
        /* <DEDUP_REMOVED lines=15> */
.L_x_546:
[----:B------:R-:W-:Y:S05]  /*17940*/  BSYNC B6 ;  /* 0x0000000000067941 */ /* 0x000fea0003800000 */
.L_x_545:
[----:B------:R-:W-:Y:S01]  /*17950*/  VIADD R0, R17, 0x3000 ;  /* 0x0000300011007836 */ /* 0x000fe20000000000 */
[----:B------:R-:W-:Y:S04]  /*17960*/  BSSY B6, `(.L_x_547) ;  /* 0x0000013000067945 */ /* 0x000fe80003800000 */
[----:B------:R-:W-:-:S13]  /*17970*/  LOP3.LUT P0, RZ, R0, 0x3ff, RZ, 0xc0, !PT ;  /* 0x000003ff00ff7812 */ /* 0x000fda000780c0ff */
        /* <DEDUP_REMOVED lines=17> */
.L_x_548:
[----:B------:R-:W-:Y:S05]  /*17a90*/  BSYNC B6 ;  /* 0x0000000000067941 */ /* 0x000fea0003800000 */
.L_x_547:
[----:B0-----:R-:W2:Y:S01]  /*17aa0*/  LDL R2, [R1+0x28] ;  /* 0x0000280001027983 */ /* 0x001ea20000100800 */
[----:B------:R-:W-:Y:S01]  /*17ab0*/  BSSY B6, `(.L_x_549) ;  /* 0x0000013000067945 */ /* 0x000fe20003800000 */
[----:B--2---:R-:W-:-:S13]  /*17ac0*/  LOP3.LUT P6, RZ, R2, 0x1, RZ, 0xc0, !PT ;  /* 0x0000000102ff7812 */ /* 0x004fda00078cc0ff */
        /* <DEDUP_REMOVED lines=17> */
.L_x_550:
[----:B------:R-:W-:Y:S05]  /*17be0*/  BSYNC B6 ;  /* 0x0000000000067941 */ /* 0x000fea0003800000 */
.L_x_549:
[----:B------:R-:W2:Y:S01]  /*17bf0*/  LDL.LU R2, [R1+0x8] ;  /* 0x0000080001027983 */ /* 0x000ea20000300800 */
[----:B------:R-:W-:Y:S01]  /*17c00*/  ULDC.64 UR4, c[0x0][0x9f8] ;  /* 0x00027e0000047ab9 */ /* 0x000fe20000000a00 */
[----:B------:R-:W0:Y:S02]  /*17c10*/  LDC R8, c[0x0][0x430] ;  /* 0x00010c00ff087b82 */ /* 0x000e240000000800 */
[----:B------:R-:W3:Y:S04]  /*17c20*/  LDL.LU R4, [R1+0x20] ;  /* 0x0000200001047983 */ /* 0x000ee80000300800 */
[----:B------:R-:W4:Y:S02]  /*17c30*/  LDL R0, [R1+0x38] ;  /* 0x0000380001007983 */ /* 0x000f240000100800 */
[----:B------:R-:W1:Y:S02]  /*17c40*/  LDC R12, c[0x0][0x2f4] ;  /* 0x0000bd00ff0c7b82 */ /* 0x000e640000000800 */
[----:B------:R-:W4:Y:S01]  /*17c50*/  LDL R21, [R1+0x24] ;  /* 0x0000240001157983 */ /* 0x000f220000100800 */
[----:B------:R-:W-:-:S03]  /*17c60*/  ISETP.NE.U32.AND P0, PT, RZ, UR4, PT ;  /* 0x00000004ff007c0c */ /* 0x000fc6000bf05070 */
[----:B------:R-:W4:Y:S01]  /*17c70*/  LDL R6, [R1+0x4] ;  /* 0x0000040001067983 */ /* 0x000f220000100800 */
[----:B------:R-:W-:-:S03]  /*17c80*/  ISETP.NE.AND.EX P0, PT, RZ, UR5, PT, P0 ;  /* 0x00000005ff007c0c */ /* 0x000fc6000bf05300 */
[----:B------:R-:W4:Y:S04]  /*17c90*/  LDL.LU R10, [R1+0x28] ;  /* 0x00002800010a7983 */ /* 0x000f280000300800 */
[----:B------:R-:W4:Y:S01]  /*17ca0*/  LDL R14, [R1+0x54] ;  /* 0x00005400010e7983 */ /* 0x000f220000100800 */
[----:B------:R-:W1:Y:S05]  /*17cb0*/  S2R R20, SR_TID.X ;  /* 0x0000000000147919 */ /* 0x000e6a0000002100 */
[----:B--2---:R-:W-:-:S04]  /*17cc0*/  @P0 IADD3 R2, P1, R2, UR4, RZ ;  /* 0x0000000402020c10 */ /* 0x004fc8000ff3e0ff */
[----:B---3--:R-:W-:-:S05]  /*17cd0*/  @P0 IADD3.X R3, R4, UR5, RZ, P1, !PT ;  /* 0x0000000504030c10 */ /* 0x008fca0008ffe4ff */
[----:B------:R2:W3:Y:S01]  /*17ce0*/  @P0 LDG.E R26, desc[UR40][R2.64] ;  /* 0x00000028021a0981 */ /* 0x0004e2000c1e1900 */
[----:B------:R-:W2:Y:S01]  /*17cf0*/  S2R R4, SR_TID.X ;  /* 0x0000000000047919 */ /* 0x000ea20000002100 */
[----:B0-----:R-:W-:Y:S02]  /*17d00*/  ISETP.NE.AND P1, PT, R8, 0x1, PT ;  /* 0x000000010800780c */ /* 0x001fe40003f25270 */
[----:B-1----:R-:W-:Y:S02]  /*17d10*/  LOP3.LUT R20, R20, 0x7f, RZ, 0xc0, !PT ;  /* 0x0000007f14147812 */ /* 0x002fe400078ec0ff */
[----:B----4-:R-:W-:Y:S02]  /*17d20*/  LEA R0, R0, 0xffffff80, 0x7 ;  /* 0xffffff8000007811 */ /* 0x010fe400078e38ff */
[----:B------:R-:W-:-:S07]  /*17d30*/  SHF.R.U32.HI R20, RZ, 0x1, R20 ;  /* 0x00000001ff147819 */ /* 0x000fce0000011614 */
[----:B------:R-:W0:Y:S08]  /*17d40*/  @P1 LDC R5, c[0x0][0x434] ;  /* 0x00010d00ff051b82 */ /* 0x000e300000000800 */
[----:B------:R-:W1:Y:S01]  /*17d50*/  @P1 LDC R7, c[0x0][0x438] ;  /* 0x00010e00ff071b82 */ /* 0x000e620000000800 */
[----:B--2---:R-:W-:-:S05]  /*17d60*/  IMAD.SHL.U32 R4, R4, 0x40, RZ ;  /* 0x0000004004047824 */ /* 0x004fca00078e00ff */
[----:B------:R-:W-:-:S04]  /*17d70*/  LOP3.LUT R4, R4, 0x40, RZ, 0xc0, !PT ;  /* 0x0000004004047812 */ /* 0x000fc800078ec0ff */
[----:B------:R-:W-:-:S04]  /*17d80*/  LOP3.LUT R4, R0, R20, R4, 0xfe, !PT ;  /* 0x0000001400047212 */ /* 0x000fc800078efe04 */
[C---:B------:R-:W-:Y:S01]  /*17d90*/  ISETP.GE.AND P0, PT, R4.reuse, R21, PT ;  /* 0x000000150400720c */ /* 0x040fe20003f06270 */
[----:B------:R-:W-:-:S12]  /*17da0*/  IMAD.IADD R4, R4, 0x1, R6 ;  /* 0x0000000104047824 */ /* 0x000fd800078e0206 */
[----:B------:R-:W2:Y:S01]  /*17db0*/  @!P0 LDC.64 R2, c[0x0][0x428] ;  /* 0x00010a00ff028b82 */ /* 0x000ea20000000a00 */
[----:B0-----:R-:W-:-:S04]  /*17dc0*/  @P1 IMAD.HI.U32 R5, R4, R5, RZ ;  /* 0x0000000504051227 */ /* 0x001fc800078e00ff */
[----:B------:R-:W-:Y:S01]  /*17dd0*/  IMAD.MOV.U32 R6, RZ, RZ, R4 ;  /* 0x000000ffff067224 */ /* 0x000fe200078e0004 */
[----:B-1----:R-:W-:-:S05]  /*17de0*/  @P1 SHF.R.U32.HI R6, RZ, R7, R5 ;  /* 0x00000007ff061219 */ /* 0x002fca0000011605 */
[--C-:B------:R-:W-:Y:S01]  /*17df0*/  IMAD.MOV R5, RZ, RZ, -R6.reuse ;  /* 0x000000ffff057224 */ /* 0x100fe200078e0a06 */
[----:B------:R-:W-:-:S03]  /*17e00*/  @!P0 SHF.R.S32.HI R7, RZ, 0x1f, R6 ;  /* 0x0000001fff078819 */ /* 0x000fc60000011406 */
[----:B------:R-:W-:Y:S01]  /*17e10*/  IMAD R5, R8, R5, R4 ;  /* 0x0000000508057224 */ /* 0x000fe200078e0204 */
[C---:B------:R-:W-:Y:S02]  /*17e20*/  ISETP.GE.AND P3, PT, R29.reuse, R12, PT ;  /* 0x0000000c1d00720c */ /* 0x040fe40003f66270 */
[----:B------:R-:W-:Y:S02]  /*17e30*/  LOP3.LUT R13, R29, 0x20, RZ, 0xfc, !PT ;  /* 0x000000201d0d7812 */ /* 0x000fe400078efcff */
[----:B------:R-:W-:Y:S02]  /*17e40*/  LOP3.LUT R10, R10, 0xfffffff7, RZ, 0xc0, !PT ;  /* 0xfffffff70a0a7812 */ /* 0x000fe400078ec0ff */
[----:B------:R-:W-:-:S07]  /*17e50*/  ISETP.NE.AND P2, PT, R14, 0x3, PT ;  /* 0x000000030e00780c */ /* 0x000fce0003f45270 */
[----:B------:R-:W-:-:S04]  /*17e60*/  @P3 LOP3.LUT R10, R10, 0x8, RZ, 0xfc, !PT ;  /* 0x000000080a0a3812 */ /* 0x000fc800078efcff */
[----:B------:R-:W-:Y:S02]  /*17e70*/  LOP3.LUT R10, R10, 0xfffffffe, RZ, 0xc0, !PT ;  /* 0xfffffffe0a0a7812 */ /* 0x000fe400078ec0ff */
[----:B------:R-:W-:Y:S02]  /*17e80*/  LOP3.LUT R11, R29, 0x40, RZ, 0xfc, !PT ;  /* 0x000000401d0b7812 */ /* 0x000fe400078efcff */
[----:B------:R-:W-:Y:S01]  /*17e90*/  LOP3.LUT R10, R10, 0xfffffffb, RZ, 0xc0, !PT ;  /* 0xfffffffb0a0a7812 */ /* 0x000fe200078ec0ff */
[----:B------:R-:W-:Y:S01]  /*17ea0*/  UMOV UR4, 0xffffffff ;  /* 0xffffffff00047882 */ /* 0x000fe20000000000 */
[----:B---3--:R-:W-:Y:S01]  /*17eb0*/  SHF.R.S32.HI R9, RZ, 0x1f, R26 ;  /* 0x0000001fff097819 */ /* 0x008fe2000001141a */
[----:B--2---:R-:W-:-:S04]  /*17ec0*/  @!P0 IMAD.WIDE.U32 R6, R26, R2, R6 ;  /* 0x000000021a068225 */ /* 0x004fc800078e0006 */
[----:B------:R-:W-:-:S04]  /*17ed0*/  @!P0 IMAD R4, R9, R2, RZ ;  /* 0x0000000209048224 */ /* 0x000fc800078e02ff */
[----:B------:R-:W-:Y:S02]  /*17ee0*/  @!P0 IMAD R4, R26, R3, R4 ;  /* 0x000000031a048224 */ /* 0x000fe400078e0204 */
[----:B------:R-:W0:Y:S01]  /*17ef0*/  @!P0 LDC.64 R2, c[0x0][0x418] ;  /* 0x00010600ff028b82 */ /* 0x000e220000000a00 */
[----:B------:R1:W-:Y:S01]  /*17f00*/  STL [R1+0x8], R9 ;  /* 0x0000080901007387 */ /* 0x0003e20000100800 */
[----:B0-----:R-:W-:Y:S01]  /*17f10*/  @!P0 LEA R8, P1, R6, R2, 0x2 ;  /* 0x0000000206088211 */ /* 0x001fe200078210ff */
[----:B------:R-:W-:-:S05]  /*17f20*/  @!P0 IMAD.IADD R2, R7, 0x1, R4 ;  /* 0x0000000107028824 */ /* 0x000fca00078e0204 */
[----:B-1----:R-:W-:Y:S02]  /*17f30*/  @!P0 LEA.HI.X R9, R6, R3, R2, 0x2, P1 ;  /* 0x0000000306098211 */ /* 0x002fe400008f1402 */
[----:B------:R-:W-:Y:S01]  /*17f40*/  ISETP.GE.AND P1, PT, R13, R12, PT ;  /* 0x0000000c0d00720c */ /* 0x000fe20003f26270 */
[----:B------:R-:W-:-:S06]  /*17f50*/  IMAD.MOV.U32 R3, RZ, RZ, RZ ;  /* 0x000000ffff037224 */ /* 0x000fcc00078e00ff */
[----:B------:R0:W5:Y:S01]  /*17f60*/  @!P0 LDG.E R3, desc[UR40][R8.64] ;  /* 0x0000002808038981 */ /* 0x000162000c1e1900 */
[----:B------:R-:W-:-:S05]  /*17f70*/  ISETP.GE.AND P0, PT, R11, R12, PT ;  /* 0x0000000c0b00720c */ /* 0x000fca0003f06270 */
[----:B------:R-:W-:-:S04]  /*17f80*/  @P1 LOP3.LUT R10, R10, 0x4, RZ, 0xfc, !PT ;  /* 0x000000040a0a1812 */ /* 0x000fc800078efcff */
[----:B------:R-:W-:-:S04]  /*17f90*/  @P2 LOP3.LUT R10, R10, 0x1, RZ, 0xfc, !PT ;  /* 0x000000010a0a2812 */ /* 0x000fc800078efcff */
[----:B------:R-:W-:-:S04]  /*17fa0*/  LOP3.LUT R10, R10, 0xfffffffd, RZ, 0xc0, !PT ;  /* 0xfffffffd0a0a7812 */ /* 0x000fc800078ec0ff */
[----:B------:R-:W-:-:S05]  /*17fb0*/  @P0 LOP3.LUT R10, R10, 0x2, RZ, 0xfc, !PT ;  /* 0x000000020a0a0812 */ /* 0x000fca00078efcff */
[----:B------:R0:W-:Y:S01]  /*17fc0*/  STL [R1+0x28], R10 ;  /* 0x0000280a01007387 */ /* 0x0001e20000100800 */
[----:B------:R-:W-:Y:S05]  /*17fd0*/  BRA.DIV UR4, `(.L_x_551) ;  /* 0x0000004a04107947 */ /* 0x000fea000b800000 */
.L_x_671:
[----:B------:R-:W-:Y:S05]  /*17fe0*/  @!P2 BRA `(.L_x_552) ;  /* 0x000000000004a947 */ /* 0x000fea0003800000 */
[----:B------:R-:W-:Y:S01]  /*17ff0*/  BPT.TRAP 0x1 ;  /* 0x000000040000795c */ /* 0x000fe20000300000 */
.L_x_552:
[----:B------:R-:W-:Y:S01]  /*18000*/  IMAD R4, R19, 0x8, R17 ;  /* 0x0000000813047824 */ /* 0x000fe200078e0211 */
[----:B------:R-:W-:Y:S01]  /*18010*/  SHF.L.U32 R2, R23, 0x1f, RZ ;  /* 0x0000001f17027819 */ /* 0x000fe200000006ff */
[----:B------:R-:W-:Y:S03]  /*18020*/  BSSY B0, `(.L_x_553) ;  /* 0x0000006000007945 */ /* 0x000fe60003800000 */
[----:B------:R1:W2:Y:S01]  /*18030*/  SYNCS.PHASECHK.TRANS64.TRYWAIT P0, [R4+URZ+0x19c80], R2 ;  /* 0x019c8002040075a7 */ /* 0x0002a2000800017f */
[----:B------:R1:W-:Y:S02]  /*18040*/  STL [R1+0x20], R2 ;  /* 0x0000200201007387 */ /* 0x0003e40000100800 */
[----:B-1----:R-:W-:Y:S02]  /*18050*/  IADD3 R2, -R20, R21, -R0 ;  /* 0x0000001514027210 */ /* 0x002fe40007ffe900 */
[----:B------:R-:W-:Y:S01]  /*18060*/  SHF.R.S32.HI R20, RZ, 0x1f, R5 ;  /* 0x0000001fff147819 */ /* 0x000fe20000011405 */
[----:B--2---:R-:W-:Y:S06]  /*18070*/  @!P0 BRA `(.L_x_554) ;  /* 0x00000048001c8947 */ /* 0x004fec0003800000 */
.L_x_672:
[----:B------:R-:W-:Y:S05]  /*18080*/  BSYNC B0 ;  /* 0x0000000000007941 */ /* 0x000fea0003800000 */
.L_x_553:
[----:B0-----:R-:W2:Y:S01]  /*18090*/  LDL R10, [R1+0x10] ;  /* 0x00001000010a7983 */ /* 0x001ea20000100800 */
[----:B------:R-:W-:Y:S01]  /*180a0*/  ULDC.64 UR4, c[0x0][0x328] ;  /* 0x0000ca0000047ab9 */ /* 0x000fe20000000a00 */
[----:B-----5:R-:W-:Y:S01]  /*180b0*/  SHF.R.S32.HI R21, RZ, 0x1f, R3 ;  /* 0x0000001fff157819 */ /* 0x020fe20000011403 */
[----:B-1----:R-:W-:Y:S01]  /*180c0*/  IMAD R0, R20, UR4, RZ ;  /* 0x0000000414007c24 */ /* 0x002fe2000f8e02ff */
[----:B------:R-:W-:Y:S01]  /*180d0*/  ULDC.64 UR6, c[0x0][0x318] ;  /* 0x0000c60000067ab9 */ /* 0x000fe20000000a00 */
[----:B------:R-:W-:Y:S01]  /*180e0*/  IMAD.WIDE.U32 R6, R5, UR4, RZ ;  /* 0x0000000405067c25 */ /* 0x000fe2000f8e00ff */
[----:B------:R-:W-:-:S03]  /*180f0*/  ISETP.GE.AND P1, PT, R2, 0x1, PT ;  /* 0x000000010200780c */ /* 0x000fc60003f26270 */
[----:B------:R-:W-:Y:S01]  /*18100*/  IMAD R0, R5, UR5, R0 ;  /* 0x0000000505007c24 */ /* 0x000fe2000f8e0200 */
[----:B------:R-:W-:-:S04]  /*18110*/  ULDC.64 UR4, c[0x0][0x338] ;  /* 0x0000ce0000047ab9 */ /* 0x000fc80000000a00 */
[----:B------:R-:W-:Y:S01]  /*18120*/  IADD3 R7, R7, R0, RZ ;  /* 0x0000000007077210 */ /* 0x000fe20007ffe0ff */
[----:B------:R-:W-:-:S04]  /*18130*/  IMAD R0, R21, UR4, RZ ;  /* 0x0000000415007c24 */ /* 0x000fc8000f8e02ff */
        /* <DEDUP_REMOVED lines=8> */
[----:B------:R-:W-:Y:S01]  /*181c0*/  IADD3.X R9, R9, UR7, RZ, P0, !PT ;  /* 0x0000000709097c10 */ /* 0x000fe200087fe4ff */
[----:B--2---:R-:W-:Y:S01]  /*181d0*/  IMAD R10, R19, 0x3000, R10 ;  /* 0x00003000130a7824 */ /* 0x004fe200078e020a */
[----:B------:R-:W-:Y:S07]  /*181e0*/  BRA.DIV UR4, `(.L_x_555) ;  /* 0x0000004604d87947 */ /* 0x000fee000b800000 */
[----:B------:R-:W0:Y:S01]  /*181f0*/  SHFL.IDX PT, R6, R8, RZ, 0x1e1f ;  /* 0x001e1fff08067589 */ /* 0x000e2200000e0000 */
[----:B------:R-:W1:Y:S01]  /*18200*/  LDC R12, c[0x0][0x2f4] ;  /* 0x0000bd00ff0c7b82 */ /* 0x000e620000000800 */
[C---:B------:R-:W-:Y:S02]  /*18210*/  LOP3.LUT R13, R29.reuse, 0x20, RZ, 0xfc, !PT ;  /* 0x000000201d0d7812 */ /* 0x040fe400078efcff */
[----:B------:R-:W2:Y:S01]  /*18220*/  SHFL.IDX PT, R0, R9, RZ, 0x1e1f ;  /* 0x001e1fff09007589 */ /* 0x000ea200000e0000 */
[----:B------:R-:W-:-:S03]  /*18230*/  LOP3.LUT R11, R29, 0x40, RZ, 0xfc, !PT ;  /* 0x000000401d0b7812 */ /* 0x000fc600078efcff */
[----:B------:R-:W3:Y:S01]  /*18240*/  SHFL.IDX PT, R9, R9, 0x1, 0x1e1f ;  /* 0x003e1f0009097f89 */ /* 0x000ee200000e0000 */
[C---:B0-----:R-:W-:Y:S02]  /*18250*/  IADD3 R6, P0, R29.reuse, R6, RZ ;  /* 0x000000061d067210 */ /* 0x041fe40007f1e0ff */
[-C--:B-1----:R-:W-:Y:S02]  /*18260*/  ISETP.GE.AND P4, PT, R29, R12.reuse, PT ;  /* 0x0000000c1d00720c */ /* 0x082fe40003f86270 */
[----:B------:R-:W-:Y:S01]  /*18270*/  ISETP.GE.AND P2, PT, R13, R12, PT ;  /* 0x0000000c0d00720c */ /* 0x000fe20003f46270 */
[----:B--2---:R-:W-:Y:S01]  /*18280*/  IMAD.X R7, RZ, RZ, R0, P0 ;  /* 0x000000ffff077224 */ /* 0x004fe200000e0600 */
[----:B------:R-:W-:Y:S01]  /*18290*/  ISETP.LT.OR P0, PT, R2, 0x1, P4 ;  /* 0x000000010200780c */ /* 0x000fe20002701670 */
[----:B------:R-:W-:-:S12]  /*182a0*/  IMAD.IADD R0, R17, 0x1, R10 ;  /* 0x0000000111007824 */ /* 0x000fd800078e020a */
        /* <DEDUP_REMOVED lines=8> */
.L_x_678:
        /* <DEDUP_REMOVED lines=13> */
.L_x_556:
[----:B------:R-:W-:Y:S02]  /*18400*/  PLOP3.LUT P2, PT, P2, P0, PT, 0xa2, 0x0 ;  /* 0x000000000000781c */ /* 0x000fe40001741472 */
[----:B------:R-:W-:-:S08]  /*18410*/  @P0 R2UR P2, UR4, R4 ;  /* 0x00000000040402ca */ /* 0x000fd00000040000 */
[----:B------:R-:W-:-:S05]  /*18420*/  @P0 PLOP3.LUT P0, PT, P2, PT, PT, 0x80, 0x0 ;  /* 0x000000000000081c */ /* 0x000fca000170f070 */
[----:B------:R-:W-:Y:S01]  /*18430*/  @!P2 SYNCS.ARRIVE.TRANS64.RED.A0T1 RZ, [UR4+0x19c70], RZ ;  /* 0x019c70ffffffa9a7 */ /* 0x000fe20008200404 */
[----:B------:R-:W-:Y:S07]  /*18440*/  @!P2 ARRIVES.LDGSTSBAR.64.TRANSCNT [UR4+0x19c70] ;  /* 0x019c7000ff00a9b0 */ /* 0x000fee0008000a84 */
[----:B------:R-:W-:Y:S05]  /*18450*/  @P0 BRA.U.ANY `(.L_x_556) ;  /* 0xfffffffd00e80947 */ /* 0x000fea000393ffff */
[----:B------:R-:W-:Y:S01]  /*18460*/  NOP ;  /* 0x0000000000007918 */ /* 0x000fe20000000000 */
[----:B------:R-:W2:Y:S02]  /*18470*/  LDL R2, [R1+0x54] ;  /* 0x0000540001027983 */ /* 0x000ea40000100800 */
[----:B--2---:R-:W-:-:S13]  /*18480*/  ISETP.NE.AND P4, PT, R2, 0x3, PT ;  /* 0x000000030200780c */ /* 0x004fda0003f85270 */
[----:B------:R-:W-:Y:S05]  /*18490*/  @!P4 BRA `(.L_x_557) ;  /* 0x000000000004c947 */ /* 0x000fea0003800000 */
[----:B------:R-:W-:Y:S01]  /*184a0*/  BPT.TRAP 0x1 ;  /* 0x000000040000795c */ /* 0x000fe20000300000 */
.L_x_557:
[----:B------:R2:W-:Y:S01]  /*184b0*/  SYNCS.ARRIVE.TRANS64.A1T0 RZ, [R4+URZ+0x19c70], RZ ;  /* 0x019c70ff04ff79a7 */ /* 0x0005e2000810003f */
[----:B------:R-:W-:Y:S05]  /*184c0*/  @!P4 BRA `(.L_x_558) ;  /* 0x000000000004c947 */ /* 0x000fea0003800000 */
[----:B------:R-:W-:Y:S01]  /*184d0*/  BPT.TRAP 0x1 ;  /* 0x000000040000795c */ /* 0x000fe20000300000 */
.L_x_558:
[----:B------:R-:W3:Y:S01]  /*184e0*/  LDL R2, [R1+0x20] ;  /* 0x0000200001027983 */ /* 0x000ee20000100800 */
[----:B------:R-:W-:Y:S01]  /*184f0*/  BSSY B0, `(.L_x_559) ;  /* 0x0000003000007945 */ /* 0x000fe20003800000 */
[----:B---3--:R-:W3:Y:S03]  /*18500*/  SYNCS.PHASECHK.TRANS64.TRYWAIT P0, [R4+URZ+0x19c40], R2 ;  /* 0x019c4002040075a7 */ /* 0x008ee6000800017f */
[----:B---3--:R-:W-:Y:S05]  /*18510*/  @!P0 BRA `(.L_x_560) ;  /* 0x0000004400e48947 */ /* 0x008fea0003800000 */
.L_x_679:
[----:B------:R-:W-:Y:S05]  /*18520*/  BSYNC B0 ;  /* 0x0000000000007941 */ /* 0x000fea0003800000 */
.L_x_559:
[----:B------:R-:W-:Y:S01]  /*18530*/  ULDC.64 UR4, c[0x0][0x300] ;  /* 0x0000c00000047ab9 */ /* 0x000fe20000000a00 */
[----:B0-----:R-:W0:Y:S01]  /*18540*/  LDC R8, c[0x0][0x2f4] ;  /* 0x0000bd00ff087b82 */ /* 0x001e220000000800 */
[----:B------:R-:W-:Y:S01]  /*18550*/  IMAD R20, R20, UR4, RZ ;  /* 0x0000000414147c24 */ /* 0x000fe2000f8e02ff */
[----:B------:R-:W-:Y:S01]  /*18560*/  ULDC.64 UR6, c[0x0][0x2e8] ;  /* 0x0000ba0000067ab9 */ /* 0x000fe20000000a00 */
[----:B-1----:R-:W-:Y:S01]  /*18570*/  IMAD.WIDE.U32 R6, R5, UR4, RZ ;  /* 0x0000000405067c25 */ /* 0x002fe2000f8e00ff */
[C---:B------:R-:W-:Y:S02]  /*18580*/  LOP3.LUT R10, R29.reuse, 0x40, RZ, 0xfc, !PT ;  /* 0x000000401d0a7812 */ /* 0x040fe400078efcff */
[----:B------:R-:W-:Y:S01]  /*18590*/  LOP3.LUT R9, R29, 0x20, RZ, 0xfc, !PT ;  /* 0x000000201d097812 */ /* 0x000fe200078efcff */
[----:B------:R-:W-:Y:S01]  /*185a0*/  IMAD R20, R5, UR5, R20 ;  /* 0x0000000505147c24 */ /* 0x000fe2000f8e0214 */
[----:B------:R-:W-:Y:S02]  /*185b0*/  ULDC.64 UR4, c[0x0][0x310] ;  /* 0x0000c40000047ab9 */ /* 0x000fe40000000a00 */
[----:B------:R-:W-:-:S02]  /*185c0*/  IMAD R21, R21, UR4, RZ ;  /* 0x0000000415157c24 */ /* 0x000fc4000f8e02ff */
[----:B------:R-:W-:Y:S02]  /*185d0*/  IMAD.IADD R7, R7, 0x1, R20 ;  /* 0x0000000107077824 */ /* 0x000fe400078e0214 */
[----:B------:R-:W-:-:S04]  /*185e0*/  IMAD.WIDE.U32 R6, R3, UR4, R6 ;  /* 0x0000000403067c25 */ /* 0x000fc8000f8e0006 */
[----:B------:R-:W-:Y:S01]  /*185f0*/  IMAD R3, R3, UR5, R21 ;  /* 0x0000000503037c24 */ /* 0x000fe2000f8e0215 */
[----:B------:R-:W-:Y:S01]  /*18600*/  ULDC.64 UR4, c[0x0][0x308] ;  /* 0x0000c20000047ab9 */ /* 0x000fe20000000a00 */
[----:B---3--:R-:W-:Y:S02]  /*18610*/  IMAD.MOV.U32 R2, RZ, RZ, R6 ;  /* 0x000000ffff027224 */ /* 0x008fe400078e0006 */
[----:B------:R-:W-:Y:S01]  /*18620*/  IMAD.IADD R3, R7, 0x1, R3 ;  /* 0x0000000107037824 */ /* 0x000fe200078e0203 */
[-C--:B0-----:R-:W-:Y:S02]  /*18630*/  ISETP.GE.AND P2, PT, R10, R8.reuse, PT ;  /* 0x000000080a00720c */ /* 0x081fe40003f46270 */
[-C--:B------:R-:W-:Y:S01]  /*18640*/  ISETP.GE.AND P4, PT, R9, R8.reuse, PT ;  /* 0x000000080900720c */ /* 0x080fe20003f86270 */
[----:B------:R-:W-:Y:S01]  /*18650*/  IMAD.WIDE.U32 R2, R16, UR4, R2 ;  /* 0x0000000410027c25 */ /* 0x000fe2000f8e0002 */
[----:B------:R-:W-:Y:S01]  /*18660*/  UMOV UR4, 0xffffffff ;  /* 0xffffffff00047882 */ /* 0x000fe20000000000 */
[----:B------:R-:W-:-:S02]  /*18670*/  ISETP.GE.AND P5, PT, R29, R8, PT ;  /* 0x000000081d00720c */ /* 0x000fc40003fa6270 */
[----:B------:R-:W-:Y:S01]  /*18680*/  IMAD R6, R16, UR5, R3 ;  /* 0x0000000510067c24 */ /* 0x000fe2000f8e0203 */
[----:B------:R-:W-:-:S04]  /*18690*/  IADD3 R5, P0, R2, UR6, RZ ;  /* 0x0000000602057c10 */ /* 0x000fc8000ff1e0ff */
[----:B------:R-:W-:Y:S01]  /*186a0*/  IADD3.X R6, R6, UR7, RZ, P0, !PT ;  /* 0x0000000706067c10 */ /* 0x000fe200087fe4ff */
[----:B------:R-:W-:Y:S08]  /*186b0*/  BRA.DIV UR4, `(.L_x_561) ;  /* 0x0000004604947947 */ /* 0x000ff0000b800000 */
[----:B------:R-:W0:Y:S04]  /*186c0*/  SHFL.IDX PT, R3, R5, RZ, 0x1e1f ;  /* 0x001e1fff05037589 */ /* 0x000e2800000e0000 */
[----:B------:R-:W1:Y:S04]  /*186d0*/  SHFL.IDX PT, R2, R6, RZ, 0x1e1f ;  /* 0x001e1fff06027589 */ /* 0x000e6800000e0000 */
[----:B------:R-:W3:Y:S04]  /*186e0*/  SHFL.IDX PT, R5, R5, 0x1, 0x1e1f ;  /* 0x003e1f0005057f89 */ /* 0x000ee800000e0000 */
[----:B------:R-:W4:Y:S01]  /*186f0*/  SHFL.IDX PT, R6, R6, 0x1, 0x1e1f ;  /* 0x003e1f0006067f89 */ /* 0x000f2200000e0000 */
[----:B0-----:R-:W-:-:S05]  /*18700*/  @P1 IADD3 R3, P0, R29, R3, RZ ;  /* 0x000000031d031210 */ /* 0x001fca0007f1e0ff */
[----:B-1----:R-:W-:-:S05]  /*18710*/  @P1 IMAD.X R2, RZ, RZ, R2, P0 ;  /* 0x000000ffff021224 */ /* 0x002fca00000e0602 */
[----:B------:R-:W-:-:S04]  /*18720*/  @P1 LOP3.LUT R3, R3, R2, RZ, 0x3c, !PT ;  /* 0x0000000203031212 */ /* 0x000fc800078e3cff */
[----:B------:R-:W-:-:S04]  /*18730*/  @P1 LOP3.LUT R2, R3, R2, RZ, 0x3c, !PT ;  /* 0x0000000203021212 */ /* 0x000fc800078e3cff */
[----:B------:R-:W-:-:S05]  /*18740*/  @P1 LOP3.LUT R3, R3, R2, RZ, 0x3c, !PT ;  /* 0x0000000203031212 */ /* 0x000fca00078e3cff */
[----:B------:R0:W-:Y:S04]  /*18750*/  @P1 LDGSTS.E.BYPASS.LTC128B.128 [R0+0x13800], desc[UR40][R2.64], !P5 ;  /* 0x1380000002001fae */ /* 0x0001e8000e901d68 */
[----:B------:R0:W-:Y:S04]  /*18760*/  @P1 LDGSTS.E.BYPASS.LTC128B.128 [R0+0x14800], desc[UR40][R2.64+0x20], !P4 ;  /* 0x1480002002001fae */ /* 0x0001e8000e101d68 */
[----:B---34-:R0:W-:Y:S02]  /*18770*/  @P1 LDGSTS.E.BYPASS.LTC128B.128 [R0+0x15800], desc[UR40][R2.64+0x40], !P2 ;  /* 0x1580004002001fae */ /* 0x0181e4000d101d68 */
.L_x_685:
[----:B01----:R-:W-:-:S04]  /*18780*/  @P3 IADD3 R2, P0, R29, R5, RZ ;  /* 0x000000051d023210 */ /* 0x003fc80007f1e0ff */
[----:B------:R-:W-:Y:S02]  /*18790*/  @P3 IADD3.X R3, RZ, R6, RZ, P0, !PT ;  /* 0x00000006ff033210 */ /* 0x000fe400007fe4ff */
[----:B------:R-:W-:-:S03]  /*187a0*/  PLOP3.LUT P0, PT, PT, PT, PT, 0x80, 0x0 ;  /* 0x000000000000781c */ /* 0x000fc60003f0f070 */
[----:B------:R-:W-:Y:S01]  /*187b0*/  @!PT LDS RZ, [RZ] ;  /* 0x00000000fffff984 */ /* 0x000fe20000000800 */
[----:B------:R-:W-:Y:S01]  /*187c0*/  @!PT LDS RZ, [RZ] ;  /* 0x00000000fffff984 */ /* 0x000fe20000000800 */
[----:B------:R-:W-:Y:S01]  /*187d0*/  @!PT LDS RZ, [RZ] ;  /* 0x00000000fffff984 */ /* 0x000fe20000000800 */
[----:B------:R0:W-:Y:S04]  /*187e0*/  @P3 LDGSTS.E.BYPASS.LTC128B.128 [R0+0x14000], desc[UR40][R2.64], !P5 ;  /* 0x1400000002003fae */ /* 0x0001e8000e901d68 */
[----:B------:R0:W-:Y:S04]  /*187f0*/  @P3 LDGSTS.E.BYPASS.LTC128B.128 [R0+0x15000], desc[UR40][R2.64+0x20], !P4 ;  /* 0x1500002002003fae */ /* 0x0001e8000e101d68 */
[----:B------:R0:W-:Y:S01]  /*18800*/  @P3 LDGSTS.E.BYPASS.LTC128B.128 [R0+0x16000], desc[UR40][R2.64+0x40], !P2 ;  /* 0x1600004002003fae */ /* 0x0001e2000d101d68 */
[----:B------:R-:W-:Y:S01]  /*18810*/  NOP ;  /* 0x0000000000007918 */ /* 0x000fe20000000000 */
.L_x_562:
[----:B------:R-:W-:Y:S02]  /*18820*/  PLOP3.LUT P1, PT, P1, P0, PT, 0xa2, 0x0 ;  /* 0x000000000000781c */ /* 0x000fe40000f21472 */
[----:B------:R-:W-:-:S08]  /*18830*/  @P0 R2UR P1, UR4, R4 ;  /* 0x00000000040402ca */ /* 0x000fd00000020000 */
[----:B------:R-:W-:-:S05]  /*18840*/  @P0 PLOP3.LUT P0, PT, P1, PT, PT, 0x80, 0x0 ;  /* 0x000000000000081c */ /* 0x000fca0000f0f070 */
[----:B------:R-:W-:Y:S01]  /*18850*/  @!P1 SYNCS.ARRIVE.TRANS64.RED.A0T1 RZ, [UR4+0x19c30], RZ ;  /* 0x019c30ffffff99a7 */ /* 0x000fe20008200404 */
[----:B------:R-:W-:Y:S07]  /*18860*/  @!P1 ARRIVES.LDGSTSBAR.64.TRANSCNT [UR4+0x19c30] ;  /* 0x019c3000ff0099b0 */ /* 0x000fee0008000a84 */
[----:B------:R-:W-:Y:S05]  /*18870*/  @P0 BRA.U.ANY `(.L_x_562) ;  /* 0xfffffffd00e80947 */ /* 0x000fea000393ffff */
[----:B------:R-:W-:Y:S01]  /*18880*/  NOP ;  /* 0x0000000000007918 */ /* 0x000fe20000000000 */
[----:B0-----:R-:W3:Y:S02]  /*18890*/  LDL R0, [R1+0x54] ;  /* 0x0000540001007983 */ /* 0x001ee40000100800 */
[----:B---3--:R-:W-:-:S13]  /*188a0*/  ISETP.NE.AND P2, PT, R0, 0x3, PT ;  /* 0x000000030000780c */ /* 0x008fda0003f45270 */
[----:B------:R-:W-:Y:S05]  /*188b0*/  @!P2 BRA `(.L_x_563) ;  /* 0x000000000004a947 */ /* 0x000fea0003800000 */
[----:B------:R-:W-:Y:S01]  /*188c0*/  BPT.TRAP 0x1 ;  /* 0x000000040000795c */ /* 0x000fe20000300000 */
.L_x_563:
[----:B------:R0:W5:Y:S01]  /*188d0*/  LDL.LU R5, [R1+0x34] ;  /* 0x0000340001057983 */ /* 0x0001620000300800 */
[----:B------:R0:W-:Y:S03]  /*188e0*/  SYNCS.ARRIVE.TRANS64.A1T0 RZ, [R4+URZ+0x19c30], RZ ;  /* 0x019c30ff04ff79a7 */ /* 0x0001e6000810003f */
[----:B------:R0:W5:Y:S02]  /*188f0*/  LDL.LU R3, [R1+0x40] ;  /* 0x0000400001037983 */ /* 0x0001640000300800 */
[----:B------:R-:W-:Y:S05]  /*18900*/  WARPSYNC.ALL ;  /* 0x0000000000007948 */ /* 0x000fea0003800000 */
[----:B------:R-:W-:Y:S01]  /*18910*/  ULDC.64 UR4, c[0x0][0x298] ;  /* 0x0000a60000047ab9 */ /* 0x000fe20000000a00 */
[----:B------:R-:W-:Y:S01]  /*18920*/  ULDC.64 UR6, c[0x0][0xa00] ;  /* 0x0002800000067ab9 */ /* 0x000fe20000000a00 */
[----:B------:R-:W-:Y:S01]  /*18930*/  VIADD R0, R17, 0xf000 ;  /* 0x0000f00011007836 */ /* 0x000fe20000000000 */
[----:B------:R-:W-:Y:S01]  /*18940*/  BAR.SYNC.DEFER_BLOCKING 0x8, 0x200 ;  /* 0x0208000000007b1d */ /* 0x000fe20000010000 */
[----:B------:R-:W-:-:S03]  /*18950*/  ISETP.NE.U32.AND P0, PT, RZ, UR6, PT ;  /* 0x00000006ff007c0c */ /* 0x000fc6000bf05070 */
[----:B------:R-:W-:Y:S02]  /*18960*/  LOP3.LUT P1, RZ, R0, 0x9f, RZ, 0xc0, !PT ;  /* 0x0000009f00ff7812 */ /* 0x000fe4000782c0ff */
[----:B------:R-:W-:Y:S01]  /*18970*/  ISETP.NE.AND.EX P0, PT, RZ, UR7, PT, P0 ;  /* 0x00000007ff007c0c */ /* 0x000fe2000bf05300 */
[----:B------:R-:W-:Y:S03]  /*18980*/  BSSY B6, `(.L_x_564) ;  /* 0x000001c000067945 */ /* 0x000fe60003800000 */
[----:B------:R-:W-:Y:S02]  /*18990*/  SEL R18, R18, RZ, !P0 ;  /* 0x000000ff12127207 */ /* 0x000fe40004000000 */
[----:B-----5:R-:W-:-:S05]  /*189a0*/  SHF.R.S32.HI R2, RZ, 0x1f, R5 ;  /* 0x0000001fff027819 */ /* 0x020fca0000011405 */
[----:B------:R-:W-:-:S04]  /*189b0*/  IMAD R2, R2, UR4, RZ ;  /* 0x0000000402027c24 */ /* 0x000fc8000f8e02ff */
[----:B------:R-:W-:Y:S01]  /*189c0*/  IMAD R0, R5, UR5, R2 ;  /* 0x0000000505007c24 */ /* 0x000fe2000f8e0202 */
[----:B------:R-:W-:Y:S01]  /*189d0*/  SEL R2, R3, RZ, !P0 ;  /* 0x000000ff03027207 */ /* 0x000fe20004000000 */
[----:B0-2---:R-:W-:-:S04]  /*189e0*/  IMAD.WIDE.U32 R4, R5, UR4, RZ ;  /* 0x0000000405047c25 */ /* 0x005fc8000f8e00ff */
[----:B------:R-:W-:Y:S01]  /*189f0*/  IMAD.IADD R0, R5, 0x1, R0 ;  /* 0x0000000105007824 */ /* 0x000fe200078e0200 */
[----:B------:R0:W-:Y:S04]  /*18a00*/  STL.64 [R1+0x20], R4 ;  /* 0x0000200401007387 */ /* 0x0001e80000100a00 */
[----:B------:R0:W-:Y:S04]  /*18a10*/  STL [R1+0x40], R2 ;  /* 0x0000400201007387 */ /* 0x0001e80000100800 */
        /* <DEDUP_REMOVED lines=17> */
[----:B0-----:R-:W-:Y:S05]  /*18b30*/  CALL.ABS.NOINC R2 ;  /* 0x0000000002007343 */ /* 0x001fea0003c00000 */
.L_x_565:
[----:B------:R-:W-:Y:S05]  /*18b40*/  BSYNC B6 ;  /* 0x0000000000067941 */ /* 0x000fea0003800000 */
.L_x_564:
[----:B0-----:R-:W2:Y:S01]  /*18b50*/  LDL.LU R2, [R1+0x34] ;  /* 0x0000340001027983 */ /* 0x001ea20000300800 */
[----:B------:R-:W-:Y:S01]  /*18b60*/  ULDC.64 UR4, c[0x0][0x2d8] ;  /* 0x0000b60000047ab9 */ /* 0x000fe20000000a00 */
[----:B------:R-:W-:Y:S01]  /*18b70*/  ULDC.64 UR6, c[0x0][0x2e0] ;  /* 0x0000b80000067ab9 */ /* 0x000fe20000000a00 */
[----:B------:R-:W0:Y:S01]  /*18b80*/  LDC R9, c[0x0][0x448] ;  /* 0x00011200ff097b82 */ /* 0x000e220000000800 */
[----:B------:R-:W3:Y:S01]  /*18b90*/  LDL.LU.64 R20, [R1+0x20] ;  /* 0x0000200001147983 */ /* 0x000ee20000300a00 */
[----:B------:R-:W-:-:S03]  /*18ba0*/  ULDC.64 UR8, c[0x0][0x280] ;  /* 0x0000a00000087ab9 */ /* 0x000fc60000000a00 */
[----:B------:R-:W4:Y:S04]  /*18bb0*/  LDL.LU R0, [R1+0x40] ;  /* 0x0000400001007983 */ /* 0x000f280000300800 */
[----:B------:R1:W5:Y:S01]  /*18bc0*/  LDL R10, [R1+0x30] ;  /* 0x00003000010a7983 */ /* 0x0003620000100800 */
[----:B0-----:R-:W-:-:S13]  /*18bd0*/  ISETP.NE.AND P0, PT, R9, 0x1, PT ;  /* 0x000000010900780c */ /* 0x001fda0003f05270 */
[----:B------:R-:W0:Y:S08]  /*18be0*/  @P0 LDC R5, c[0x0][0x44c] ;  /* 0x00011300ff050b82 */ /* 0x000e300000000800 */
[----:B------:R-:W1:Y:S08]  /*18bf0*/  @P0 LDC R6, c[0x0][0x450] ;  /* 0x00011400ff060b82 */ /* 0x000e700000000800 */
[----:B------:R-:W1:Y:S01]  /*18c00*/  @P0 LDC R8, c[0x0][0x450] ;  /* 0x00011400ff080b82 */ /* 0x000e620000000800 */
[----:B--2---:R-:W-:-:S02]  /*18c10*/  IMAD.MOV.U32 R3, RZ, RZ, R2 ;  /* 0x000000ffff037224 */ /* 0x004fc400078e0002 */
[----:B---3--:R-:W-:Y:S01]  /*18c20*/  IMAD.MOV.U32 R2, RZ, RZ, R20 ;  /* 0x000000ffff027224 */ /* 0x008fe200078e0014 */
[----:B------:R-:W2:Y:S03]  /*18c30*/  S2R R21, SR_TID.X ;  /* 0x0000000000157919 */ /* 0x000ea60000002100 */
[C---:B------:R-:W-:Y:S01]  /*18c40*/  IMAD.WIDE.U32 R2, R16.reuse, UR4, R2 ;  /* 0x0000000410027c25 */ /* 0x040fe2000f8e0002 */
[----:B------:R-:W3:Y:S03]  /*18c50*/  S2R R20, SR_TID.X ;  /* 0x0000000000147919 */ /* 0x000ee60000002100 */
[----:B------:R-:W-:Y:S01]  /*18c60*/  IMAD R3, R16, UR5, R3 ;  /* 0x0000000510037c24 */ /* 0x000fe2000f8e0203 */
[----:B------:R-:W-:Y:S01]  /*18c70*/  ULDC.64 UR4, c[0x0][0x2d0] ;  /* 0x0000b40000047ab9 */ /* 0x000fe20000000a00 */
[----:B----4-:R-:W-:-:S02]  /*18c80*/  IMAD R0, R0, UR6, RZ ;  /* 0x0000000600007c24 */ /* 0x010fc4000f8e02ff */
[----:B------:R-:W-:-:S04]  /*18c90*/  IMAD.WIDE.U32 R2, R18, UR6, R2 ;  /* 0x0000000612027c25 */ /* 0x000fc8000f8e0002 */
[----:B------:R-:W-:Y:S01]  /*18ca0*/  IMAD R0, R18, UR7, R0 ;  /* 0x0000000712007c24 */ /* 0x000fe2000f8e0200 */
[----:B------:R-:W-:-:S03]  /*18cb0*/  ULDC.64 UR6, c[0x0][0x2c8] ;  /* 0x0000b20000067ab9 */ /* 0x000fc60000000a00 */
[----:B------:R-:W-:Y:S02]  /*18cc0*/  IMAD.IADD R3, R3, 0x1, R0 ;  /* 0x0000000103037824 */ /* 0x000fe400078e0200 */
[----:B--2---:R-:W-:Y:S01]  /*18cd0*/  IMAD.SHL.U32 R21, R21, 0x40, RZ ;  /* 0x0000004015157824 */ /* 0x004fe200078e00ff */
[----:B---3--:R-:W-:-:S04]  /*18ce0*/  LOP3.LUT R20, R20, 0x7f, RZ, 0xc0, !PT ;  /* 0x0000007f14147812 */ /* 0x008fc800078ec0ff */
[----:B------:R-:W-:Y:S02]  /*18cf0*/  LOP3.LUT R21, R21, 0x40, RZ, 0xc0, !PT ;  /* 0x0000004015157812 */ /* 0x000fe400078ec0ff */
[----:B------:R-:W-:-:S04]  /*18d00*/  SHF.R.U32.HI R20, RZ, 0x1, R20 ;  /* 0x00000001ff147819 */ /* 0x000fc80000011614 */
[----:B------:R-:W-:-:S05]  /*18d10*/  LOP3.LUT R20, R20, R21, RZ, 0xfc, !PT ;  /* 0x0000001514147212 */ /* 0x000fca00078efcff */
[----:B------:R-:W-:Y:S02]  /*18d20*/  IMAD R0, R25, 0xc0, R20 ;  /* 0x000000c019007824 */ /* 0x000fe400078e0214 */
[----:B------:R2:W5:Y:S02]  /*18d30*/  LDL R20, [R1+0x48] ;  /* 0x0000480001147983 */ /* 0x0005640000100800 */
[----:B0-----:R-:W-:-:S04]  /*18d40*/  @P0 IMAD.HI.U32 R5, R0, R5, RZ ;  /* 0x0000000500050227 */ /* 0x001fc800078e00ff */
[----:B------:R-:W-:Y:S01]  /*18d50*/  IMAD.MOV.U32 R4, RZ, RZ, R0 ;  /* 0x000000ffff047224 */ /* 0x000fe200078e0000 */
[----:B-1----:R-:W-:-:S04]  /*18d60*/  @P0 SHF.R.U32.HI R4, RZ, R6, R5 ;  /* 0x00000006ff040219 */ /* 0x002fc80000011605 */
[--C-:B------:R-:W-:Y:S01]  /*18d70*/  SHF.R.S32.HI R5, RZ, 0x1f, R4.reuse ;  /* 0x0000001fff057819 */ /* 0x100fe20000011404 */
[----:B------:R-:W-:-:S04]  /*18d80*/  IMAD.MOV R7, RZ, RZ, -R4 ;  /* 0x000000ffff077224 */ /* 0x000fc800078e0a04 */
[----:B------:R-:W-:-:S04]  /*18d90*/  IMAD R5, R5, UR4, RZ ;  /* 0x0000000405057c24 */ /* 0x000fc8000f8e02ff */
[C---:B------:R-:W-:Y:S02]  /*18da0*/  IMAD R6, R4.reuse, UR5, R5 ;  /* 0x0000000504067c24 */ /* 0x040fe4000f8e0205 */
[----:B------:R-:W-:-:S05]  /*18db0*/  IMAD.WIDE.U32 R4, R4, UR4, R2 ;  /* 0x0000000404047c25 */ /* 0x000fca000f8e0002 */
[----:B------:R-:W-:Y:S01]  /*18dc0*/  IADD3 R5, R5, R6, RZ ;  /* 0x0000000605057210 */ /* 0x000fe20007ffe0ff */
[----:B------:R-:W-:-:S05]  /*18dd0*/  IMAD R6, R9, R7, R0 ;  /* 0x0000000709067224 */ /* 0x000fca00078e0200 */
[----:B------:R-:W-:Y:S01]  /*18de0*/  SHF.R.S32.HI R7, RZ, 0x1f, R6 ;  /* 0x0000001fff077819 */ /* 0x000fe20000011406 */
[----:B------:R-:W-:-:S04]  /*18df0*/  IMAD.WIDE.U32 R4, R6, UR6, R4 ;  /* 0x0000000606047c25 */ /* 0x000fc8000f8e0004 */
[----:B------:R-:W-:-:S04]  /*18e00*/  IMAD R7, R7, UR6, RZ ;  /* 0x0000000607077c24 */ /* 0x000fc8000f8e02ff */
[----:B------:R-:W-:Y:S01]  /*18e10*/  IMAD R7, R6, UR7, R7 ;  /* 0x0000000706077c24 */ /* 0x000fe2000f8e0207 */
[----:B------:R-:W-:-:S04]  /*18e20*/  IADD3 R6, P1, R4, UR8, RZ ;  /* 0x0000000804067c10 */ /* 0x000fc8000ff3e0ff */
[----:B------:R-:W-:Y:S02]  /*18e30*/  IADD3.X R4, R5, UR9, R7, P1, !PT ;  /* 0x0000000905047c10 */ /* 0x000fe40008ffe407 */
[----:B------:R-:W0:Y:S01]  /*18e40*/  @P0 LDC R7, c[0x0][0x44c] ;  /* 0x00011300ff070b82 */ /* 0x000e220000000800 */
[----:B------:R-:W-:-:S04]  /*18e50*/  VIADD R0, R0, 0x80 ;  /* 0x0000008000007836 */ /* 0x000fc80000000000 */
[----:B------:R-:W-:Y:S01]  /*18e60*/  IMAD.MOV.U32 R5, RZ, RZ, R0 ;  /* 0x000000ffff057224 */ /* 0x000fe200078e0000 */
[----:B------:R-:W1:Y:S01]  /*18e70*/  S2R R21, SR_TID.X ;  /* 0x0000000000157919 */ /* 0x000e620000002100 */
[----:B0-----:R-:W-:-:S05]  /*18e80*/  @P0 IMAD.HI.U32 R7, R0, R7, RZ ;  /* 0x0000000700070227 */ /* 0x001fca00078e00ff */
[----:B------:R-:W-:-:S05]  /*18e90*/  @P0 SHF.R.U32.HI R5, RZ, R8, R7 ;  /* 0x00000008ff050219 */ /* 0x000fca0000011607 */
[----:B------:R-:W-:-:S04]  /*18ea0*/  IMAD.MOV R7, RZ, RZ, -R5 ;  /* 0x000000ffff077224 */ /* 0x000fc800078e0a05 */
[----:B------:R-:W-:Y:S01]  /*18eb0*/  IMAD R0, R9, R7, R0 ;  /* 0x0000000709007224 */ /* 0x000fe200078e0200 */
[----:B------:R-:W-:Y:S01]  /*18ec0*/  SHF.R.S32.HI R7, RZ, 0x1f, R5 ;  /* 0x0000001fff077819 */ /* 0x000fe20000011405 */
[----:B------:R-:W-:-:S04]  /*18ed0*/  IMAD.WIDE.U32 R2, R5, UR4, R2 ;  /* 0x0000000405027c25 */ /* 0x000fc8000f8e0002 */
[----:B------:R-:W-:Y:S01]  /*18ee0*/  IMAD R7, R7, UR4, RZ ;  /* 0x0000000407077c24 */ /* 0x000fe2000f8e02ff */
[----:B------:R-:W-:Y:S01]  /*18ef0*/  LOP3.LUT R12, R29, 0x20, RZ, 0xfc, !PT ;  /* 0x000000201d0c7812 */ /* 0x000fe200078efcff */
[----:B------:R-:W-:Y:S02]  /*18f00*/  ULDC UR4, c[0x0][0x2b8] ;  /* 0x0000ae0000047ab9 */ /* 0x000fe40000000800 */
[----:B------:R-:W-:Y:S01]  /*18f10*/  IMAD R7, R5, UR5, R7 ;  /* 0x0000000505077c24 */ /* 0x000fe2000f8e0207 */
[----:B------:R-:W-:-:S03]  /*18f20*/  SHF.R.S32.HI R5, RZ, 0x1f, R0 ;  /* 0x0000001fff057819 */ /* 0x000fc60000011400 */
[----:B------:R-:W-:Y:S02]  /*18f30*/  IMAD.IADD R3, R3, 0x1, R7 ;  /* 0x0000000103037824 */ /* 0x000fe400078e0207 */
[----:B------:R-:W-:Y:S02]  /*18f40*/  IMAD R5, R5, UR6, RZ ;  /* 0x0000000605057c24 */ /* 0x000fe4000f8e02ff */
[----:B------:R-:W-:Y:S01]  /*18f50*/  IMAD.WIDE.U32 R2, R0, UR6, R2 ;  /* 0x0000000600027c25 */ /* 0x000fe2000f8e0002 */
[----:B------:R-:W-:-:S03]  /*18f60*/  LOP3.LUT R11, R29, 0x40, RZ, 0xfc, !PT ;  /* 0x000000401d0b7812 */ /* 0x000fc600078efcff */
[----:B------:R-:W-:Y:S01]  /*18f70*/  IMAD R5, R0, UR7, R5 ;  /* 0x0000000700057c24 */ /* 0x000fe2000f8e0205 */
[----:B------:R-:W-:Y:S01]  /*18f80*/  IADD3 R7, P0, R2, UR8, RZ ;  /* 0x0000000802077c10 */ /* 0x000fe2000ff1e0ff */
[----:B------:R-:W-:Y:S01]  /*18f90*/  UMOV UR5, 0xffffffff ;  /* 0xffffffff00057882 */ /* 0x000fe20000000000 */
[----:B-1----:R-:W-:Y:S02]  /*18fa0*/  LOP3.LUT R21, R21, 0x7f, RZ, 0xc0, !PT ;  /* 0x0000007f15157812 */ /* 0x002fe400078ec0ff */
[----:B------:R-:W-:Y:S02]  /*18fb0*/  IADD3.X R5, R3, UR9, R5, P0, !PT ;  /* 0x0000000903057c10 */ /* 0x000fe400087fe405 */
[----:B------:R-:W-:Y:S02]  /*18fc0*/  ISETP.GE.AND P3, PT, R29, UR4, PT ;  /* 0x000000041d007c0c */ /* 0x000fe4000bf66270 */
[----:B------:R-:W-:Y:S02]  /*18fd0*/  ISETP.GE.AND P0, PT, R12, UR4, PT ;  /* 0x000000040c007c0c */ /* 0x000fe4000bf06270 */
[----:B------:R-:W-:-:S02]  /*18fe0*/  ISETP.GE.AND P1, PT, R11, UR4, PT ;  /* 0x000000040b007c0c */ /* 0x000fc4000bf26270 */
[----:B------:R-:W-:Y:S01]  /*18ff0*/  SHF.R.U32.HI R18, RZ, 0x1, R21 ;  /* 0x00000001ff127819 */ /* 0x000fe20000011615 */
[----:B--2---:R-:W-:Y:S10]  /*19000*/  BRA.DIV UR5, `(.L_x_566) ;  /* 0x0000003e05e47947 */ /* 0x004ff4000b800000 */
[----:B------:R-:W0:Y:S01]  /*19010*/  SHFL.IDX PT, R3, R6, RZ, 0x1e1f ;  /* 0x001e1fff06037589 */ /* 0x000e2200000e0000 */
[----:B-----5:R-:W-:Y:S02]  /*19020*/  IMAD R0, R20, R9, RZ ;  /* 0x0000000914007224 */ /* 0x020fe400078e02ff */
[----:B------:R-:W-:Y:S01]  /*19030*/  IMAD R25, R25, 0xc0, R18 ;  /* 0x000000c019197824 */ /* 0x000fe200078e0212 */
[----:B------:R-:W1:Y:S04]  /*19040*/  SHFL.IDX PT, R2, R4, RZ, 0x1e1f ;  /* 0x001e1fff04027589 */ /* 0x000e6800000e0000 */
[----:B------:R-:W-:Y:S01]  /*19050*/  ISETP.GE.AND P2, PT, R25, R0, PT ;  /* 0x000000001900720c */ /* 0x000fe20003f46270 */
[----:B------:R-:W2:Y:S04]  /*19060*/  SHFL.IDX PT, R6, R6, 0x1, 0x1e1f ;  /* 0x003e1f0006067f89 */ /* 0x000ea800000e0000 */
[----:B------:R-:W3:Y:S08]  /*19070*/  SHFL.IDX PT, R4, R4, 0x1, 0x1e1f ;  /* 0x003e1f0004047f89 */ /* 0x000ef000000e0000 */
[----:B0-----:R-:W-:-:S05]  /*19080*/  @!P2 IADD3 R3, P4, R29, R3, RZ ;  /* 0x000000031d03a210 */ /* 0x001fca0007f9e0ff */
[----:B-1----:R-:W-:-:S05]  /*19090*/  @!P2 IMAD.X R2, RZ, RZ, R2, P4 ;  /* 0x000000ffff02a224 */ /* 0x002fca00020e0602 */
[----:B------:R-:W-:-:S04]  /*190a0*/  @!P2 LOP3.LUT R3, R3, R2, RZ, 0x3c, !PT ;  /* 0x000000020303a212 */ /* 0x000fc800078e3cff */
[----:B------:R-:W-:-:S04]  /*190b0*/  @!P2 LOP3.LUT R2, R3, R2, RZ, 0x3c, !PT ;  /* 0x000000020302a212 */ /* 0x000fc800078e3cff */
[----:B------:R-:W-:-:S05]  /*190c0*/  @!P2 LOP3.LUT R3, R3, R2, RZ, 0x3c, !PT ;  /* 0x000000020303a212 */ /* 0x000fca00078e3cff */
[----:B------:R-:W-:Y:S04]  /*190d0*/  @!P2 LDGSTS.E.BYPASS.LTC128B.128 [R10+0xf000], desc[UR40][R2.64], !P3 ;  /* 0x0f000000020aafae */ /* 0x000fe8000d901d68 */
[----:B------:R-:W-:Y:S04]  /*190e0*/  @!P2 LDGSTS.E.BYPASS.LTC128B.128 [R10+0x10800], desc[UR40][R2.64+0x20], !P0 ;  /* 0x10800020020aafae */ /* 0x000fe8000c101d68 */
[----:B------:R0:W-:Y:S02]  /*190f0*/  @!P2 LDGSTS.E.BYPASS.LTC128B.128 [R10+0x12000], desc[UR40][R2.64+0x40], !P1 ;  /* 0x12000040020aafae */ /* 0x0001e4000c901d68 */
[----:B0-----:R-:W-:-:S05]  /*19100*/  VIADD R2, R25, 0x40 ;  /* 0x0000004019027836 */ /* 0x001fca0000000000 */
[----:B------:R-:W-:-:S13]  /*19110*/  ISETP.GE.AND P2, PT, R2, R0, PT ;  /* 0x000000000200720c */ /* 0x000fda0003f46270 */
[----:B--2---:R-:W-:-:S05]  /*19120*/  @!P2 IADD3 R2, P4, R29, R6, RZ ;  /* 0x000000061d02a210 */ /* 0x004fca0007f9e0ff */
[----:B---3--:R-:W-:-:S05]  /*19130*/  @!P2 IMAD.X R3, RZ, RZ, R4, P4 ;  /* 0x000000ffff03a224 */ /* 0x008fca00020e0604 */
[----:B------:R-:W-:Y:S04]  /*19140*/  @!P2 LDGSTS.E.BYPASS.LTC128B.128 [R10+0xf800], desc[UR40][R2.64], !P3 ;  /* 0x0f800000020aafae */ /* 0x000fe8000d901d68 */
[----:B------:R-:W-:Y:S04]  /*19150*/  @!P2 LDGSTS.E.BYPASS.LTC128B.128 [R10+0x11000], desc[UR40][R2.64+0x20], !P0 ;  /* 0x11000020020aafae */ /* 0x000fe8000c101d68 */
[----:B------:R0:W-:Y:S04]  /*19160*/  @!P2 LDGSTS.E.BYPASS.LTC128B.128 [R10+0x12800], desc[UR40][R2.64+0x40], !P1 ;  /* 0x12800040020aafae */ /* 0x0001e8000c901d68 */
[----:B0-----:R0:W1:Y:S04]  /*19170*/  SHFL.IDX PT, R3, R5, RZ, 0x1e1f ;  /* 0x001e1fff05037589 */ /* 0x00106800000e0000 */
[----:B------:R0:W2:Y:S02]  /*19180*/  SHFL.IDX PT, R2, R7, RZ, 0x1e1f ;  /* 0x001e1fff07027589 */ /* 0x0000a400000e0000 */
.L_x_692:
[----:B------:R-:W-:Y:S01]  /*19190*/  VIADD R25, R25, 0x80 ;  /* 0x0000008019197836 */ /* 0x000fe20000000000 */
[----:B------:R-:W-:Y:S04]  /*191a0*/  BSSY B0, `(.L_x_567) ;  /* 0x000000b000007945 */ /* 0x000fe80003800000 */
[----:B------:R-:W-:-:S13]  /*191b0*/  ISETP.GE.AND P2, PT, R25, R0, PT ;  /* 0x000000001900720c */ /* 0x000fda0003f46270 */
[----:B------:R-:W-:Y:S05]  /*191c0*/  @P2 BRA `(.L_x_568) ;  /* 0x0000000000202947 */ /* 0x000fea0003800000 */
[----:B--2---:R-:W-:-:S04]  /*191d0*/  IADD3 R2, P2, R29, R2, RZ ;  /* 0x000000021d027210 */ /* 0x004fc80007f5e0ff */
[----:B-1----:R-:W-:-:S05]  /*191e0*/  IADD3.X R3, RZ, R3, RZ, P2, !PT ;  /* 0x00000003ff037210 */ /* 0x002fca00017fe4ff */
[----:B------:R-:W-:Y:S01]  /*191f0*/  @!PT LDS RZ, [RZ] ;  /* 0x00000000fffff984 */ /* 0x000fe20000000800 */
[----:B------:R-:W-:Y:S01]  /*19200*/  @!PT LDS RZ, [RZ] ;  /* 0x00000000fffff984 */ /* 0x000fe20000000800 */
[----:B------:R-:W-:Y:S01]  /*19210*/  @!PT LDS RZ, [RZ] ;  /* 0x00000000fffff984 */ /* 0x000fe20000000800 */
[----:B------:R3:W-:Y:S04]  /*19220*/  LDGSTS.E.BYPASS.LTC128B.128 [R10+0x10000], desc[UR40][R2.64], !P3 ;  /* 0x10000000020a7fae */ /* 0x0007e8000d901d68 */
[----:B------:R3:W-:Y:S04]  /*19230*/  LDGSTS.E.BYPASS.LTC128B.128 [R10+0x11800], desc[UR40][R2.64+0x20], !P0 ;  /* 0x11800020020a7fae */ /* 0x0007e8000c101d68 */
[----:B------:R3:W-:Y:S02]  /*19240*/  LDGSTS.E.BYPASS.LTC128B.128 [R10+0x13000], desc[UR40][R2.64+0x40], !P1 ;  /* 0x13000040020a7fae */ /* 0x0007e4000c901d68 */
.L_x_568:
[----:B------:R-:W-:Y:S05]  /*19250*/  BSYNC B0 ;  /* 0x0000000000007941 */ /* 0x000fea0003800000 */
.L_x_567:
[----:B------:R-:W-:Y:S01]  /*19260*/  NOP ;  /* 0x0000000000007918 */ /* 0x000fe20000000000 */
[----:B------:R-:W-:-:S13]  /*19270*/  PLOP3.LUT P0, PT, PT, PT, PT, 0x80, 0x0 ;  /* 0x000000000000781c */ /* 0x000fda0003f0f070 */
.L_x_569:
[----:B------:R-:W-:Y:S02]  /*19280*/  PLOP3.LUT P1, PT, P1, P0, PT, 0xa2, 0x0 ;  /* 0x000000000000781c */ /* 0x000fe40000f21472 */
[----:B------:R-:W-:-:S08]  /*19290*/  @P0 R2UR P1, UR4, R17 ;  /* 0x00000000110402ca */ /* 0x000fd00000020000 */
[----:B------:R-:W-:-:S05]  /*192a0*/  @P0 PLOP3.LUT P0, PT, P1, PT, PT, 0x80, 0x0 ;  /* 0x000000000000081c */ /* 0x000fca0000f0f070 */
[----:B------:R-:W-:Y:S01]  /*192b0*/  @!P1 SYNCS.ARRIVE.TRANS64.RED.A0T1 RZ, [UR4+0x19c00], RZ ;  /* 0x019c00ffffff99a7 */ /* 0x000fe20008200404 */
[----:B------:R-:W-:Y:S07]  /*192c0*/  @!P1 ARRIVES.LDGSTSBAR.64.TRANSCNT [UR4+0x19c00] ;  /* 0x019c0000ff0099b0 */ /* 0x000fee0008000a84 */
[----:B------:R-:W-:Y:S05]  /*192d0*/  @P0 BRA.U.ANY `(.L_x_569) ;  /* 0xfffffffd00e80947 */ /* 0x000fea000393ffff */
[----:B--23--:R-:W2:Y:S02]  /*192e0*/  LDL.LU R2, [R1+0x4c] ;  /* 0x00004c0001027983 */ /* 0x00cea40000300800 */
        /* <DEDUP_REMOVED lines=9> */
[----:B------:R-:W3:Y:S03]  /*19380*/  SYNCS.PHASECHK.TRANS64.TRYWAIT P0, [R17+URZ+0x19c20], R0 ;  /* 0x019c2000110075a7 */ /* 0x000ee6000800017f */
[----:B--23--:R-:W-:Y:S05]  /*19390*/  @!P0 BRA `(.L_x_571) ;  /* 0x0000003c00f08947 */ /* 0x00cfea0003800000 */
.L_x_693:
[----:B------:R-:W-:Y:S05]  /*193a0*/  BSYNC B0 ;  /* 0x0000000000007941 */ /* 0x000fea0003800000 */
.L_x_570:
[----:B-1----:R-:W3:Y:S04]  /*193b0*/  LDL.LU R3, [R1+0x38] ;  /* 0x0000380001037983 */ /* 0x002ee80000300800 */
[----:B------:R-:W4:Y:S01]  /*193c0*/  LDL R2, [R1] ;  /* 0x0000000001027983 */ /* 0x000f220000100800 */
[----:B---3--:R-:W-:-:S05]  /*193d0*/  VIADD R20, R3, 0xfffffffe ;  /* 0xfffffffe03147836 */ /* 0x008fca0000000000 */
[----:B----4-:R-:W-:-:S13]  /*193e0*/  ISETP.GE.AND P0, PT, R20, R2, PT ;  /* 0x000000021400720c */ /* 0x010fda0003f06270 */
[----:B------:R-:W-:Y:S05]  /*193f0*/  @!P0 BRA `(.L_x_572) ;  /* 0x0000001000008947 */ /* 0x000fea0003800000 */
[----:B------:R-:W-:Y:S02]  /*19400*/  IMAD.MOV.U32 R4, RZ, RZ, R19 ;  /* 0x000000ffff047224 */ /* 0x000fe400078e0013 */
[----:B0-----:R-:W-:-:S07]  /*19410*/  IMAD.MOV.U32 R5, RZ, RZ, R23 ;  /* 0x000000ffff057224 */ /* 0x001fce00078e0017 */
.L_x_592:
[----:B0--3--:R-:W3:Y:S01]  /*19420*/  LDL R9, [R1+0x4] ;  /* 0x0000040001097983 */ /* 0x009ee20000100800 */
[----:B------:R-:W0:Y:S03]  /*19430*/  LDC R7, c[0x0][0x430] ;  /* 0x00010c00ff077b82 */ /* 0x000e260000000800 */
[----:B------:R-:W4:Y:S01]  /*19440*/  LDL R8, [R1+0x8] ;  /* 0x0000080001087983 */ /* 0x000f220000100800 */
[----:B------:R-:W2:Y:S03]  /*19450*/  S2R R2, SR_TID.X ;  /* 0x0000000000027919 */ /* 0x000ea60000002100 */
[----:B------:R-:W5:Y:S04]  /*19460*/  LDL R10, [R1+0x54] ;  /* 0x00005400010a7983 */ /* 0x000f680000100800 */
[----:B------:R-:W5:Y:S01]  /*19470*/  LDL R11, [R1] ;  /* 0x00000000010b7983 */ /* 0x000f620000100800 */
[----:B0-----:R-:W-:-:S13]  /*19480*/  ISETP.NE.AND P0, PT, R7, 0x1, PT ;  /* 0x000000010700780c */ /* 0x001fda0003f05270 */
[----:B------:R-:W0:Y:S01]  /*19490*/  @P0 LDC R6, c[0x0][0x434] ;  /* 0x00010d00ff060b82 */ /* 0x000e220000000800 */
[----:B--2---:R-:W-:-:S04]  /*194a0*/  LOP3.LUT R0, R2, 0x7f, RZ, 0xc0, !PT ;  /* 0x0000007f02007812 */ /* 0x004fc800078ec0ff */
[----:B------:R-:W-:-:S03]  /*194b0*/  SHF.R.U32.HI R3, RZ, 0x1, R0 ;  /* 0x00000001ff037819 */ /* 0x000fc60000011600 */
[----:B-1----:R-:W1:Y:S01]  /*194c0*/  @P0 LDC R0, c[0x0][0x438] ;  /* 0x00010e00ff000b82 */ /* 0x002e620000000800 */
[----:B------:R-:W-:Y:S02]  /*194d0*/  IMAD.SHL.U32 R2, R2, 0x40, RZ ;  /* 0x0000004002027824 */ /* 0x000fe400078e00ff */
[----:B------:R-:W-:-:S03]  /*194e0*/  IMAD R3, R20, 0x80, R3 ;  /* 0x0000008014037824 */ /* 0x000fc600078e0203 */
[----:B------:R-:W-:Y:S01]  /*194f0*/  LOP3.LUT R2, R2, 0x40, RZ, 0xc0, !PT ;  /* 0x0000004002027812 */ /* 0x000fe200078ec0ff */
[----:B------:R-:W-:Y:S05]  /*19500*/  YIELD ;  /* 0x0000000000007946 */ /* 0x000fea0003800000 */
[----:B------:R-:W-:Y:S01]  /*19510*/  ULDC.64 UR4, c[0x0][0x428] ;  /* 0x00010a0000047ab9 */ /* 0x000fe20000000a00 */
[----:B---3--:R-:W-:-:S05]  /*19520*/  IADD3 R3, R2, R3, R9 ;  /* 0x0000000302037210 */ /* 0x008fca0007ffe009 */
[----:B0-----:R-:W-:-:S04]  /*19530*/  @P0 IMAD.HI.U32 R6, R3, R6, RZ ;  /* 0x0000000603060227 */ /* 0x001fc800078e00ff */
[----:B------:R-:W-:Y:S01]  /*19540*/  IMAD.MOV.U32 R2, RZ, RZ, R3 ;  /* 0x000000ffff027224 */ /* 0x000fe200078e0003 */
[----:B-1----:R-:W-:-:S04]  /*19550*/  @P0 SHF.R.U32.HI R2, RZ, R0, R6 ;  /* 0x00000000ff020219 */ /* 0x002fc80000011606 */
[----:B------:R-:W-:-:S05]  /*19560*/  IADD3 R0, -R2, RZ, RZ ;  /* 0x000000ff02007210 */ /* 0x000fca0007ffe1ff */
[----:B------:R-:W-:Y:S01]  /*19570*/  IMAD R7, R7, R0, R3 ;  /* 0x0000000007077224 */ /* 0x000fe200078e0203 */
[----:B------:R-:W-:Y:S01]  /*19580*/  SHF.R.S32.HI R3, RZ, 0x1f, R2 ;  /* 0x0000001fff037819 */ /* 0x000fe20000011402 */
[----:B----4-:R-:W-:-:S04]  /*19590*/  IMAD R0, R8, UR4, RZ ;  /* 0x0000000408007c24 */ /* 0x010fc8000f8e02ff */
[C---:B------:R-:W-:Y:S02]  /*195a0*/  IMAD R0, R26.reuse, UR5, R0 ;  /* 0x000000051a007c24 */ /* 0x040fe4000f8e0200 */
[----:B------:R-:W-:Y:S01]  /*195b0*/  IMAD.WIDE.U32 R2, R26, UR4, R2 ;  /* 0x000000041a027c25 */ /* 0x000fe2000f8e0002 */
[----:B------:R-:W-:-:S03]  /*195c0*/  ULDC.64 UR4, c[0x0][0x418] ;  /* 0x0001060000047ab9 */ /* 0x000fc60000000a00 */
[----:B------:R-:W-:Y:S01]  /*195d0*/  IMAD.IADD R0, R0, 0x1, R3 ;  /* 0x0000000100007824 */ /* 0x000fe200078e0203 */
[----:B------:R-:W-:-:S04]  /*195e0*/  LEA R8, P0, R2, UR4, 0x2 ;  /* 0x0000000402087c11 */ /* 0x000fc8000f8010ff */
[----:B------:R-:W-:-:S05]  /*195f0*/  LEA.HI.X R9, R2, UR5, R0, 0x2, P0 ;  /* 0x0000000502097c11 */ /* 0x000fca00080f1400 */
[----:B------:R-:W2:Y:S01]  /*19600*/  LDG.E R8, desc[UR40][R8.64] ;  /* 0x0000002808087981 */ /* 0x000ea2000c1e1900 */
[----:B-----5:R-:W-:Y:S01]  /*19610*/  ISETP.NE.AND P2, PT, R10, 0x3, PT ;  /* 0x000000030a00780c */ /* 0x020fe20003f45270 */
[----:B------:R-:W-:Y:S02]  /*19620*/  VIADD R19, R4, 0x1 ;  /* 0x0000000104137836 */ /* 0x000fe40000000000 */
[----:B------:R-:W-:-:S03]  /*19630*/  IMAD.MOV.U32 R0, RZ, RZ, R20 ;  /* 0x000000ffff007224 */ /* 0x000fc600078e0014 */
[----:B------:R-:W-:-:S04]  /*19640*/  ISETP.NE.AND P0, PT, R19, 0x2, PT ;  /* 0x000000021300780c */ /* 0x000fc80003f05270 */
        /* <DEDUP_REMOVED lines=8> */
.L_x_573:
[----:B------:R-:W-:Y:S01]  /*196d0*/  IMAD R0, R19, 0x8, R17 ;  /* 0x0000000813007824 */ /* 0x000fe200078e0211 */
[----:B------:R-:W-:Y:S01]  /*196e0*/  SHF.L.U32 R10, R23, 0x1f, RZ ;  /* 0x0000001f170a7819 */ /* 0x000fe200000006ff */
[----:B------:R-:W-:Y:S01]  /*196f0*/  BSSY B0, `(.L_x_574) ;  /* 0x0000004000007945 */ /* 0x000fe20003800000 */
[----:B------:R-:W-:Y:S02]  /*19700*/  SHF.R.S32.HI R9, RZ, 0x1f, R7 ;  /* 0x0000001fff097819 */ /* 0x000fe40000011407 */
[----:B------:R-:W0:Y:S02]  /*19710*/  SYNCS.PHASECHK.TRANS64.TRYWAIT P0, [R0+URZ+0x19c80], R10 ;  /* 0x019c800a000075a7 */ /* 0x000e24000800017f */
[----:B0-----:R-:W-:Y:S05]  /*19720*/  @!P0 BRA `(.L_x_575) ;  /* 0x0000003c00208947 */ /* 0x001fea0003800000 */
.L_x_694:
[----:B------:R-:W-:Y:S05]  /*19730*/  BSYNC B0 ;  /* 0x0000000000007941 */ /* 0x000fea0003800000 */
.L_x_574:
[----:B------:R-:W2:Y:S01]  /*19740*/  LDL R14, [R1+0x10] ;  /* 0x00001000010e7983 */ /* 0x000ea20000100800 */
[----:B------:R-:W-:Y:S01]  /*19750*/  ULDC.64 UR4, c[0x0][0x328] ;  /* 0x0000ca0000047ab9 */ /* 0x000fe20000000a00 */
[----:B------:R-:W1:Y:S01]  /*19760*/  LDC R11, c[0x0][0x2f4] ;  /* 0x0000bd00ff0b7b82 */ /* 0x000e620000000800 */
[----:B------:R-:W-:Y:S01]  /*19770*/  IMAD R6, R9, UR4, RZ ;  /* 0x0000000409067c24 */ /* 0x000fe2000f8e02ff */
[----:B------:R-:W-:Y:S01]  /*19780*/  ULDC.64 UR6, c[0x0][0x318] ;  /* 0x0000c60000067ab9 */ /* 0x000fe20000000a00 */
[----:B------:R-:W-:Y:S01]  /*19790*/  IMAD.WIDE.U32 R2, R7, UR4, RZ ;  /* 0x0000000407027c25 */ /* 0x000fe2000f8e00ff */
        /* <DEDUP_REMOVED lines=21> */
[----:B------:R-:W-:-:S03]  /*198f0*/  IADD3 R6, R17, R6, RZ ;  /* 0x0000000611067210 */ /* 0x000fc60007ffe0ff */
        /* <DEDUP_REMOVED lines=8> */
.L_x_700:
        /* <DEDUP_REMOVED lines=10> */
.L_x_577:
[----:B------:R-:W-:Y:S02]  /*19a20*/  PLOP3.LUT P2, PT, P2, P0, PT, 0xa2, 0x0 ;  /* 0x000000000000781c */ /* 0x000fe40001741472 */
[----:B------:R-:W-:-:S08]  /*19a30*/  @P0 R2UR P2, UR4, R0 ;  /* 0x00000000000402ca */ /* 0x000fd00000040000 */
[----:B------:R-:W-:-:S05]  /*19a40*/  @P0 PLOP3.LUT P0, PT, P2, PT, PT, 0x80, 0x0 ;  /* 0x000000000000081c */ /* 0x000fca000170f070 */
[----:B------:R-:W-:Y:S01]  /*19a50*/  @!P2 SYNCS.ARRIVE.TRANS64.RED.A0T1 RZ, [UR4+0x19c70], RZ ;  /* 0x019c70ffffffa9a7 */ /* 0x000fe20008200404 */
[----:B------:R-:W-:Y:S07]  /*19a60*/  @!P2 ARRIVES.LDGSTSBAR.64.TRANSCNT [UR4+0x19c70] ;  /* 0x019c7000ff00a9b0 */ /* 0x000fee0008000a84 */
[----:B------:R-:W-:Y:S05]  /*19a70*/  @P0 BRA.U.ANY `(.L_x_577) ;  /* 0xfffffffd00e80947 */ /* 0x000fea000393ffff */
[----:B------:R-:W-:Y:S01]  /*19a80*/  NOP ;  /* 0x0000000000007918 */ /* 0x000fe20000000000 */
[----:B--2---:R-:W2:Y:S02]  /*19a90*/  LDL R2, [R1+0x54] ;  /* 0x0000540001027983 */ /* 0x004ea40000100800 */
[----:B--2---:R-:W-:-:S13]  /*19aa0*/  ISETP.NE.AND P3, PT, R2, 0x3, PT ;  /* 0x000000030200780c */ /* 0x004fda0003f65270 */
[----:B------:R-:W-:Y:S05]  /*19ab0*/  @!P3 BRA `(.L_x_578) ;  /* 0x000000000004b947 */ /* 0x000fea0003800000 */
[----:B------:R-:W-:Y:S01]  /*19ac0*/  BPT.TRAP 0x1 ;  /* 0x000000040000795c */ /* 0x000fe20000300000 */
.L_x_578:
[----:B------:R2:W-:Y:S01]  /*19ad0*/  SYNCS.ARRIVE.TRANS64.A1T0 RZ, [R0+URZ+0x19c70], RZ ;  /* 0x019c70ff00ff79a7 */ /* 0x0005e2000810003f */
[----:B------:R-:W-:Y:S05]  /*19ae0*/  @!P3 BRA `(.L_x_579) ;  /* 0x000000000004b947 */ /* 0x000fea0003800000 */
[----:B------:R-:W-:Y:S01]  /*19af0*/  BPT.TRAP 0x1 ;  /* 0x000000040000795c */ /* 0x000fe20000300000 */
.L_x_579:
[----:B------:R-:W3:Y:S01]  /*19b00*/  SYNCS.PHASECHK.TRANS64.TRYWAIT P0, [R0+URZ+0x19c40], R10 ;  /* 0x019c400a000075a7 */ /* 0x000ee2000800017f */
[----:B------:R-:W-:Y:S04]  /*19b10*/  BSSY B0, `(.L_x_580) ;  /* 0x0000002000007945 */ /* 0x000fe80003800000 */
[----:B---3--:R-:W-:Y:S05]  /*19b20*/  @!P0 BRA `(.L_x_581) ;  /* 0x0000003800d08947 */ /* 0x008fea0003800000 */
.L_x_701:
[----:B------:R-:W-:Y:S05]  /*19b30*/  BSYNC B0 ;  /* 0x0000000000007941 */ /* 0x000fea0003800000 */
.L_x_580:
[----:B------:R-:W-:Y:S01]  /*19b40*/  ULDC.64 UR4, c[0x0][0x300] ;  /* 0x0000c00000047ab9 */ /* 0x000fe20000000a00 */
[----:B------:R-:W4:Y:S01]  /*19b50*/  LDC R11, c[0x0][0x2f4] ;  /* 0x0000bd00ff0b7b82 */ /* 0x000f220000000800 */
[----:B------:R-:W-:Y:S01]  /*19b60*/  IMAD R9, R9, UR4, RZ ;  /* 0x0000000409097c24 */ /* 0x000fe2000f8e02ff */
[----:B------:R-:W-:Y:S01]  /*19b70*/  ULDC.64 UR6, c[0x0][0x2e8] ;  /* 0x0000ba0000067ab9 */ /* 0x000fe20000000a00 */
[----:B------:R-:W-:Y:S01]  /*19b80*/  IMAD.WIDE.U32 R2, R7, UR4, RZ ;  /* 0x0000000407027c25 */ /* 0x000fe2000f8e00ff */
        /* <DEDUP_REMOVED lines=28> */
.L_x_707:
        /* <DEDUP_REMOVED lines=10> */
.L_x_583:
[----:B------:R-:W-:Y:S02]  /*19df0*/  PLOP3.LUT P2, PT, P2, P0, PT, 0xa2, 0x0 ;  /* 0x000000000000781c */ /* 0x000fe40001741472 */
[----:B------:R-:W-:-:S08]  /*19e00*/  @P0 R2UR P2, UR4, R0 ;  /* 0x00000000000402ca */ /* 0x000fd00000040000 */
[----:B------:R-:W-:-:S05]  /*19e10*/  @P0 PLOP3.LUT P0, PT, P2, PT, PT, 0x80, 0x0 ;  /* 0x000000000000081c */ /* 0x000fca000170f070 */
[----:B------:R-:W-:Y:S01]  /*19e20*/  @!P2 SYNCS.ARRIVE.TRANS64.RED.A0T1 RZ, [UR4+0x19c30], RZ ;  /* 0x019c30ffffffa9a7 */ /* 0x000fe20008200404 */
[----:B------:R-:W-:Y:S07]  /*19e30*/  @!P2 ARRIVES.LDGSTSBAR.64.TRANSCNT [UR4+0x19c30] ;  /* 0x019c3000ff00a9b0 */ /* 0x000fee0008000a84 */
[----:B------:R-:W-:Y:S05]  /*19e40*/  @P0 BRA.U.ANY `(.L_x_583) ;  /* 0xfffffffd00e80947 */ /* 0x000fea000393ffff */
[----:B------:R-:W-:Y:S01]  /*19e50*/  NOP ;  /* 0x0000000000007918 */ /* 0x000fe20000000000 */
[----:B0-----:R-:W5:Y:S02]  /*19e60*/  LDL R2, [R1+0x54] ;  /* 0x0000540001027983 */ /* 0x001f640000100800 */
[----:B-----5:R-:W-:-:S13]  /*19e70*/  ISETP.NE.AND P3, PT, R2, 0x3, PT ;  /* 0x000000030200780c */ /* 0x020fda0003f65270 */
[----:B------:R-:W-:Y:S05]  /*19e80*/  @!P3 BRA `(.L_x_584) ;  /* 0x000000000004b947 */ /* 0x000fea0003800000 */
[----:B------:R-:W-:Y:S01]  /*19e90*/  BPT.TRAP 0x1 ;  /* 0x000000040000795c */ /* 0x000fe20000300000 */
.L_x_584:
[----:B------:R-:W5:Y:S01]  /*19ea0*/  LDL R2, [R1+0x3c] ;  /* 0x00003c0001027983 */ /* 0x000f620000100800 */
[----:B------:R0:W-:Y:S01]  /*19eb0*/  SYNCS.ARRIVE.TRANS64.A1T0 RZ, [R0+URZ+0x19c30], RZ ;  /* 0x019c30ff00ff79a7 */ /* 0x0001e2000810003f */
[----:B-----5:R-:W-:-:S13]  /*19ec0*/  ISETP.NE.AND P0, PT, R2, 0x3, PT ;  /* 0x000000030200780c */ /* 0x020fda0003f05270 */
[----:B0-----:R-:W-:Y:S05]  /*19ed0*/  @!P0 BRA `(.L_x_585) ;  /* 0x0000000000048947 */ /* 0x001fea0003800000 */
[----:B------:R-:W-:Y:S01]  /*19ee0*/  BPT.TRAP 0x1 ;  /* 0x000000040000795c */ /* 0x000fe20000300000 */
.L_x_585:
[----:B--23--:R-:W-:Y:S01]  /*19ef0*/  LOP3.LUT R0, R5, 0x1, RZ, 0x3c, !PT ;  /* 0x0000000105007812 */ /* 0x00cfe200078e3cff */
[----:B------:R-:W-:Y:S01]  /*19f00*/  IMAD R2, R4, 0x8, R17 ;  /* 0x0000000804027824 */ /* 0x000fe200078e0211 */
[----:B------:R-:W-:Y:S02]  /*19f10*/  BSSY B0, `(.L_x_586) ;  /* 0x0000004000007945 */ /* 0x000fe40003800000 */
[----:B------:R-:W-:-:S04]  /*19f20*/  SHF.L.U32 R0, R0, 0x1f, RZ ;  /* 0x0000001f00007819 */ /* 0x000fc800000006ff */
[----:B------:R-:W0:Y:S02]  /*19f30*/  SYNCS.PHASECHK.TRANS64.TRYWAIT P2, [R2+URZ+0x19c70], R0 ;  /* 0x019c7000020075a7 */ /* 0x000e24000804017f */
[----:B0-----:R-:W-:Y:S05]  /*19f40*/  @!P2 BRA `(.L_x_587) ;  /* 0x000000380074a947 */ /* 0x001fea0003800000 */
.L_x_708:
[----:B------:R-:W-:Y:S05]  /*19f50*/  BSYNC B0 ;  /* 0x0000000000007941 */ /* 0x000fea0003800000 */
.L_x_586:
[----:B------:R-:W2:Y:S02]  /*19f60*/  LDL R3, [R1+0x54] ;  /* 0x0000540001037983 */ /* 0x000ea40000100800 */
[----:B--2---:R-:W-:-:S13]  /*19f70*/  ISETP.NE.AND P2, PT, R3, 0x3, PT ;  /* 0x000000030300780c */ /* 0x004fda0003f45270 */
[----:B------:R-:W-:Y:S05]  /*19f80*/  @!P2 BRA `(.L_x_588) ;  /* 0x000000000004a947 */ /* 0x000fea0003800000 */
[----:B------:R-:W-:Y:S01]  /*19f90*/  BPT.TRAP 0x1 ;  /* 0x000000040000795c */ /* 0x000fe20000300000 */
.L_x_588:
[----:B0-----:R-:W-:Y:S01]  /*19fa0*/  SHF.L.U32 R0, R5, 0x1f, RZ ;  /* 0x0000001f05007819 */ /* 0x001fe200000006ff */
[----:B------:R-:W-:-:S03]  /*19fb0*/  IMAD R3, R4, 0x3000, RZ ;  /* 0x0000300004037824 */ /* 0x000fc600078e02ff */
[----:B------:R-:W0:Y:S02]  /*19fc0*/  SYNCS.PHASECHK.TRANS64.TRYWAIT P2, [R2+URZ+0x19c60], R0 ;  /* 0x019c6000020075a7 */ /* 0x000e24000804017f */
[----:B0-----:R-:W-:Y:S05]  /*19fd0*/  @!P2 BRA `(.L_x_589) ;  /* 0x000000380064a947 */ /* 0x001fea0003800000 */
.L_x_709:
[----:B------:R-:W0:Y:S04]  /*19fe0*/  LDL R4, [R1+0x1c] ;  /* 0x00001c0001047983 */ /* 0x000e280000100800 */
[----:B------:R-:W2:Y:S04]  /*19ff0*/  LDL R10, [R1+0x14] ;  /* 0x00001400010a7983 */ /* 0x000ea80000100800 */
[----:B------:R-:W3:Y:S01]  /*1a000*/  LDL R13, [R1+0x18] ;  /* 0x00001800010d7983 */ /* 0x000ee20000100800 */
[----:B------:R-:W-:Y:S05]  /*1a010*/  WARPSYNC.ALL ;  /* 0x0000000000007948 */ /* 0x000fea0003800000 */
[----:B------:R-:W5:Y:S01]  /*1a020*/  LDL R12, [R1+0x54] ;  /* 0x00005400010c7983 */ /* 0x000f620000100800 */
[----:B0-----:R-:W-:-:S02]  /*1a030*/  LOP3.LUT R0, R3, R4, RZ, 0xfc, !PT ;  /* 0x0000000403007212 */ /* 0x001fc400078efcff */
[----:B--2---:R-:W-:-:S03]  /*1a040*/  LOP3.LUT R3, R3, R10, RZ, 0xfc, !PT ;  /* 0x0000000a03037212 */ /* 0x004fc600078efcff */
[----:B------:R-:W-:-:S05]  /*1a050*/  IMAD.IADD R0, R17, 0x1, R0 ;  /* 0x0000000111007824 */ /* 0x000fca00078e0200 */
[----:B----4-:R-:W0:Y:S01]  /*1a060*/  LDSM.16.MT88.4 R4, [R0+0x9000] ;  /* 0x009000000004783b */ /* 0x010e220000004200 */
[----:B------:R-:W-:Y:S01]  /*1a070*/  IMAD.IADD R3, R17, 0x1, R3 ;  /* 0x0000000111037824 */ /* 0x000fe200078e0203 */
        /* <DEDUP_REMOVED lines=18> */
[----:B---3--:R-:W-:Y:S02]  /*1a1a0*/  IADD3 R3, R13, 0x3000, R3 ;  /* 0x000030000d037810 */ /* 0x008fe40007ffe003 */
[C-C-:B0-----:R-:W-:Y:S02]  /*1a1b0*/  PRMT R8, R4.reuse, 0x6420, R5.reuse ;  /* 0x0000642004087816 */ /* 0x141fe40000000005 */
[----:B------:R-:W-:Y:S02]  /*1a1c0*/  PRMT R9, R4, 0x7531, R5 ;  /* 0x0000753104097816 */ /* 0x000fe40000000005 */
[----:B------:R-:W-:-:S02]  /*1a1d0*/  PRMT R10, R6, 0x6420, R7 ;  /* 0x00006420060a7816 */ /* 0x000fc40000000007 */
        /* <DEDUP_REMOVED lines=8> */
[----:B------:R-:W0:Y:S01]  /*1a260*/  LDSM.16.MT88.4 R4, [R0+0xb800] ;  /* 0x00b800000004783b */ /* 0x000e220000004200 */
[----:B-----5:R-:W-:Y:S02]  /*1a270*/  ISETP.NE.AND P2, PT, R12, 0x3, PT ;  /* 0x000000030c00780c */ /* 0x020fe40003f45270 */
        /* <DEDUP_REMOVED lines=13> */
.L_x_590:
[----:B--2---:R2:W-:Y:S01]  /*1a350*/  SYNCS.ARRIVE.TRANS64.A1T0 RZ, [R2+URZ+0x19c50], RZ ;  /* 0x019c50ff02ff79a7 */ /* 0x0045e2000810003f */
[----:B------:R-:W-:Y:S06]  /*1a360*/  BAR.SYNC.DEFER_BLOCKING 0x2, 0x80 ;  /* 0x0082000000007b1d */ /* 0x000fec0000010000 */
[----:B------:R-:W-:Y:S05]  /*1a370*/  @!P0 BRA `(.L_x_591) ;  /* 0x0000000000048947 */ /* 0x000fea0003800000 */
[----:B------:R-:W-:Y:S01]  /*1a380*/  BPT.TRAP 0x1 ;  /* 0x000000040000795c */ /* 0x000fe20000300000 */
.L_x_591:
[----:B------:R-:W3:Y:S01]  /*1a390*/  LDL R0, [R1+0xc] ;  /* 0x00000c0001007983 */ /* 0x000ee20000100800 */
[----:B--2---:R-:W-:Y:S01]  /*1a3a0*/  IADD3 R2, R2, 0x19c80, RZ ;  /* 0x00019c8002027810 */ /* 0x004fe20007ffe0ff */
[----:B------:R-:W-:Y:S02]  /*1a3b0*/  IMAD.MOV.U32 R4, RZ, RZ, R19 ;  /* 0x000000ffff047224 */ /* 0x000fe400078e0013 */
[----:B------:R-:W-:Y:S01]  /*1a3c0*/  IMAD.MOV.U32 R5, RZ, RZ, R23 ;  /* 0x000000ffff057224 */ /* 0x000fe200078e0017 */
[----:B---3--:R-:W-:-:S04]  /*1a3d0*/  PRMT R2, R0, 0x654, R2 ;  /* 0x0000065400027816 */ /* 0x008fc80000000002 */
[----:B------:R3:W-:Y:S01]  /*1a3e0*/  SYNCS.ARRIVE.TRANS64.RED.A1T0 RZ, [R2+URZ], RZ ;  /* 0x000000ff02ff79a7 */ /* 0x0007e2000810043f */
[----:B------:R-:W-:Y:S05]  /*1a3f0*/  @P1 BRA `(.L_x_592) ;  /* 0xfffffff000081947 */ /* 0x000fea000383ffff */
.L_x_572:
[----:B--2---:R-:W3:Y:S02]  /*1a400*/  S2R R0, SR_TID.X ;  /* 0x0000000000007919 */ /* 0x004ee40000002100 */
[----:B---3--:R-:W-:Y:S02]  /*1a410*/  LOP3.LUT R2, R0, 0x7f, RZ, 0xc0, !PT ;  /* 0x0000007f00027812 */ /* 0x008fe400078ec0ff */
[----:B------:R-:W2:Y:S01]  /*1a420*/  LDL R0, [R1+0x3c] ;  /* 0x00003c0001007983 */ /* 0x000ea20000100800 */
[----:B------:R-:W-:Y:S01]  /*1a430*/  BSSY B0, `(.L_x_593) ;  /* 0x0000010000007945 */ /* 0x000fe20003800000 */
[----:B------:R-:W-:Y:S02]  /*1a440*/  ISETP.NE.AND P1, PT, R2, RZ, PT ;  /* 0x000000ff0200720c */ /* 0x000fe40003f25270 */
[----:B--2---:R-:W-:-:S11]  /*1a450*/  ISETP.NE.AND P0, PT, R0, 0x3, PT ;  /* 0x000000030000780c */ /* 0x004fd60003f05270 */
[----:B------:R-:W-:Y:S05]  /*1a460*/  @P1 BRA `(.L_x_594) ;  /* 0x0000000000301947 */ /* 0x000fea0003800000 */
[----:B0-----:R-:W0:Y:S01]  /*1a470*/  S2R R3, SR_LANEID ;  /* 0x0000000000037919 */ /* 0x001e220000000000 */
        /* <DEDUP_REMOVED lines=10> */
[----:B0-----:R-:W-:-:S07]  /*1a520*/  IADD3 R24, R0, UR36, R5 ;  /* 0x0000002400187c10 */ /* 0x001fce000fffe005 */
.L_x_594:
[----:B------:R-:W-:Y:S05]  /*1a530*/  BSYNC B0 ;  /* 0x0000000000007941 */ /* 0x000fea0003800000 */
.L_x_593:
[----:B------:R-:W-:Y:S05]  /*1a540*/  @!P0 BRA `(.L_x_595) ;  /* 0x0000000000048947 */ /* 0x000fea0003800000 */
[----:B------:R-:W-:Y:S01]  /*1a550*/  BPT.TRAP 0x1 ;  /* 0x000000040000795c */ /* 0x000fe20000300000 */
.L_x_595:
[----:B------:R-:W-:Y:S01]  /*1a560*/  LOP3.LUT R0, R23, 0x1, RZ, 0x3c, !PT ;  /* 0x0000000117007812 */ /* 0x000fe200078e3cff */
[----:B0-----:R-:W-:Y:S01]  /*1a570*/  IMAD R3, R19, 0x8, R17 ;  /* 0x0000000813037824 */ /* 0x001fe200078e0211 */
[----:B------:R-:W-:Y:S02]  /*1a580*/  BSSY B0, `(.L_x_596) ;  /* 0x0000004000007945 */ /* 0x000fe40003800000 */
[----:B------:R-:W-:-:S04]  /*1a590*/  SHF.L.U32 R0, R0, 0x1f, RZ ;  /* 0x0000001f00007819 */ /* 0x000fc800000006ff */
[----:B------:R-:W0:Y:S02]  /*1a5a0*/  SYNCS.PHASECHK.TRANS64.TRYWAIT P1, [R3+URZ+0x19c70], R0 ;  /* 0x019c7000030075a7 */ /* 0x000e24000802017f */
[----:B0-----:R-:W-:Y:S05]  /*1a5b0*/  @!P1 BRA `(.L_x_597) ;  /* 0x0000003400009947 */ /* 0x001fea0003800000 */
.L_x_710:
[----:B------:R-:W-:Y:S05]  /*1a5c0*/  BSYNC B0 ;  /* 0x0000000000007941 */ /* 0x000fea0003800000 */
.L_x_596:
[----:B------:R-:W2:Y:S02]  /*1a5d0*/  LDL R2, [R1+0x54] ;  /* 0x0000540001027983 */ /* 0x000ea40000100800 */
[----:B--2---:R-:W-:-:S13]  /*1a5e0*/  ISETP.NE.AND P1, PT, R2, 0x3, PT ;  /* 0x000000030200780c */ /* 0x004fda0003f25270 */
[----:B------:R-:W-:Y:S05]  /*1a5f0*/  @!P1 BRA `(.L_x_598) ;  /* 0x0000000000049947 */ /* 0x000fea0003800000 */
[----:B------:R-:W-:Y:S01]  /*1a600*/  BPT.TRAP 0x1 ;  /* 0x000000040000795c */ /* 0x000fe20000300000 */
.L_x_598:
[----:B0-----:R-:W-:-:S04]  /*1a610*/  SHF.L.U32 R0, R23, 0x1f, RZ ;  /* 0x0000001f17007819 */ /* 0x001fc800000006ff */
[----:B------:R-:W0:Y:S02]  /*1a620*/  SYNCS.PHASECHK.TRANS64.TRYWAIT P1, [R3+URZ+0x19c60], R0 ;  /* 0x019c6000030075a7 */ /* 0x000e24000802017f */
[----:B0-----:R-:W-:Y:S05]  /*1a630*/  @!P1 BRA `(.L_x_599) ;  /* 0x0000003000f49947 */ /* 0x001fea0003800000 */
.L_x_711:
[----:B------:R-:W0:Y:S04]  /*1a640*/  LDL R4, [R1+0x1c] ;  /* 0x00001c0001047983 */ /* 0x000e280000100800 */
[----:B------:R-:W2:Y:S04]  /*1a650*/  LDL R10, [R1+0x14] ;  /* 0x00001400010a7983 */ /* 0x000ea80000100800 */
[----:B------:R-:W3:Y:S01]  /*1a660*/  LDL R13, [R1+0x18] ;  /* 0x00001800010d7983 */ /* 0x000ee20000100800 */
[----:B------:R-:W-:Y:S01]  /*1a670*/  IMAD R2, R19, 0x3000, RZ ;  /* 0x0000300013027824 */ /* 0x000fe200078e02ff */
[----:B------:R-:W-:Y:S05]  /*1a680*/  WARPSYNC.ALL ;  /* 0x0000000000007948 */ /* 0x000fea0003800000 */
[----:B------:R-:W4:Y:S01]  /*1a690*/  LDL R12, [R1+0x54] ;  /* 0x00005400010c7983 */ /* 0x000f220000100800 */
[----:B0-----:R-:W-:-:S02]  /*1a6a0*/  LOP3.LUT R0, R2, R4, RZ, 0xfc, !PT ;  /* 0x0000000402007212 */ /* 0x001fc400078efcff */
[----:B--2---:R-:W-:-:S03]  /*1a6b0*/  LOP3.LUT R2, R2, R10, RZ, 0xfc, !PT ;  /* 0x0000000a02027212 */ /* 0x004fc600078efcff */
[----:B------:R-:W-:-:S05]  /*1a6c0*/  IMAD.IADD R0, R17, 0x1, R0 ;  /* 0x0000000111007824 */ /* 0x000fca00078e0200 */
[----:B------:R-:W0:Y:S01]  /*1a6d0*/  LDSM.16.MT88.4 R4, [R0+0x9000] ;  /* 0x009000000004783b */ /* 0x000e220000004200 */
        /* <DEDUP_REMOVED lines=32> */
[----:B----4-:R-:W-:Y:S02]  /*1a8e0*/  ISETP.NE.AND P1, PT, R12, 0x3, PT ;  /* 0x000000030c00780c */ /* 0x010fe40003f25270 */
        /* <DEDUP_REMOVED lines=13> */
.L_x_600:
[----:B--2---:R2:W-:Y:S01]  /*1a9c0*/  SYNCS.ARRIVE.TRANS64.A1T0 RZ, [R3+URZ+0x19c50], RZ ;  /* 0x019c50ff03ff79a7 */ /* 0x0045e2000810003f */
[----:B------:R-:W-:Y:S06]  /*1a9d0*/  BAR.SYNC.DEFER_BLOCKING 0x2, 0x80 ;  /* 0x0082000000007b1d */ /* 0x000fec0000010000 */
[----:B------:R-:W-:Y:S05]  /*1a9e0*/  @!P0 BRA `(.L_x_601) ;  /* 0x0000000000048947 */ /* 0x000fea0003800000 */
[----:B------:R-:W-:Y:S01]  /*1a9f0*/  BPT.TRAP 0x1 ;  /* 0x000000040000795c */ /* 0x000fe20000300000 */
.L_x_601:
[----:B------:R-:W3:Y:S01]  /*1aa00*/  LDL R0, [R1+0xc] ;  /* 0x00000c0001007983 */ /* 0x000ee20000100800 */
[----:B--2---:R-:W-:Y:S02]  /*1aa10*/  VIADD R3, R3, 0x19c80 ;  /* 0x00019c8003037836 */ /* 0x004fe40000000000 */
[----:B------:R-:W-:-:S05]  /*1aa20*/  VIADD R19, R19, 0x1 ;  /* 0x0000000113137836 */ /* 0x000fca0000000000 */
[----:B------:R-:W-:-:S04]  /*1aa30*/  ISETP.NE.AND P0, PT, R19, 0x2, PT ;  /* 0x000000021300780c */ /* 0x000fc80003f05270 */
[----:B------:R-:W-:Y:S02]  /*1aa40*/  SEL R19, R19, RZ, P0 ;  /* 0x000000ff13137207 */ /* 0x000fe40000000000 */
[----:B---3--:R-:W-:Y:S02]  /*1aa50*/  PRMT R3, R0, 0x654, R3 ;  /* 0x0000065400037816 */ /* 0x008fe40000000003 */
[----:B------:R-:W-:Y:S02]  /*1aa60*/  SEL R0, RZ, 0x1, P0 ;  /* 0x00000001ff007807 */ /* 0x000fe40000000000 */
[----:B------:R2:W-:Y:S02]  /*1aa70*/  SYNCS.ARRIVE.TRANS64.RED.A1T0 RZ, [R3+URZ], RZ ;  /* 0x000000ff03ff79a7 */ /* 0x0005e4000810043f */
[----:B------:R-:W-:-:S07]  /*1aa80*/  LOP3.LUT R23, R23, R0, RZ, 0x3c, !PT ;  /* 0x0000000017177212 */ /* 0x000fce00078e3cff */
.L_x_542:
[----:B------:R-:W3:Y:S02]  /*1aa90*/  LDL R0, [R1+0x28] ;  /* 0x0000280001007983 */ /* 0x000ee40000100800 */
[----:B---3--:R-:W-:-:S13]  /*1aaa0*/  LOP3.LUT P0, RZ, R0, 0x10, RZ, 0xc0, !PT ;  /* 0x0000001000ff7812 */ /* 0x008fda000780c0ff */
[----:B------:R-:W-:Y:S05]  /*1aab0*/  @!P0 BRA `(.L_x_602) ;  /* 0x0000000000288947 */ /* 0x000fea0003800000 */
[----:B------:R-:W-:Y:S05]  /*1aac0*/  WARPSYNC.ALL ;  /* 0x0000000000007948 */ /* 0x000fea0003800000 */
[----:B------:R-:W3:Y:S08]  /*1aad0*/  S2UR UR4, SR_CgaCtaId ;  /* 0x00000000000479c3 */ /* 0x000ef00000008800 */
[----:B------:R-:W-:Y:S01]  /*1aae0*/  BAR.SYNC.DEFER_BLOCKING 0x5, 0x200 ;  /* 0x0148000000007b1d */ /* 0x000fe20000010000 */
[----:B------:R-:W-:Y:S01]  /*1aaf0*/  MOV R17, 0x400 ;  /* 0x0000040000117802 */ /* 0x000fe20000000f00 */
[----:B---3--:R-:W-:-:S05]  /*1ab00*/  IMAD.U32 R0, RZ, RZ, UR4 ;  /* 0x00000004ff007e24 */ /* 0x008fca000f8e00ff */
[----:B------:R-:W-:Y:S01]  /*1ab10*/  LEA R17, R0, R17, 0x18 ;  /* 0x0000001100117211 */ /* 0x000fe200078ec0ff */
[----:B------:R3:W-:Y:S04]  /*1ab20*/  STL [R1+0xc], R0 ;  /* 0x00000c0001007387 */ /* 0x0007e80000100800 */
[----:B-1----:R3:W1:Y:S01]  /*1ab30*/  LDS.128 R24, [R17+0x19cd0] ;  /* 0x019cd00011187984 */ /* 0x0026620000000c00 */
[----:B------:R-:W-:Y:S06]  /*1ab40*/  BAR.ARV 0x4, 0x200 ;  /* 0x0108000000007b1d */ /* 0x000fec0000002000 */
[----:B------:R-:W-:Y:S05]  /*1ab50*/  BRA `(.L_x_603) ;  /* 0x0000000800dc7947 */ /* 0x000fea0003800000 */
.L_x_602:
[----:B------:R-:W0:Y:S01]  /*1ab60*/  S2R R0, SR_TID.X ;  /* 0x0000000000007919 */ /* 0x000e220000002100 */
[----:B------:R-:W-:Y:S01]  /*1ab70*/  UMOV UR4, 0xffffffff ;  /* 0xffffffff00047882 */ /* 0x000fe20000000000 */
[----:B01----:R-:W-:-:S04]  /*1ab80*/  LOP3.LUT R9, R0, 0x1f, RZ, 0xc0, !PT ;  /* 0x0000001f00097812 */ /* 0x003fc800078ec0ff */
[----:B------:R-:W-:Y:S01]  /*1ab90*/  ISETP.NE.AND P0, PT, R9, 0x1f, PT ;  /* 0x0000001f0900780c */ /* 0x000fe20003f05270 */
[----:B------:R-:W-:-:S12]  /*1aba0*/  BRA.DIV UR4, `(.L_x_604) ;  /* 0x0000002e04ac7947 */ /* 0x000fd8000b800000 */
[----:B------:R-:W-:Y:S01]  /*1abb0*/  IADD3 R0, R27, R9, RZ ;  /* 0x000000091b007210 */ /* 0x000fe20007ffe0ff */
[----:B------:R-:W-:-:S03]  /*1abc0*/  ULDC UR4, c[0x0][0xc3c] ;  /* 0x00030f0000047ab9 */ /* 0x000fc60000000800 */
[----:B------:R-:W-:-:S13]  /*1abd0*/  ISETP.GE.OR P1, PT, R0, UR4, !P0 ;  /* 0x0000000400007c0c */ /* 0x000fda000c726670 */
[----:B--2---:R-:W0:Y:S08]  /*1abe0*/  @!P1 LDC.64 R2, c[0x0][0xc80] ;  /* 0x00032000ff029b82 */ /* 0x004e300000000a00 */
[----:B------:R-:W1:Y:S01]  /*1abf0*/  @!P1 LDC.64 R4, c[0x0][0xc78] ;  /* 0x00031e00ff049b82 */ /* 0x000e620000000a00 */
[----:B0-----:R-:W-:-:S05]  /*1ac00*/  @!P1 IMAD.WIDE R2, R0, 0x4, R2 ;  /* 0x0000000400029825 */ /* 0x001fca00078e0202 */
[----:B------:R1:W2:Y:S02]  /*1ac10*/  @!P1 LDG.E R6, desc[UR40][R2.64] ;  /* 0x0000002802069981 */ /* 0x0002a4000c1e1900 */
[----:B-1----:R-:W-:-:S06]  /*1ac20*/  @!P1 IMAD.WIDE R2, R0, 0x4, R4 ;  /* 0x0000000400029825 */ /* 0x002fcc00078e0204 */
[----:B------:R-:W3:Y:S01]  /*1ac30*/  @!P1 LDG.E R2, desc[UR40][R2.64] ;  /* 0x0000002802029981 */ /* 0x000ee2000c1e1900 */
[----:B------:R-:W-:Y:S01]  /*1ac40*/  IMAD.MOV.U32 R5, RZ, RZ, RZ ;  /* 0x000000ffff057224 */ /* 0x000fe200078e00ff */
[C---:B------:R-:W-:Y:S02]  /*1ac50*/  ISETP.GE.U32.AND P2, PT, R9.reuse, 0x2, PT ;  /* 0x000000020900780c */ /* 0x040fe40003f46070 */
[C---:B------:R-:W-:Y:S01]  /*1ac60*/  ISETP.GE.U32.AND P3, PT, R9.reuse, 0x4, PT ;  /* 0x000000040900780c */ /* 0x040fe20003f66070 */
[----:B------:R-:W-:Y:S01]  /*1ac70*/  SHFL.IDX PT, R0, R24, RZ, 0x1f ;  /* 0x00001fff18007589 */ /* 0x000fe200000e0000 */
[C---:B------:R-:W-:Y:S02]  /*1ac80*/  ISETP.GE.U32.AND P4, PT, R9.reuse, 0x8, PT ;  /* 0x000000080900780c */ /* 0x040fe40003f86070 */
[----:B------:R-:W-:Y:S01]  /*1ac90*/  ISETP.GE.U32.AND P5, PT, R9, 0x10, PT ;  /* 0x000000100900780c */ /* 0x000fe20003fa6070 */
[----:B------:R0:W-:Y:S02]  /*1aca0*/  SHFL.IDX PT, R7, R24, 0x1, 0x1f ;  /* 0x00201f0018077f89 */ /* 0x0001e400000e0000 */
[----:B0-----:R-:W-:-:S02]  /*1acb0*/  IMAD.MOV.U32 R24, RZ, RZ, RZ ;  /* 0x000000ffff187224 */ /* 0x001fc400078e00ff */
[----:B--2---:R-:W-:Y:S02]  /*1acc0*/  @!P1 IMAD.MOV.U32 R5, RZ, RZ, R6 ;  /* 0x000000ffff059224 */ /* 0x004fe400078e0006 */
[----:B------:R-:W-:Y:S02]  /*1acd0*/  IMAD.MOV.U32 R6, RZ, RZ, RZ ;  /* 0x000000ffff067224 */ /* 0x000fe400078e00ff */
[----:B---3--:R-:W-:Y:S01]  /*1ace0*/  @!P1 IMAD.MOV.U32 R6, RZ, RZ, R2 ;  /* 0x000000ffff069224 */ /* 0x008fe200078e0002 */
[----:B------:R-:W-:-:S03]  /*1acf0*/  ISETP.NE.AND P1, PT, R9, RZ, PT ;  /* 0x000000ff0900720c */ /* 0x000fc60003f25270 */
[----:B------:R-:W-:-:S05]  /*1ad00*/  IMAD R2, R6, R5, RZ ;  /* 0x0000000506027224 */ /* 0x000fca00078e02ff */
        /* <DEDUP_REMOVED lines=13> */
[----:B0-----:R-:W-:-:S04]  /*1ade0*/  SEL R3, R3, RZ, P5 ;  /* 0x000000ff03037207 */ /* 0x001fc80002800000 */
[----:B------:R-:W-:-:S05]  /*1adf0*/  IADD3 R2, R2, R3, RZ ;  /* 0x0000000302027210 */ /* 0x000fca0007ffe0ff */
[----:B------:R0:W1:Y:S02]  /*1ae00*/  SHFL.IDX PT, R8, R2, 0x1f, 0x1f ;  /* 0x03e01f0002087f89 */ /* 0x00006400000e0000 */
.L_x_721:
[----:B------:R-:W-:Y:S02]  /*1ae10*/  ULDC UR4, c[0x0][0xc38] ;  /* 0x00030e0000047ab9 */ /* 0x000fe40000000800 */
[----:B------:R-:W-:-:S04]  /*1ae20*/  IMAD.U32 R3, RZ, RZ, UR4 ;  /* 0x00000004ff037e24 */ /* 0x000fc8000f8e00ff */
[----:B-1----:R-:W-:-:S04]  /*1ae30*/  IMAD R8, R8, R3, RZ ;  /* 0x0000000308087224 */ /* 0x002fc800078e02ff */
[----:B------:R-:W-:-:S05]  /*1ae40*/  IMAD.IADD R4, R7, 0x1, R8 ;  /* 0x0000000107047824 */ /* 0x000fca00078e0208 */
[----:B------:R-:W-:-:S13]  /*1ae50*/  ISETP.GT.AND P6, PT, R4, R0, PT ;  /* 0x000000000400720c */ /* 0x000fda0003fc4270 */
[----:B------:R-:W-:Y:S05]  /*1ae60*/  @P6 BRA `(.L_x_605) ;  /* 0x0000000000a46947 */ /* 0x000fea0003800000 */
.L_x_608:
[----:B0-----:R-:W0:Y:S01]  /*1ae70*/  LDC R2, c[0x0][0xc3c] ;  /* 0x00030f00ff027b82 */ /* 0x001e220000000800 */
[----:B------:R-:W-:-:S05]  /*1ae80*/  VIADD R27, R27, 0x1f ;  /* 0x0000001f1b1b7836 */ /* 0x000fca0000000000 */
[----:B0-----:R-:W-:-:S13]  /*1ae90*/  ISETP.GE.AND P6, PT, R27, R2, PT ;  /* 0x000000021b00720c */ /* 0x001fda0003fc6270 */
[----:B------:R-:W-:Y:S05]  /*1aea0*/  @P6 BRA `(.L_x_606) ;  /* 0x0000000400bc6947 */ /* 0x000fea0003800000 */
[----:B------:R-:W0:Y:S01]  /*1aeb0*/  S2R R3, SR_TID.X ;  /* 0x0000000000037919 */ /* 0x000e220000002100 */
[----:B------:R-:W-:Y:S01]  /*1aec0*/  IMAD.MOV.U32 R5, RZ, RZ, RZ ;  /* 0x000000ffff057224 */ /* 0x000fe200078e00ff */
[----:B0-----:R-:W-:-:S05]  /*1aed0*/  LOP3.LUT R3, R3, 0x1f, RZ, 0xc0, !PT ;  /* 0x0000001f03037812 */ /* 0x001fca00078ec0ff */
[----:B------:R-:W-:-:S05]  /*1aee0*/  IMAD.IADD R6, R27, 0x1, R3 ;  /* 0x000000011b067824 */ /* 0x000fca00078e0203 */
[----:B------:R-:W-:-:S13]  /*1aef0*/  ISETP.GE.OR P6, PT, R6, R2, !P0 ;  /* 0x000000020600720c */ /* 0x000fda00047c6670 */
[----:B------:R-:W0:Y:S02]  /*1af00*/  @!P6 LDC.64 R2, c[0x0][0xc80] ;  /* 0x00032000ff02eb82 */ /* 0x000e240000000a00 */
[----:B0-----:R-:W-:-:S05]  /*1af10*/  @!P6 IMAD.WIDE R2, R6, 0x4, R2 ;  /* 0x000000040602e825 */ /* 0x001fca00078e0202 */
[----:B------:R0:W2:Y:S02]  /*1af20*/  @!P6 LDG.E R5, desc[UR40][R2.64] ;  /* 0x000000280205e981 */ /* 0x0000a4000c1e1900 */
[----:B0-----:R-:W0:Y:S02]  /*1af30*/  @!P6 LDC.64 R2, c[0x0][0xc78] ;  /* 0x00031e00ff02eb82 */ /* 0x001e240000000a00 */
[----:B0-----:R-:W-:-:S04]  /*1af40*/  @!P6 IMAD.WIDE R2, R6, 0x4, R2 ;  /* 0x000000040602e825 */ /* 0x001fc800078e0202 */
[----:B------:R-:W-:-:S06]  /*1af50*/  IMAD.MOV.U32 R6, RZ, RZ, RZ ;  /* 0x000000ffff067224 */ /* 0x000fcc00078e00ff */
[----:B------:R-:W2:Y:S01]  /*1af60*/  @!P6 LDG.E R6, desc[UR40][R2.64] ;  /* 0x000000280206e981 */ /* 0x000ea2000c1e1900 */
[----:B------:R-:W-:Y:S01]  /*1af70*/  UMOV UR4, 0xffffffff ;  /* 0xffffffff00047882 */ /* 0x000fe20000000000 */
[----:B--2---:R-:W-:Y:S02]  /*1af80*/  IMAD R2, R6, R5, RZ ;  /* 0x0000000506027224 */ /* 0x004fe400078e02ff */
[----:B------:R-:W-:Y:S05]  /*1af90*/  BRA.DIV UR4, `(.L_x_607) ;  /* 0x0000003204087947 */ /* 0x000fea000b800000 */
        /* <DEDUP_REMOVED lines=15> */
[----:B------:R0:W1:Y:S02]  /*1b090*/  SHFL.IDX PT, R8, R2, 0x1f, 0x1f ;  /* 0x03e01f0002087f89 */ /* 0x00006400000e0000 */
.L_x_729:
[----:B------:R-:W-:Y:S02]  /*1b0a0*/  ULDC UR4, c[0x0][0xc38] ;  /* 0x00030e0000047ab9 */ /* 0x000fe40000000800 */
[----:B------:R-:W-:-:S04]  /*1b0b0*/  IMAD.U32 R3, RZ, RZ, UR4 ;  /* 0x00000004ff037e24 */ /* 0x000fc8000f8e00ff */
[----:B-1----:R-:W-:-:S04]  /*1b0c0*/  IMAD R8, R8, R3, RZ ;  /* 0x0000000308087224 */ /* 0x002fc800078e02ff */
[----:B------:R-:W-:-:S05]  /*1b0d0*/  IMAD.IADD R4, R8, 0x1, R4 ;  /* 0x0000000108047824 */ /* 0x000fca00078e0204 */
[----:B------:R-:W-:-:S13]  /*1b0e0*/  ISETP.GT.AND P6, PT, R4, R0, PT ;  /* 0x000000000400720c */ /* 0x000fda0003fc4270 */
[----:B------:R-:W-:Y:S05]  /*1b0f0*/  @!P6 BRA `(.L_x_608) ;  /* 0xfffffffc005ce947 */ /* 0x000fea000383ffff */
.L_x_605:
[----:B------:R-:W-:Y:S01]  /*1b100*/  IMAD.IADD R8, R4, 0x1, -R8 ;  /* 0x0000000104087824 */ /* 0x000fe200078e0a08 */
[----:B------:R-:W-:-:S03]  /*1b110*/  UMOV UR4, 0xffffffff ;  /* 0xffffffff00047882 */ /* 0x000fc60000000000 */
[----:B------:R-:W-:-:S05]  /*1b120*/  IMAD R4, R2, R3, R8 ;  /* 0x0000000302047224 */ /* 0x000fca00078e0208 */
[----:B------:R-:W-:Y:S01]  /*1b130*/  ISETP.GT.AND P6, PT, R4, R0, PT ;  /* 0x000000000400720c */ /* 0x000fe20003fc4270 */
[----:B------:R-:W-:-:S12]  /*1b140*/  BRA.DIV UR4, `(.L_x_609) ;  /* 0x0000003204747947 */ /* 0x000fd8000b800000 */
[----:B------:R-:W-:-:S04]  /*1b150*/  VOTE.ANY R7, PT, !P6 ;  /* 0x0000000000077806 */ /* 0x000fc800070e0100 */
[----:B------:R-:W1:Y:S02]  /*1b160*/  POPC R4, R7 ;  /* 0x0000000700047309 */ /* 0x000e640000000000 */
[----:B-1----:R1:W2:Y:S04]  /*1b170*/  SHFL.IDX PT, R5, R5, R4, 0x1f ;  /* 0x00001f0405057589 */ /* 0x0022a800000e0000 */
[----:B------:R1:W3:Y:S02]  /*1b180*/  SHFL.IDX PT, R6, R6, R4, 0x1f ;  /* 0x00001f0406067589 */ /* 0x0002e400000e0000 */
.L_x_734:
[----:B------:R-:W-:-:S13]  /*1b190*/  ISETP.NE.AND P0, PT, R7, RZ, PT ;  /* 0x000000ff0700720c */ /* 0x000fda0003f05270 */
[----:B------:R-:W-:Y:S05]  /*1b1a0*/  @!P0 BRA `(.L_x_610) ;  /* 0x0000000000148947 */ /* 0x000fea0003800000 */
[----:B------:R-:W-:Y:S01]  /*1b1b0*/  UMOV UR4, 0xffffffff ;  /* 0xffffffff00047882 */ /* 0x000fe20000000000 */
[----:B------:R-:W-:Y:S02]  /*1b1c0*/  VIADD R12, R4, 0xffffffff ;  /* 0xffffffff040c7836 */ /* 0x000fe40000000000 */
[----:B------:R-:W-:Y:S05]  /*1b1d0*/  BRA.DIV UR4, `(.L_x_611) ;  /* 0x0000003204ac7947 */ /* 0x000fea000b800000 */
[----:B0-----:R0:W4:Y:S02]  /*1b1e0*/  SHFL.IDX PT, R2, R2, R12, 0x1f ;  /* 0x00001f0c02027589 */ /* 0x00112400000e0000 */
.L_x_737:
[----:B----4-:R-:W-:-:S07]  /*1b1f0*/  IMAD.MOV.U32 R24, RZ, RZ, R2 ;  /* 0x000000ffff187224 */ /* 0x010fce00078e0002 */
.L_x_610:
[----:B------:R-:W-:Y:S01]  /*1b200*/  IMAD R24, R24, R3, R8 ;  /* 0x0000000318187224 */ /* 0x000fe200078e0208 */
[----:B--2---:R-:W-:Y:S01]  /*1b210*/  IABS R8, R5 ;  /* 0x0000000500087213 */ /* 0x004fe20000000000 */
[----:B------:R-:W-:Y:S02]  /*1b220*/  IMAD.IADD R27, R4, 0x1, R27 ;  /* 0x00000001041b7824 */ /* 0x000fe400078e021b */
[----:B------:R-:W-:Y:S01]  /*1b230*/  IMAD.IADD R25, R0, 0x1, -R24 ;  /* 0x0000000100197824 */ /* 0x000fe200078e0a18 */
[----:B0-----:R-:W0:Y:S04]  /*1b240*/  I2F.RP R2, R8 ;  /* 0x0000000800027306 */ /* 0x001e280000209400 */
[----:B------:R-:W-:-:S04]  /*1b250*/  IABS R0, R25 ;  /* 0x0000001900007213 */ /* 0x000fc80000000000 */
[----:B0-----:R-:W0:Y:S02]  /*1b260*/  MUFU.RCP R2, R2 ;  /* 0x0000000200027308 */ /* 0x001e240000001000 */
[----:B0-----:R-:W-:-:S06]  /*1b270*/  IADD3 R2, R2, 0xffffffe, RZ ;  /* 0x0ffffffe02027810 */ /* 0x001fcc0007ffe0ff */
[----:B------:R-:W0:Y:S02]  /*1b280*/  F2I.FTZ.U32.TRUNC.NTZ R3, R2 ;  /* 0x0000000200037305 */ /* 0x000e24000021f000 */
[----:B0-----:R-:W-:-:S04]  /*1b290*/  IMAD.MOV R2, RZ, RZ, -R3 ;  /* 0x000000ffff027224 */ /* 0x001fc800078e0a03 */
[----:B------:R-:W-:Y:S02]  /*1b2a0*/  IMAD R7, R2, R8, RZ ;  /* 0x0000000802077224 */ /* 0x000fe400078e02ff */
[----:B------:R-:W-:-:S04]  /*1b2b0*/  IMAD.MOV.U32 R2, RZ, RZ, RZ ;  /* 0x000000ffff027224 */ /* 0x000fc800078e00ff */
[----:B------:R-:W-:Y:S01]  /*1b2c0*/  IMAD.HI.U32 R2, R3, R7, R2 ;  /* 0x0000000703027227 */ /* 0x000fe200078e0002 */
[----:B------:R-:W-:-:S05]  /*1b2d0*/  IABS R3, R5 ;  /* 0x0000000500037213 */ /* 0x000fca0000000000 */
[----:B------:R-:W-:Y:S02]  /*1b2e0*/  IMAD.MOV R3, RZ, RZ, -R3 ;  /* 0x000000ffff037224 */ /* 0x000fe400078e0a03 */
[----:B------:R-:W-:-:S04]  /*1b2f0*/  IMAD.HI.U32 R7, R2, R0, RZ ;  /* 0x0000000002077227 */ /* 0x000fc800078e00ff */
[----:B------:R-:W-:-:S05]  /*1b300*/  IMAD R0, R7, R3, R0 ;  /* 0x0000000307007224 */ /* 0x000fca00078e0200 */
[----:B------:R-:W-:-:S13]  /*1b310*/  ISETP.GT.U32.AND P1, PT, R8, R0, PT ;  /* 0x000000000800720c */ /* 0x000fda0003f24070 */
[----:B------:R-:W-:Y:S01]  /*1b320*/  @!P1 IMAD.IADD R0, R0, 0x1, -R8 ;  /* 0x0000000100009824 */ /* 0x000fe200078e0a08 */
[----:B------:R-:W-:Y:S02]  /*1b330*/  @!P1 IADD3 R7, R7, 0x1, RZ ;  /* 0x0000000107079810 */ /* 0x000fe40007ffe0ff */
[----:B------:R-:W-:Y:S02]  /*1b340*/  ISETP.NE.AND P1, PT, R5, RZ, PT ;  /* 0x000000ff0500720c */ /* 0x000fe40003f25270 */
[----:B------:R-:W-:Y:S02]  /*1b350*/  ISETP.GE.U32.AND P0, PT, R0, R8, PT ;  /* 0x000000080000720c */ /* 0x000fe40003f06070 */
[----:B---3--:R-:W-:-:S04]  /*1b360*/  IABS R0, R6 ;  /* 0x0000000600007213 */ /* 0x008fc80000000000 */
[----:B------:R-:W0:Y:S07]  /*1b370*/  I2F.RP R2, R0 ;  /* 0x0000000000027306 */ /* 0x000e2e0000209400 */
[----:B------:R-:W-:Y:S01]  /*1b380*/  @P0 VIADD R7, R7, 0x1 ;  /* 0x0000000107070836 */ /* 0x000fe20000000000 */
[----:B0-----:R-:W0:Y:S02]  /*1b390*/  MUFU.RCP R2, R2 ;  /* 0x0000000200027308 */ /* 0x001e240000001000 */
[----:B0-----:R-:W-:-:S06]  /*1b3a0*/  VIADD R2, R2, 0xffffffe ;  /* 0x0ffffffe02027836 */ /* 0x001fcc0000000000 */
[----:B------:R-:W0:Y:S02]  /*1b3b0*/  F2I.FTZ.U32.TRUNC.NTZ R3, R2 ;  /* 0x0000000200037305 */ /* 0x000e24000021f000 */
[----:B0-----:R-:W-:-:S04]  /*1b3c0*/  IMAD.MOV R2, RZ, RZ, -R3 ;  /* 0x000000ffff027224 */ /* 0x001fc800078e0a03 */
[----:B------:R-:W-:Y:S02]  /*1b3d0*/  IMAD R8, R2, R0, RZ ;  /* 0x0000000002087224 */ /* 0x000fe400078e02ff */
[----:B------:R-:W-:-:S04]  /*1b3e0*/  IMAD.MOV.U32 R2, RZ, RZ, RZ ;  /* 0x000000ffff027224 */ /* 0x000fc800078e00ff */
[----:B------:R-:W-:Y:S01]  /*1b3f0*/  IMAD.HI.U32 R2, R3, R8, R2 ;  /* 0x0000000803027227 */ /* 0x000fe200078e0002 */
[----:B------:R-:W-:Y:S02]  /*1b400*/  LOP3.LUT R3, R25, R5, RZ, 0x3c, !PT ;  /* 0x0000000519037212 */ /* 0x000fe400078e3cff */
[----:B------:R-:W-:Y:S02]  /*1b410*/  IABS R8, R6 ;  /* 0x0000000600087213 */ /* 0x000fe40000000000 */
[----:B------:R-:W-:-:S03]  /*1b420*/  ISETP.GE.AND P2, PT, R3, RZ, PT ;  /* 0x000000ff0300720c */ /* 0x000fc60003f46270 */
[----:B------:R-:W-:-:S10]  /*1b430*/  IMAD.MOV R8, RZ, RZ, -R8 ;  /* 0x000000ffff087224 */ /* 0x000fd400078e0a08 */
        /* <DEDUP_REMOVED lines=17> */
[----:B------:R-:W-:Y:S01]  /*1b550*/  IMAD.MOV R0, RZ, RZ, -R2 ;  /* 0x000000ffff007224 */ /* 0x000fe200078e0a02 */
[----:B------:R-:W-:-:S03]  /*1b560*/  LEA R2, R6, R2, 0x18 ;  /* 0x0000000206027211 */ /* 0x000fc600078ec0ff */
[----:B------:R-:W-:-:S04]  /*1b570*/  IMAD R0, R6, R0, R7 ;  /* 0x0000000006007224 */ /* 0x000fc800078e0207 */
[----:B------:R-:W-:Y:S01]  /*1b580*/  IMAD R26, R0, 0x10000, R2 ;  /* 0x00010000001a7824 */ /* 0x000fe200078e0202 */
[----:B------:R-:W-:Y:S06]  /*1b590*/  BRA `(.L_x_612) ;  /* 0x00000000001c7947 */ /* 0x000fec0003800000 */
.L_x_606:
[----:B------:R-:W-:Y:S01]  /*1b5a0*/  UMOV UR4, URZ ;  /* 0x0000003f00047c82 */ /* 0x000fe20008000000 */
[----:B------:R-:W-:Y:S01]  /*1b5b0*/  UMOV UR5, URZ ;  /* 0x0000003f00057c82 */ /* 0x000fe20008000000 */
[----:B------:R-:W-:Y:S01]  /*1b5c0*/  ULDC UR6, c[0x0][0xc3c] ;  /* 0x00030f0000067ab9 */ /* 0x000fe20000000800 */
[----:B------:R-:W-:Y:S02]  /*1b5d0*/  IMAD.MOV.U32 R24, RZ, RZ, R0 ;  /* 0x000000ffff187224 */ /* 0x000fe400078e0000 */
[----:B------:R-:W-:Y:S02]  /*1b5e0*/  IMAD.U32 R25, RZ, RZ, UR4 ;  /* 0x00000004ff197e24 */ /* 0x000fe4000f8e00ff */
[----:B------:R-:W-:Y:S02]  /*1b5f0*/  IMAD.U32 R26, RZ, RZ, UR5 ;  /* 0x00000005ff1a7e24 */ /* 0x000fe4000f8e00ff */
[----:B------:R-:W-:-:S07]  /*1b600*/  IMAD.U32 R27, RZ, RZ, UR6 ;  /* 0x00000006ff1b7e24 */ /* 0x000fce000f8e00ff */
.L_x_612:
[----:B------:R4:W2:Y:S01]  /*1b610*/  LDL R2, [R1+0xc] ;  /* 0x00000c0001027983 */ /* 0x0008a20000100800 */
[----:B------:R-:W0:Y:S01]  /*1b620*/  S2R R0, SR_TID.X ;  /* 0x0000000000007919 */ /* 0x000e220000002100 */
[----:B------:R-:W-:Y:S05]  /*1b630*/  WARPSYNC.ALL ;  /* 0x0000000000007948 */ /* 0x000fea0003800000 */
[----:B0-----:R-:W-:Y:S01]  /*1b640*/  LOP3.LUT R0, R0, 0x1f, RZ, 0xc0, !PT ;  /* 0x0000001f00007812 */ /* 0x001fe200078ec0ff */
[----:B------:R-:W-:Y:S03]  /*1b650*/  BAR.SYNC.DEFER_BLOCKING 0x4, 0x200 ;  /* 0x0108000000007b1d */ /* 0x000fe60000010000 */
[----:B------:R-:W-:-:S13]  /*1b660*/  ISETP.NE.AND P0, PT, R0, RZ, PT ;  /* 0x000000ff0000720c */ /* 0x000fda0003f05270 */
[----:B------:R-:W-:Y:S01]  /*1b670*/  @!P0 MOV R0, 0x400 ;  /* 0x0000040000008802 */ /* 0x000fe20000000f00 */
[----:B--2---:R-:W0:Y:S03]  /*1b680*/  @!P0 S2R R2, SR_CgaCtaId ;  /* 0x0000000000028919 */ /* 0x004e260000008800 */
[----:B0-----:R-:W-:Y:S01]  /*1b690*/  @!P0 LEA R17, R2, R0, 0x18 ;  /* 0x0000000002118211 */ /* 0x001fe200078ec0ff */
[----:B------:R4:W-:Y:S04]  /*1b6a0*/  @!P0 STL [R1+0xc], R2 ;  /* 0x00000c0201008387 */ /* 0x0009e80000100800 */
[----:B------:R4:W-:Y:S01]  /*1b6b0*/  @!P0 STS.128 [R17+0x19cd0], R24 ;  /* 0x019cd01811008388 */ /* 0x0009e20000000c00 */
[----:B------:R-:W-:Y:S06]  /*1b6c0*/  BAR.ARV 0x5, 0x200 ;  /* 0x0148000000007b1d */ /* 0x000fec0000002000 */
.L_x_603:
[----:B------:R-:W-:Y:S02]  /*1b6d0*/  ULDC UR4, c[0x0][0xc3c] ;  /* 0x00030f0000047ab9 */ /* 0x000fe40000000800 */
[----:B-1----:R-:W-:-:S13]  /*1b6e0*/  ISETP.GE.AND P0, PT, R27, UR4, PT ;  /* 0x000000041b007c0c */ /* 0x002fda000bf06270 */
[----:B------:R-:W-:Y:S05]  /*1b6f0*/  @!P0 BRA `(.L_x_613) ;  /* 0xffffff9c00a88947 */ /* 0x000fea000383ffff */
[----:B------:R-:W-:Y:S05]  /*1b700*/  BSYNC B7 ;  /* 0x0000000000077941 */ /* 0x000fea0003800000 */
.L_x_493:
[----:B--23--:R-:W2:Y:S01]  /*1b710*/  LDL.LU R0, [R1+0x4c] ;  /* 0x00004c0001007983 */ /* 0x00cea20000300800 */
[----:B------:R-:W-:Y:S01]  /*1b720*/  BSSY B0, `(.L_x_614) ;  /* 0x000000b000007945 */ /* 0x000fe20003800000 */
[----:B------:R-:W1:Y:S01]  /*1b730*/  S2R R5, SR_CgaCtaId ;  /* 0x0000000000057919 */ /* 0x000e620000008800 */
[----:B--2---:R-:W-:-:S05]  /*1b740*/  VIADD R0, R0, 0x1 ;  /* 0x0000000100007836 */ /* 0x004fca0000000000 */
[----:B0---4-:R-:W-:-:S04]  /*1b750*/  LEA.HI R2, R0, R0, RZ, 0x1 ;  /* 0x0000000000027211 */ /* 0x011fc800078f08ff */
[----:B------:R-:W-:Y:S02]  /*1b760*/  LOP3.LUT R3, R2, 0xfffffffe, RZ, 0xc0, !PT ;  /* 0xfffffffe02037812 */ /* 0x000fe400078ec0ff */
[----:B------:R-:W-:Y:S02]  /*1b770*/  MOV R2, 0x400 ;  /* 0x0000040000027802 */ /* 0x000fe40000000f00 */
[----:B------:R-:W-:Y:S02]  /*1b780*/  IADD3 R0, R0, -R3, RZ ;  /* 0x8000000300007210 */ /* 0x000fe40007ffe0ff */
[----:B-1----:R-:W-:Y:S02]  /*1b790*/  LEA R5, R5, R2, 0x18 ;  /* 0x0000000205057211 */ /* 0x002fe400078ec0ff */
[----:B------:R-:W-:-:S04]  /*1b7a0*/  SHF.L.U32 R0, R0, 0x1f, RZ ;  /* 0x0000001f00007819 */ /* 0x000fc800000006ff */
[----:B------:R-:W0:Y:S02]  /*1b7b0*/  SYNCS.PHASECHK.TRANS64.TRYWAIT P0, [R5+URZ+0x19c20], R0 ;  /* 0x019c2000050075a7 */ /* 0x000e24000800017f */
[----:B0-----:R-:W-:Y:S05]  /*1b7c0*/  @!P0 BRA `(.L_x_615) ;  /* 0x0000002c00588947 */ /* 0x001fea0003800000 */
.L_x_738:
[----:B------:R-:W-:Y:S05]  /*1b7d0*/  BSYNC B0 ;  /* 0x0000000000007941 */ /* 0x000fea0003800000 */
.L_x_614:
[----:B------:R-:W-:-:S03]  /*1b7e0*/  UMOV UR4, 0xffffffff ;  /* 0xffffffff00047882 */ /* 0x000fc60000000000 */
[----:B------:R-:W-:Y:S05]  /*1b7f0*/  BRA.DIV UR4, `(.L_x_616) ;  /* 0x0000002e04607947 */ /* 0x000fea000b800000 */
[----:B0-----:R-:W0:Y:S02]  /*1b800*/  S2R R0, SR_TID.X ;  /* 0x0000000000007919 */ /* 0x001e240000002100 */
[----:B0-----:R-:W-:-:S04]  /*1b810*/  SHF.R.U32.HI R0, RZ, 0x5, R0 ;  /* 0x00000005ff007819 */ /* 0x001fc80000011600 */
[----:B------:R-:W-:-:S05]  /*1b820*/  LOP3.LUT R0, R0, 0x3, RZ, 0xc0, !PT ;  /* 0x0000000300007812 */ /* 0x000fca00078ec0ff */
[----:B------:R0:W1:Y:S02]  /*1b830*/  SHFL.IDX PT, R14, R0, RZ, 0x1f ;  /* 0x00001fff000e7589 */ /* 0x00006400000e0000 */
.L_x_741:
[----:B-1----:R-:W-:-:S13]  /*1b840*/  ISETP.NE.AND P0, PT, R14, RZ, PT ;  /* 0x000000ff0e00720c */ /* 0x002fda0003f05270 */
[----:B------:R-:W-:Y:S05]  /*1b850*/  @P0 BRA `(.L_x_359) ;  /* 0x0000000000a80947 */ /* 0x000fea0003800000 */
[----:B------:R-:W-:-:S03]  /*1b860*/  UMOV UR4, 0xffffffff ;  /* 0xffffffff00047882 */ /* 0x000fc60000000000 */
[----:B------:R-:W-:Y:S05]  /*1b870*/  BRA.DIV UR4, `(.L_x_617) ;  /* 0x0000002e04747947 */ /* 0x000fea000b800000 */
[----:B------:R-:W-:-:S13]  /*1b880*/  ELECT P6, URZ, PT ;  /* 0x00000000003f782f */ /* 0x000fda00038c0000 */
.L_x_744:
[----:B------:R-:W-:Y:S05]  /*1b890*/  @!P6 BRA `(.L_x_359) ;  /* 0x000000000098e947 */ /* 0x000fea0003800000 */
[----:B0-----:R-:W2:Y:S02]  /*1b8a0*/  LDL.LU R0, [R1+0x2c] ;  /* 0x00002c0001007983 */ /* 0x001ea40000300800 */
[----:B--2---:R-:W-:-:S04]  /*1b8b0*/  LOP3.LUT R0, R0, 0x2, RZ, 0xfc, !PT ;  /* 0x0000000200007812 */ /* 0x004fc800078efcff */
[----:B------:R-:W-:-:S13]  /*1b8c0*/  ISETP.NE.AND P0, PT, R0, 0x3, PT ;  /* 0x000000030000780c */ /* 0x000fda0003f05270 */
[----:B------:R-:W-:Y:S05]  /*1b8d0*/  @!P0 BRA `(.L_x_618) ;  /* 0x0000000000048947 */ /* 0x000fea0003800000 */
[----:B------:R-:W-:Y:S01]  /*1b8e0*/  BPT.TRAP 0x1 ;  /* 0x000000040000795c */ /* 0x000fe20000300000 */
.L_x_618:
[----:B------:R-:W-:Y:S01]  /*1b8f0*/  IMAD R3, R19, 0x8, R5 ;  /* 0x0000000813037824 */ /* 0x000fe200078e0205 */
[----:B------:R-:W-:Y:S01]  /*1b900*/  SHF.L.U32 R2, R23, 0x1f, RZ ;  /* 0x0000001f17027819 */ /* 0x000fe200000006ff */
[----:B------:R-:W-:-:S03]  /*1b910*/  VIADD R19, R19, 0x1 ;  /* 0x0000000113137836 */ /* 0x000fc60000000000 */
[----:B------:R-:W0:Y:S02]  /*1b920*/  SYNCS.PHASECHK.TRANS64.TRYWAIT P1, [R3+URZ+0x19c40], R2 ;  /* 0x019c4002030075a7 */ /* 0x000e24000802017f */
[----:B------:R-:W-:-:S04]  /*1b930*/  ISETP.NE.AND P2, PT, R19, 0x2, PT ;  /* 0x000000021300780c */ /* 0x000fc80003f45270 */
[----:B------:R-:W-:Y:S01]  /*1b940*/  SEL R0, RZ, 0x1, P2 ;  /* 0x00000001ff007807 */ /* 0x000fe20001000000 */
[----:B0-----:R-:W-:Y:S08]  /*1b950*/  @!P1 BRA `(.L_x_619) ;  /* 0x0000002c005c9947 */ /* 0x001ff00003800000 */
.L_x_745:
[----:B------:R-:W-:Y:S02]  /*1b960*/  SEL R19, R19, RZ, P2 ;  /* 0x000000ff13137207 */ /* 0x000fe40001000000 */
[----:B------:R-:W-:Y:S01]  /*1b970*/  LOP3.LUT R0, R23, R0, RZ, 0x3c, !PT ;  /* 0x0000000017007212 */ /* 0x000fe200078e3cff */
[----:B------:R-:W-:Y:S06]  /*1b980*/  @!P0 BRA `(.L_x_620) ;  /* 0x0000000000048947 */ /* 0x000fec0003800000 */
[----:B------:R-:W-:Y:S01]  /*1b990*/  BPT.TRAP 0x1 ;  /* 0x000000040000795c */ /* 0x000fe20000300000 */
.L_x_620:
[----:B------:R-:W-:Y:S01]  /*1b9a0*/  IMAD R19, R19, 0x8, R5 ;  /* 0x0000000813137824 */ /* 0x000fe200078e0205 */
[----:B------:R-:W-:-:S04]  /*1b9b0*/  SHF.L.U32 R0, R0, 0x1f, RZ ;  /* 0x0000001f00007819 */ /* 0x000fc800000006ff */
[----:B------:R-:W1:Y:S02]  /*1b9c0*/  SYNCS.PHASECHK.TRANS64.TRYWAIT P1, [R19+URZ+0x19c40], R0 ;  /* 0x019c4000130075a7 */ /* 0x000e64000802017f */
[----:B-1----:R-:W-:Y:S05]  /*1b9d0*/  @!P1 BRA `(.L_x_621) ;  /* 0x0000002c00509947 */ /* 0x002fea0003800000 */
.L_x_746:
[----:B------:R-:W-:Y:S05]  /*1b9e0*/  @!P0 BRA `(.L_x_622) ;  /* 0x0000000000048947 */ /* 0x000fea0003800000 */
[----:B------:R-:W-:Y:S01]  /*1b9f0*/  BPT.TRAP 0x1 ;  /* 0x000000040000795c */ /* 0x000fe20000300000 */
.L_x_622:
[----:B------:R-:W2:Y:S02]  /*1ba00*/  SYNCS.PHASECHK.TRANS64.TRYWAIT P1, [R3+URZ+0x19c60], R2 ;  /* 0x019c6002030075a7 */ /* 0x000ea4000802017f */
[----:B--2---:R-:W-:Y:S05]  /*1ba10*/  @!P1 BRA `(.L_x_623) ;  /* 0x0000002c00549947 */ /* 0x004fea0003800000 */
.L_x_747:
[----:B------:R-:W-:Y:S05]  /*1ba20*/  @!P0 BRA `(.L_x_624) ;  /* 0x0000000000048947 */ /* 0x000fea0003800000 */
[----:B------:R-:W-:Y:S01]  /*1ba30*/  BPT.TRAP 0x1 ;  /* 0x000000040000795c */ /* 0x000fe20000300000 */
.L_x_624:
[----:B------:R-:W3:Y:S02]  /*1ba40*/  SYNCS.PHASECHK.TRANS64.TRYWAIT P1, [R19+URZ+0x19c60], R0 ;  /* 0x019c6000130075a7 */ /* 0x000ee4000802017f */
[----:B---3--:R-:W-:Y:S05]  /*1ba50*/  @!P1 BRA `(.L_x_625) ;  /* 0x0000002c00589947 */ /* 0x008fea0003800000 */
.L_x_748:
[----:B------:R-:W-:Y:S05]  /*1ba60*/  @!P0 BRA `(.L_x_626) ;  /* 0x0000000000048947 */ /* 0x000fea0003800000 */
[----:B------:R-:W-:Y:S01]  /*1ba70*/  BPT.TRAP 0x1 ;  /* 0x000000040000795c */ /* 0x000fe20000300000 */
.L_x_626:
[----:B------:R-:W4:Y:S02]  /*1ba80*/  SYNCS.PHASECHK.TRANS64.TRYWAIT P1, [R3+URZ+0x19c80], R2 ;  /* 0x019c8002030075a7 */ /* 0x000f24000802017f */
[----:B----4-:R-:W-:Y:S05]  /*1ba90*/  @!P1 BRA `(.L_x_627) ;  /* 0x0000002c005c9947 */ /* 0x010fea0003800000 */
.L_x_749:
[----:B------:R-:W-:Y:S05]  /*1baa0*/  @!P0 BRA `(.L_x_628) ;  /* 0x0000000000048947 */ /* 0x000fea0003800000 */
[----:B------:R-:W-:Y:S01]  /*1bab0*/  BPT.TRAP 0x1 ;  /* 0x000000040000795c */ /* 0x000fe20000300000 */
.L_x_628:
[----:B------:R0:W0:Y:S02]  /*1bac0*/  SYNCS.PHASECHK.TRANS64.TRYWAIT P0, [R19+URZ+0x19c80], R0 ;  /* 0x019c8000130075a7 */ /* 0x000024000800017f */
[----:B0-----:R-:W-:Y:S05]  /*1bad0*/  @!P0 NANOSLEEP.SYNCS 0x989680 ;  /* 0x009896800000895d */ /* 0x001fea0003900000 */
[----:B------:R-:W0:Y:S02]  /*1bae0*/  @!P0 SYNCS.PHASECHK.TRANS64 P0, [R19+URZ+0x19c80], R0 ;  /* 0x019c8000130085a7 */ /* 0x000e24000800007f */
[----:B0-----:R-:W-:Y:S05]  /*1baf0*/  @!P0 BRA `(.L_x_628) ;  /* 0xfffffffc00f08947 */ /* 0x001fea000383ffff */
.L_x_359:
[----:B------:R-:W-:Y:S05]  /*1bb00*/  BSYNC B8 ;  /* 0x0000000000087941 */ /* 0x000fea0003800000 */
.L_x_356:
[----:B------:R-:W-:Y:S05]  /*1bb10*/  EXIT ;  /* 0x000000000000794d */ /* 0x000fea0003800000 */
.L_x_377:
[----:B-1----:R1:W2:Y:S02]  /*1bb20*/  SYNCS.PHASECHK.TRANS64.TRYWAIT P4, [R70+URZ+0x19c90], R76 ;  /* 0x019c904c460075a7 */ /* 0x0022a4000808017f */
[----:B--2---:R-:W-:Y:S05]  /*1bb30*/  @!P4 NANOSLEEP.SYNCS 0x989680 ;  /* 0x009896800000c95d */ /* 0x004fea0003900000 */
[----:B------:R-:W2:Y:S02]  /*1bb40*/  @!P4 SYNCS.PHASECHK.TRANS64 P4, [R70+URZ+0x19c90], R76 ;  /* 0x019c904c4600c5a7 */ /* 0x000ea4000808007f */
[----:B--2---:R-:W-:Y:S05]  /*1bb50*/  @!P4 BRA `(.L_x_377) ;  /* 0xfffffffc00f0c947 */ /* 0x004fea000383ffff */
[----:B------:R-:W-:Y:S05]  /*1bb60*/  BRA `(.L_x_629) ;  /* 0xfffffe7000187947 */ /* 0x000fea000383ffff */
.L_x_378:
[----:B------:R-:W-:Y:S01]  /*1bb70*/  BSSY B1, `(.L_x_630) ;  /* 0x0000008000017945 */ /* 0x000fe20003800000 */
[----:B0-----:R-:W-:Y:S02]  /*1bb80*/  IMAD.MOV.U32 R13, RZ, RZ, R78 ;  /* 0x000000ffff0d7224 */ /* 0x001fe400078e004e */
[----:B------:R-:W-:Y:S02]  /*1bb90*/  IMAD.MOV.U32 R12, RZ, RZ, RZ ;  /* 0x000000ffff0c7224 */ /* 0x000fe400078e00ff */
[----:B------:R-:W-:Y:S02]  /*1bba0*/  IMAD.MOV.U32 R11, RZ, RZ, 0x1e1f ;  /* 0x00001e1fff0b7424 */ /* 0x000fe400078e00ff */
[----:B------:R-:W-:-:S07]  /*1bbb0*/  IMAD.MOV.U32 R15, RZ, RZ, -0x1 ;  /* 0xffffffffff0f7424 */ /* 0x000fce00078e00ff */
[----:B-1----:R-:W-:Y:S05]  /*1bbc0*/  WARPSYNC.COLLECTIVE R15, `(.L_x_631) ;  /* 0x000000000f087348 */ /* 0x002fea0003c00000 */
[----:B------:R0:W2:Y:S02]  /*1bbd0*/  SHFL.IDX P6, R14, R13, R12, R11 ;  /* 0x0000000c0d0e7389 */ /* 0x0000a400000c000b */
[----:B012---:R-:W-:Y:S01]  /*1bbe0*/  ENDCOLLECTIVE ;  /* 0x000000000000791b */ /* 0x007fe20003800000 */
.L_x_631:
[----:B------:R-:W-:Y:S05]  /*1bbf0*/  BSYNC B1 ;  /* 0x0000000000017941 */ /* 0x000fea0003800000 */
.L_x_630:
[----:B------:R-:W-:Y:S01]  /*1bc00*/  MOV R13, R79 ;  /* 0x0000004f000d7202 */ /* 0x000fe20000000f00 */
[----:B------:R-:W-:Y:S02]  /*1bc10*/  IMAD.MOV.U32 R12, RZ, RZ, RZ ;  /* 0x000000ffff0c7224 */ /* 0x000fe400078e00ff */
[----:B------:R-:W-:Y:S02]  /*1bc20*/  IMAD.MOV.U32 R11, RZ, RZ, 0x1e1f ;  /* 0x00001e1fff0b7424 */ /* 0x000fe400078e00ff */
[----:B------:R-:W-:Y:S02]  /*1bc30*/  IMAD.MOV.U32 R15, RZ, RZ, -0x1 ;  /* 0xffffffffff0f7424 */ /* 0x000fe400078e00ff */
[----:B------:R-:W-:-:S07]  /*1bc40*/  IMAD.MOV.U32 R39, RZ, RZ, R14 ;  /* 0x000000ffff277224 */ /* 0x000fce00078e000e */
[----:B------:R-:W-:Y:S05]  /*1bc50*/  WARPSYNC.COLLECTIVE R15, `(.L_x_632) ;  /* 0x000000000f087348 */ /* 0x000fea0003c00000 */
[----:B------:R0:W1:Y:S02]  /*1bc60*/  SHFL.IDX P6, R14, R13, R12, R11 ;  /* 0x0000000c0d0e7389 */ /* 0x00006400000c000b */
[----:B01----:R-:W-:Y:S01]  /*1bc70*/  ENDCOLLECTIVE ;  /* 0x000000000000791b */ /* 0x003fe20003800000 */
.L_x_632:
[----:B------:R-:W-:Y:S05]  /*1bc80*/  BRA `(.L_x_633) ;  /* 0xfffffe6c00e47947 */ /* 0x000fea000383ffff */
.L_x_394:
[----:B-1----:R1:W2:Y:S02]  /*1bc90*/  SYNCS.PHASECHK.TRANS64.TRYWAIT P4, [R70+URZ+0x19c90], R76 ;  /* 0x019c904c460075a7 */ /* 0x0022a4000808017f */
[----:B--2---:R-:W-:Y:S05]  /*1bca0*/  @!P4 NANOSLEEP.SYNCS 0x989680 ;  /* 0x009896800000c95d */ /* 0x004fea0003900000 */
[----:B------:R-:W2:Y:S02]  /*1bcb0*/  @!P4 SYNCS.PHASECHK.TRANS64 P4, [R70+URZ+0x19c90], R76 ;  /* 0x019c904c4600c5a7 */ /* 0x000ea4000808007f */
[----:B--2---:R-:W-:Y:S05]  /*1bcc0*/  @!P4 BRA `(.L_x_394) ;  /* 0xfffffffc00f0c947 */ /* 0x004fea000383ffff */
[----:B------:R-:W-:Y:S05]  /*1bcd0*/  BRA `(.L_x_634) ;  /* 0xfffffe8800007947 */ /* 0x000fea000383ffff */
.L_x_395:
        /* <DEDUP_REMOVED lines=8> */
.L_x_636:
[----:B------:R-:W-:Y:S05]  /*1bd60*/  BSYNC B1 ;  /* 0x0000000000017941 */ /* 0x000fea0003800000 */
.L_x_635:
        /* <DEDUP_REMOVED lines=8> */
.L_x_637:
[----:B------:R-:W-:Y:S01]  /*1bdf0*/  IMAD.MOV.U32 R79, RZ, RZ, R14 ;  /* 0x000000ffff4f7224 */ /* 0x000fe200078e000e */
[----:B------:R-:W-:Y:S06]  /*1be00*/  BRA `(.L_x_638) ;  /* 0xfffffe8400c87947 */ /* 0x000fec000383ffff */
.L_x_404:
[----:B0-----:R0:W1:Y:S02]  /*1be10*/  SYNCS.PHASECHK.TRANS64.TRYWAIT P3, [R70+URZ+0x19c90], R76 ;  /* 0x019c904c460075a7 */ /* 0x001064000806017f */
[----:B-1----:R-:W-:Y:S05]  /*1be20*/  @!P3 NANOSLEEP.SYNCS 0x989680 ;  /* 0x009896800000b95d */ /* 0x002fea0003900000 */
[----:B------:R-:W1:Y:S02]  /*1be30*/  @!P3 SYNCS.PHASECHK.TRANS64 P3, [R70+URZ+0x19c90], R76 ;  /* 0x019c904c4600b5a7 */ /* 0x000e64000806007f */
[----:B-1----:R-:W-:Y:S05]  /*1be40*/  @!P3 BRA `(.L_x_404) ;  /* 0xfffffffc00f0b947 */ /* 0x002fea000383ffff */
[----:B------:R-:W-:Y:S05]  /*1be50*/  BRA `(.L_x_639) ;  /* 0xfffffea400947947 */ /* 0x000fea000383ffff */
.L_x_405:
[----:B------:R-:W-:Y:S01]  /*1be60*/  BSSY B1, `(.L_x_640) ;  /* 0x0000007000017945 */ /* 0x000fe20003800000 */
[----:B------:R-:W-:Y:S02]  /*1be70*/  IMAD.MOV.U32 R12, RZ, RZ, RZ ;  /* 0x000000ffff0c7224 */ /* 0x000fe400078e00ff */
[----:B------:R-:W-:Y:S02]  /*1be80*/  IMAD.MOV.U32 R11, RZ, RZ, 0x1e1f ;  /* 0x00001e1fff0b7424 */ /* 0x000fe400078e00ff */
[----:B------:R-:W-:-:S07]  /*1be90*/  IMAD.MOV.U32 R15, RZ, RZ, -0x1 ;  /* 0xffffffffff0f7424 */ /* 0x000fce00078e00ff */
[----:B0-----:R-:W-:Y:S05]  /*1bea0*/  WARPSYNC.COLLECTIVE R15, `(.L_x_641) ;  /* 0x000000000f087348 */ /* 0x001fea0003c00000 */
[----:B------:R1:W2:Y:S02]  /*1beb0*/  SHFL.IDX P6, R14, R13, R12, R11 ;  /* 0x0000000c0d0e7389 */ /* 0x0002a400000c000b */
[----:B012---:R-:W-:Y:S01]  /*1bec0*/  ENDCOLLECTIVE ;  /* 0x000000000000791b */ /* 0x007fe20003800000 */
.L_x_641:
[----:B------:R-:W-:Y:S05]  /*1bed0*/  BSYNC B1 ;  /* 0x0000000000017941 */ /* 0x000fea0003800000 */
.L_x_640:
        /* <DEDUP_REMOVED lines=8> */
.L_x_642:
[----:B------:R-:W-:Y:S05]  /*1bf60*/  BRA `(.L_x_643) ;  /* 0xfffffea400b47947 */ /* 0x000fea000383ffff */
.L_x_409:
[----:B0-----:R0:W2:Y:S02]  /*1bf70*/  SYNCS.PHASECHK.TRANS64.TRYWAIT P2, [R70+URZ+0x19cb0], R76 ;  /* 0x019cb04c460075a7 */ /* 0x0010a4000804017f */
[----:B--2---:R-:W-:Y:S05]  /*1bf80*/  @!P2 NANOSLEEP.SYNCS 0x989680 ;  /* 0x009896800000a95d */ /* 0x004fea0003900000 */
[----:B------:R-:W2:Y:S02]  /*1bf90*/  @!P2 SYNCS.PHASECHK.TRANS64 P2, [R70+URZ+0x19cb0], R76 ;  /* 0x019cb04c4600a5a7 */ /* 0x000ea4000804007f */
[----:B--2---:R-:W-:Y:S05]  /*1bfa0*/  @!P2 BRA `(.L_x_409) ;  /* 0xfffffffc00f0a947 */ /* 0x004fea000383ffff */
[----:B------:R-:W-:Y:S05]  /*1bfb0*/  BRA `(.L_x_644) ;  /* 0xfffffea800447947 */ /* 0x000fea000383ffff */
.L_x_429:
[----:B------:R-:W-:Y:S01]  /*1bfc0*/  BSSY B1, `(.L_x_645) ;  /* 0x0000008000017945 */ /* 0x000fe20003800000 */
[----:B------:R-:W-:Y:S02]  /*1bfd0*/  IMAD.MOV.U32 R13, RZ, RZ, R30 ;  /* 0x000000ffff0d7224 */ /* 0x000fe400078e001e */
[----:B------:R-:W-:Y:S02]  /*1bfe0*/  IMAD.MOV.U32 R12, RZ, RZ, RZ ;  /* 0x000000ffff0c7224 */ /* 0x000fe400078e00ff */
[----:B------:R-:W-:Y:S02]  /*1bff0*/  IMAD.MOV.U32 R11, RZ, RZ, 0x1e1f ;  /* 0x00001e1fff0b7424 */ /* 0x000fe400078e00ff */
[----:B------:R-:W-:-:S07]  /*1c000*/  IMAD.MOV.U32 R15, RZ, RZ, -0x1 ;  /* 0xffffffffff0f7424 */ /* 0x000fce00078e00ff */
[----:B------:R-:W-:Y:S05]  /*1c010*/  WARPSYNC.COLLECTIVE R15, `(.L_x_646) ;  /* 0x000000000f087348 */ /* 0x000fea0003c00000 */
[----:B------:R0:W1:Y:S02]  /*1c020*/  SHFL.IDX P6, R14, R13, R12, R11 ;  /* 0x0000000c0d0e7389 */ /* 0x00006400000c000b */
[----:B01----:R-:W-:Y:S01]  /*1c030*/  ENDCOLLECTIVE ;  /* 0x000000000000791b */ /* 0x003fe20003800000 */
.L_x_646:
[----:B------:R-:W-:Y:S05]  /*1c040*/  BSYNC B1 ;  /* 0x0000000000017941 */ /* 0x000fea0003800000 */
.L_x_645:
        /* <DEDUP_REMOVED lines=8> */
.L_x_647:
[----:B------:R-:W-:Y:S02]  /*1c0d0*/  IMAD.MOV.U32 R13, RZ, RZ, R31 ;  /* 0x000000ffff0d7224 */ /* 0x000fe400078e001f */
[----:B------:R-:W-:-:S07]  /*1c0e0*/  IMAD.MOV.U32 R29, RZ, RZ, R14 ;  /* 0x000000ffff1d7224 */ /* 0x000fce00078e000e */
[----:B------:R-:W-:Y:S05]  /*1c0f0*/  WARPSYNC.COLLECTIVE R15, `(.L_x_648) ;  /* 0x000000000f087348 */ /* 0x000fea0003c00000 */
[----:B------:R0:W1:Y:S02]  /*1c100*/  SHFL.IDX P6, R14, R13, R12, R11 ;  /* 0x0000000c0d0e7389 */ /* 0x00006400000c000b */
[----:B01----:R-:W-:Y:S01]  /*1c110*/  ENDCOLLECTIVE ;  /* 0x000000000000791b */ /* 0x003fe20003800000 */
.L_x_648:
[----:B------:R-:W-:Y:S02]  /*1c120*/  IMAD.MOV.U32 R13, RZ, RZ, R26 ;  /* 0x000000ffff0d7224 */ /* 0x000fe400078e001a */
[----:B------:R-:W-:-:S07]  /*1c130*/  IMAD.MOV.U32 R3, RZ, RZ, R14 ;  /* 0x000000ffff037224 */ /* 0x000fce00078e000e */
[----:B------:R-:W-:Y:S05]  /*1c140*/  WARPSYNC.COLLECTIVE R15, `(.L_x_649) ;  /* 0x000000000f087348 */ /* 0x000fea0003c00000 */
[----:B------:R0:W1:Y:S02]  /*1c150*/  SHFL.IDX P6, R14, R13, R12, R11 ;  /* 0x0000000c0d0e7389 */ /* 0x00006400000c000b */
[----:B01----:R-:W-:Y:S01]  /*1c160*/  ENDCOLLECTIVE ;  /* 0x000000000000791b */ /* 0x003fe20003800000 */
.L_x_649:
[----:B------:R-:W-:Y:S01]  /*1c170*/  IMAD.MOV.U32 R27, RZ, RZ, R14 ;  /* 0x000000ffff1b7224 */ /* 0x000fe200078e000e */
[----:B------:R-:W-:Y:S06]  /*1c180*/  BRA `(.L_x_650) ;  /* 0xfffffeb400f87947 */ /* 0x000fec000383ffff */
.L_x_433:
[----:B-1----:R1:W3:Y:S02]  /*1c190*/  SYNCS.PHASECHK.TRANS64.TRYWAIT P0, [R18+URZ+0x19c00], R37 ;  /* 0x019c0025120075a7 */ /* 0x0022e4000800017f */
[----:B---3--:R-:W-:Y:S05]  /*1c1a0*/  @!P0 NANOSLEEP.SYNCS 0x989680 ;  /* 0x009896800000895d */ /* 0x008fea0003900000 */
[----:B------:R-:W3:Y:S02]  /*1c1b0*/  @!P0 SYNCS.PHASECHK.TRANS64 P0, [R18+URZ+0x19c00], R37 ;  /* 0x019c0025120085a7 */ /* 0x000ee4000800007f */
[----:B---3--:R-:W-:Y:S05]  /*1c1c0*/  @!P0 BRA `(.L_x_433) ;  /* 0xfffffffc00f08947 */ /* 0x008fea000383ffff */
[----:B------:R-:W-:Y:S05]  /*1c1d0*/  BRA `(.L_x_651) ;  /* 0xfffffeb800c47947 */ /* 0x000fea000383ffff */
.L_x_439:
[----:B------:R-:W-:Y:S01]  /*1c1e0*/  BSSY B1, `(.L_x_652) ;  /* 0x0000008000017945 */ /* 0x000fe20003800000 */
[----:B------:R-:W-:Y:S01]  /*1c1f0*/  MOV R13, R30 ;  /* 0x0000001e000d7202 */ /* 0x000fe20000000f00 */
[----:B------:R-:W-:Y:S02]  /*1c200*/  IMAD.MOV.U32 R12, RZ, RZ, RZ ;  /* 0x000000ffff0c7224 */ /* 0x000fe400078e00ff */
[----:B------:R-:W-:Y:S02]  /*1c210*/  IMAD.MOV.U32 R11, RZ, RZ, 0x1e1f ;  /* 0x00001e1fff0b7424 */ /* 0x000fe400078e00ff */
[----:B------:R-:W-:-:S07]  /*1c220*/  IMAD.MOV.U32 R15, RZ, RZ, -0x1 ;  /* 0xffffffffff0f7424 */ /* 0x000fce00078e00ff */
[----:B------:R-:W-:Y:S05]  /*1c230*/  WARPSYNC.COLLECTIVE R15, `(.L_x_653) ;  /* 0x000000000f087348 */ /* 0x000fea0003c00000 */
[----:B------:R0:W1:Y:S02]  /*1c240*/  SHFL.IDX P6, R14, R13, R12, R11 ;  /* 0x0000000c0d0e7389 */ /* 0x00006400000c000b */
[----:B01----:R-:W-:Y:S01]  /*1c250*/  ENDCOLLECTIVE ;  /* 0x000000000000791b */ /* 0x003fe20003800000 */
.L_x_653:
[----:B------:R-:W-:Y:S05]  /*1c260*/  BSYNC B1 ;  /* 0x0000000000017941 */ /* 0x000fea0003800000 */
.L_x_652:
        /* <DEDUP_REMOVED lines=8> */
.L_x_654:
[----:B------:R-:W-:Y:S01]  /*1c2f0*/  IMAD.MOV.U32 R13, RZ, RZ, R31 ;  /* 0x000000ffff0d7224 */ /* 0x000fe200078e001f */
[----:B------:R-:W-:-:S07]  /*1c300*/  MOV R3, R14 ;  /* 0x0000000e00037202 */ /* 0x000fce0000000f00 */
[----:B------:R-:W-:Y:S05]  /*1c310*/  WARPSYNC.COLLECTIVE R15, `(.L_x_655) ;  /* 0x000000000f087348 */ /* 0x000fea0003c00000 */
[----:B------:R0:W1:Y:S02]  /*1c320*/  SHFL.IDX P6, R14, R13, R12, R11 ;  /* 0x0000000c0d0e7389 */ /* 0x00006400000c000b */
[----:B01----:R-:W-:Y:S01]  /*1c330*/  ENDCOLLECTIVE ;  /* 0x000000000000791b */ /* 0x003fe20003800000 */
.L_x_655:
[----:B------:R-:W-:Y:S02]  /*1c340*/  IMAD.MOV.U32 R13, RZ, RZ, R26 ;  /* 0x000000ffff0d7224 */ /* 0x000fe400078e001a */
[----:B------:R-:W-:-:S07]  /*1c350*/  IMAD.MOV.U32 R20, RZ, RZ, R14 ;  /* 0x000000ffff147224 */ /* 0x000fce00078e000e */
[----:B------:R-:W-:Y:S05]  /*1c360*/  WARPSYNC.COLLECTIVE R15, `(.L_x_656) ;  /* 0x000000000f087348 */ /* 0x000fea0003c00000 */
[----:B------:R0:W1:Y:S02]  /*1c370*/  SHFL.IDX P6, R14, R13, R12, R11 ;  /* 0x0000000c0d0e7389 */ /* 0x00006400000c000b */
[----:B01----:R-:W-:Y:S01]  /*1c380*/  ENDCOLLECTIVE ;  /* 0x000000000000791b */ /* 0x003fe20003800000 */
.L_x_656:
[----:B------:R-:W-:Y:S01]  /*1c390*/  IMAD.MOV.U32 R27, RZ, RZ, R14 ;  /* 0x000000ffff1b7224 */ /* 0x000fe200078e000e */
[----:B------:R-:W-:Y:S06]  /*1c3a0*/  BRA `(.L_x_657) ;  /* 0xfffffed000407947 */ /* 0x000fec000383ffff */
.L_x_443:
[----:B-1----:R1:W3:Y:S02]  /*1c3b0*/  SYNCS.PHASECHK.TRANS64.TRYWAIT P0, [R18+URZ+0x19c00], R37 ;  /* 0x019c0025120075a7 */ /* 0x0022e4000800017f */
[----:B---3--:R-:W-:Y:S05]  /*1c3c0*/  @!P0 NANOSLEEP.SYNCS 0x989680 ;  /* 0x009896800000895d */ /* 0x008fea0003900000 */
[----:B------:R-:W3:Y:S02]  /*1c3d0*/  @!P0 SYNCS.PHASECHK.TRANS64 P0, [R18+URZ+0x19c00], R37 ;  /* 0x019c0025120085a7 */ /* 0x000ee4000800007f */
[----:B---3--:R-:W-:Y:S05]  /*1c3e0*/  @!P0 BRA `(.L_x_443) ;  /* 0xfffffffc00f08947 */ /* 0x008fea000383ffff */
[----:B------:R-:W-:Y:S05]  /*1c3f0*/  BRA `(.L_x_658) ;  /* 0xfffffed400007947 */ /* 0x000fea000383ffff */
.L_x_449:
[----:B-1----:R1:W3:Y:S02]  /*1c400*/  SYNCS.PHASECHK.TRANS64.TRYWAIT P1, [R0+URZ+0x19c30], R5 ;  /* 0x019c3005000075a7 */ /* 0x0022e4000802017f */
[----:B---3--:R-:W-:Y:S05]  /*1c410*/  @!P1 NANOSLEEP.SYNCS 0x989680 ;  /* 0x009896800000995d */ /* 0x008fea0003900000 */
[----:B------:R-:W3:Y:S02]  /*1c420*/  @!P1 SYNCS.PHASECHK.TRANS64 P1, [R0+URZ+0x19c30], R5 ;  /* 0x019c3005000095a7 */ /* 0x000ee4000802007f */
[----:B---3--:R-:W-:Y:S05]  /*1c430*/  @!P1 BRA `(.L_x_449) ;  /* 0xfffffffc00f09947 */ /* 0x008fea000383ffff */
[----:B------:R-:W-:Y:S05]  /*1c440*/  BRA `(.L_x_448) ;  /* 0xfffffef400687947 */ /* 0x000fea000383ffff */
.L_x_457:
[----:B--2---:R2:W3:Y:S02]  /*1c450*/  SYNCS.PHASECHK.TRANS64.TRYWAIT P1, [R11+URZ+0x19c30], R6 ;  /* 0x019c30060b0075a7 */ /* 0x0044e4000802017f */
[----:B---3--:R-:W-:Y:S05]  /*1c460*/  @!P1 NANOSLEEP.SYNCS 0x989680 ;  /* 0x009896800000995d */ /* 0x008fea0003900000 */
[----:B------:R-:W3:Y:S02]  /*1c470*/  @!P1 SYNCS.PHASECHK.TRANS64 P1, [R11+URZ+0x19c30], R6 ;  /* 0x019c30060b0095a7 */ /* 0x000ee4000802007f */
[----:B---3--:R-:W-:Y:S05]  /*1c480*/  @!P1 BRA `(.L_x_457) ;  /* 0xfffffffc00f09947 */ /* 0x008fea000383ffff */
[----:B------:R-:W-:Y:S05]  /*1c490*/  BRA `(.L_x_456) ;  /* 0xffffff1c00cc7947 */ /* 0x000fea000383ffff */
.L_x_462:
[----:B-1----:R1:W2:Y:S02]  /*1c4a0*/  SYNCS.PHASECHK.TRANS64.TRYWAIT P1, [R12+URZ+0x19c50], R5 ;  /* 0x019c50050c0075a7 */ /* 0x0022a4000802017f */
[----:B--2---:R-:W-:Y:S05]  /*1c4b0*/  @!P1 NANOSLEEP.SYNCS 0x989680 ;  /* 0x009896800000995d */ /* 0x004fea0003900000 */
[----:B------:R-:W2:Y:S02]  /*1c4c0*/  @!P1 SYNCS.PHASECHK.TRANS64 P1, [R12+URZ+0x19c50], R5 ;  /* 0x019c50050c0095a7 */ /* 0x000ea4000802007f */
[----:B--2---:R-:W-:Y:S05]  /*1c4d0*/  @!P1 BRA `(.L_x_462) ;  /* 0xfffffffc00f09947 */ /* 0x004fea000383ffff */
[----:B------:R-:W-:Y:S05]  /*1c4e0*/  BRA `(.L_x_461) ;  /* 0xffffff2000507947 */ /* 0x000fea000383ffff */
.L_x_470:
[----:B-1----:R1:W2:Y:S02]  /*1c4f0*/  SYNCS.PHASECHK.TRANS64.TRYWAIT P1, [R10+URZ+0x19c50], R5 ;  /* 0x019c50050a0075a7 */ /* 0x0022a4000802017f */
[----:B--2---:R-:W-:Y:S05]  /*1c500*/  @!P1 NANOSLEEP.SYNCS 0x989680 ;  /* 0x009896800000995d */ /* 0x004fea0003900000 */
[----:B------:R-:W2:Y:S02]  /*1c510*/  @!P1 SYNCS.PHASECHK.TRANS64 P1, [R10+URZ+0x19c50], R5 ;  /* 0x019c50050a0095a7 */ /* 0x000ea4000802007f */
[----:B--2---:R-:W-:Y:S05]  /*1c520*/  @!P1 BRA `(.L_x_470) ;  /* 0xfffffffc00f09947 */ /* 0x004fea000383ffff */
[----:B------:R-:W-:Y:S05]  /*1c530*/  BRA `(.L_x_469) ;  /* 0xffffff4400087947 */ /* 0x000fea000383ffff */
.L_x_501:
[----:B------:R-:W0:Y:S01]  /*1c540*/  S2R R6, SR_TID.X ;  /* 0x0000000000067919 */ /* 0x000e220000002100 */
[----:B------:R-:W-:Y:S01]  /*1c550*/  BSSY B1, `(.L_x_659) ;  /* 0x000000a000017945 */ /* 0x000fe20003800000 */
[----:B------:R-:W-:Y:S02]  /*1c560*/  IMAD.MOV.U32 R12, RZ, RZ, RZ ;  /* 0x000000ffff0c7224 */ /* 0x000fe400078e00ff */
[----:B------:R-:W-:Y:S02]  /*1c570*/  IMAD.MOV.U32 R11, RZ, RZ, 0x1f ;  /* 0x0000001fff0b7424 */ /* 0x000fe400078e00ff */
[----:B------:R-:W-:Y:S01]  /*1c580*/  IMAD.MOV.U32 R15, RZ, RZ, -0x1 ;  /* 0xffffffffff0f7424 */ /* 0x000fe200078e00ff */
[----:B0-----:R-:W-:-:S04]  /*1c590*/  SHF.R.U32.HI R6, RZ, 0x5, R6 ;  /* 0x00000005ff067819 */ /* 0x001fc80000011606 */
[----:B------:R-:W-:-:S05]  /*1c5a0*/  LOP3.LUT R6, R6, 0x3, RZ, 0xc0, !PT ;  /* 0x0000000306067812 */ /* 0x000fca00078ec0ff */
[----:B------:R-:W-:-:S07]  /*1c5b0*/  IMAD.MOV.U32 R13, RZ, RZ, R6 ;  /* 0x000000ffff0d7224 */ /* 0x000fce00078e0006 */
[----:B-1----:R-:W-:Y:S05]  /*1c5c0*/  WARPSYNC.COLLECTIVE R15, `(.L_x_660) ;  /* 0x000000000f087348 */ /* 0x002fea0003c00000 */
[----:B------:R0:W2:Y:S02]  /*1c5d0*/  SHFL.IDX P6, R14, R13, R12, R11 ;  /* 0x0000000c0d0e7389 */ /* 0x0000a400000c000b */
[----:B012---:R-:W-:Y:S01]  /*1c5e0*/  ENDCOLLECTIVE ;  /* 0x000000000000791b */ /* 0x007fe20003800000 */
.L_x_660:
[----:B------:R-:W-:Y:S05]  /*1c5f0*/  BSYNC B1 ;  /* 0x0000000000017941 */ /* 0x000fea0003800000 */
.L_x_659:
[----:B------:R-:W-:Y:S05]  /*1c600*/  BRA `(.L_x_661) ;  /* 0xffffff9800407947 */ /* 0x000fea000383ffff */
.L_x_503:
[----:B------:R-:W-:Y:S01]  /*1c610*/  BSSY B1, `(.L_x_662) ;  /* 0x0000006000017945 */ /* 0x000fe20003800000 */
[----:B------:R-:W-:-:S07]  /*1c620*/  MOV R15, 0xffffffff ;  /* 0xffffffff000f7802 */ /* 0x000fce0000000f00 */
[----:B01----:R-:W-:Y:S05]  /*1c630*/  WARPSYNC.COLLECTIVE R15, `(.L_x_663) ;  /* 0x000000000f0c7348 */ /* 0x003fea0003c00000 */
[----:B------:R-:W-:Y:S02]  /*1c640*/  ELECT P6, UR62, PT ;  /* 0x00000000003e782f */ /* 0x000fe400038c0000 */
[----:B------:R-:W-:Y:S01]  /*1c650*/  MOV R14, UR62 ;  /* 0x0000003e000e7c02 */ /* 0x000fe20008000f00 */
[----:B01----:R-:W-:Y:S10]  /*1c660*/  ENDCOLLECTIVE ;  /* 0x000000000000791b */ /* 0x003ff40003800000 */
.L_x_663:
[----:B------:R-:W-:Y:S05]  /*1c670*/  BSYNC B1 ;  /* 0x0000000000017941 */ /* 0x000fea0003800000 */
.L_x_662:
[----:B------:R-:W-:Y:S05]  /*1c680*/  BRA `(.L_x_502) ;  /* 0xffffff9800387947 */ /* 0x000fea000383ffff */
.L_x_505:
[----:B0-----:R0:W2:Y:S02]  /*1c690*/  SYNCS.PHASECHK.TRANS64.TRYWAIT P0, [R17+URZ+0x19c20], R5 ;  /* 0x019c2005110075a7 */ /* 0x0010a4000800017f */
[----:B--2---:R-:W-:Y:S05]  /*1c6a0*/  @!P0 NANOSLEEP.SYNCS 0x989680 ;  /* 0x009896800000895d */ /* 0x004fea0003900000 */
[----:B------:R-:W2:Y:S02]  /*1c6b0*/  @!P0 SYNCS.PHASECHK.TRANS64 P0, [R17+URZ+0x19c20], R5 ;  /* 0x019c2005110085a7 */ /* 0x000ea4000800007f */
[----:B--2---:R-:W-:Y:S05]  /*1c6c0*/  @!P0 BRA `(.L_x_505) ;  /* 0xfffffffc00f08947 */ /* 0x004fea000383ffff */
[----:B------:R-:W-:Y:S05]  /*1c6d0*/  BRA `(.L_x_664) ;  /* 0xffffff9800487947 */ /* 0x000fea000383ffff */
.L_x_509:
[----:B--2---:R2:W3:Y:S02]  /*1c6e0*/  SYNCS.PHASECHK.TRANS64.TRYWAIT P0, [R8+URZ+0x19ca0], R11 ;  /* 0x019ca00b080075a7 */ /* 0x0044e4000800017f */
[----:B---3--:R-:W-:Y:S05]  /*1c6f0*/  @!P0 NANOSLEEP.SYNCS 0x989680 ;  /* 0x009896800000895d */ /* 0x008fea0003900000 */
[----:B------:R-:W3:Y:S02]  /*1c700*/  @!P0 SYNCS.PHASECHK.TRANS64 P0, [R8+URZ+0x19ca0], R11 ;  /* 0x019ca00b080085a7 */ /* 0x000ee4000800007f */
[----:B---3--:R-:W-:Y:S05]  /*1c710*/  @!P0 BRA `(.L_x_509) ;  /* 0xfffffffc00f08947 */ /* 0x008fea000383ffff */
[----:B------:R-:W-:Y:S05]  /*1c720*/  BRA `(.L_x_665) ;  /* 0xffffff9800607947 */ /* 0x000fea000383ffff */
.L_x_516:
[----:B0-----:R0:W1:Y:S02]  /*1c730*/  SYNCS.PHASECHK.TRANS64.TRYWAIT P0, [R8+URZ+0x19cc0], R11 ;  /* 0x019cc00b080075a7 */ /* 0x001064000800017f */
[----:B-1----:R-:W-:Y:S05]  /*1c740*/  @!P0 NANOSLEEP.SYNCS 0x989680 ;  /* 0x009896800000895d */ /* 0x002fea0003900000 */
[----:B------:R-:W1:Y:S02]  /*1c750*/  @!P0 SYNCS.PHASECHK.TRANS64 P0, [R8+URZ+0x19cc0], R11 ;  /* 0x019cc00b080085a7 */ /* 0x000e64000800007f */
[----:B-1----:R-:W-:Y:S05]  /*1c760*/  @!P0 BRA `(.L_x_516) ;  /* 0xfffffffc00f08947 */ /* 0x002fea000383ffff */
[----:B------:R-:W-:Y:S05]  /*1c770*/  BRA `(.L_x_666) ;  /* 0xffffff9c005c7947 */ /* 0x000fea000383ffff */
.L_x_525:
[----:B0-----:R0:W1:Y:S02]  /*1c780*/  SYNCS.PHASECHK.TRANS64.TRYWAIT P2, [R9+URZ+0x19ca0], R8 ;  /* 0x019ca008090075a7 */ /* 0x001064000804017f */
[----:B-1----:R-:W-:Y:S05]  /*1c790*/  @!P2 NANOSLEEP.SYNCS 0x989680 ;  /* 0x009896800000a95d */ /* 0x002fea0003900000 */
[----:B------:R-:W1:Y:S02]  /*1c7a0*/  @!P2 SYNCS.PHASECHK.TRANS64 P2, [R9+URZ+0x19ca0], R8 ;  /* 0x019ca0080900a5a7 */ /* 0x000e64000804007f */
[----:B-1----:R-:W-:Y:S05]  /*1c7b0*/  @!P2 BRA `(.L_x_525) ;  /* 0xfffffffc00f0a947 */ /* 0x002fea000383ffff */
[----:B------:R-:W-:Y:S05]  /*1c7c0*/  BRA `(.L_x_667) ;  /* 0xffffffa000947947 */ /* 0x000fea000383ffff */
.L_x_532:
[----:B-1----:R1:W2:Y:S02]  /*1c7d0*/  SYNCS.PHASECHK.TRANS64.TRYWAIT P2, [R9+URZ+0x19cc0], R8 ;  /* 0x019cc008090075a7 */ /* 0x0022a4000804017f */
[----:B--2---:R-:W-:Y:S05]  /*1c7e0*/  @!P2 NANOSLEEP.SYNCS 0x989680 ;  /* 0x009896800000a95d */ /* 0x004fea0003900000 */
[----:B------:R-:W2:Y:S02]  /*1c7f0*/  @!P2 SYNCS.PHASECHK.TRANS64 P2, [R9+URZ+0x19cc0], R8 ;  /* 0x019cc0080900a5a7 */ /* 0x000ea4000804007f */
[----:B--2---:R-:W-:Y:S05]  /*1c800*/  @!P2 BRA `(.L_x_532) ;  /* 0xfffffffc00f0a947 */ /* 0x004fea000383ffff */
[----:B------:R-:W-:Y:S05]  /*1c810*/  BRA `(.L_x_668) ;  /* 0xffffffa4008c7947 */ /* 0x000fea000383ffff */
.L_x_551:
[----:B0-----:R-:W0:Y:S01]  /*1c820*/  S2R R10, SR_TID.X ;  /* 0x00000000000a7919 */ /* 0x001e220000002100 */
[----:B------:R-:W-:Y:S01]  /*1c830*/  BSSY B0, `(.L_x_669) ;  /* 0x000000a000007945 */ /* 0x000fe20003800000 */
        /* <DEDUP_REMOVED lines=9> */
.L_x_670:
[----:B------:R-:W-:Y:S05]  /*1c8d0*/  BSYNC B0 ;  /* 0x0000000000007941 */ /* 0x000fea0003800000 */
.L_x_669:
[----:B------:R-:W-:Y:S05]  /*1c8e0*/  BRA `(.L_x_671) ;  /* 0xffffffb400bc7947 */ /* 0x000fea000383ffff */
.L_x_554:
[----:B-1----:R-:W2:Y:S02]  /*1c8f0*/  LDL R0, [R1+0x20] ;  /* 0x0000200001007983 */ /* 0x002ea40000100800 */
[----:B--2---:R1:W2:Y:S02]  /*1c900*/  SYNCS.PHASECHK.TRANS64.TRYWAIT P0, [R4+URZ+0x19c80], R0 ;  /* 0x019c8000040075a7 */ /* 0x0042a4000800017f */
[----:B--2---:R-:W-:Y:S05]  /*1c910*/  @!P0 NANOSLEEP.SYNCS 0x989680 ;  /* 0x009896800000895d */ /* 0x004fea0003900000 */
[----:B------:R-:W2:Y:S02]  /*1c920*/  @!P0 SYNCS.PHASECHK.TRANS64 P0, [R4+URZ+0x19c80], R0 ;  /* 0x019c8000040085a7 */ /* 0x000ea4000800007f */
[----:B--2---:R-:W-:Y:S05]  /*1c930*/  @!P0 BRA `(.L_x_554) ;  /* 0xfffffffc00ec8947 */ /* 0x004fea000383ffff */
[----:B------:R-:W-:Y:S05]  /*1c940*/  BRA `(.L_x_672) ;  /* 0xffffffb400cc7947 */ /* 0x000fea000383ffff */
.L_x_555:
        /* <DEDUP_REMOVED lines=8> */
.L_x_674:
[----:B------:R-:W-:Y:S05]  /*1c9d0*/  BSYNC B0 ;  /* 0x0000000000007941 */ /* 0x000fea0003800000 */
.L_x_673:
[----:B------:R-:W-:Y:S01]  /*1c9e0*/  IMAD.MOV.U32 R13, RZ, RZ, R8 ;  /* 0x000000ffff0d7224 */ /* 0x000fe200078e0008 */
[----:B------:R-:W-:Y:S01]  /*1c9f0*/  MOV R0, R14 ;  /* 0x0000000e00007202 */ /* 0x000fe20000000f00 */
[----:B------:R-:W-:Y:S02]  /*1ca00*/  IMAD.MOV.U32 R12, RZ, RZ, RZ ;  /* 0x000000ffff0c7224 */ /* 0x000fe400078e00ff */
[----:B------:R-:W-:Y:S02]  /*1ca10*/  IMAD.MOV.U32 R11, RZ, RZ, 0x1e1f ;  /* 0x00001e1fff0b7424 */ /* 0x000fe400078e00ff */
[----:B------:R-:W-:-:S07]  /*1ca20*/  IMAD.MOV.U32 R15, RZ, RZ, -0x1 ;  /* 0xffffffffff0f7424 */ /* 0x000fce00078e00ff */
[----:B------:R-:W-:Y:S05]  /*1ca30*/  WARPSYNC.COLLECTIVE R15, `(.L_x_675) ;  /* 0x000000000f087348 */ /* 0x000fea0003c00000 */
[----:B------:R0:W1:Y:S02]  /*1ca40*/  SHFL.IDX P6, R14, R13, R12, R11 ;  /* 0x0000000c0d0e7389 */ /* 0x00006400000c000b */
[----:B01----:R-:W-:Y:S01]  /*1ca50*/  ENDCOLLECTIVE ;  /* 0x000000000000791b */ /* 0x003fe20003800000 */
.L_x_675:
[----:B------:R-:W0:Y:S01]  /*1ca60*/  LDC R11, c[0x0][0x2f4] ;  /* 0x0000bd00ff0b7b82 */ /* 0x000e220000000800 */
[C---:B------:R-:W-:Y:S01]  /*1ca70*/  LOP3.LUT R12, R29.reuse, 0x20, RZ, 0xfc, !PT ;  /* 0x000000201d0c7812 */ /* 0x040fe200078efcff */
[----:B------:R-:W-:Y:S01]  /*1ca80*/  IMAD.MOV.U32 R13, RZ, RZ, R9 ;  /* 0x000000ffff0d7224 */ /* 0x000fe200078e0009 */
[----:B------:R-:W-:Y:S01]  /*1ca90*/  LOP3.LUT R15, R29, 0x40, RZ, 0xfc, !PT ;  /* 0x000000401d0f7812 */ /* 0x000fe200078efcff */
[----:B------:R-:W-:-:S05]  /*1caa0*/  IMAD.MOV.U32 R6, RZ, RZ, R14 ;  /* 0x000000ffff067224 */ /* 0x000fca00078e000e */
[----:B------:R-:W-:-:S05]  /*1cab0*/  IADD3 R6, P0, R29, R6, RZ ;  /* 0x000000061d067210 */ /* 0x000fca0007f1e0ff */
[----:B------:R-:W-:Y:S02]  /*1cac0*/  IMAD.X R7, RZ, RZ, R0, P0 ;  /* 0x000000ffff077224 */ /* 0x000fe400000e0600 */
[----:B------:R-:W-:Y:S01]  /*1cad0*/  IMAD.IADD R0, R17, 0x1, R10 ;  /* 0x0000000111007824 */ /* 0x000fe200078e020a */
[-C--:B0-----:R-:W-:Y:S02]  /*1cae0*/  ISETP.GE.AND P4, PT, R29, R11.reuse, PT ;  /* 0x0000000b1d00720c */ /* 0x081fe40003f86270 */
[----:B------:R-:W-:Y:S02]  /*1caf0*/  ISETP.GE.AND P2, PT, R12, R11, PT ;  /* 0x0000000b0c00720c */ /* 0x000fe40003f46270 */
[----:B------:R-:W-:Y:S02]  /*1cb00*/  ISETP.LT.OR P0, PT, R2, 0x1, P4 ;  /* 0x000000010200780c */ /* 0x000fe40002701670 */
[----:B------:R-:W-:-:S11]  /*1cb10*/  MOV R12, 0x1 ;  /* 0x00000001000c7802 */ /* 0x000fd60000000f00 */
[----:B------:R-:W-:Y:S01]  /*1cb20*/  @!PT LDS RZ, [RZ] ;  /* 0x00000000fffff984 */ /* 0x000fe20000000800 */
[----:B------:R-:W-:Y:S01]  /*1cb30*/  @!PT LDS RZ, [RZ] ;  /* 0x00000000fffff984 */ /* 0x000fe20000000800 */
[----:B------:R-:W-:Y:S01]  /*1cb40*/  @!PT LDS RZ, [RZ] ;  /* 0x00000000fffff984 */ /* 0x000fe20000000800 */
[----:B------:R0:W-:Y:S01]  /*1cb50*/  LDGSTS.E.BYPASS.LTC128B.128 [R0+0x9000], desc[UR40][R6.64], !P0 ;  /* 0x0900000006007fae */ /* 0x0001e2000c101d68 */
[----:B------:R-:W-:-:S13]  /*1cb60*/  ISETP.LT.OR P0, PT, R2, 0x1, P2 ;  /* 0x000000010200780c */ /* 0x000fda0001701670 */
[----:B------:R0:W-:Y:S01]  /*1cb70*/  LDGSTS.E.BYPASS.LTC128B.128 [R0+0xa000], desc[UR40][R6.64+0x20], !P0 ;  /* 0x0a00002006007fae */ /* 0x0001e2000c101d68 */
[----:B------:R-:W-:Y:S01]  /*1cb80*/  ISETP.GE.AND P0, PT, R15, R11, PT ;  /* 0x0000000b0f00720c */ /* 0x000fe20003f06270 */
[----:B------:R-:W-:Y:S02]  /*1cb90*/  IMAD.MOV.U32 R11, RZ, RZ, 0x1e1f ;  /* 0x00001e1fff0b7424 */ /* 0x000fe400078e00ff */
[----:B------:R-:W-:Y:S01]  /*1cba0*/  IMAD.MOV.U32 R15, RZ, RZ, -0x1 ;  /* 0xffffffffff0f7424 */ /* 0x000fe200078e00ff */
[----:B------:R-:W-:-:S13]  /*1cbb0*/  ISETP.LT.OR P3, PT, R2, 0x1, P0 ;  /* 0x000000010200780c */ /* 0x000fda0000761670 */
[----:B0-----:R-:W-:Y:S05]  /*1cbc0*/  WARPSYNC.COLLECTIVE R15, `(.L_x_676) ;  /* 0x000000000f087348 */ /* 0x001fea0003c00000 */
[----:B------:R1:W2:Y:S02]  /*1cbd0*/  SHFL.IDX P6, R14, R13, R12, R11 ;  /* 0x0000000c0d0e7389 */ /* 0x0002a400000c000b */
[----:B012---:R-:W-:Y:S01]  /*1cbe0*/  ENDCOLLECTIVE ;  /* 0x000000000000791b */ /* 0x007fe20003800000 */
.L_x_676:
[----:B------:R-:W-:Y:S01]  /*1cbf0*/  @!PT LDS RZ, [RZ] ;  /* 0x00000000fffff984 */ /* 0x000fe20000000800 */
[----:B------:R-:W-:Y:S01]  /*1cc00*/  @!PT LDS RZ, [RZ] ;  /* 0x00000000fffff984 */ /* 0x000fe20000000800 */
[----:B------:R-:W-:Y:S01]  /*1cc10*/  @!PT LDS RZ, [RZ] ;  /* 0x00000000fffff984 */ /* 0x000fe20000000800 */
[----:B------:R0:W-:Y:S01]  /*1cc20*/  LDGSTS.E.BYPASS.LTC128B.128 [R0+0xb000], desc[UR40][R6.64+0x40], !P3 ;  /* 0x0b00004006007fae */ /* 0x0001e2000d901d68 */
[----:B------:R-:W-:Y:S01]  /*1cc30*/  ISETP.GE.AND P3, PT, R2, 0x41, PT ;  /* 0x000000410200780c */ /* 0x000fe20003f66270 */
[----:B------:R-:W-:Y:S02]  /*1cc40*/  IMAD.MOV.U32 R13, RZ, RZ, R8 ;  /* 0x000000ffff0d7224 */ /* 0x000fe400078e0008 */
[----:B------:R-:W-:-:S10]  /*1cc50*/  IMAD.MOV.U32 R9, RZ, RZ, R14 ;  /* 0x000000ffff097224 */ /* 0x000fd400078e000e */
[----:B0-----:R-:W-:Y:S05]  /*1cc60*/  WARPSYNC.COLLECTIVE R15, `(.L_x_677) ;  /* 0x000000000f087348 */ /* 0x001fea0003c00000 */
[----:B------:R1:W2:Y:S02]  /*1cc70*/  SHFL.IDX P6, R14, R13, R12, R11 ;  /* 0x0000000c0d0e7389 */ /* 0x0002a400000c000b */
[----:B012---:R-:W-:Y:S01]  /*1cc80*/  ENDCOLLECTIVE ;  /* 0x000000000000791b */ /* 0x007fe20003800000 */
.L_x_677:
[----:B------:R-:W-:Y:S01]  /*1cc90*/  IMAD.MOV.U32 R6, RZ, RZ, R14 ;  /* 0x000000ffff067224 */ /* 0x000fe200078e000e */
[----:B------:R-:W-:Y:S06]  /*1cca0*/  BRA `(.L_x_678) ;  /* 0xffffffb400a07947 */ /* 0x000fec000383ffff */
.L_x_560:
[----:B---3--:R-:W3:Y:S02]  /*1ccb0*/  LDL R2, [R1+0x20] ;  /* 0x0000200001027983 */ /* 0x008ee40000100800 */
[----:B---3--:R3:W4:Y:S02]  /*1ccc0*/  SYNCS.PHASECHK.TRANS64.TRYWAIT P0, [R4+URZ+0x19c40], R2 ;  /* 0x019c4002040075a7 */ /* 0x008724000800017f */
[----:B----4-:R-:W-:Y:S05]  /*1ccd0*/  @!P0 NANOSLEEP.SYNCS 0x989680 ;  /* 0x009896800000895d */ /* 0x010fea0003900000 */
[----:B------:R-:W4:Y:S02]  /*1cce0*/  @!P0 SYNCS.PHASECHK.TRANS64 P0, [R4+URZ+0x19c40], R2 ;  /* 0x019c4002040085a7 */ /* 0x000f24000800007f */
[----:B----4-:R-:W-:Y:S05]  /*1ccf0*/  @!P0 BRA `(.L_x_560) ;  /* 0xfffffffc00ec8947 */ /* 0x010fea000383ffff */
[----:B------:R-:W-:Y:S05]  /*1cd00*/  BRA `(.L_x_679) ;  /* 0xffffffb800047947 */ /* 0x000fea000383ffff */
.L_x_561:
[----:B------:R-:W-:Y:S01]  /*1cd10*/  BSSY B0, `(.L_x_680) ;  /* 0x0000008000007945 */ /* 0x000fe20003800000 */
[----:B------:R-:W-:Y:S01]  /*1cd20*/  IMAD.MOV.U32 R13, RZ, RZ, R6 ;  /* 0x000000ffff0d7224 */ /* 0x000fe200078e0006 */
[----:B------:R-:W-:Y:S01]  /*1cd30*/  MOV R15, 0xffffffff ;  /* 0xffffffff000f7802 */ /* 0x000fe20000000f00 */
[----:B------:R-:W-:Y:S02]  /*1cd40*/  IMAD.MOV.U32 R12, RZ, RZ, RZ ;  /* 0x000000ffff0c7224 */ /* 0x000fe400078e00ff */
[----:B------:R-:W-:-:S07]  /*1cd50*/  IMAD.MOV.U32 R11, RZ, RZ, 0x1e1f ;  /* 0x00001e1fff0b7424 */ /* 0x000fce00078e00ff */
[----:B--2---:R-:W-:Y:S05]  /*1cd60*/  WARPSYNC.COLLECTIVE R15, `(.L_x_681) ;  /* 0x000000000f087348 */ /* 0x004fea0003c00000 */
[----:B------:R0:W1:Y:S02]  /*1cd70*/  SHFL.IDX P6, R14, R13, R12, R11 ;  /* 0x0000000c0d0e7389 */ /* 0x00006400000c000b */
[----:B012---:R-:W-:Y:S01]  /*1cd80*/  ENDCOLLECTIVE ;  /* 0x000000000000791b */ /* 0x007fe20003800000 */
.L_x_681:
[----:B------:R-:W-:Y:S05]  /*1cd90*/  BSYNC B0 ;  /* 0x0000000000007941 */ /* 0x000fea0003800000 */
.L_x_680:
        /* <DEDUP_REMOVED lines=8> */
.L_x_682:
[----:B------:R-:W-:Y:S01]  /*1ce20*/  IMAD.MOV.U32 R13, RZ, RZ, R6 ;  /* 0x000000ffff0d7224 */ /* 0x000fe200078e0006 */
[----:B------:R-:W-:Y:S01]  /*1ce30*/  MOV R12, 0x1 ;  /* 0x00000001000c7802 */ /* 0x000fe20000000f00 */
[----:B------:R-:W-:-:S07]  /*1ce40*/  IMAD.MOV.U32 R3, RZ, RZ, R14 ;  /* 0x000000ffff037224 */ /* 0x000fce00078e000e */
[----:B------:R-:W-:Y:S05]  /*1ce50*/  WARPSYNC.COLLECTIVE R15, `(.L_x_683) ;  /* 0x000000000f087348 */ /* 0x000fea0003c00000 */
[----:B------:R0:W1:Y:S02]  /*1ce60*/  SHFL.IDX P6, R14, R13, R12, R11 ;  /* 0x0000000c0d0e7389 */ /* 0x00006400000c000b */
[----:B01----:R-:W-:Y:S01]  /*1ce70*/  ENDCOLLECTIVE ;  /* 0x000000000000791b */ /* 0x003fe20003800000 */
.L_x_683:
        /* <DEDUP_REMOVED lines=10> */
.L_x_684:
        /* <DEDUP_REMOVED lines=8> */
.L_x_566:
[----:B------:R-:W-:Y:S02]  /*1cfa0*/  IMAD.MOV.U32 R13, RZ, RZ, R4 ;  /* 0x000000ffff0d7224 */ /* 0x000fe400078e0004 */
[----:B------:R-:W-:Y:S02]  /*1cfb0*/  IMAD.MOV.U32 R12, RZ, RZ, RZ ;  /* 0x000000ffff0c7224 */ /* 0x000fe400078e00ff */
[----:B------:R-:W-:Y:S02]  /*1cfc0*/  IMAD.MOV.U32 R11, RZ, RZ, 0x1e1f ;  /* 0x00001e1fff0b7424 */ /* 0x000fe400078e00ff */
[----:B------:R-:W-:Y:S02]  /*1cfd0*/  IMAD.MOV.U32 R15, RZ, RZ, -0x1 ;  /* 0xffffffffff0f7424 */ /* 0x000fe400078e00ff */
[----:B-----5:R-:W-:Y:S02]  /*1cfe0*/  IMAD R0, R20, R9, RZ ;  /* 0x0000000914007224 */ /* 0x020fe400078e02ff */
[----:B------:R-:W-:-:S07]  /*1cff0*/  IMAD R25, R25, 0xc0, R18 ;  /* 0x000000c019197824 */ /* 0x000fce00078e0212 */
[----:B------:R-:W-:Y:S05]  /*1d000*/  WARPSYNC.COLLECTIVE R15, `(.L_x_686) ;  /* 0x000000000f087348 */ /* 0x000fea0003c00000 */
[----:B------:R0:W1:Y:S02]  /*1d010*/  SHFL.IDX P6, R14, R13, R12, R11 ;  /* 0x0000000c0d0e7389 */ /* 0x00006400000c000b */
[----:B01----:R-:W-:Y:S01]  /*1d020*/  ENDCOLLECTIVE ;  /* 0x000000000000791b */ /* 0x003fe20003800000 */
.L_x_686:
[----:B------:R-:W-:Y:S02]  /*1d030*/  ISETP.GE.AND P2, PT, R25, R0, PT ;  /* 0x000000001900720c */ /* 0x000fe40003f46270 */
[----:B------:R-:W-:Y:S01]  /*1d040*/  MOV R13, R6 ;  /* 0x00000006000d7202 */ /* 0x000fe20000000f00 */
[----:B------:R-:W-:-:S10]  /*1d050*/  IMAD.MOV.U32 R2, RZ, RZ, R14 ;  /* 0x000000ffff027224 */ /* 0x000fd400078e000e */
[----:B------:R-:W-:Y:S05]  /*1d060*/  WARPSYNC.COLLECTIVE R15, `(.L_x_687) ;  /* 0x000000000f087348 */ /* 0x000fea0003c00000 */
[----:B------:R0:W1:Y:S02]  /*1d070*/  SHFL.IDX P6, R14, R13, R12, R11 ;  /* 0x0000000c0d0e7389 */ /* 0x00006400000c000b */
[----:B01----:R-:W-:Y:S01]  /*1d080*/  ENDCOLLECTIVE ;  /* 0x000000000000791b */ /* 0x003fe20003800000 */
.L_x_687:
[----:B------:R-:W-:Y:S02]  /*1d090*/  IMAD.MOV.U32 R13, RZ, RZ, R4 ;  /* 0x000000ffff0d7224 */ /* 0x000fe400078e0004 */
[----:B------:R-:W-:Y:S02]  /*1d0a0*/  IMAD.MOV.U32 R12, RZ, RZ, 0x1 ;  /* 0x00000001ff0c7424 */ /* 0x000fe400078e00ff */
[----:B------:R-:W-:-:S07]  /*1d0b0*/  IMAD.MOV.U32 R3, RZ, RZ, R14 ;  /* 0x000000ffff037224 */ /* 0x000fce00078e000e */
[----:B------:R-:W-:Y:S05]  /*1d0c0*/  WARPSYNC.COLLECTIVE R15, `(.L_x_688) ;  /* 0x000000000f087348 */ /* 0x000fea0003c00000 */
[----:B------:R0:W1:Y:S02]  /*1d0d0*/  SHFL.IDX P6, R14, R13, R12, R11 ;  /* 0x0000000c0d0e7389 */ /* 0x00006400000c000b */
[----:B01----:R-:W-:Y:S01]  /*1d0e0*/  ENDCOLLECTIVE ;  /* 0x000000000000791b */ /* 0x003fe20003800000 */
.L_x_688:
        /* <DEDUP_REMOVED lines=10> */
.L_x_689:
[----:B------:R-:W-:Y:S01]  /*1d190*/  @!PT LDS RZ, [RZ] ;  /* 0x00000000fffff984 */ /* 0x000fe20000000800 */
[----:B------:R-:W-:Y:S01]  /*1d1a0*/  @!PT LDS RZ, [RZ] ;  /* 0x00000000fffff984 */ /* 0x000fe20000000800 */
[----:B------:R-:W-:Y:S01]  /*1d1b0*/  @!PT LDS RZ, [RZ] ;  /* 0x00000000fffff984 */ /* 0x000fe20000000800 */
[----:B------:R-:W-:Y:S04]  /*1d1c0*/  @!P2 LDGSTS.E.BYPASS.LTC128B.128 [R10+0xf000], desc[UR40][R2.64], !P3 ;  /* 0x0f000000020aafae */ /* 0x000fe8000d901d68 */
[----:B------:R-:W-:Y:S04]  /*1d1d0*/  @!P2 LDGSTS.E.BYPASS.LTC128B.128 [R10+0x10800], desc[UR40][R2.64+0x20], !P0 ;  /* 0x10800020020aafae */ /* 0x000fe8000c101d68 */
[----:B------:R0:W-:Y:S01]  /*1d1e0*/  @!P2 LDGSTS.E.BYPASS.LTC128B.128 [R10+0x12000], desc[UR40][R2.64+0x40], !P1 ;  /* 0x12000040020aafae */ /* 0x0001e2000c901d68 */
[----:B------:R-:W-:Y:S02]  /*1d1f0*/  IMAD.MOV.U32 R13, RZ, RZ, R5 ;  /* 0x000000ffff0d7224 */ /* 0x000fe400078e0005 */
[----:B------:R-:W-:-:S02]  /*1d200*/  IMAD.MOV.U32 R12, RZ, RZ, RZ ;  /* 0x000000ffff0c7224 */ /* 0x000fc400078e00ff */
[----:B0-----:R-:W-:Y:S02]  /*1d210*/  VIADD R3, R25, 0x40 ;  /* 0x0000004019037836 */ /* 0x001fe40000000000 */
[----:B------:R-:W-:-:S07]  /*1d220*/  IMAD.MOV.U32 R6, RZ, RZ, R14 ;  /* 0x000000ffff067224 */ /* 0x000fce00078e000e */
[----:B------:R-:W-:Y:S05]  /*1d230*/  WARPSYNC.COLLECTIVE R15, `(.L_x_690) ;  /* 0x000000000f087348 */ /* 0x000fea0003c00000 */
[----:B------:R0:W1:Y:S02]  /*1d240*/  SHFL.IDX P6, R14, R13, R12, R11 ;  /* 0x0000000c0d0e7389 */ /* 0x00006400000c000b */
[----:B01----:R-:W-:Y:S01]  /*1d250*/  ENDCOLLECTIVE ;  /* 0x000000000000791b */ /* 0x003fe20003800000 */
.L_x_690:
[----:B------:R-:W-:-:S13]  /*1d260*/  ISETP.GE.AND P2, PT, R3, R0, PT ;  /* 0x000000000300720c */ /* 0x000fda0003f46270 */
[----:B------:R-:W-:Y:S01]  /*1d270*/  @!P2 IADD3 R2, P4, R29, R6, RZ ;  /* 0x000000061d02a210 */ /* 0x000fe20007f9e0ff */
[----:B------:R-:W-:-:S03]  /*1d280*/  IMAD.MOV.U32 R13, RZ, RZ, R7 ;  /* 0x000000ffff0d7224 */ /* 0x000fc600078e0007 */
[----:B------:R-:W-:-:S05]  /*1d290*/  @!P2 IADD3.X R3, RZ, R4, RZ, P4, !PT ;  /* 0x00000004ff03a210 */ /* 0x000fca00027fe4ff */
[----:B------:R-:W-:Y:S01]  /*1d2a0*/  @!PT LDS RZ, [RZ] ;  /* 0x00000000fffff984 */ /* 0x000fe20000000800 */
[----:B------:R-:W-:Y:S01]  /*1d2b0*/  @!PT LDS RZ, [RZ] ;  /* 0x00000000fffff984 */ /* 0x000fe20000000800 */
[----:B------:R-:W-:Y:S01]  /*1d2c0*/  @!PT LDS RZ, [RZ] ;  /* 0x00000000fffff984 */ /* 0x000fe20000000800 */
[----:B------:R-:W-:Y:S04]  /*1d2d0*/  @!P2 LDGSTS.E.BYPASS.LTC128B.128 [R10+0xf800], desc[UR40][R2.64], !P3 ;  /* 0x0f800000020aafae */ /* 0x000fe8000d901d68 */
[----:B------:R-:W-:Y:S04]  /*1d2e0*/  @!P2 LDGSTS.E.BYPASS.LTC128B.128 [R10+0x11000], desc[UR40][R2.64+0x20], !P0 ;  /* 0x11000020020aafae */ /* 0x000fe8000c101d68 */
[----:B------:R0:W-:Y:S02]  /*1d2f0*/  @!P2 LDGSTS.E.BYPASS.LTC128B.128 [R10+0x12800], desc[UR40][R2.64+0x40], !P1 ;  /* 0x12800040020aafae */ /* 0x0001e4000c901d68 */
[----:B0-----:R-:W-:-:S07]  /*1d300*/  IMAD.MOV.U32 R3, RZ, RZ, R14 ;  /* 0x000000ffff037224 */ /* 0x001fce00078e000e */
[----:B------:R-:W-:Y:S05]  /*1d310*/  WARPSYNC.COLLECTIVE R15, `(.L_x_691) ;  /* 0x000000000f087348 */ /* 0x000fea0003c00000 */
[----:B------:R0:W1:Y:S02]  /*1d320*/  SHFL.IDX P6, R14, R13, R12, R11 ;  /* 0x0000000c0d0e7389 */ /* 0x00006400000c000b */
[----:B01----:R-:W-:Y:S01]  /*1d330*/  ENDCOLLECTIVE ;  /* 0x000000000000791b */ /* 0x003fe20003800000 */
.L_x_691:
[----:B------:R-:W-:Y:S01]  /*1d340*/  IMAD.MOV.U32 R2, RZ, RZ, R14 ;  /* 0x000000ffff027224 */ /* 0x000fe200078e000e */
[----:B------:R-:W-:Y:S06]  /*1d350*/  BRA `(.L_x_692) ;  /* 0xffffffbc008c7947 */ /* 0x000fec000383ffff */
.L_x_571:
[----:B--2---:R2:W3:Y:S02]  /*1d360*/  SYNCS.PHASECHK.TRANS64.TRYWAIT P0, [R17+URZ+0x19c20], R0 ;  /* 0x019c2000110075a7 */ /* 0x0044e4000800017f */
[----:B---3--:R-:W-:Y:S05]  /*1d370*/  @!P0 NANOSLEEP.SYNCS 0x989680 ;  /* 0x009896800000895d */ /* 0x008fea0003900000 */
[----:B------:R-:W3:Y:S02]  /*1d380*/  @!P0 SYNCS.PHASECHK.TRANS64 P0, [R17+URZ+0x19c20], R0 ;  /* 0x019c2000110085a7 */ /* 0x000ee4000800007f */
[----:B---3--:R-:W-:Y:S05]  /*1d390*/  @!P0 BRA `(.L_x_571) ;  /* 0xfffffffc00f08947 */ /* 0x008fea000383ffff */
[----:B------:R-:W-:Y:S05]  /*1d3a0*/  BRA `(.L_x_693) ;  /* 0xffffffbc00fc7947 */ /* 0x000fea000383ffff */
.L_x_575:
[----:B0-----:R0:W1:Y:S02]  /*1d3b0*/  SYNCS.PHASECHK.TRANS64.TRYWAIT P0, [R0+URZ+0x19c80], R10 ;  /* 0x019c800a000075a7 */ /* 0x001064000800017f */
[----:B-1----:R-:W-:Y:S05]  /*1d3c0*/  @!P0 NANOSLEEP.SYNCS 0x989680 ;  /* 0x009896800000895d */ /* 0x002fea0003900000 */
[----:B------:R-:W1:Y:S02]  /*1d3d0*/  @!P0 SYNCS.PHASECHK.TRANS64 P0, [R0+URZ+0x19c80], R10 ;  /* 0x019c800a000085a7 */ /* 0x000e64000800007f */
[----:B-1----:R-:W-:Y:S05]  /*1d3e0*/  @!P0 BRA `(.L_x_575) ;  /* 0xfffffffc00f08947 */ /* 0x002fea000383ffff */
[----:B------:R-:W-:Y:S05]  /*1d3f0*/  BRA `(.L_x_694) ;  /* 0xffffffc000cc7947 */ /* 0x000fea000383ffff */
.L_x_576:
[----:B------:R-:W-:Y:S01]  /*1d400*/  BSSY B0, `(.L_x_695) ;  /* 0x0000008000007945 */ /* 0x000fe20003800000 */
[----:B------:R-:W-:Y:S01]  /*1d410*/  IMAD.MOV.U32 R13, RZ, RZ, R21 ;  /* 0x000000ffff0d7224 */ /* 0x000fe200078e0015 */
[----:B------:R-:W-:Y:S01]  /*1d420*/  MOV R15, 0xffffffff ;  /* 0xffffffff000f7802 */ /* 0x000fe20000000f00 */
[----:B------:R-:W-:Y:S02]  /*1d430*/  IMAD.MOV.U32 R12, RZ, RZ, RZ ;  /* 0x000000ffff0c7224 */ /* 0x000fe400078e00ff */
[----:B------:R-:W-:-:S07]  /*1d440*/  IMAD.MOV.U32 R11, RZ, RZ, 0x1e1f ;  /* 0x00001e1fff0b7424 */ /* 0x000fce00078e00ff */
[----:B0-----:R-:W-:Y:S05]  /*1d450*/  WARPSYNC.COLLECTIVE R15, `(.L_x_696) ;  /* 0x000000000f087348 */ /* 0x001fea0003c00000 */
[----:B------:R1:W2:Y:S02]  /*1d460*/  SHFL.IDX P6, R14, R13, R12, R11 ;  /* 0x0000000c0d0e7389 */ /* 0x0002a400000c000b */
[----:B012---:R-:W-:Y:S01]  /*1d470*/  ENDCOLLECTIVE ;  /* 0x000000000000791b */ /* 0x007fe20003800000 */
.L_x_696:
[----:B------:R-:W-:Y:S05]  /*1d480*/  BSYNC B0 ;  /* 0x0000000000007941 */ /* 0x000fea0003800000 */
.L_x_695:
        /* <DEDUP_REMOVED lines=9> */
.L_x_697:
[----:B------:R-:W-:Y:S01]  /*1d520*/  MOV R13, R21 ;  /* 0x00000015000d7202 */ /* 0x000fe20000000f00 */
[----:B------:R-:W-:Y:S02]  /*1d530*/  IMAD.MOV.U32 R12, RZ, RZ, 0x1 ;  /* 0x00000001ff0c7424 */ /* 0x000fe400078e00ff */
[----:B------:R-:W-:-:S07]  /*1d540*/  IMAD.MOV.U32 R2, RZ, RZ, R14 ;  /* 0x000000ffff027224 */ /* 0x000fce00078e000e */
[----:B------:R-:W-:Y:S05]  /*1d550*/  WARPSYNC.COLLECTIVE R15, `(.L_x_698) ;  /* 0x000000000f087348 */ /* 0x000fea0003c00000 */
[----:B------:R0:W1:Y:S02]  /*1d560*/  SHFL.IDX P6, R14, R13, R12, R11 ;  /* 0x0000000c0d0e7389 */ /* 0x00006400000c000b */
[----:B01----:R-:W-:Y:S01]  /*1d570*/  ENDCOLLECTIVE ;  /* 0x000000000000791b */ /* 0x003fe20003800000 */
.L_x_698:
        /* <DEDUP_REMOVED lines=13> */
.L_x_699:
[----:B------:R-:W-:Y:S01]  /*1d650*/  IMAD.MOV.U32 R2, RZ, RZ, R14 ;  /* 0x000000ffff027224 */ /* 0x000fe200078e000e */
[----:B------:R-:W-:Y:S06]  /*1d660*/  BRA `(.L_x_700) ;  /* 0xffffffc000c47947 */ /* 0x000fec000383ffff */
.L_x_581:
[----:B---3--:R3:W4:Y:S02]  /*1d670*/  SYNCS.PHASECHK.TRANS64.TRYWAIT P0, [R0+URZ+0x19c40], R10 ;  /* 0x019c400a000075a7 */ /* 0x008724000800017f */
[----:B----4-:R-:W-:Y:S05]  /*1d680*/  @!P0 NANOSLEEP.SYNCS 0x989680 ;  /* 0x009896800000895d */ /* 0x010fea0003900000 */
[----:B------:R-:W4:Y:S02]  /*1d690*/  @!P0 SYNCS.PHASECHK.TRANS64 P0, [R0+URZ+0x19c40], R10 ;  /* 0x019c400a000085a7 */ /* 0x000f24000800007f */
[----:B----4-:R-:W-:Y:S05]  /*1d6a0*/  @!P0 BRA `(.L_x_581) ;  /* 0xfffffffc00f08947 */ /* 0x010fea000383ffff */
[----:B------:R-:W-:Y:S05]  /*1d6b0*/  BRA `(.L_x_701) ;  /* 0xffffffc4001c7947 */ /* 0x000fea000383ffff */
.L_x_582:
        /* <DEDUP_REMOVED lines=8> */
.L_x_703:
[----:B------:R-:W-:Y:S05]  /*1d740*/  BSYNC B0 ;  /* 0x0000000000007941 */ /* 0x000fea0003800000 */
.L_x_702:
        /* <DEDUP_REMOVED lines=8> */
.L_x_704:
[----:B------:R-:W-:Y:S02]  /*1d7d0*/  IMAD.MOV.U32 R13, RZ, RZ, R8 ;  /* 0x000000ffff0d7224 */ /* 0x000fe400078e0008 */
[----:B------:R-:W-:Y:S02]  /*1d7e0*/  IMAD.MOV.U32 R12, RZ, RZ, 0x1 ;  /* 0x00000001ff0c7424 */ /* 0x000fe400078e00ff */
[----:B------:R-:W-:-:S07]  /*1d7f0*/  IMAD.MOV.U32 R2, RZ, RZ, R14 ;  /* 0x000000ffff027224 */ /* 0x000fce00078e000e */
[----:B------:R-:W-:Y:S05]  /*1d800*/  WARPSYNC.COLLECTIVE R15, `(.L_x_705) ;  /* 0x000000000f087348 */ /* 0x000fea0003c00000 */
[----:B------:R0:W1:Y:S02]  /*1d810*/  SHFL.IDX P6, R14, R13, R12, R11 ;  /* 0x0000000c0d0e7389 */ /* 0x00006400000c000b */
[----:B01----:R-:W-:Y:S01]  /*1d820*/  ENDCOLLECTIVE ;  /* 0x000000000000791b */ /* 0x003fe20003800000 */
.L_x_705:
        /* <DEDUP_REMOVED lines=9> */
[----:B------:R-:W-:-:S07]  /*1d8c0*/  MOV R8, R14 ;  /* 0x0000000e00087202 */ /* 0x000fce0000000f00 */
[----:B0-----:R-:W-:Y:S05]  /*1d8d0*/  WARPSYNC.COLLECTIVE R15, `(.L_x_706) ;  /* 0x000000000f087348 */ /* 0x001fea0003c00000 */
[----:B------:R1:W2:Y:S02]  /*1d8e0*/  SHFL.IDX P6, R14, R13, R12, R11 ;  /* 0x0000000c0d0e7389 */ /* 0x0002a400000c000b */
[----:B012---:R-:W-:Y:S01]  /*1d8f0*/  ENDCOLLECTIVE ;  /* 0x000000000000791b */ /* 0x007fe20003800000 */
.L_x_706:
[----:B------:R-:W-:Y:S01]  /*1d900*/  IMAD.MOV.U32 R2, RZ, RZ, R14 ;  /* 0x000000ffff027224 */ /* 0x000fe200078e000e */
[----:B------:R-:W-:Y:S06]  /*1d910*/  BRA `(.L_x_707) ;  /* 0xffffffc4000c7947 */ /* 0x000fec000383ffff */
.L_x_587:
[----:B0-----:R0:W2:Y:S02]  /*1d920*/  SYNCS.PHASECHK.TRANS64.TRYWAIT P2, [R2+URZ+0x19c70], R0 ;  /* 0x019c7000020075a7 */ /* 0x0010a4000804017f */
[----:B--2---:R-:W-:Y:S05]  /*1d930*/  @!P2 NANOSLEEP.SYNCS 0x989680 ;  /* 0x009896800000a95d */ /* 0x004fea0003900000 */
[----:B------:R-:W2:Y:S02]  /*1d940*/  @!P2 SYNCS.PHASECHK.TRANS64 P2, [R2+URZ+0x19c70], R0 ;  /* 0x019c70000200a5a7 */ /* 0x000ea4000804007f */
[----:B--2---:R-:W-:Y:S05]  /*1d950*/  @!P2 BRA `(.L_x_587) ;  /* 0xfffffffc00f0a947 */ /* 0x004fea000383ffff */
[----:B------:R-:W-:Y:S05]  /*1d960*/  BRA `(.L_x_708) ;  /* 0xffffffc400787947 */ /* 0x000fea000383ffff */
.L_x_589:
[----:B0-----:R0:W2:Y:S02]  /*1d970*/  SYNCS.PHASECHK.TRANS64.TRYWAIT P2, [R2+URZ+0x19c60], R0 ;  /* 0x019c6000020075a7 */ /* 0x0010a4000804017f */
[----:B--2---:R-:W-:Y:S05]  /*1d980*/  @!P2 NANOSLEEP.SYNCS 0x989680 ;  /* 0x009896800000a95d */ /* 0x004fea0003900000 */
[----:B------:R-:W2:Y:S02]  /*1d990*/  @!P2 SYNCS.PHASECHK.TRANS64 P2, [R2+URZ+0x19c60], R0 ;  /* 0x019c60000200a5a7 */ /* 0x000ea4000804007f */
[----:B--2---:R-:W-:Y:S05]  /*1d9a0*/  @!P2 BRA `(.L_x_589) ;  /* 0xfffffffc00f0a947 */ /* 0x004fea000383ffff */
[----:B------:R-:W-:Y:S05]  /*1d9b0*/  BRA `(.L_x_709) ;  /* 0xffffffc400887947 */ /* 0x000fea000383ffff */
.L_x_597:
[----:B0-----:R0:W2:Y:S02]  /*1d9c0*/  SYNCS.PHASECHK.TRANS64.TRYWAIT P1, [R3+URZ+0x19c70], R0 ;  /* 0x019c7000030075a7 */ /* 0x0010a4000802017f */
[----:B--2---:R-:W-:Y:S05]  /*1d9d0*/  @!P1 NANOSLEEP.SYNCS 0x989680 ;  /* 0x009896800000995d */ /* 0x004fea0003900000 */
[----:B------:R-:W2:Y:S02]  /*1d9e0*/  @!P1 SYNCS.PHASECHK.TRANS64 P1, [R3+URZ+0x19c70], R0 ;  /* 0x019c7000030095a7 */ /* 0x000ea4000802007f */
[----:B--2---:R-:W-:Y:S05]  /*1d9f0*/  @!P1 BRA `(.L_x_597) ;  /* 0xfffffffc00f09947 */ /* 0x004fea000383ffff */
[----:B------:R-:W-:Y:S05]  /*1da00*/  BRA `(.L_x_710) ;  /* 0xffffffc800ec7947 */ /* 0x000fea000383ffff */
.L_x_599:
[----:B0-----:R0:W2:Y:S02]  /*1da10*/  SYNCS.PHASECHK.TRANS64.TRYWAIT P1, [R3+URZ+0x19c60], R0 ;  /* 0x019c6000030075a7 */ /* 0x0010a4000802017f */
[----:B--2---:R-:W-:Y:S05]  /*1da20*/  @!P1 NANOSLEEP.SYNCS 0x989680 ;  /* 0x009896800000995d */ /* 0x004fea0003900000 */
[----:B------:R-:W2:Y:S02]  /*1da30*/  @!P1 SYNCS.PHASECHK.TRANS64 P1, [R3+URZ+0x19c60], R0 ;  /* 0x019c6000030095a7 */ /* 0x000ea4000802007f */
[----:B--2---:R-:W-:Y:S05]  /*1da40*/  @!P1 BRA `(.L_x_599) ;  /* 0xfffffffc00f09947 */ /* 0x004fea000383ffff */
[----:B------:R-:W-:Y:S05]  /*1da50*/  BRA `(.L_x_711) ;  /* 0xffffffc800f87947 */ /* 0x000fea000383ffff */
.L_x_604:
[----:B------:R-:W-:Y:S01]  /*1da60*/  BSSY B0, `(.L_x_712) ;  /* 0x0000008000007945 */ /* 0x000fe20003800000 */
[----:B------:R-:W-:Y:S02]  /*1da70*/  IMAD.MOV.U32 R13, RZ, RZ, R24 ;  /* 0x000000ffff0d7224 */ /* 0x000fe400078e0018 */
[----:B------:R-:W-:Y:S02]  /*1da80*/  IMAD.MOV.U32 R12, RZ, RZ, RZ ;  /* 0x000000ffff0c7224 */ /* 0x000fe400078e00ff */
[----:B------:R-:W-:Y:S02]  /*1da90*/  IMAD.MOV.U32 R11, RZ, RZ, 0x1f ;  /* 0x0000001fff0b7424 */ /* 0x000fe400078e00ff */
[----:B------:R-:W-:-:S07]  /*1daa0*/  IMAD.MOV.U32 R15, RZ, RZ, -0x1 ;  /* 0xffffffffff0f7424 */ /* 0x000fce00078e00ff */
[----:B--2---:R-:W-:Y:S05]  /*1dab0*/  WARPSYNC.COLLECTIVE R15, `(.L_x_713) ;  /* 0x000000000f087348 */ /* 0x004fea0003c00000 */
[----:B------:R0:W1:Y:S02]  /*1dac0*/  SHFL.IDX P6, R14, R13, R12, R11 ;  /* 0x0000000c0d0e7389 */ /* 0x00006400000c000b */
[----:B012---:R-:W-:Y:S01]  /*1dad0*/  ENDCOLLECTIVE ;  /* 0x000000000000791b */ /* 0x007fe20003800000 */
.L_x_713:
[----:B------:R-:W-:Y:S05]  /*1dae0*/  BSYNC B0 ;  /* 0x0000000000007941 */ /* 0x000fea0003800000 */
.L_x_712:
[----:B------:R-:W-:Y:S01]  /*1daf0*/  IMAD.MOV.U32 R13, RZ, RZ, R24 ;  /* 0x000000ffff0d7224 */ /* 0x000fe200078e0018 */
[----:B------:R-:W-:Y:S01]  /*1db00*/  MOV R12, 0x1 ;  /* 0x00000001000c7802 */ /* 0x000fe20000000f00 */
[----:B------:R-:W-:Y:S02]  /*1db10*/  IMAD.MOV.U32 R11, RZ, RZ, 0x1f ;  /* 0x0000001fff0b7424 */ /* 0x000fe400078e00ff */
[----:B------:R-:W-:Y:S02]  /*1db20*/  IMAD.MOV.U32 R15, RZ, RZ, -0x1 ;  /* 0xffffffffff0f7424 */ /* 0x000fe400078e00ff */
[----:B------:R-:W-:Y:S02]  /*1db30*/  IMAD.IADD R8, R27, 0x1, R9 ;  /* 0x000000011b087824 */ /* 0x000fe400078e0209 */
[----:B------:R-:W-:-:S07]  /*1db40*/  IMAD.MOV.U32 R0, RZ, RZ, R14 ;  /* 0x000000ffff007224 */ /* 0x000fce00078e000e */
[----:B------:R-:W-:Y:S05]  /*1db50*/  WARPSYNC.COLLECTIVE R15, `(.L_x_714) ;  /* 0x000000000f087348 */ /* 0x000fea0003c00000 */
[----:B------:R0:W1:Y:S02]  /*1db60*/  SHFL.IDX P6, R14, R13, R12, R11 ;  /* 0x0000000c0d0e7389 */ /* 0x00006400000c000b */
[----:B01----:R-:W-:Y:S01]  /*1db70*/  ENDCOLLECTIVE ;  /* 0x000000000000791b */ /* 0x003fe20003800000 */
.L_x_714:
[----:B------:R-:W-:Y:S02]  /*1db80*/  ULDC UR4, c[0x0][0xc3c] ;  /* 0x00030f0000047ab9 */ /* 0x000fe40000000800 */
[----:B------:R-:W-:-:S13]  /*1db90*/  ISETP.GE.OR P1, PT, R8, UR4, !P0 ;  /* 0x0000000408007c0c */ /* 0x000fda000c726670 */
[----:B------:R-:W0:Y:S08]  /*1dba0*/  @!P1 LDC.64 R2, c[0x0][0xc80] ;  /* 0x00032000ff029b82 */ /* 0x000e300000000a00 */
[----:B------:R-:W1:Y:S01]  /*1dbb0*/  @!P1 LDC.64 R4, c[0x0][0xc78] ;  /* 0x00031e00ff049b82 */ /* 0x000e620000000a00 */
[----:B------:R-:W-:Y:S02]  /*1dbc0*/  IMAD.MOV.U32 R11, RZ, RZ, RZ ;  /* 0x000000ffff0b7224 */ /* 0x000fe400078e00ff */
[----:B------:R-:W-:-:S02]  /*1dbd0*/  IMAD.MOV.U32 R7, RZ, RZ, R14 ;  /* 0x000000ffff077224 */ /* 0x000fc400078e000e */
[----:B0-----:R-:W-:-:S05]  /*1dbe0*/  @!P1 IMAD.WIDE R2, R8, 0x4, R2 ;  /* 0x0000000408029825 */ /* 0x001fca00078e0202 */
[----:B------:R1:W2:Y:S02]  /*1dbf0*/  @!P1 LDG.E R6, desc[UR40][R2.64] ;  /* 0x0000002802069981 */ /* 0x0002a4000c1e1900 */
[----:B-1----:R-:W-:-:S06]  /*1dc00*/  @!P1 IMAD.WIDE R2, R8, 0x4, R4 ;  /* 0x0000000408029825 */ /* 0x002fcc00078e0204 */
[----:B------:R-:W3:Y:S01]  /*1dc10*/  @!P1 LDG.E R2, desc[UR40][R2.64] ;  /* 0x0000002802029981 */ /* 0x000ee2000c1e1900 */
[----:B------:R-:W-:Y:S01]  /*1dc20*/  IMAD.MOV.U32 R5, RZ, RZ, RZ ;  /* 0x000000ffff057224 */ /* 0x000fe200078e00ff */
[C---:B------:R-:W-:Y:S01]  /*1dc30*/  ISETP.GE.U32.AND P2, PT, R9.reuse, 0x2, PT ;  /* 0x000000020900780c */ /* 0x040fe20003f46070 */
[----:B------:R-:W-:Y:S01]  /*1dc40*/  IMAD.MOV.U32 R24, RZ, RZ, RZ ;  /* 0x000000ffff187224 */ /* 0x000fe200078e00ff */
[C---:B------:R-:W-:Y:S02]  /*1dc50*/  ISETP.GE.U32.AND P3, PT, R9.reuse, 0x4, PT ;  /* 0x000000040900780c */ /* 0x040fe40003f66070 */
[C---:B------:R-:W-:Y:S02]  /*1dc60*/  ISETP.GE.U32.AND P4, PT, R9.reuse, 0x8, PT ;  /* 0x000000080900780c */ /* 0x040fe40003f86070 */
[----:B------:R-:W-:Y:S01]  /*1dc70*/  ISETP.GE.U32.AND P5, PT, R9, 0x10, PT ;  /* 0x000000100900780c */ /* 0x000fe20003fa6070 */
[----:B--2---:R-:W-:Y:S02]  /*1dc80*/  @!P1 IMAD.MOV.U32 R5, RZ, RZ, R6 ;  /* 0x000000ffff059224 */ /* 0x004fe400078e0006 */
[----:B------:R-:W-:-:S02]  /*1dc90*/  IMAD.MOV.U32 R6, RZ, RZ, RZ ;  /* 0x000000ffff067224 */ /* 0x000fc400078e00ff */
[----:B---3--:R-:W-:Y:S01]  /*1dca0*/  @!P1 IMAD.MOV.U32 R6, RZ, RZ, R2 ;  /* 0x000000ffff069224 */ /* 0x008fe200078e0002 */
[----:B------:R-:W-:-:S03]  /*1dcb0*/  ISETP.NE.AND P1, PT, R9, RZ, PT ;  /* 0x000000ff0900720c */ /* 0x000fc60003f25270 */
[----:B------:R-:W-:-:S05]  /*1dcc0*/  IMAD R2, R6, R5, RZ ;  /* 0x0000000506027224 */ /* 0x000fca00078e02ff */
[----:B------:R-:W-:-:S07]  /*1dcd0*/  MOV R13, R2 ;  /* 0x00000002000d7202 */ /* 0x000fce0000000f00 */
[----:B------:R-:W-:Y:S05]  /*1dce0*/  WARPSYNC.COLLECTIVE R15, `(.L_x_715) ;  /* 0x000000000f087348 */ /* 0x000fea0003c00000 */
[----:B------:R0:W1:Y:S02]  /*1dcf0*/  SHFL.UP P6, R14, R13, R12, R11 ;  /* 0x0400000c0d0e7389 */ /* 0x00006400000c000b */
[----:B01----:R-:W-:Y:S01]  /*1dd00*/  ENDCOLLECTIVE ;  /* 0x000000000000791b */ /* 0x003fe20003800000 */
.L_x_715:
[----:B------:R-:W-:Y:S02]  /*1dd10*/  IMAD.MOV.U32 R12, RZ, RZ, 0x2 ;  /* 0x00000002ff0c7424 */ /* 0x000fe400078e00ff */
[----:B------:R-:W-:-:S05]  /*1dd20*/  IMAD.MOV.U32 R3, RZ, RZ, R14 ;  /* 0x000000ffff037224 */ /* 0x000fca00078e000e */
[----:B------:R-:W-:-:S05]  /*1dd30*/  SEL R3, R3, RZ, P1 ;  /* 0x000000ff03037207 */ /* 0x000fca0000800000 */
[----:B------:R-:W-:-:S04]  /*1dd40*/  IMAD.IADD R2, R2, 0x1, R3 ;  /* 0x0000000102027824 */ /* 0x000fc800078e0203 */
[----:B------:R-:W-:-:S07]  /*1dd50*/  IMAD.MOV.U32 R13, RZ, RZ, R2 ;  /* 0x000000ffff0d7224 */ /* 0x000fce00078e0002 */
[----:B------:R-:W-:Y:S05]  /*1dd60*/  WARPSYNC.COLLECTIVE R15, `(.L_x_716) ;  /* 0x000000000f087348 */ /* 0x000fea0003c00000 */
[----:B------:R0:W1:Y:S02]  /*1dd70*/  SHFL.UP P6, R14, R13, R12, R11 ;  /* 0x0400000c0d0e7389 */ /* 0x00006400000c000b */
[----:B01----:R-:W-:Y:S01]  /*1dd80*/  ENDCOLLECTIVE ;  /* 0x000000000000791b */ /* 0x003fe20003800000 */
.L_x_716:
[----:B------:R-:W-:Y:S01]  /*1dd90*/  MOV R12, 0x4 ;  /* 0x00000004000c7802 */ /* 0x000fe20000000f00 */
[----:B------:R-:W-:-:S05]  /*1dda0*/  IMAD.MOV.U32 R3, RZ, RZ, R14 ;  /* 0x000000ffff037224 */ /* 0x000fca00078e000e */
[----:B------:R-:W-:-:S05]  /*1ddb0*/  SEL R3, R3, RZ, P2 ;  /* 0x000000ff03037207 */ /* 0x000fca0001000000 */
[----:B------:R-:W-:-:S04]  /*1ddc0*/  IMAD.IADD R2, R2, 0x1, R3 ;  /* 0x0000000102027824 */ /* 0x000fc800078e0203 */
[----:B------:R-:W-:-:S07]  /*1ddd0*/  IMAD.MOV.U32 R13, RZ, RZ, R2 ;  /* 0x000000ffff0d7224 */ /* 0x000fce00078e0002 */
[----:B------:R-:W-:Y:S05]  /*1dde0*/  WARPSYNC.COLLECTIVE R15, `(.L_x_717) ;  /* 0x000000000f087348 */ /* 0x000fea0003c00000 */
[----:B------:R0:W1:Y:S02]  /*1ddf0*/  SHFL.UP P6, R14, R13, R12, R11 ;  /* 0x0400000c0d0e7389 */ /* 0x00006400000c000b */
[----:B01----:R-:W-:Y:S01]  /*1de00*/  ENDCOLLECTIVE ;  /* 0x000000000000791b */ /* 0x003fe20003800000 */
.L_x_717:
        /* <DEDUP_REMOVED lines=8> */
.L_x_718:
        /* <DEDUP_REMOVED lines=8> */
.L_x_719:
[----:B------:R-:W-:Y:S02]  /*1df10*/  IMAD.MOV.U32 R12, RZ, RZ, 0x1f ;  /* 0x0000001fff0c7424 */ /* 0x000fe400078e00ff */
[----:B------:R-:W-:Y:S01]  /*1df20*/  IMAD.MOV.U32 R11, RZ, RZ, 0x1f ;  /* 0x0000001fff0b7424 */ /* 0x000fe200078e00ff */
[----:B------:R-:W-:-:S04]  /*1df30*/  MOV R3, R14 ;  /* 0x0000000e00037202 */ /* 0x000fc80000000f00 */
[----:B------:R-:W-:-:S05]  /*1df40*/  SEL R3, R3, RZ, P5 ;  /* 0x000000ff03037207 */ /* 0x000fca0002800000 */
[----:B------:R-:W-:-:S04]  /*1df50*/  IMAD.IADD R2, R2, 0x1, R3 ;  /* 0x0000000102027824 */ /* 0x000fc800078e0203 */
[----:B------:R-:W-:-:S07]  /*1df60*/  IMAD.MOV.U32 R13, RZ, RZ, R2 ;  /* 0x000000ffff0d7224 */ /* 0x000fce00078e0002 */
[----:B------:R-:W-:Y:S05]  /*1df70*/  WARPSYNC.COLLECTIVE R15, `(.L_x_720) ;  /* 0x000000000f087348 */ /* 0x000fea0003c00000 */
[----:B------:R0:W1:Y:S02]  /*1df80*/  SHFL.IDX P6, R14, R13, R12, R11 ;  /* 0x0000000c0d0e7389 */ /* 0x00006400000c000b */
[----:B01----:R-:W-:Y:S01]  /*1df90*/  ENDCOLLECTIVE ;  /* 0x000000000000791b */ /* 0x003fe20003800000 */
.L_x_720:
[----:B------:R-:W-:Y:S01]  /*1dfa0*/  IMAD.MOV.U32 R8, RZ, RZ, R14 ;  /* 0x000000ffff087224 */ /* 0x000fe200078e000e */
[----:B------:R-:W-:Y:S06]  /*1dfb0*/  BRA `(.L_x_721) ;  /* 0xffffffcc00947947 */ /* 0x000fec000383ffff */
.L_x_607:
[----:B------:R-:W-:Y:S01]  /*1dfc0*/  BSSY B0, `(.L_x_722) ;  /* 0x0000008000007945 */ /* 0x000fe20003800000 */
[----:B------:R-:W-:Y:S01]  /*1dfd0*/  IMAD.MOV.U32 R13, RZ, RZ, R2 ;  /* 0x000000ffff0d7224 */ /* 0x000fe200078e0002 */
[----:B------:R-:W-:Y:S01]  /*1dfe0*/  MOV R11, RZ ;  /* 0x000000ff000b7202 */ /* 0x000fe20000000f00 */
[----:B------:R-:W-:Y:S02]  /*1dff0*/  IMAD.MOV.U32 R12, RZ, RZ, 0x1 ;  /* 0x00000001ff0c7424 */ /* 0x000fe400078e00ff */
[----:B------:R-:W-:-:S07]  /*1e000*/  IMAD.MOV.U32 R15, RZ, RZ, -0x1 ;  /* 0xffffffffff0f7424 */ /* 0x000fce00078e00ff */
[----:B------:R-:W-:Y:S05]  /*1e010*/  WARPSYNC.COLLECTIVE R15, `(.L_x_723) ;  /* 0x000000000f087348 */ /* 0x000fea0003c00000 */
[----:B------:R0:W1:Y:S02]  /*1e020*/  SHFL.UP P6, R14, R13, R12, R11 ;  /* 0x0400000c0d0e7389 */ /* 0x00006400000c000b */
[----:B01----:R-:W-:Y:S01]  /*1e030*/  ENDCOLLECTIVE ;  /* 0x000000000000791b */ /* 0x003fe20003800000 */
.L_x_723:
[----:B------:R-:W-:Y:S05]  /*1e040*/  BSYNC B0 ;  /* 0x0000000000007941 */ /* 0x000fea0003800000 */
.L_x_722:
[----:B------:R-:W-:Y:S02]  /*1e050*/  IMAD.MOV.U32 R3, RZ, RZ, R14 ;  /* 0x000000ffff037224 */ /* 0x000fe400078e000e */
[----:B------:R-:W-:Y:S02]  /*1e060*/  IMAD.MOV.U32 R12, RZ, RZ, 0x2 ;  /* 0x00000002ff0c7424 */ /* 0x000fe400078e00ff */
[----:B------:R-:W-:Y:S01]  /*1e070*/  IMAD.MOV.U32 R11, RZ, RZ, RZ ;  /* 0x000000ffff0b7224 */ /* 0x000fe200078e00ff */
[----:B------:R-:W-:Y:S01]  /*1e080*/  SEL R3, R3, RZ, P1 ;  /* 0x000000ff03037207 */ /* 0x000fe20000800000 */
[----:B------:R-:W-:-:S04]  /*1e090*/  IMAD.MOV.U32 R15, RZ, RZ, -0x1 ;  /* 0xffffffffff0f7424 */ /* 0x000fc800078e00ff */
[----:B------:R-:W-:-:S04]  /*1e0a0*/  IMAD.IADD R2, R2, 0x1, R3 ;  /* 0x0000000102027824 */ /* 0x000fc800078e0203 */
[----:B------:R-:W-:-:S07]  /*1e0b0*/  IMAD.MOV.U32 R13, RZ, RZ, R2 ;  /* 0x000000ffff0d7224 */ /* 0x000fce00078e0002 */
[----:B------:R-:W-:Y:S05]  /*1e0c0*/  WARPSYNC.COLLECTIVE R15, `(.L_x_724) ;  /* 0x000000000f087348 */ /* 0x000fea0003c00000 */
[----:B------:R0:W1:Y:S02]  /*1e0d0*/  SHFL.UP P6, R14, R13, R12, R11 ;  /* 0x0400000c0d0e7389 */ /* 0x00006400000c000b */
[----:B01----:R-:W-:Y:S01]  /*1e0e0*/  ENDCOLLECTIVE ;  /* 0x000000000000791b */ /* 0x003fe20003800000 */
.L_x_724:
[----:B------:R-:W-:Y:S02]  /*1e0f0*/  IMAD.MOV.U32 R12, RZ, RZ, 0x4 ;  /* 0x00000004ff0c7424 */ /* 0x000fe400078e00ff */
[----:B------:R-:W-:-:S05]  /*1e100*/  IMAD.MOV.U32 R3, RZ, RZ, R14 ;  /* 0x000000ffff037224 */ /* 0x000fca00078e000e */
[----:B------:R-:W-:-:S04]  /*1e110*/  SEL R3, R3, RZ, P2 ;  /* 0x000000ff03037207 */ /* 0x000fc80001000000 */
[----:B------:R-:W-:-:S05]  /*1e120*/  IADD3 R2, R2, R3, RZ ;  /* 0x0000000302027210 */ /* 0x000fca0007ffe0ff */
[----:B------:R-:W-:-:S07]  /*1e130*/  IMAD.MOV.U32 R13, RZ, RZ, R2 ;  /* 0x000000ffff0d7224 */ /* 0x000fce00078e0002 */
[----:B------:R-:W-:Y:S05]  /*1e140*/  WARPSYNC.COLLECTIVE R15, `(.L_x_725) ;  /* 0x000000000f087348 */ /* 0x000fea0003c00000 */
[----:B------:R0:W1:Y:S02]  /*1e150*/  SHFL.UP P6, R14, R13, R12, R11 ;  /* 0x0400000c0d0e7389 */ /* 0x00006400000c000b */
[----:B01----:R-:W-:Y:S01]  /*1e160*/  ENDCOLLECTIVE ;  /* 0x000000000000791b */ /* 0x003fe20003800000 */
.L_x_725:
        /* <DEDUP_REMOVED lines=8> */
.L_x_726:
[----:B------:R-:W-:Y:S02]  /*1e1f0*/  IMAD.MOV.U32 R12, RZ, RZ, 0x10 ;  /* 0x00000010ff0c7424 */ /* 0x000fe400078e00ff */
[----:B------:R-:W-:-:S05]  /*1e200*/  IMAD.MOV.U32 R3, RZ, RZ, R14 ;  /* 0x000000ffff037224 */ /* 0x000fca00078e000e */
[----:B------:R-:W-:-:S05]  /*1e210*/  SEL R3, R3, RZ, P4 ;  /* 0x000000ff03037207 */ /* 0x000fca0002000000 */
[----:B------:R-:W-:-:S05]  /*1e220*/  IMAD.IADD R2, R2, 0x1, R3 ;  /* 0x0000000102027824 */ /* 0x000fca00078e0203 */
[----:B------:R-:W-:-:S07]  /*1e230*/  MOV R13, R2 ;  /* 0x00000002000d7202 */ /* 0x000fce0000000f00 */
[----:B------:R-:W-:Y:S05]  /*1e240*/  WARPSYNC.COLLECTIVE R15, `(.L_x_727) ;  /* 0x000000000f087348 */ /* 0x000fea0003c00000 */
[----:B------:R0:W1:Y:S02]  /*1e250*/  SHFL.UP P6, R14, R13, R12, R11 ;  /* 0x0400000c0d0e7389 */ /* 0x00006400000c000b */
[----:B01----:R-:W-:Y:S01]  /*1e260*/  ENDCOLLECTIVE ;  /* 0x000000000000791b */ /* 0x003fe20003800000 */
.L_x_727:
[----:B------:R-:W-:Y:S02]  /*1e270*/  IMAD.MOV.U32 R12, RZ, RZ, 0x1f ;  /* 0x0000001fff0c7424 */ /* 0x000fe400078e00ff */
[----:B------:R-:W-:Y:S02]  /*1e280*/  IMAD.MOV.U32 R11, RZ, RZ, 0x1f ;  /* 0x0000001fff0b7424 */ /* 0x000fe400078e00ff */
[----:B------:R-:W-:-:S05]  /*1e290*/  IMAD.MOV.U32 R3, RZ, RZ, R14 ;  /* 0x000000ffff037224 */ /* 0x000fca00078e000e */
[----:B------:R-:W-:-:S05]  /*1e2a0*/  SEL R3, R3, RZ, P5 ;  /* 0x000000ff03037207 */ /* 0x000fca0002800000 */
[----:B------:R-:W-:-:S04]  /*1e2b0*/  IMAD.IADD R2, R2, 0x1, R3 ;  /* 0x0000000102027824 */ /* 0x000fc800078e0203 */
[----:B------:R-:W-:-:S07]  /*1e2c0*/  IMAD.MOV.U32 R13, RZ, RZ, R2 ;  /* 0x000000ffff0d7224 */ /* 0x000fce00078e0002 */
[----:B------:R-:W-:Y:S05]  /*1e2d0*/  WARPSYNC.COLLECTIVE R15, `(.L_x_728) ;  /* 0x000000000f087348 */ /* 0x000fea0003c00000 */
[----:B------:R0:W1:Y:S02]  /*1e2e0*/  SHFL.IDX P6, R14, R13, R12, R11 ;  /* 0x0000000c0d0e7389 */ /* 0x00006400000c000b */
[----:B01----:R-:W-:Y:S01]  /*1e2f0*/  ENDCOLLECTIVE ;  /* 0x000000000000791b */ /* 0x003fe20003800000 */
.L_x_728:
[----:B------:R-:W-:Y:S01]  /*1e300*/  IMAD.MOV.U32 R8, RZ, RZ, R14 ;  /* 0x000000ffff087224 */ /* 0x000fe200078e000e */
[----:B------:R-:W-:Y:S06]  /*1e310*/  BRA `(.L_x_729) ;  /* 0xffffffcc00607947 */ /* 0x000fec000383ffff */
.L_x_609:
[----:B------:R-:W-:Y:S01]  /*1e320*/  BSSY B0, `(.L_x_730) ;  /* 0x0000006000007945 */ /* 0x000fe20003800000 */
[----:B------:R-:W-:Y:S01]  /*1e330*/  PLOP3.LUT P6, PT, P6, PT, PT, 0x8, 0x0 ;  /* 0x000000000000781c */ /* 0x000fe200037ce170 */
[----:B------:R-:W-:-:S12]  /*1e340*/  IMAD.MOV.U32 R15, RZ, RZ, -0x1 ;  /* 0xffffffffff0f7424 */ /* 0x000fd800078e00ff */
[----:B0-----:R-:W-:Y:S05]  /*1e350*/  WARPSYNC.COLLECTIVE R15, `(.L_x_731) ;  /* 0x000000000f087348 */ /* 0x001fea0003c00000 */
[----:B------:R-:W-:Y:S01]  /*1e360*/  VOTE.ANY R14, PT, P6 ;  /* 0x00000000000e7806 */ /* 0x000fe200030e0100 */
[----:B0-----:R-:W-:Y:S06]  /*1e370*/  ENDCOLLECTIVE ;  /* 0x000000000000791b */ /* 0x001fec0003800000 */
.L_x_731:
[----:B------:R-:W-:Y:S05]  /*1e380*/  BSYNC B0 ;  /* 0x0000000000007941 */ /* 0x000fea0003800000 */
.L_x_730:
[----:B------:R-:W-:Y:S01]  /*1e390*/  MOV R7, R14 ;  /* 0x0000000e00077202 */ /* 0x000fe20000000f00 */
[----:B------:R-:W-:Y:S02]  /*1e3a0*/  IMAD.MOV.U32 R13, RZ, RZ, R5 ;  /* 0x000000ffff0d7224 */ /* 0x000fe400078e0005 */
[----:B------:R-:W-:Y:S01]  /*1e3b0*/  IMAD.MOV.U32 R11, RZ, RZ, 0x1f ;  /* 0x0000001fff0b7424 */ /* 0x000fe200078e00ff */
[----:B------:R-:W0:Y:S01]  /*1e3c0*/  POPC R4, R7 ;  /* 0x0000000700047309 */ /* 0x000e220000000000 */
[----:B------:R-:W-:Y:S02]  /*1e3d0*/  IMAD.MOV.U32 R15, RZ, RZ, -0x1 ;  /* 0xffffffffff0f7424 */ /* 0x000fe400078e00ff */
[----:B0-----:R-:W-:-:S07]  /*1e3e0*/  IMAD.MOV.U32 R12, RZ, RZ, R4 ;  /* 0x000000ffff0c7224 */ /* 0x001fce00078e0004 */
[----:B------:R-:W-:Y:S05]  /*1e3f0*/  WARPSYNC.COLLECTIVE R15, `(.L_x_732) ;  /* 0x000000000f087348 */ /* 0x000fea0003c00000 */
[----:B------:R0:W1:Y:S02]  /*1e400*/  SHFL.IDX P6, R14, R13, R12, R11 ;  /* 0x0000000c0d0e7389 */ /* 0x00006400000c000b */
[----:B01----:R-:W-:Y:S01]  /*1e410*/  ENDCOLLECTIVE ;  /* 0x000000000000791b */ /* 0x003fe20003800000 */
.L_x_732:
[----:B------:R-:W-:Y:S02]  /*1e420*/  IMAD.MOV.U32 R13, RZ, RZ, R6 ;  /* 0x000000ffff0d7224 */ /* 0x000fe400078e0006 */
[----:B------:R-:W-:-:S07]  /*1e430*/  IMAD.MOV.U32 R5, RZ, RZ, R14 ;  /* 0x000000ffff057224 */ /* 0x000fce00078e000e */
[----:B------:R-:W-:Y:S05]  /*1e440*/  WARPSYNC.COLLECTIVE R15, `(.L_x_733) ;  /* 0x000000000f087348 */ /* 0x000fea0003c00000 */
[----:B------:R0:W1:Y:S02]  /*1e450*/  SHFL.IDX P6, R14, R13, R12, R11 ;  /* 0x0000000c0d0e7389 */ /* 0x00006400000c000b */
[----:B01----:R-:W-:Y:S01]  /*1e460*/  ENDCOLLECTIVE ;  /* 0x000000000000791b */ /* 0x003fe20003800000 */
.L_x_733:
[----:B------:R-:W-:Y:S01]  /*1e470*/  IMAD.MOV.U32 R6, RZ, RZ, R14 ;  /* 0x000000ffff067224 */ /* 0x000fe200078e000e */
[----:B------:R-:W-:Y:S06]  /*1e480*/  BRA `(.L_x_734) ;  /* 0xffffffcc00407947 */ /* 0x000fec000383ffff */
.L_x_611:
[----:B------:R-:W-:Y:S01]  /*1e490*/  BSSY B0, `(.L_x_735) ;  /* 0x0000007000007945 */ /* 0x000fe20003800000 */
[----:B------:R-:W-:Y:S01]  /*1e4a0*/  IMAD.MOV.U32 R13, RZ, RZ, R2 ;  /* 0x000000ffff0d7224 */ /* 0x000fe200078e0002 */
[----:B------:R-:W-:Y:S01]  /*1e4b0*/  MOV R11, 0x1f ;  /* 0x0000001f000b7802 */ /* 0x000fe20000000f00 */
[----:B------:R-:W-:-:S07]  /*1e4c0*/  IMAD.MOV.U32 R15, RZ, RZ, -0x1 ;  /* 0xffffffffff0f7424 */ /* 0x000fce00078e00ff */
[----:B0123--:R-:W-:Y:S05]  /*1e4d0*/  WARPSYNC.COLLECTIVE R15, `(.L_x_736) ;  /* 0x000000000f087348 */ /* 0x00ffea0003c00000 */
[----:B------:R4:W0:Y:S02]  /*1e4e0*/  SHFL.IDX P6, R14, R13, R12, R11 ;  /* 0x0000000c0d0e7389 */ /* 0x00082400000c000b */
[----:B01234-:R-:W-:Y:S01]  /*1e4f0*/  ENDCOLLECTIVE ;  /* 0x000000000000791b */ /* 0x01ffe20003800000 */
.L_x_736:
[----:B------:R-:W-:Y:S05]  /*1e500*/  BSYNC B0 ;  /* 0x0000000000007941 */ /* 0x000fea0003800000 */
.L_x_735:
[----:B------:R-:W-:Y:S01]  /*1e510*/  IMAD.MOV.U32 R2, RZ, RZ, R14 ;  /* 0x000000ffff027224 */ /* 0x000fe200078e000e */
[----:B------:R-:W-:Y:S06]  /*1e520*/  BRA `(.L_x_737) ;  /* 0xffffffcc00307947 */ /* 0x000fec000383ffff */
.L_x_615:
[----:B0-----:R0:W1:Y:S02]  /*1e530*/  SYNCS.PHASECHK.TRANS64.TRYWAIT P0, [R5+URZ+0x19c20], R0 ;  /* 0x019c2000050075a7 */ /* 0x001064000800017f */
[----:B-1----:R-:W-:Y:S05]  /*1e540*/  @!P0 NANOSLEEP.SYNCS 0x989680 ;  /* 0x009896800000895d */ /* 0x002fea0003900000 */
[----:B------:R-:W1:Y:S02]  /*1e550*/  @!P0 SYNCS.PHASECHK.TRANS64 P0, [R5+URZ+0x19c20], R0 ;  /* 0x019c2000050085a7 */ /* 0x000e64000800007f */
[----:B-1----:R-:W-:Y:S05]  /*1e560*/  @!P0 BRA `(.L_x_615) ;  /* 0xfffffffc00f08947 */ /* 0x002fea000383ffff */
[----:B------:R-:W-:Y:S05]  /*1e570*/  BRA `(.L_x_738) ;  /* 0xffffffd000947947 */ /* 0x000fea000383ffff */
.L_x_616:
        /* <DEDUP_REMOVED lines=11> */
.L_x_740:
[----:B------:R-:W-:Y:S05]  /*1e630*/  BSYNC B0 ;  /* 0x0000000000007941 */ /* 0x000fea0003800000 */
.L_x_739:
[----:B------:R-:W-:Y:S05]  /*1e640*/  BRA `(.L_x_741) ;  /* 0xffffffd0007c7947 */ /* 0x000fea000383ffff */
.L_x_617:
[----:B------:R-:W-:Y:S01]  /*1e650*/  BSSY B0, `(.L_x_742) ;  /* 0x0000006000007945 */ /* 0x000fe20003800000 */
[----:B------:R-:W-:-:S07]  /*1e660*/  IMAD.MOV.U32 R15, RZ, RZ, -0x1 ;  /* 0xffffffffff0f7424 */ /* 0x000fce00078e00ff */
[----:B0-----:R-:W-:Y:S05]  /*1e670*/  WARPSYNC.COLLECTIVE R15, `(.L_x_743) ;  /* 0x000000000f0c7348 */ /* 0x001fea0003c00000 */
[----:B------:R-:W-:Y:S02]  /*1e680*/  ELECT P6, UR62, PT ;  /* 0x00000000003e782f */ /* 0x000fe400038c0000 */
[----:B------:R-:W-:Y:S01]  /*1e690*/  MOV R14, UR62 ;  /* 0x0000003e000e7c02 */ /* 0x000fe20008000f00 */
[----:B0-----:R-:W-:Y:S10]  /*1e6a0*/  ENDCOLLECTIVE ;  /* 0x000000000000791b */ /* 0x001ff40003800000 */
.L_x_743:
[----:B------:R-:W-:Y:S05]  /*1e6b0*/  BSYNC B0 ;  /* 0x0000000000007941 */ /* 0x000fea0003800000 */
.L_x_742:
[----:B------:R-:W-:Y:S05]  /*1e6c0*/  BRA `(.L_x_744) ;  /* 0xffffffd000707947 */ /* 0x000fea000383ffff */
.L_x_619:
[----:B0-----:R0:W1:Y:S02]  /*1e6d0*/  SYNCS.PHASECHK.TRANS64.TRYWAIT P1, [R3+URZ+0x19c40], R2 ;  /* 0x019c4002030075a7 */ /* 0x001064000802017f */
[----:B-1----:R-:W-:Y:S05]  /*1e6e0*/  @!P1 NANOSLEEP.SYNCS 0x989680 ;  /* 0x009896800000995d */ /* 0x002fea0003900000 */
[----:B------:R-:W1:Y:S02]  /*1e6f0*/  @!P1 SYNCS.PHASECHK.TRANS64 P1, [R3+URZ+0x19c40], R2 ;  /* 0x019c4002030095a7 */ /* 0x000e64000802007f */
[----:B-1----:R-:W-:Y:S05]  /*1e700*/  @!P1 BRA `(.L_x_619) ;  /* 0xfffffffc00f09947 */ /* 0x002fea000383ffff */
[----:B------:R-:W-:Y:S05]  /*1e710*/  BRA `(.L_x_745) ;  /* 0xffffffd000907947 */ /* 0x000fea000383ffff */
.L_x_621:
[----:B-1----:R1:W2:Y:S02]  /*1e720*/  SYNCS.PHASECHK.TRANS64.TRYWAIT P1, [R19+URZ+0x19c40], R0 ;  /* 0x019c4000130075a7 */ /* 0x0022a4000802017f */
[----:B--2---:R-:W-:Y:S05]  /*1e730*/  @!P1 NANOSLEEP.SYNCS 0x989680 ;  /* 0x009896800000995d */ /* 0x004fea0003900000 */
[----:B------:R-:W2:Y:S02]  /*1e740*/  @!P1 SYNCS.PHASECHK.TRANS64 P1, [R19+URZ+0x19c40], R0 ;  /* 0x019c4000130095a7 */ /* 0x000ea4000802007f */
[----:B--2---:R-:W-:Y:S05]  /*1e750*/  @!P1 BRA `(.L_x_621) ;  /* 0xfffffffc00f09947 */ /* 0x004fea000383ffff */
[----:B------:R-:W-:Y:S05]  /*1e760*/  BRA `(.L_x_746) ;  /* 0xffffffd0009c7947 */ /* 0x000fea000383ffff */
.L_x_623:
[----:B--2---:R2:W3:Y:S02]  /*1e770*/  SYNCS.PHASECHK.TRANS64.TRYWAIT P1, [R3+URZ+0x19c60], R2 ;  /* 0x019c6002030075a7 */ /* 0x0044e4000802017f */
[----:B---3--:R-:W-:Y:S05]  /*1e780*/  @!P1 NANOSLEEP.SYNCS 0x989680 ;  /* 0x009896800000995d */ /* 0x008fea0003900000 */
[----:B------:R-:W3:Y:S02]  /*1e790*/  @!P1 SYNCS.PHASECHK.TRANS64 P1, [R3+URZ+0x19c60], R2 ;  /* 0x019c6002030095a7 */ /* 0x000ee4000802007f */
[----:B---3--:R-:W-:Y:S05]  /*1e7a0*/  @!P1 BRA `(.L_x_623) ;  /* 0xfffffffc00f09947 */ /* 0x008fea000383ffff */
[----:B------:R-:W-:Y:S05]  /*1e7b0*/  BRA `(.L_x_747) ;  /* 0xffffffd000987947 */ /* 0x000fea000383ffff */
.L_x_625:
[----:B---3--:R3:W4:Y:S02]  /*1e7c0*/  SYNCS.PHASECHK.TRANS64.TRYWAIT P1, [R19+URZ+0x19c60], R0 ;  /* 0x019c6000130075a7 */ /* 0x008724000802017f */
[----:B----4-:R-:W-:Y:S05]  /*1e7d0*/  @!P1 NANOSLEEP.SYNCS 0x989680 ;  /* 0x009896800000995d */ /* 0x010fea0003900000 */
[----:B------:R-:W4:Y:S02]  /*1e7e0*/  @!P1 SYNCS.PHASECHK.TRANS64 P1, [R19+URZ+0x19c60], R0 ;  /* 0x019c6000130095a7 */ /* 0x000f24000802007f */
[----:B----4-:R-:W-:Y:S05]  /*1e7f0*/  @!P1 BRA `(.L_x_625) ;  /* 0xfffffffc00f09947 */ /* 0x010fea000383ffff */
[----:B------:R-:W-:Y:S05]  /*1e800*/  BRA `(.L_x_748) ;  /* 0xffffffd000947947 */ /* 0x000fea000383ffff */
.L_x_627:
[----:B----4-:R4:W0:Y:S02]  /*1e810*/  SYNCS.PHASECHK.TRANS64.TRYWAIT P1, [R3+URZ+0x19c80], R2 ;  /* 0x019c8002030075a7 */ /* 0x010824000802017f */
[----:B0-----:R-:W-:Y:S05]  /*1e820*/  @!P1 NANOSLEEP.SYNCS 0x989680 ;  /* 0x009896800000995d */ /* 0x001fea0003900000 */
[----:B------:R-:W0:Y:S02]  /*1e830*/  @!P1 SYNCS.PHASECHK.TRANS64 P1, [R3+URZ+0x19c80], R2 ;  /* 0x019c8002030095a7 */ /* 0x000e24000802007f */
[----:B0-----:R-:W-:Y:S05]  /*1e840*/  @!P1 BRA `(.L_x_627) ;  /* 0xfffffffc00f09947 */ /* 0x001fea000383ffff */
[----:B------:R-:W-:Y:S05]  /*1e850*/  BRA `(.L_x_749) ;  /* 0xffffffd000907947 */ /* 0x000fea000383ffff */
.L_x_750:
        /* <DEDUP_REMOVED lines=10> */
.L_x_2539:


//--------------------- .text._ZN7cutlass13device_kernelIN5flash11enable_sm90INS1_16FlashAttnFwdSm90INS1_25CollectiveMainloopFwdSm90ILi2EN4cute5tupleIJNS5_1CILi1EEES8_S8_EEENS6_IJNS7_ILi192EEENS7_ILi128EEENS7_ILi96EEEEEELi96ENS_12float_e4m3_tEfNS_4arch4Sm90ELb0ELb1ELb1ELb0ELb1ELb0ELb0ELb1ELb1ELb1ELb1ELb0EEENS1_21CollectiveEpilogueFwdINS6_IJSA_SC_SB_EEES9_NS_10bfloat16_tESG_Li384ELb0ELb1ELb1ELb1EEENS1_19SingleTileSchedulerILb0ELb1ELb1ELi192EEEEEEEEEvNT_6ParamsE --------------------------
	.section	.text._ZN7cutlass13device_kernelIN5flash11enable_sm90INS1_16FlashAttnFwdSm90INS1_25CollectiveMainloopFwdSm90ILi2EN4cute5tupleIJNS5_1CILi1EEES8_S8_EEENS6_IJNS7_ILi192EEENS7_ILi128EEENS7_ILi96EEEEEELi96ENS_12float_e4m3_tEfNS_4arch4Sm90ELb0ELb1ELb1ELb0ELb1ELb0ELb0ELb1ELb1ELb1ELb1ELb0EEENS1_21CollectiveEpilogueFwdINS6_IJSA_SC_SB_EEES9_NS_10bfloat16_tESG_Li384ELb0ELb1ELb1ELb1EEENS1_19SingleTileSchedulerILb0ELb1ELb1ELi192EEEEEEEEEvNT_6ParamsE,"ax",@progbits
	.align	128
.text._ZN7cutlass13device_kernelIN5flash11enable_sm90INS1_16FlashAttnFwdSm90INS1_25CollectiveMainloopFwdSm90ILi2EN4cute5tupleIJNS5_1CILi1EEES8_S8_EEENS6_IJNS7_ILi192EEENS7_ILi128EEENS7_ILi96EEEEEELi96ENS_12float_e4m3_tEfNS_4arch4Sm90ELb0ELb1ELb1ELb0ELb1ELb0ELb0ELb1ELb1ELb1ELb1ELb0EEENS1_21CollectiveEpilogueFwdINS6_IJSA_SC_SB_EEES9_NS_10bfloat16_tESG_Li384ELb0ELb1ELb1ELb1EEENS1_19SingleTileSchedulerILb0ELb1ELb1ELi192EEEEEEEEEvNT_6ParamsE:
        .type           _ZN7cutlass13device_kernelIN5flash11enable_sm90INS1_16FlashAttnFwdSm90INS1_25CollectiveMainloopFwdSm90ILi2EN4cute5tupleIJNS5_1CILi1EEES8_S8_EEENS6_IJNS7_ILi192EEENS7_ILi128EEENS7_ILi96EEEEEELi96ENS_12float_e4m3_tEfNS_4arch4Sm90ELb0ELb1ELb1ELb0ELb1ELb0ELb0ELb1ELb1ELb1ELb1ELb0EEENS1_21CollectiveEpilogueFwdINS6_IJSA_SC_SB_EEES9_NS_10bfloat16_tESG_Li384ELb0ELb1ELb1ELb1EEENS1_19SingleTileSchedulerILb0ELb1ELb1ELi192EEEEEEEEEvNT_6ParamsE,@function
        .size           _ZN7cutlass13device_kernelIN5flash11enable_sm90INS1_16FlashAttnFwdSm90INS1_25CollectiveMainloopFwdSm90ILi2EN4cute5tupleIJNS5_1CILi1EEES8_S8_EEENS6_IJNS7_ILi192EEENS7_ILi128EEENS7_ILi96EEEEEELi96ENS_12float_e4m3_tEfNS_4arch4Sm90ELb0ELb1ELb1ELb0ELb1ELb0ELb0ELb1ELb1ELb1ELb1ELb0EEENS1_21CollectiveEpilogueFwdINS6_IJSA_SC_SB_EEES9_NS_10bfloat16_tESG_Li384ELb0ELb1ELb1ELb1EEENS1_19SingleTileSchedulerILb0ELb1ELb1ELi192EEEEEEEEEvNT_6ParamsE,(.L_x_2540 - _ZN7cutlass13device_kernelIN5flash11enable_sm90INS1_16FlashAttnFwdSm90INS1_25CollectiveMainloopFwdSm90ILi2EN4cute5tupleIJNS5_1CILi1EEES8_S8_EEENS6_IJNS7_ILi192EEENS7_ILi128EEENS7_ILi96EEEEEELi96ENS_12float_e4m3_tEfNS_4arch4Sm90ELb0ELb1ELb1ELb0ELb1ELb0ELb0ELb1ELb1ELb1ELb1ELb0EEENS1_21CollectiveEpilogueFwdINS6_IJSA_SC_SB_EEES9_NS_10bfloat16_tESG_Li384ELb0ELb1ELb1ELb1EEENS1_19SingleTileSchedulerILb0ELb1ELb1ELi192EEEEEEEEEvNT_6ParamsE)
        .other          _ZN7cutlass13device_kernelIN5flash11enable_sm90INS1_16FlashAttnFwdSm90INS1_25CollectiveMainloopFwdSm90ILi2EN4cute5tupleIJNS5_1CILi1EEES8_S8_EEENS6_IJNS7_ILi192EEENS7_ILi128EEENS7_ILi96EEEEEELi96ENS_12float_e4m3_tEfNS_4arch4Sm90ELb0ELb1ELb1ELb0ELb1ELb0ELb0ELb1ELb1ELb1ELb1ELb0EEENS1_21CollectiveEpilogueFwdINS6_IJSA_SC_SB_EEES9_NS_10bfloat16_tESG_Li384ELb0ELb1ELb1ELb1EEENS1_19SingleTileSchedulerILb0ELb1ELb1ELi192EEEEEEEEEvNT_6ParamsE,@"STO_CUDA_ENTRY STV_DEFAULT"
_ZN7cutlass13device_kernelIN5flash11enable_sm90INS1_16FlashAttnFwdSm90INS1_25CollectiveMainloopFwdSm90ILi2EN4cute5tupleIJNS5_1CILi1EEES8_S8_EEENS6_IJNS7_ILi192EEENS7_ILi128EEENS7_ILi96EEEEEELi96ENS_12float_e4m3_tEfNS_4arch4Sm90ELb0ELb1ELb1ELb0ELb1ELb0ELb0ELb1ELb1ELb1ELb1ELb0EEENS1_21CollectiveEpilogueFwdINS6_IJSA_SC_SB_EEES9_NS_10bfloat16_tESG_Li384ELb0ELb1ELb1ELb1EEENS1_19SingleTileSchedulerILb0ELb1ELb1ELi192EEEEEEEEEvNT_6ParamsE:
        /* <DEDUP_REMOVED lines=45> */
.L_x_751:
        /* <DEDUP_REMOVED lines=22> */
.L_x_752:
        /* <DEDUP_REMOVED lines=18> */
.L_x_753:
        /* <DEDUP_REMOVED lines=22> */
.L_x_754:
        /* <DEDUP_REMOVED lines=23> */
.L_x_755:
        /* <DEDUP_REMOVED lines=9> */
.L_x_758:
        /* <DEDUP_REMOVED lines=18> */
[----:B------:R-:W0:Y:S01]  /*09d0*/  LDC.64 R6, c[0x0][0x418] ;  /* 0x00010600ff067b82 */ /* 0x000e220000000a00 */
[----:B------:R-:W-:Y:S01]  /*09e0*/  ULDC UR4, c[0x0][0x448] ;  /* 0x0001120000047ab9 */ /* 0x000fe20000000800 */
[----:B------:R-:W-:Y:S01]  /*09f0*/  USHF.R.S32.HI UR41, URZ, 0x1f, UR39 ;  /* 0x0000001f3f297899 */ /* 0x000fe20008011427 */
[----:B------:R-:W-:Y:S01]  /*0a00*/  VIADD R16, R22, 0xffffff80 ;  /* 0xffffff8016107836 */ /* 0x000fe20000000000 */
[----:B------:R-:W-:-:S04]  /*0a10*/  UISETP.NE.AND UP0, UPT, UR4, 0x1, UPT ;  /* 0x000000010400788c */ /* 0x000fc8000bf05270 */
[----:B------:R-:W1:Y:S01]  /*0a20*/  S2UR UR46, SR_CTAID.X ;  /* 0x00000000002e79c3 */ /* 0x000e620000002500 */
[----:B------:R-:W-:-:S06]  /*0a30*/  UP2UR UR42, UPR, URZ, 0x1 ;  /* 0x000000013f2a7883 */ /* 0x000fcc0008000000 */
[----:B------:R-:W-:Y:S01]  /*0a40*/  @UP0 ULDC UR5, c[0x0][0x44c] ;  /* 0x0001130000050ab9 */ /* 0x000fe20000000800 */
[----:B------:R-:W2:Y:S01]  /*0a50*/  LDC R2, c[0x0][0x288] ;  /* 0x0000a200ff027b82 */ /* 0x000ea20000000800 */
[----:B------:R-:W-:-:S07]  /*0a60*/  @UP0 ULDC UR9, c[0x0][0x450] ;  /* 0x0001140000090ab9 */ /* 0x000fce0000000800 */
[----:B------:R-:W3:Y:S01]  /*0a70*/  LDC R17, c[0x0][0x424] ;  /* 0x00010900ff117b82 */ /* 0x000ee20000000800 */
[----:B0-----:R-:W-:-:S04]  /*0a80*/  ISETP.NE.U32.AND P0, PT, R6, RZ, PT ;  /* 0x000000ff0600720c */ /* 0x001fc80003f05070 */
[----:B------:R-:W-:-:S03]  /*0a90*/  ISETP.NE.AND.EX P0, PT, R7, RZ, PT, P0 ;  /* 0x000000ff0700720c */ /* 0x000fc60003f05300 */
[----:B------:R-:W0:Y:S01]  /*0aa0*/  LDC R4, c[0x0][0x2f0] ;  /* 0x0000bc00ff047b82 */ /* 0x000e220000000800 */
[----:B-1----:R-:W-:-:S04]  /*0ab0*/  UIMAD UR46, UR46, 0xc0, URZ ;  /* 0x000000c02e2e78a4 */ /* 0x002fc8000f8e023f */
[----:B------:R-:W-:Y:S02]  /*0ac0*/  @UP0 UIADD3 UR4, UR46, 0xbf, URZ ;  /* 0x000000bf2e040890 */ /* 0x000fe4000fffe03f */
[----:B------:R-:W-:Y:S01]  /*0ad0*/  UIADD3 UR7, UR46, 0xbf, URZ ;  /* 0x000000bf2e077890 */ /* 0x000fe2000fffe03f */
[----:B--2---:R-:W-:Y:S01]  /*0ae0*/  IADD3 R0, -R2, 0x1, RZ ;  /* 0x0000000102007810 */ /* 0x004fe20007ffe1ff */
[----:B------:R-:W-:-:S04]  /*0af0*/  UIMAD.WIDE.U32 UR4, UR4, UR5, URZ ;  /* 0x00000005040472a5 */ /* 0x000fc8000f8e003f */
[----:B------:R-:W-:Y:S01]  /*0b00*/  @UP0 USHF.R.U32.HI UR7, URZ, UR9, UR5 ;  /* 0x000000093f070299 */ /* 0x000fe20008011605 */
[----:B---3--:R-:W-:Y:S02]  /*0b10*/  SEL R17, R17, 0x1, P0 ;  /* 0x0000000111117807 */ /* 0x008fe40000000000 */
[----:B------:R-:W-:Y:S02]  /*0b20*/  ULDC.64 UR4, c[0x0][0x9e0] ;  /* 0x0002780000047ab9 */ /* 0x000fe40000000a00 */
[----:B------:R-:W-:-:S04]  /*0b30*/  UISETP.GE.AND UP0, UPT, UR5, 0x1, UPT ;  /* 0x000000010500788c */ /* 0x000fc8000bf06270 */
[----:B------:R-:W-:Y:S01]  /*0b40*/  UP2UR UR45, UPR, URZ, 0x1 ;  /* 0x000000013f2d7883 */ /* 0x000fe20008000000 */
[----:B0-----:R-:W-:Y:S01]  /*0b50*/  IMAD R0, R17, R4, R0 ;  /* 0x0000000411007224 */ /* 0x001fe200078e0200 */
[----:B------:R-:W-:-:S04]  /*0b60*/  PLOP3.LUT P0, PT, PT, PT, UP0, 0x40, 0x0 ;  /* 0x000000000000781c */ /* 0x000fc80003f0e808 */
[----:B------:R-:W-:-:S13]  /*0b70*/  R2UR UR8, R0 ;  /* 0x00000000000872ca */ /* 0x000fda00000e0000 */
[----:B------:R-:W-:-:S04]  /*0b80*/  UIADD3 UR7, UR8, UR7, URZ ;  /* 0x0000000708077290 */ /* 0x000fc8000fffe03f */
[----:B------:R-:W-:-:S06]  /*0b90*/  UIADD3 UR4, UR7, UR4, URZ ;  /* 0x0000000407047290 */ /* 0x000fcc000fffe03f */
[----:B------:R-:W-:Y:S01]  /*0ba0*/  IMAD.U32 R0, RZ, RZ, UR4 ;  /* 0x00000004ff007e24 */ /* 0x000fe2000f8e00ff */
[----:B------:R-:W-:Y:S06]  /*0bb0*/  @P0 BRA `(.L_x_760) ;  /* 0x0000000000400947 */ /* 0x000fec0003800000 */
[----:B------:R-:W-:Y:S01]  /*0bc0*/  ISETP.LT.AND P0, PT, RZ, UR7, PT ;  /* 0x00000007ff007c0c */ /* 0x000fe2000bf01270 */
[----:B------:R-:W-:-:S12]  /*0bd0*/  UIADD3 UR4, UR7, -0x1, URZ ;  /* 0xffffffff07047890 */ /* 0x000fd8000fffe03f */
[----:B------:R-:W-:Y:S05]  /*0be0*/  @P0 BRA `(.L_x_761) ;  /* 0x00000000001c0947 */ /* 0x000fea0003800000 */
[----:B------:R-:W-:Y:S02]  /*0bf0*/  UISETP.NE.AND UP0, UPT, UR5, 0x1, UPT ;  /* 0x000000010500788c */ /* 0x000fe4000bf05270 */
[----:B------:R-:W-:-:S09]  /*0c00*/  UIADD3 UR4, -UR7, URZ, URZ ;  /* 0x0000003f07047290 */ /* 0x000fd2000fffe13f */
[----:B------:R-:W-:Y:S02]  /*0c10*/  @UP0 ULDC.64 UR10, c[0x0][0x9e8] ;  /* 0x00027a00000a0ab9 */ /* 0x000fe40000000a00 */
[----:B------:R-:W-:-:S04]  /*0c20*/  UIMAD.WIDE.U32 UR8, UR4, UR10, URZ ;  /* 0x0000000a040872a5 */ /* 0x000fc8000f8e003f */
[----:B------:R-:W-:-:S04]  /*0c30*/  @UP0 USHF.R.U32.HI UR4, URZ, UR11, UR9 ;  /* 0x0000000b3f040299 */ /* 0x000fc80008011609 */
[----:B------:R-:W-:Y:S01]  /*0c40*/  ULOP3.LUT UR4, URZ, UR4, URZ, 0x33, !UPT ;  /* 0x000000043f047292 */ /* 0x000fe2000f8e333f */
[----:B------:R-:W-:Y:S11]  /*0c50*/  BRA `(.L_x_762) ;  /* 0x0000000000107947 */ /* 0x000ff60003800000 */
.L_x_761:
[----:B------:R-:W-:-:S11]  /*0c60*/  UISETP.NE.AND UP0, UPT, UR5, 0x1, UPT ;  /* 0x000000010500788c */ /* 0x000fd6000bf05270 */
[----:B------:R-:W-:Y:S02]  /*0c70*/  @UP0 ULDC.64 UR10, c[0x0][0x9e8] ;  /* 0x00027a00000a0ab9 */ /* 0x000fe40000000a00 */
[----:B------:R-:W-:-:S04]  /*0c80*/  UIMAD.WIDE.U32 UR8, UR4, UR10, URZ ;  /* 0x0000000a040872a5 */ /* 0x000fc8000f8e003f */
[----:B------:R-:W-:-:S12]  /*0c90*/  @UP0 USHF.R.U32.HI UR4, URZ, UR11, UR9 ;  /* 0x0000000b3f040299 */ /* 0x000fd80008011609 */
.L_x_762:
[----:B------:R-:W-:-:S06]  /*0ca0*/  UIMAD UR4, UR4, UR5, UR5 ;  /* 0x00000005040472a4 */ /* 0x000fcc000f8e0205 */
[----:B------:R-:W-:-:S07]  /*0cb0*/  VIMNMX R0, R0, UR4, PT ;  /* 0x0000000400007c48 */ /* 0x000fce000bfe0100 */
.L_x_760:
[----:B------:R-:W-:Y:S01]  /*0cc0*/  UISETP.NE.AND UP0, UPT, UR42, URZ, UPT ;  /* 0x0000003f2a00728c */ /* 0x000fe2000bf05270 */
[CC--:B------:R-:W-:Y:S01]  /*0cd0*/  IMAD R19, R17.reuse, R4.reuse, -R2 ;  /* 0x0000000411137224 */ /* 0x0c0fe200078e0a02 */
[----:B------:R-:W-:Y:S01]  /*0ce0*/  UMOV UR4, UR46 ;  /* 0x0000002e00047c82 */ /* 0x000fe20008000000 */
[----:B------:R-:W-:Y:S02]  /*0cf0*/  VIADD R2, R0, 0x7f ;  /* 0x0000007f00027836 */ /* 0x000fe40000000000 */
[----:B------:R-:W-:Y:S01]  /*0d00*/  IMAD R0, R17, R4, 0x7f ;  /* 0x0000007f11007424 */ /* 0x000fe200078e0204 */
[----:B------:R-:W-:Y:S02]  /*0d10*/  R2UR UR7, R19 ;  /* 0x00000000130772ca */ /* 0x000fe400000e0000 */
[----:B------:R-:W-:Y:S02]  /*0d20*/  SHF.R.S32.HI R5, RZ, 0x1f, R2 ;  /* 0x0000001fff057819 */ /* 0x000fe40000011402 */
[----:B------:R-:W-:Y:S01]  /*0d30*/  SHF.R.S32.HI R3, RZ, 0x1f, R0 ;  /* 0x0000001fff037819 */ /* 0x000fe20000011400 */
[----:B------:R-:W-:Y:S01]  /*0d40*/  @UP0 ULDC UR8, c[0x0][0x44c] ;  /* 0x0001130000080ab9 */ /* 0x000fe20000000800 */
[----:B------:R-:W-:Y:S01]  /*0d50*/  @UP0 ULDC UR10, c[0x0][0x450] ;  /* 0x00011400000a0ab9 */ /* 0x000fe20000000800 */
[----:B------:R-:W-:Y:S01]  /*0d60*/  UIMAD.WIDE.U32 UR8, UR46, UR8, URZ ;  /* 0x000000082e0872a5 */ /* 0x000fe2000f8e003f */
[----:B------:R-:W-:-:S02]  /*0d70*/  LEA.HI R5, R5, R2, RZ, 0x7 ;  /* 0x0000000205057211 */ /* 0x000fc400078f38ff */
[----:B------:R-:W-:Y:S01]  /*0d80*/  LEA.HI R3, R3, R0, RZ, 0x7 ;  /* 0x0000000003037211 */ /* 0x000fe200078f38ff */
[----:B------:R-:W-:Y:S01]  /*0d90*/  @UP0 USHF.R.U32.HI UR4, URZ, UR10, UR9 ;  /* 0x0000000a3f040299 */ /* 0x000fe20008011609 */
[----:B------:R-:W-:Y:S01]  /*0da0*/  SHF.R.S32.HI R0, RZ, 0x7, R5 ;  /* 0x00000007ff007819 */ /* 0x000fe20000011405 */
[----:B------:R-:W-:Y:S01]  /*0db0*/  UISETP.GE.AND UP0, UPT, UR5, 0x1, UPT ;  /* 0x000000010500788c */ /* 0x000fe2000bf06270 */
[----:B------:R-:W-:Y:S01]  /*0dc0*/  SHF.R.S32.HI R3, RZ, 0x7, R3 ;  /* 0x00000007ff037819 */ /* 0x000fe20000011403 */
[----:B------:R-:W-:-:S03]  /*0dd0*/  UIADD3 UR4, UR7, UR4, URZ ;  /* 0x0000000407047290 */ /* 0x000fc6000fffe03f */
[----:B------:R-:W-:Y:S01]  /*0de0*/  ULDC UR7, c[0x0][0x9dc] ;  /* 0x0002770000077ab9 */ /* 0x000fe20000000800 */
[----:B------:R-:W-:Y:S01]  /*0df0*/  PLOP3.LUT P0, PT, PT, PT, UP0, 0x40, 0x0 ;  /* 0x000000000000781c */ /* 0x000fe20003f0e808 */
[----:B------:R-:W-:Y:S01]  /*0e00*/  UIADD3 UR7, UR4, -UR7, URZ ;  /* 0x8000000704077290 */ /* 0x000fe2000fffe03f */
[----:B------:R-:W-:-:S11]  /*0e10*/  VIMNMX R18, R3, R0, PT ;  /* 0x0000000003127248 */ /* 0x000fd60003fe0100 */
[----:B------:R-:W-:Y:S05]  /*0e20*/  @P0 BRA `(.L_x_763) ;  /* 0x0000000000440947 */ /* 0x000fea0003800000 */
[----:B------:R-:W-:-:S06]  /*0e30*/  UISETP.GT.AND UP0, UPT, UR4, -0x1, UPT ;  /* 0xffffffff0400788c */ /* 0x000fcc000bf04270 */
[----:B------:R-:W-:-:S13]  /*0e40*/  PLOP3.LUT P0, PT, PT, PT, UP0, 0x80, 0x0 ;  /* 0x000000000000781c */ /* 0x000fda0003f0f008 */
[----:B------:R-:W-:Y:S05]  /*0e50*/  @P0 BRA `(.L_x_764) ;  /* 0x00000000001c0947 */ /* 0x000fea0003800000 */
[----:B------:R-:W-:Y:S02]  /*0e60*/  UISETP.NE.AND UP0, UPT, UR5, 0x1, UPT ;  /* 0x000000010500788c */ /* 0x000fe4000bf05270 */
[----:B------:R-:W-:-:S09]  /*0e70*/  ULOP3.LUT UR4, URZ, UR4, URZ, 0x33, !UPT ;  /* 0x000000043f047292 */ /* 0x000fd2000f8e333f */
[----:B------:R-:W-:Y:S02]  /*0e80*/  @UP0 ULDC.64 UR10, c[0x0][0x9e8] ;  /* 0x00027a00000a0ab9 */ /* 0x000fe40000000a00 */
[----:B------:R-:W-:-:S04]  /*0e90*/  UIMAD.WIDE.U32 UR8, UR4, UR10, URZ ;  /* 0x0000000a040872a5 */ /* 0x000fc8000f8e003f */
[----:B------:R-:W-:-:S04]  /*0ea0*/  @UP0 USHF.R.U32.HI UR4, URZ, UR11, UR9 ;  /* 0x0000000b3f040299 */ /* 0x000fc80008011609 */
[----:B------:R-:W-:Y:S01]  /*0eb0*/  ULOP3.LUT UR4, URZ, UR4, URZ, 0x33, !UPT ;  /* 0x000000043f047292 */ /* 0x000fe2000f8e333f */
[----:B------:R-:W-:Y:S11]  /*0ec0*/  BRA `(.L_x_765) ;  /* 0x0000000000107947 */ /* 0x000ff60003800000 */
.L_x_764:
[----:B------:R-:W-:-:S11]  /*0ed0*/  UISETP.NE.AND UP0, UPT, UR5, 0x1, UPT ;  /* 0x000000010500788c */ /* 0x000fd6000bf05270 */
[----:B------:R-:W-:Y:S02]  /*0ee0*/  @UP0 ULDC.64 UR10, c[0x0][0x9e8] ;  /* 0x00027a00000a0ab9 */ /* 0x000fe40000000a00 */
[----:B------:R-:W-:-:S04]  /*0ef0*/  UIMAD.WIDE.U32 UR8, UR4, UR10, URZ ;  /* 0x0000000a040872a5 */ /* 0x000fc8000f8e003f */
[----:B------:R-:W-:-:S12]  /*0f00*/  @UP0 USHF.R.U32.HI UR4, URZ, UR11, UR9 ;  /* 0x0000000b3f040299 */ /* 0x000fd80008011609 */
.L_x_765:
[----:B------:R-:W-:-:S04]  /*0f10*/  UIMAD UR4, UR4, UR5, URZ ;  /* 0x00000005040472a4 */ /* 0x000fc8000f8e023f */
[----:B------:R-:W-:-:S04]  /*0f20*/  UISETP.LT.AND UP0, UPT, UR7, UR4, UPT ;  /* 0x000000040700728c */ /* 0x000fc8000bf01270 */
[----:B------:R-:W-:-:S12]  /*0f30*/  USEL UR7, UR7, UR4, !UP0 ;  /* 0x0000000407077287 */ /* 0x000fd8000c000000 */
.L_x_763:
[----:B------:R-:W-:Y:S02]  /*0f40*/  USHF.R.S32.HI UR4, URZ, 0x1f, UR7 ;  /* 0x0000001f3f047899 */ /* 0x000fe40008011407 */
[----:B------:R-:W-:Y:S02]  /*0f50*/  USHF.R.U32.HI UR10, URZ, 0x10, UR6 ;  /* 0x000000103f0a7899 */ /* 0x000fe40008011606 */
[----:B------:R-:W-:Y:S02]  /*0f60*/  ULEA.HI UR4, UR4, UR7, URZ, 0x7 ;  /* 0x0000000704047291 */ /* 0x000fe4000f8f383f */
[----:B------:R-:W-:Y:S02]  /*0f70*/  ULOP3.LUT UR43, UR6, 0xffff, URZ, 0xc0, !UPT ;  /* 0x0000ffff062b7892 */ /* 0x000fe4000f8ec03f */
[----:B------:R-:W-:-:S04]  /*0f80*/  USHF.R.S32.HI UR4, URZ, 0x7, UR4 ;  /* 0x000000073f047899 */ /* 0x000fc80008011404 */
[----:B------:R-:W-:-:S04]  /*0f90*/  UISETP.LT.AND UP0, UPT, URZ, UR4, UPT ;  /* 0x000000043f00728c */ /* 0x000fc8000bf01270 */
[----:B------:R-:W-:Y:S02]  /*0fa0*/  USEL UR9, URZ, UR4, !UP0 ;  /* 0x000000043f097287 */ /* 0x000fe4000c000000 */
[----:B------:R-:W-:Y:S01]  /*0fb0*/  UISETP.NE.AND UP0, UPT, UR10, URZ, UPT ;  /* 0x0000003f0a00728c */ /* 0x000fe2000bf05270 */
[----:B------:R-:W-:-:S03]  /*0fc0*/  UMOV UR4, URZ ;  /* 0x0000003f00047c82 */ /* 0x000fc60008000000 */
[----:B------:R-:W-:-:S07]  /*0fd0*/  ISETP.GT.AND P0, PT, R18, UR9, PT ;  /* 0x0000000912007c0c */ /* 0x000fce000bf04270 */
[----:B------:R-:W-:-:S06]  /*0fe0*/  @!UP0 ULDC UR10, c[0x0][0x9f0] ;  /* 0x00027c00000a8ab9 */ /* 0x000fcc0000000800 */
[----:B------:R-:W-:Y:S05]  /*0ff0*/  @!P0 BRA `(.L_x_766) ;  /* 0x00000000008c8947 */ /* 0x000fea0003800000 */
[----:B------:R-:W-:Y:S01]  /*1000*/  IMAD.U32 R5, RZ, RZ, UR10 ;  /* 0x0000000aff057e24 */ /* 0x000fe2000f8e00ff */
[----:B------:R-:W-:-:S04]  /*1010*/  UMOV UR4, URZ ;  /* 0x0000003f00047c82 */ /* 0x000fc80008000000 */
[----:B------:R-:W-:-:S04]  /*1020*/  IABS R0, R5 ;  /* 0x0000000500007213 */ /* 0x000fc80000000000 */
[----:B------:R-:W-:Y:S02]  /*1030*/  R2UR UR11, R0 ;  /* 0x00000000000b72ca */ /* 0x000fe400000e0000 */
[----:B------:R-:W-:Y:S02]  /*1040*/  IADD3 R0, R5, -0x1, R18 ;  /* 0xffffffff05007810 */ /* 0x000fe40007ffe012 */
[----:B------:R-:W-:Y:S02]  /*1050*/  IABS R5, R5 ;  /* 0x0000000500057213 */ /* 0x000fe40000000000 */
[----:B------:R-:W-:-:S03]  /*1060*/  R2UR UR6, R0 ;  /* 0x00000000000672ca */ /* 0x000fc600000e0000 */
[----:B------:R-:W-:-:S04]  /*1070*/  IMAD.MOV R5, RZ, RZ, -R5 ;  /* 0x000000ffff057224 */ /* 0x000fc800078e0a05 */
[----:B------:R-:W0:Y:S06]  /*1080*/  I2F.RP R2, UR11 ;  /* 0x0000000b00027d06 */ /* 0x000e2c0008209400 */
[----:B------:R-:W-:-:S06]  /*1090*/  UIADD3 UR6, -UR9, UR6, URZ ;  /* 0x0000000609067290 */ /* 0x000fcc000fffe13f */
[----:B------:R-:W-:Y:S01]  /*10a0*/  IMAD.U32 R0, RZ, RZ, UR6 ;  /* 0x00000006ff007e24 */ /* 0x000fe2000f8e00ff */
[----:B------:R-:W-:Y:S01]  /*10b0*/  ULOP3.LUT UR6, UR6, UR10, URZ, 0x3c, !UPT ;  /* 0x0000000a06067292 */ /* 0x000fe2000f8e3c3f */
[----:B0-----:R-:W0:Y:S03]  /*10c0*/  MUFU.RCP R2, R2 ;  /* 0x0000000200027308 */ /* 0x001e260000001000 */
[----:B------:R-:W-:-:S04]  /*10d0*/  IABS R0, R0 ;  /* 0x0000000000007213 */ /* 0x000fc80000000000 */
[----:B------:R-:W-:Y:S01]  /*10e0*/  R2UR UR8, R0 ;  /* 0x00000000000872ca */ /* 0x000fe200000e0000 */
[----:B------:R-:W-:Y:S02]  /*10f0*/  IMAD.MOV.U32 R0, RZ, RZ, R5 ;  /* 0x000000ffff007224 */ /* 0x000fe400078e0005 */
[----:B0-----:R-:W-:-:S06]  /*1100*/  VIADD R3, R2, 0xffffffe ;  /* 0x0ffffffe02037836 */ /* 0x001fcc0000000000 */
        /* <DEDUP_REMOVED lines=18> */
.L_x_766:
[----:B------:R-:W-:Y:S02]  /*1230*/  UIMAD UR43, UR43, UR4, UR9 ;  /* 0x000000042b2b72a4 */ /* 0x000fe4000f8e0209 */
[----:B------:R-:W-:Y:S01]  /*1240*/  IMAD.U32 R3, RZ, RZ, UR4 ;  /* 0x00000004ff037e24 */ /* 0x000fe2000f8e00ff */
[----:B------:R-:W-:Y:S02]  /*1250*/  PLOP3.LUT P0, PT, PT, PT, PT, 0x80, 0x0 ;  /* 0x000000000000781c */ /* 0x000fe40003f0f070 */
[----:B------:R-:W-:Y:S01]  /*1260*/  CS2R R14, SRZ ;  /* 0x00000000000e7805 */ /* 0x000fe2000001ff00 */
[----:B------:R-:W-:Y:S01]  /*1270*/  IMAD.MOV.U32 R0, RZ, RZ, RZ ;  /* 0x000000ffff007224 */ /* 0x000fe200078e00ff */
[----:B------:R-:W-:Y:S02]  /*1280*/  CS2R R94, SRZ ;  /* 0x00000000005e7805 */ /* 0x000fe4000001ff00 */
[----:B------:R-:W-:Y:S02]  /*1290*/  VIADDMNMX R18, R3, UR43, R18, PT ;  /* 0x0000002b03127c46 */ /* 0x000fe4000b800112 */
[----:B------:R-:W-:-:S02]  /*12a0*/  CS2R R2, SRZ ;  /* 0x0000000000027805 */ /* 0x000fc4000001ff00 */
[----:B------:R-:W-:Y:S01]  /*12b0*/  CS2R R90, SRZ ;  /* 0x00000000005a7805 */ /* 0x000fe2000001ff00 */
[----:B------:R-:W-:Y:S01]  /*12c0*/  IMAD.MOV.U32 R93, RZ, RZ, RZ ;  /* 0x000000ffff5d7224 */ /* 0x000fe200078e00ff */
[----:B------:R-:W-:Y:S02]  /*12d0*/  ISETP.GT.AND P1, PT, R18, UR43, PT ;  /* 0x0000002b12007c0c */ /* 0x000fe4000bf24270 */
[----:B------:R-:W-:Y:S02]  /*12e0*/  CS2R R4, SRZ ;  /* 0x0000000000047805 */ /* 0x000fe4000001ff00 */
[----:B------:R-:W-:Y:S02]  /*12f0*/  CS2R R102, SRZ ;  /* 0x0000000000667805 */ /* 0x000fe4000001ff00 */
[----:B------:R-:W-:Y:S01]  /*1300*/  CS2R R98, SRZ ;  /* 0x0000000000627805 */ /* 0x000fe2000001ff00 */
[----:B------:R-:W-:Y:S01]  /*1310*/  IMAD.MOV.U32 R6, RZ, RZ, RZ ;  /* 0x000000ffff067224 */ /* 0x000fe200078e00ff */
[----:B------:R-:W-:Y:S01]  /*1320*/  CS2R R108, SRZ ;  /* 0x00000000006c7805 */ /* 0x000fe2000001ff00 */
[----:B------:R-:W-:Y:S01]  /*1330*/  IMAD.MOV.U32 R8, RZ, RZ, RZ ;  /* 0x000000ffff087224 */ /* 0x000fe200078e00ff */
[----:B------:R-:W-:-:S02]  /*1340*/  CS2R R104, SRZ ;  /* 0x0000000000687805 */ /* 0x000fc4000001ff00 */
[----:B------:R-:W-:Y:S02]  /*1350*/  CS2R R110, SRZ ;  /* 0x00000000006e7805 */ /* 0x000fe4000001ff00 */
[----:B------:R-:W-:Y:S01]  /*1360*/  CS2R R106, SRZ ;  /* 0x00000000006a7805 */ /* 0x000fe2000001ff00 */
[----:B------:R-:W-:Y:S01]  /*1370*/  IMAD.MOV.U32 R58, RZ, RZ, RZ ;  /* 0x000000ffff3a7224 */ /* 0x000fe200078e00ff */
[----:B------:R-:W-:Y:S02]  /*1380*/  CS2R R112, SRZ ;  /* 0x0000000000707805 */ /* 0x000fe4000001ff00 */
[----:B------:R-:W-:Y:S02]  /*1390*/  CS2R R118, SRZ ;  /* 0x0000000000767805 */ /* 0x000fe4000001ff00 */
[----:B------:R-:W-:Y:S01]  /*13a0*/  CS2R R114, SRZ ;  /* 0x0000000000727805 */ /* 0x000fe2000001ff00 */
[----:B------:R-:W-:Y:S01]  /*13b0*/  IMAD.MOV.U32 R117, RZ, RZ, RZ ;  /* 0x000000ffff757224 */ /* 0x000fe200078e00ff */
[----:B------:R-:W-:Y:S01]  /*13c0*/  CS2R R124, SRZ ;  /* 0x00000000007c7805 */ /* 0x000fe2000001ff00 */
[----:B------:R-:W-:Y:S01]  /*13d0*/  IMAD.MOV.U32 R47, RZ, RZ, RZ ;  /* 0x000000ffff2f7224 */ /* 0x000fe200078e00ff */
[----:B------:R-:W-:-:S02]  /*13e0*/  CS2R R126, SRZ ;  /* 0x00000000007e7805 */ /* 0x000fc4000001ff00 */
[----:B------:R-:W-:Y:S01]  /*13f0*/  CS2R R122, SRZ ;  /* 0x00000000007a7805 */ /* 0x000fe2000001ff00 */
[----:B------:R-:W-:Y:S01]  /*1400*/  IMAD.MOV.U32 R10, RZ, RZ, RZ ;  /* 0x000000ffff0a7224 */ /* 0x000fe200078e00ff */
[----:B------:R-:W-:Y:S01]  /*1410*/  CS2R R132, SRZ ;  /* 0x0000000000847805 */ /* 0x000fe2000001ff00 */
[----:B------:R-:W-:Y:S01]  /*1420*/  IMAD.MOV.U32 R51, RZ, RZ, RZ ;  /* 0x000000ffff337224 */ /* 0x000fe200078e00ff */
[----:B------:R-:W-:Y:S02]  /*1430*/  CS2R R134, SRZ ;  /* 0x0000000000867805 */ /* 0x000fe4000001ff00 */
[----:B------:R-:W-:Y:S01]  /*1440*/  CS2R R130, SRZ ;  /* 0x0000000000827805 */ /* 0x000fe2000001ff00 */
[----:B------:R-:W-:Y:S01]  /*1450*/  IMAD.MOV.U32 R20, RZ, RZ, RZ ;  /* 0x000000ffff147224 */ /* 0x000fe200078e00ff */
[----:B------:R-:W-:Y:S06]  /*1460*/  @!P1 BRA `(.L_x_767) ;  /* 0x000000dc00349947 */ /* 0x000fec0003800000 */
[----:B------:R-:W-:Y:S01]  /*1470*/  SHF.R.S32.HI R89, RZ, 0x1f, R16 ;  /* 0x0000001fff597819 */ /* 0x000fe20000011410 */
[----:B------:R-:W0:Y:S01]  /*1480*/  S2UR UR47, SR_CgaCtaId ;  /* 0x00000000002f79c3 */ /* 0x000e220000008800 */
[----:B------:R-:W-:Y:S02]  /*1490*/  UMOV UR44, 0x400 ;  /* 0x00000400002c7882 */ /* 0x000fe40000000000 */
[----:B------:R-:W-:-:S04]  /*14a0*/  LEA.HI R90, R89, R16, RZ, 0x7 ;  /* 0x00000010595a7211 */ /* 0x000fc800078f38ff */
[----:B------:R-:W-:-:S05]  /*14b0*/  SHF.R.S32.HI R88, RZ, 0x7, R90 ;  /* 0x00000007ff587819 */ /* 0x000fca000001145a */
        /* <DEDUP_REMOVED lines=29> */
.L_x_768:
        /* <DEDUP_REMOVED lines=22> */
[----:B------:R-:W-:Y:S02]  /*17f0*/  @UP0 UIADD3 UR11, UR11, UR13, URZ ;  /* 0x0000000d0b0b0290 */ /* 0x000fe4000fffe03f */
[----:B------:R-:W-:Y:S02]  /*1800*/  @UP0 UIMAD UR12, UR12, UR16, URZ ;  /* 0x000000100c0c02a4 */ /* 0x000fe4000f8e023f */
        /* <DEDUP_REMOVED lines=15> */
[----:B------:R-:W-:Y:S01]  /*1900*/  IMAD.U32 R3, RZ, RZ, UR7 ;  /* 0x00000007ff037e24 */ /* 0x000fe2000f8e00ff */
[----:B------:R-:W-:Y:S01]  /*1910*/  ULDC UR4, c[0x0][0x9d8] ;  /* 0x0002760000047ab9 */ /* 0x000fe20000000800 */
[----:B------:R-:W-:-:S03]  /*1920*/  IMAD.U32 R5, RZ, RZ, UR5 ;  /* 0x00000005ff057e24 */ /* 0x000fc6000f8e00ff */
[----:B------:R-:W2:Y:S04]  /*1930*/  @P0 LDG.E R7, desc[UR36][R2.64] ;  /* 0x0000002402070981 */ /* 0x000ea8000c1e1900 */
[----:B------:R-:W2:Y:S01]  /*1940*/  @P1 LDG.E R0, desc[UR36][R4.64] ;  /* 0x0000002404001981 */ /* 0x000ea2000c1e1900 */
[----:B------:R-:W0:Y:S01]  /*1950*/  SYNCS.PHASECHK.TRANS64.TRYWAIT P0, [UR44+0x17000], R8 ;  /* 0x01700008ff0075a7 */ /* 0x000e22000800016c */
[----:B--2---:R-:W-:-:S04]  /*1960*/  FMUL.FTZ R0, R7, R0 ;  /* 0x0000000007007220 */ /* 0x004fc80000410000 */
[----:B------:R-:W-:Y:S01]  /*1970*/  FMUL.FTZ R0, R0, UR4 ;  /* 0x0000000400007c20 */ /* 0x000fe20008410000 */
[----:B0-----:R-:W-:Y:S06]  /*1980*/  @!P0 BRA `(.L_x_769) ;  /* 0x0000013800288947 */ /* 0x001fec0003800000 */
.L_x_913:
[----:B------:R-:W-:-:S06]  /*1990*/  ULOP3.LUT UR4, UR38, 0x1, URZ, 0xfc, !UPT ;  /* 0x0000000126047892 */ /* 0x000fcc000f8efc3f */
[----:B------:R-:W-:-:S05]  /*19a0*/  IMAD.U32 R2, RZ, RZ, UR4 ;  /* 0x00000004ff027e24 */ /* 0x000fca000f8e00ff */
[----:B------:R-:W-:-:S13]  /*19b0*/  ISETP.NE.AND P0, PT, R2, 0x3, PT ;  /* 0x000000030200780c */ /* 0x000fda0003f05270 */
[----:B------:R-:W-:Y:S05]  /*19c0*/  @!P0 BRA `(.L_x_770) ;  /* 0x0000000000048947 */ /* 0x000fea0003800000 */
[----:B------:R-:W-:Y:S01]  /*19d0*/  BPT.TRAP 0x1 ;  /* 0x000000040000795c */ /* 0x000fe20000300000 */
.L_x_770:
[----:B------:R1:W2:Y:S01]  /*19e0*/  SYNCS.PHASECHK.TRANS64.TRYWAIT P1, [UR44+0x17030], R8 ;  /* 0x01703008ff0075a7 */ /* 0x0002a2000802016c */
[----:B------:R-:W-:Y:S05]  /*19f0*/  @!P0 BRA `(.L_x_771) ;  /* 0x0000000000048947 */ /* 0x000fea0003800000 */
[----:B------:R-:W-:Y:S01]  /*1a00*/  BPT.TRAP 0x1 ;  /* 0x000000040000795c */ /* 0x000fe20000300000 */
.L_x_771:
[----:B------:R-:W-:-:S05]  /*1a10*/  IMAD.U32 R6, RZ, RZ, UR48 ;  /* 0x00000030ff067e24 */ /* 0x000fca000f8e00ff */
[----:B------:R-:W-:Y:S01]  /*1a20*/  LOP3.LUT R6, R6, 0x10000, RZ, 0xfc, !PT ;  /* 0x0001000006067812 */ /* 0x000fe200078efcff */
[----:B--2---:R-:W-:Y:S06]  /*1a30*/  @P1 BRA `(.L_x_772) ;  /* 0x0000000000081947 */ /* 0x004fec0003800000 */
[----:B------:R-:W2:Y:S02]  /*1a40*/  SYNCS.PHASECHK.TRANS64.TRYWAIT P1, [UR44+0x17030], R8 ;  /* 0x01703008ff0075a7 */ /* 0x000ea4000802016c */
[----:B--2---:R-:W-:Y:S05]  /*1a50*/  @!P1 BRA `(.L_x_773) ;  /* 0x00000138000c9947 */ /* 0x004fea0003800000 */
.L_x_772:
[----:B------:R-:W-:Y:S05]  /*1a60*/  WARPSYNC.ALL ;  /* 0x0000000000007948 */ /* 0x000fea0003800000 */
[----:B------:R-:W-:Y:S01]  /*1a70*/  IMAD.MOV.U32 R7, RZ, RZ, -0x3ffffff0 ;  /* 0xc0000010ff077424 */ /* 0x000fe200078e00ff */
[----:B------:R-:W-:Y:S01]  /*1a80*/  UIADD3 UR4, UR44, 0x10c00, URZ ;  /* 0x00010c002c047890 */ /* 0x000fe2000fffe03f */
[C---:B------:R-:W-:Y:S01]  /*1a90*/  R2UR UR8, R6.reuse ;  /* 0x00000000060872ca */ /* 0x040fe200000e0000 */
[----:B------:R-:W-:Y:S02]  /*1aa0*/  WARPGROUP.ARRIVE ;  /* 0x00000000000079c5 */ /* 0x000fe40000000000 */
        /* <DEDUP_REMOVED lines=25> */
.L_x_774:
[----:B------:R-:W-:Y:S01]  /*1c40*/  LOP3.LUT R5, R90, 0xffffff80, RZ, 0xc0, !PT ;  /* 0xffffff805a057812 */ /* 0x000fe200078ec0ff */
[C---:B------:R-:W-:Y:S01]  /*1c50*/  FMUL.FTZ R93, R0.reuse, R29 ;  /* 0x0000001d005d7220 */ /* 0x040fe20000410000 */
[----:B------:R-:W-:Y:S01]  /*1c60*/  LEA.HI R89, R89, R16, RZ, 0x2 ;  /* 0x0000001059597211 */ /* 0x000fe200078f10ff */
[C---:B------:R-:W-:Y:S01]  /*1c70*/  FMUL.FTZ R4, R0.reuse, R27 ;  /* 0x0000001b00047220 */ /* 0x040fe20000410000 */
[----:B------:R-:W-:Y:S01]  /*1c80*/  FMUL.FTZ R92, R0, R28 ;  /* 0x0000001c005c7220 */ /* 0x000fe20000410000 */
[----:B------:R-:W-:Y:S01]  /*1c90*/  IMAD.IADD R2, R16, 0x1, -R5 ;  /* 0x0000000110027824 */ /* 0x000fe200078e0a05 */
[----:B------:R-:W-:Y:S01]  /*1ca0*/  LOP3.LUT R89, R89, 0xfffffffc, RZ, 0xc0, !PT ;  /* 0xfffffffc59597812 */ /* 0x000fe200078ec0ff */
[----:B------:R-:W-:Y:S01]  /*1cb0*/  FMUL.FTZ R94, R0, R32 ;  /* 0x00000020005e7220 */ /* 0x000fe20000410000 */
[----:B------:R-:W-:-:S04]  /*1cc0*/  IMAD.HI R32, R88, 0x55555556, RZ ;  /* 0x5555555658207827 */ /* 0x000fc800078e02ff */
[C---:B------:R-:W-:Y:S01]  /*1cd0*/  FMUL.FTZ R10, R0.reuse, R31 ;  /* 0x0000001f000a7220 */ /* 0x040fe20000410000 */
[----:B------:R-:W-:Y:S01]  /*1ce0*/  SHF.R.S32.HI R5, RZ, 0x1f, R2 ;  /* 0x0000001fff057819 */ /* 0x000fe20000011402 */
[----:B------:R-:W-:Y:S01]  /*1cf0*/  FMUL.FTZ R31, R0, R55 ;  /* 0x00000037001f7220 */ /* 0x000fe20000410000 */
[----:B------:R-:W-:Y:S01]  /*1d00*/  IMAD.IADD R89, R16, 0x1, -R89 ;  /* 0x0000000110597824 */ /* 0x000fe200078e0a59 */
[----:B------:R-:W-:Y:S01]  /*1d10*/  UISETP.NE.AND UP1, UPT, UR42, URZ, UPT ;  /* 0x0000003f2a00728c */ /* 0x000fe2000bf25270 */
[CC--:B------:R-:W-:Y:S01]  /*1d20*/  LEA.HI R29, R5.reuse, R2.reuse, RZ, 0x2 ;  /* 0x00000002051d7211 */ /* 0x0c0fe200078f10ff */
[C---:B------:R-:W-:Y:S01]  /*1d30*/  FMUL.FTZ R13, R0.reuse, R39 ;  /* 0x00000027000d7220 */ /* 0x040fe20000410000 */
[----:B------:R-:W-:Y:S01]  /*1d40*/  LEA.HI R27, R5, R2, RZ, 0x5 ;  /* 0x00000002051b7211 */ /* 0x000fe200078f28ff */
[C---:B------:R-:W-:Y:S01]  /*1d50*/  FMUL.FTZ R39, R0.reuse, R40 ;  /* 0x0000002800277220 */ /* 0x040fe20000410000 */
[--C-:B------:R-:W-:Y:S01]  /*1d60*/  SHF.R.S32.HI R5, RZ, 0x2, R29.reuse ;  /* 0x00000002ff057819 */ /* 0x100fe2000001141d */
[C---:B------:R-:W-:Y:S01]  /*1d70*/  FMUL.FTZ R40, R0.reuse, R41 ;  /* 0x0000002900287220 */ /* 0x040fe20000410000 */
[----:B------:R-:W-:Y:S01]  /*1d80*/  SHF.R.S32.HI R28, RZ, 0x1f, R29 ;  /* 0x0000001fff1c7819 */ /* 0x000fe2000001141d */
[C---:B------:R-:W-:Y:S01]  /*1d90*/  FMUL.FTZ R41, R0.reuse, R44 ;  /* 0x0000002c00297220 */ /* 0x040fe20000410000 */
[----:B------:R-:W-:Y:S01]  /*1da0*/  SHF.R.S32.HI R27, RZ, 0x5, R27 ;  /* 0x00000005ff1b7819 */ /* 0x000fe2000001141b */
[----:B------:R-:W-:Y:S01]  /*1db0*/  FMUL.FTZ R44, R0, R71 ;  /* 0x00000047002c7220 */ /* 0x000fe20000410000 */
[----:B------:R-:W-:Y:S01]  /*1dc0*/  LEA.HI R16, R28, R5, RZ, 0x3 ;  /* 0x000000051c107211 */ /* 0x000fe200078f18ff */
[----:B------:R-:W-:Y:S01]  /*1dd0*/  @UP1 ULDC UR4, c[0x0][0x44c] ;  /* 0x0001130000041ab9 */ /* 0x000fe20000000800 */
[----:B------:R-:W-:Y:S01]  /*1de0*/  LEA.HI R55, R32, R32, RZ, 0x1 ;  /* 0x0000002020377211 */ /* 0x000fe200078f08ff */
[C---:B------:R-:W-:Y:S01]  /*1df0*/  FMUL.FTZ R91, R0.reuse, R25 ;  /* 0x00000019005b7220 */ /* 0x040fe20000410000 */
[----:B------:R-:W-:Y:S01]  /*1e00*/  LEA R32, R27, UR46, 0x4 ;  /* 0x0000002e1b207c11 */ /* 0x000fe2000f8e20ff */
[----:B------:R-:W-:Y:S01]  /*1e10*/  FMUL.FTZ R25, R0, R51 ;  /* 0x0000003300197220 */ /* 0x000fe20000410000 */
[----:B------:R-:W-:Y:S01]  /*1e20*/  LOP3.LUT R16, R16, 0xfffffff8, RZ, 0xc0, !PT ;  /* 0xfffffff810107812 */ /* 0x000fe200078ec0ff */
[----:B------:R-:W-:Y:S01]  /*1e30*/  IMAD R55, R55, -0x3, R88 ;  /* 0xfffffffd37377824 */ /* 0x000fe200078e0258 */
[----:B------:R-:W-:Y:S01]  /*1e40*/  LEA.HI R27, R89, R89, RZ, 0x1 ;  /* 0x00000059591b7211 */ /* 0x000fe200078f08ff */
[----:B------:R-:W-:Y:S01]  /*1e50*/  FMUL.FTZ R51, R0, R56 ;  /* 0x0000003800337220 */ /* 0x000fe20000410000 */
[----:B------:R-:W-:Y:S01]  /*1e60*/  IADD3 R32, R32, R5, -R16 ;  /* 0x0000000520207210 */ /* 0x000fe20007ffe810 */
[C---:B------:R-:W-:Y:S01]  /*1e70*/  FMUL.FTZ R23, R0.reuse, R78 ;  /* 0x0000004e00177220 */ /* 0x040fe20000410000 */
[----:B------:R-:W-:Y:S01]  /*1e80*/  LOP3.LUT R16, R27, 0x1ffffffe, RZ, 0xc0, !PT ;  /* 0x1ffffffe1b107812 */ /* 0x000fe200078ec0ff */
[----:B------:R-:W-:Y:S01]  /*1e90*/  FMUL.FTZ R56, R0, R64 ;  /* 0x0000004000387220 */ /* 0x000fe20000410000 */
[----:B------:R-:W-:Y:S01]  /*1ea0*/  PLOP3.LUT P1, PT, PT, PT, UP1, 0x80, 0x0 ;  /* 0x000000000000781c */ /* 0x000fe20003f2f018 */
[----:B------:R-:W-:Y:S01]  /*1eb0*/  IMAD R32, R55, 0x40, R32 ;  /* 0x0000004037207824 */ /* 0x000fe200078e0220 */
[----:B------:R-:W-:Y:S01]  /*1ec0*/  PLOP3.LUT P2, PT, PT, PT, UP1, 0x80, 0x0 ;  /* 0x000000000000781c */ /* 0x000fe20003f4f018 */
[----:B------:R-:W-:Y:S01]  /*1ed0*/  IMAD.IADD R5, R89, 0x1, -R16 ;  /* 0x0000000159057824 */ /* 0x000fe200078e0a10 */
[----:B------:R-:W-:Y:S01]  /*1ee0*/  LOP3.LUT R29, R29, 0x7ffffffc, RZ, 0xc0, !PT ;  /* 0x7ffffffc1d1d7812 */ /* 0x000fe200078ec0ff */
[----:B------:R-:W-:-:S02]  /*1ef0*/  IMAD.MOV.U32 R55, RZ, RZ, -0x80 ;  /* 0xffffff80ff377424 */ /* 0x000fc400078e00ff */
[C---:B0-----:R-:W-:Y:S01]  /*1f00*/  FMUL.FTZ R3, R0.reuse, R26 ;  /* 0x0000001a00037220 */ /* 0x041fe20000410000 */
[----:B------:R-:W-:Y:S02]  /*1f10*/  IMAD R5, R5, 0x8, R32 ;  /* 0x0000000805057824 */ /* 0x000fe400078e0220 */
[----:B------:R-:W-:Y:S01]  /*1f20*/  FMUL.FTZ R22, R0, R46 ;  /* 0x0000002e00167220 */ /* 0x000fe20000410000 */
[----:B------:R-:W-:Y:S01]  /*1f30*/  IMAD R78, R18, R55, 0x80 ;  /* 0x00000080124e7424 */ /* 0x000fe200078e0237 */
[----:B------:R-:W-:Y:S01]  /*1f40*/  UISETP.NE.AND UP0, UPT, UR45, URZ, UPT ;  /* 0x0000003f2d00728c */ /* 0x000fe2000bf05270 */
[----:B------:R-:W-:Y:S02]  /*1f50*/  IMAD.MOV.U32 R71, RZ, RZ, R5 ;  /* 0x000000ffff477224 */ /* 0x000fe400078e0005 */
[----:B------:R-:W-:Y:S01]  /*1f60*/  FMUL.FTZ R9, R0, R30 ;  /* 0x0000001e00097220 */ /* 0x000fe20000410000 */
[----:B------:R-:W-:Y:S01]  /*1f70*/  @P1 IMAD.HI.U32 R16, R5, UR4, RZ ;  /* 0x0000000405101c27 */ /* 0x000fe2000f8e00ff */
[----:B------:R-:W-:-:S03]  /*1f80*/  @UP1 ULDC UR4, c[0x0][0x450] ;  /* 0x0001140000041ab9 */ /* 0x000fc60000000800 */
[C---:B------:R-:W-:Y:S01]  /*1f90*/  FMUL.FTZ R11, R0.reuse, R34 ;  /* 0x00000022000b7220 */ /* 0x040fe20000410000 */
[C---:B------:R-:W-:Y:S01]  /*1fa0*/  FMUL.FTZ R20, R0.reuse, R42 ;  /* 0x0000002a00147220 */ /* 0x040fe20000410000 */
[C---:B------:R-:W-:Y:S01]  /*1fb0*/  FMUL.FTZ R46, R0.reuse, R49 ;  /* 0x00000031002e7220 */ /* 0x040fe20000410000 */
[----:B------:R-:W-:Y:S01]  /*1fc0*/  @P2 SHF.R.U32.HI R71, RZ, UR4, R16 ;  /* 0x00000004ff472c19 */ /* 0x000fe20008011610 */
[----:B------:R-:W-:Y:S01]  /*1fd0*/  UIADD3 UR4, UR44, 0x17040, URZ ;  /* 0x000170402c047890 */ /* 0x000fe2000fffe03f */
[----:B------:R-:W-:Y:S01]  /*1fe0*/  FMUL.FTZ R26, R0, R50 ;  /* 0x00000032001a7220 */ /* 0x000fe20000410000 */
[----:B------:R-:W-:Y:S02]  /*1ff0*/  IMAD.IADD R2, R2, 0x1, -R29 ;  /* 0x0000000102027824 */ /* 0x000fe400078e0a1d */
[----:B------:R-:W-:Y:S01]  /*2000*/  FMUL.FTZ R95, R0, R33 ;  /* 0x00000021005f7220 */ /* 0x000fe20000410000 */
[----:B------:R-:W-:Y:S01]  /*2010*/  UPRMT UR4, UR47, 0x654, UR4 ;  /* 0x000006542f047896 */ /* 0x000fe20008000004 */
[----:B------:R-:W0:Y:S01]  /*2020*/  SHFL.IDX PT, R64, R71, RZ, 0x1c1f ;  /* 0x001c1fff47407589 */ /* 0x000e2200000e0000 */
[----:B------:R-:W-:-:S02]  /*2030*/  VIADD R55, R78, 0x1 ;  /* 0x000000014e377836 */ /* 0x000fc40000000000 */
[C---:B------:R-:W-:Y:S01]  /*2040*/  FMUL.FTZ R12, R0.reuse, R35 ;  /* 0x00000023000c7220 */ /* 0x040fe20000410000 */
[C---:B------:R-:W-:Y:S01]  /*2050*/  FMUL.FTZ R96, R0.reuse, R36 ;  /* 0x0000002400607220 */ /* 0x040fe20000410000 */
[C---:B------:R-:W-:Y:S01]  /*2060*/  FMUL.FTZ R15, R0.reuse, R43 ;  /* 0x0000002b000f7220 */ /* 0x040fe20000410000 */
[C---:B------:R-:W-:Y:S01]  /*2070*/  FMUL.FTZ R42, R0.reuse, R45 ;  /* 0x0000002d002a7220 */ /* 0x040fe20000410000 */
[C---:B------:R-:W-:Y:S01]  /*2080*/  FMUL.FTZ R49, R0.reuse, R52 ;  /* 0x0000003400317220 */ /* 0x040fe20000410000 */
[C---:B------:R-:W-:Y:S01]  /*2090*/  FMUL.FTZ R50, R0.reuse, R53 ;  /* 0x0000003500327220 */ /* 0x040fe20000410000 */
[C---:B------:R-:W-:Y:S01]  /*20a0*/  FMUL.FTZ R30, R0.reuse, R54 ;  /* 0x00000036001e7220 */ /* 0x040fe20000410000 */
[C---:B------:R-:W-:Y:S01]  /*20b0*/  FMUL.FTZ R34, R0.reuse, R59 ;  /* 0x0000003b00227220 */ /* 0x040fe20000410000 */
[C---:B-1----:R-:W-:Y:S01]  /*20c0*/  FMUL.FTZ R8, R0.reuse, R24 ;  /* 0x0000001800087220 */ /* 0x042fe20000410000 */
        /* <DEDUP_REMOVED lines=30> */
[----:B------:R-:W-:Y:S01]  /*22b0*/  FMUL.FTZ R29, R0, R87 ;  /* 0x00000057001d7220 */ /* 0x000fe20000410000 */
[----:B------:R-:W-:Y:S01]  /*22c0*/  IMAD R16, R2, -0x2, R55 ;  /* 0xfffffffe02107824 */ /* 0x000fe200078e0237 */
[----:B------:R-:W-:Y:S01]  /*22d0*/  SYNCS.ARRIVE.TRANS64.RED.A1T0 RZ, [UR4], RZ ;  /* 0x000000ffffff79a7 */ /* 0x000fe20008100404 */
[----:B------:R-:W-:Y:S01]  /*22e0*/  ULDC UR25, c[0x0][0x2f0] ;  /* 0x0000bc0000197ab9 */ /* 0x000fe20000000800 */
[----:B------:R-:W-:Y:S01]  /*22f0*/  ULDC UR4, c[0x0][0x288] ;  /* 0x0000a20000047ab9 */ /* 0x000fe20000000800 */
[----:B------:R-:W-:Y:S01]  /*2300*/  PLOP3.LUT P1, PT, PT, PT, UP0, 0x40, 0x0 ;  /* 0x000000000000781c */ /* 0x000fe20003f2e808 */
[C---:B------:R-:W-:Y:S01]  /*2310*/  IMAD R16, R17.reuse, UR25, R16 ;  /* 0x0000001911107c24 */ /* 0x040fe2000f8e0210 */
[----:B------:R-:W1:Y:S01]  /*2320*/  MUFU.TANH R8, R8 ;  /* 0x0000000800087308 */ /* 0x000e620000002400 */
[----:B------:R-:W-:Y:S01]  /*2330*/  IMAD.U32 R55, RZ, RZ, UR4 ;  /* 0x00000004ff377e24 */ /* 0x000fe2000f8e00ff */
[----:B------:R-:W-:Y:S01]  /*2340*/  ULDC UR20, c[0x0][0x9dc] ;  /* 0x0002770000147ab9 */ /* 0x000fe20000000800 */
[----:B------:R-:W-:Y:S01]  /*2350*/  IMAD R65, R17, UR25, R78 ;  /* 0x0000001911417c24 */ /* 0x000fe2000f8e024e */
[----:B------:R-:W-:Y:S01]  /*2360*/  ULOP3.LUT UR20, URZ, UR20, URZ, 0x33, !UPT ;  /* 0x000000143f147292 */ /* 0x000fe2000f8e333f */
[----:B------:R-:W-:Y:S01]  /*2370*/  IMAD.IADD R16, R16, 0x1, -R55 ;  /* 0x0000000110107824 */ /* 0x000fe200078e0a37 */
[----:B------:R-:W-:Y:S01]  /*2380*/  ULDC UR11, c[0x0][0x9e0] ;  /* 0x00027800000b7ab9 */ /* 0x000fe20000000800 */
[----:B------:R-:W-:Y:S01]  /*2390*/  IMAD R75, R2, -0x2, R65 ;  /* 0xfffffffe024b7824 */ /* 0x000fe200078e0241 */
[----:B------:R-:W2:Y:S01]  /*23a0*/  MUFU.TANH R91, R91 ;  /* 0x0000005b005b7308 */ /* 0x000ea20000002400 */
[----:B------:R-:W-:Y:S01]  /*23b0*/  VIADD R80, R16, UR11 ;  /* 0x0000000b10507c36 */ /* 0x000fe20008000000 */
[----:B------:R-:W-:Y:S01]  /*23c0*/  LEA R76, R18, 0xffffff80, 0x7 ;  /* 0xffffff80124c7811 */ /* 0x000fe200078e38ff */
[----:B------:R-:W-:-:S03]  /*23d0*/  VIADD R77, R16, UR20 ;  /* 0x00000014104d7c36 */ /* 0x000fc60008000000 */
[----:B0-----:R-:W-:Y:S01]  /*23e0*/  VIADDMNMX R73, R64, R80, R75, PT ;  /* 0x0000005040497246 */ /* 0x001fe2000380014b */
[----:B------:R-:W-:Y:S01]  /*23f0*/  IMAD.IADD R74, R77, 0x1, R64 ;  /* 0x000000014d4a7824 */ /* 0x000fe200078e0240 */
[----:B------:R-:W0:Y:S08]  /*2400*/  MUFU.TANH R3, R3 ;  /* 0x0000000300037308 */ /* 0x000e300000002400 */
[----:B------:R-:W3:Y:S08]  /*2410*/  MUFU.TANH R4, R4 ;  /* 0x0000000400047308 */ /* 0x000ef00000002400 */
[----:B------:R-:W4:Y:S08]  /*2420*/  MUFU.TANH R92, R92 ;  /* 0x0000005c005c7308 */ /* 0x000f300000002400 */
[----:B------:R-:W0:Y:S08]  /*2430*/  MUFU.TANH R93, R93 ;  /* 0x0000005d005d7308 */ /* 0x000e300000002400 */
        /* <DEDUP_REMOVED lines=57> */
[----:B------:R-:W0:Y:S01]  /*27d0*/  MUFU.TANH R29, R29 ;  /* 0x0000001d001d7308 */ /* 0x000e220000002400 */
[----:B-1234-:R-:W-:Y:S05]  /*27e0*/  @P1 BRA `(.L_x_775) ;  /* 0x0000000000641947 */ /* 0x01efea0003800000 */
[----:B------:R-:W-:Y:S01]  /*27f0*/  IMAD R16, R17, UR25, R64 ;  /* 0x0000001911107c24 */ /* 0x000fe2000f8e0240 */
[----:B------:R-:W-:Y:S03]  /*2800*/  BSSY B0, `(.L_x_776) ;  /* 0x0000013000007945 */ /* 0x000fe60003800000 */
[----:B------:R-:W-:-:S05]  /*2810*/  IMAD.IADD R67, R16, 0x1, -R55 ;  /* 0x0000000110437824 */ /* 0x000fca00078e0a37 */
[----:B------:R-:W-:-:S13]  /*2820*/  ISETP.GT.AND P1, PT, R67, -0x1, PT ;  /* 0xffffffff4300780c */ /* 0x000fda0003f24270 */
[----:B------:R-:W-:Y:S05]  /*2830*/  @P1 BRA `(.L_x_777) ;  /* 0x0000000000241947 */ /* 0x000fea0003800000 */
[----:B------:R-:W-:Y:S01]  /*2840*/  ULDC UR4, c[0x0][0x9e4] ;  /* 0x0002790000047ab9 */ /* 0x000fe20000000800 */
[----:B------:R-:W-:Y:S01]  /*2850*/  LOP3.LUT R67, RZ, R67, RZ, 0x33, !PT ;  /* 0x00000043ff437212 */ /* 0x000fe200078e33ff */
[----:B------:R-:W-:-:S05]  /*2860*/  IMAD.U32 R16, RZ, RZ, UR4 ;  /* 0x00000004ff107e24 */ /* 0x000fca000f8e00ff */
[----:B------:R-:W-:-:S13]  /*2870*/  ISETP.NE.AND P1, PT, R16, 0x1, PT ;  /* 0x000000011000780c */ /* 0x000fda0003f25270 */
[----:B------:R-:W1:Y:S02]  /*2880*/  @P1 LDC.64 R64, c[0x0][0x9e8] ;  /* 0x00027a00ff401b82 */ /* 0x000e640000000a00 */
[----:B-1----:R-:W-:-:S05]  /*2890*/  @P1 IMAD.HI.U32 R64, R67, R64, RZ ;  /* 0x0000004043401227 */ /* 0x002fca00078e00ff */
[----:B------:R-:W-:-:S04]  /*28a0*/  @P1 SHF.R.U32.HI R67, RZ, R65, R64 ;  /* 0x00000041ff431219 */ /* 0x000fc80000011640 */
[----:B------:R-:W-:Y:S01]  /*28b0*/  LOP3.LUT R67, RZ, R67, RZ, 0x33, !PT ;  /* 0x00000043ff437212 */ /* 0x000fe200078e33ff */
[----:B------:R-:W-:Y:S06]  /*28c0*/  BRA `(.L_x_778) ;  /* 0x0000000000187947 */ /* 0x000fec0003800000 */
.L_x_777:
[----:B------:R-:W-:Y:S02]  /*28d0*/  ULDC UR4, c[0x0][0x9e4] ;  /* 0x0002790000047ab9 */ /* 0x000fe40000000800 */
[----:B------:R-:W-:-:S05]  /*28e0*/  IMAD.U32 R16, RZ, RZ, UR4 ;  /* 0x00000004ff107e24 */ /* 0x000fca000f8e00ff */
[----:B------:R-:W-:-:S13]  /*28f0*/  ISETP.NE.AND P1, PT, R16, 0x1, PT ;  /* 0x000000011000780c */ /* 0x000fda0003f25270 */
[----:B------:R-:W1:Y:S02]  /*2900*/  @P1 LDC.64 R64, c[0x0][0x9e8] ;  /* 0x00027a00ff401b82 */ /* 0x000e640000000a00 */
[----:B-1----:R-:W-:-:S05]  /*2910*/  @P1 IMAD.HI.U32 R64, R67, R64, RZ ;  /* 0x0000004043401227 */ /* 0x002fca00078e00ff */
[----:B------:R-:W-:-:S07]  /*2920*/  @P1 SHF.R.U32.HI R67, RZ, R65, R64 ;  /* 0x00000041ff431219 */ /* 0x000fce0000011640 */
.L_x_778:
[----:B------:R-:W-:Y:S05]  /*2930*/  BSYNC B0 ;  /* 0x0000000000007941 */ /* 0x000fea0003800000 */
.L_x_776:
[----:B------:R-:W-:-:S04]  /*2940*/  IMAD R67, R67, R16, -R76 ;  /* 0x0000001043437224 */ /* 0x000fc800078e0a4c */
[----:B------:R-:W-:-:S05]  /*2950*/  IMAD R67, R2, -0x2, R67 ;  /* 0xfffffffe02437824 */ /* 0x000fca00078e0243 */
[----:B------:R-:W-:Y:S02]  /*2960*/  VIADDMNMX R73, R67, R16, R73, PT ;  /* 0x0000001043497246 */ /* 0x000fe40003800149 */
[----:B------:R-:W-:-:S07]  /*2970*/  VIMNMX R74, R74, R67, !PT ;  /* 0x000000434a4a7248 */ /* 0x000fce0007fe0100 */
.L_x_775:
[C---:B------:R-:W-:Y:S01]  /*2980*/  ISETP.GE.AND P6, PT, R78.reuse, 0xa, PT ;  /* 0x0000000a4e00780c */ /* 0x040fe20003fc6270 */
[----:B------:R-:W-:Y:S01]  /*2990*/  UISETP.NE.AND UP0, UPT, UR45, URZ, UPT ;  /* 0x0000003f2d00728c */ /* 0x000fe2000bf05270 */
[C---:B------:R-:W-:Y:S02]  /*29a0*/  ISETP.GE.AND P1, PT, R78.reuse, 0x2, PT ;  /* 0x000000024e00780c */ /* 0x040fe40003f26270 */
[C---:B------:R-:W-:Y:S02]  /*29b0*/  ISETP.GE.AND P2, PT, R78.reuse, 0x9, PT ;  /* 0x000000094e00780c */ /* 0x040fe40003f46270 */
[----:B------:R-:W-:Y:S02]  /*29c0*/  ISETP.GE.AND P5, PT, R78, 0x11, PT ;  /* 0x000000114e00780c */ /* 0x000fe40003fa6270 */
[----:B------:R-:W-:Y:S02]  /*29d0*/  LOP3.LUT R16, R16, 0xfffffffb, RZ, 0xc0, !PT ;  /* 0xfffffffb10107812 */ /* 0x000fe400078ec0ff */
[----:B------:R-:W-:-:S02]  /*29e0*/  ISETP.GT.AND P4, PT, R74, 0x1, !P1 ;  /* 0x000000014a00780c */ /* 0x000fc40004f84270 */
[----:B------:R-:W-:Y:S02]  /*29f0*/  ISETP.GT.AND P3, PT, R74, 0x8, !P2 ;  /* 0x000000084a00780c */ /* 0x000fe40005764270 */
[----:B------:R-:W-:Y:S02]  /*2a00*/  @P6 LOP3.LUT R16, R16, 0x4, RZ, 0xfc, !PT ;  /* 0x0000000410106812 */ /* 0x000fe400078efcff */
[C---:B------:R-:W-:Y:S02]  /*2a10*/  ISETP.LT.OR P4, PT, R73.reuse, 0x2, P4 ;  /* 0x000000024900780c */ /* 0x040fe40002781670 */
[----:B------:R-:W-:Y:S02]  /*2a20*/  ISETP.LT.OR P3, PT, R73, 0x9, P3 ;  /* 0x000000094900780c */ /* 0x000fe40001f61670 */
[----:B------:R-:W-:Y:S02]  /*2a30*/  LOP3.LUT R16, R16, 0xfffffff7, RZ, 0xc0, !PT ;  /* 0xfffffff710107812 */ /* 0x000fe400078ec0ff */
[----:B------:R-:W-:-:S02]  /*2a40*/  FSEL R91, R91, -INF , !P4 ;  /* 0xff8000005b5b7808 */ /* 0x000fc40006000000 */
[----:B------:R-:W-:Y:S02]  /*2a50*/  FSEL R92, R92, -INF , !P3 ;  /* 0xff8000005c5c7808 */ /* 0x000fe40005800000 */
[----:B------:R-:W-:Y:S02]  /*2a60*/  ISETP.GT.AND P4, PT, R74, 0x9, !P6 ;  /* 0x000000094a00780c */ /* 0x000fe40007784270 */
[----:B------:R-:W-:Y:S02]  /*2a70*/  @P5 LOP3.LUT R16, R16, 0x8, RZ, 0xfc, !PT ;  /* 0x0000000810105812 */ /* 0x000fe400078efcff */
[----:B------:R-:W-:Y:S02]  /*2a80*/  ISETP.GT.AND P3, PT, R74, 0x10, !P5 ;  /* 0x000000104a00780c */ /* 0x000fe40006f64270 */
[----:B------:R-:W-:Y:S02]  /*2a90*/  ISETP.GE.AND P5, PT, R78, 0x12, PT ;  /* 0x000000124e00780c */ /* 0x000fe40003fa6270 */
[----:B------:R-:W-:-:S02]  /*2aa0*/  ISETP.LT.OR P4, PT, R73, 0xa, P4 ;  /* 0x0000000a4900780c */ /* 0x000fc40002781670 */
[----:B------:R-:W-:Y:S02]  /*2ab0*/  ISETP.LT.OR P3, PT, R73, 0x11, P3 ;  /* 0x000000114900780c */ /* 0x000fe40001f61670 */
[----:B0-----:R-:W-:Y:S02]  /*2ac0*/  FSEL R93, R93, -INF , !P4 ;  /* 0xff8000005d5d7808 */ /* 0x001fe40006000000 */
[----:B------:R-:W-:Y:S02]  /*2ad0*/  ISETP.GE.AND P4, PT, R78, 0x19, PT ;  /* 0x000000194e00780c */ /* 0x000fe40003f86270 */
[----:B------:R-:W-:Y:S02]  /*2ae0*/  LOP3.LUT R16, R16, 0xffffffef, RZ, 0xc0, !PT ;  /* 0xffffffef10107812 */ /* 0x000fe400078ec0ff */
[----:B------:R-:W-:Y:S02]  /*2af0*/  FSEL R94, R94, -INF , !P3 ;  /* 0xff8000005e5e7808 */ /* 0x000fe40005800000 */
[----:B------:R-:W-:-:S02]  /*2b00*/  ISETP.GT.AND P3, PT, R74, 0x11, !P5 ;  /* 0x000000114a00780c */ /* 0x000fc40006f64270 */
[----:B------:R-:W-:Y:S02]  /*2b10*/  @P5 LOP3.LUT R16, R16, 0x10, RZ, 0xfc, !PT ;  /* 0x0000001010105812 */ /* 0x000fe400078efcff */
[----:B------:R-:W-:Y:S02]  /*2b20*/  ISETP.LT.OR P3, PT, R73, 0x12, P3 ;  /* 0x000000124900780c */ /* 0x000fe40001f61670 */
[----:B------:R-:W-:Y:S02]  /*2b30*/  LOP3.LUT R16, R16, 0xfdffffff, RZ, 0xc0, !PT ;  /* 0xfdffffff10107812 */ /* 0x000fe400078ec0ff */
[----:B------:R-:W-:Y:S02]  /*2b40*/  FSEL R95, R95, -INF , !P3 ;  /* 0xff8000005f5f7808 */ /* 0x000fe40005800000 */
[----:B------:R-:W-:Y:S02]  /*2b50*/  @P4 LOP3.LUT R16, R16, 0x2000000, RZ, 0xfc, !PT ;  /* 0x0200000010104812 */ /* 0x000fe400078efcff */
[----:B------:R-:W-:-:S02]  /*2b60*/  ISETP.GT.AND P3, PT, R74, 0x18, !P4 ;  /* 0x000000184a00780c */ /* 0x000fc40006764270 */
[----:B------:R-:W-:Y:S02]  /*2b70*/  ISETP.GE.AND P4, PT, R78, 0x1a, PT ;  /* 0x0000001a4e00780c */ /* 0x000fe40003f86270 */
[----:B------:R-:W-:Y:S02]  /*2b80*/  ISETP.LT.OR P3, PT, R73, 0x19, P3 ;  /* 0x000000194900780c */ /* 0x000fe40001f61670 */
[----:B------:R-:W-:Y:S02]  /*2b90*/  LOP3.LUT R16, R16, 0xfeffffff, RZ, 0xc0, !PT ;  /* 0xfeffffff10107812 */ /* 0x000fe400078ec0ff */
[----:B------:R-:W-:Y:S02]  /*2ba0*/  FSEL R96, R96, -INF , !P3 ;  /* 0xff80000060607808 */ /* 0x000fe40005800000 */
[----:B------:R-:W-:-:S04]  /*2bb0*/  ISETP.GT.AND P3, PT, R74, 0x19, !P4 ;  /* 0x000000194a00780c */ /* 0x000fc80006764270 */
[----:B------:R-:W-:Y:S02]  /*2bc0*/  ISETP.LT.OR P3, PT, R73, 0x1a, P3 ;  /* 0x0000001a4900780c */ /* 0x000fe40001f61670 */
[----:B------:R-:W-:Y:S02]  /*2bd0*/  @P4 LOP3.LUT R16, R16, 0x1000000, RZ, 0xfc, !PT ;  /* 0x0100000010104812 */ /* 0x000fe400078efcff */
[----:B------:R-:W-:Y:S02]  /*2be0*/  ISETP.GE.AND P4, PT, R78, 0x21, PT ;  /* 0x000000214e00780c */ /* 0x000fe40003f86270 */
[----:B------:R-:W-:Y:S02]  /*2bf0*/  LOP3.LUT R16, R16, 0xff7fffff, RZ, 0xc0, !PT ;  /* 0xff7fffff10107812 */ /* 0x000fe400078ec0ff */
[----:B------:R-:W-:Y:S02]  /*2c00*/  FSEL R97, R97, -INF , !P3 ;  /* 0xff80000061617808 */ /* 0x000fe40005800000 */
[----:B------:R-:W-:-:S04]  /*2c10*/  ISETP.GT.AND P3, PT, R74, 0x20, !P4 ;  /* 0x000000204a00780c */ /* 0x000fc80006764270 */
[----:B------:R-:W-:-:S03]  /*2c20*/  ISETP.LT.OR P3, PT, R73, 0x21, P3 ;  /* 0x000000214900780c */ /* 0x000fc60001f61670 */
        /* <DEDUP_REMOVED lines=10> */
[----:B------:R-:W-:Y:S01]  /*2cd0*/  ISETP.GT.AND P3, PT, R74, 0x28, !P4 ;  /* 0x000000284a00780c */ /* 0x000fe20006764270 */
[----:B------:R-:W0:Y:S03]  /*2ce0*/  SHFL.IDX PT, R40, R71, 0x1, 0x1c1f ;  /* 0x003c1f0047287f89 */ /* 0x000e2600000e0000 */
        /* <DEDUP_REMOVED lines=93> */
[----:B------:R-:W-:Y:S02]  /*32c0*/  FSEL R61, R61, -INF , !P3 ;  /* 0xff8000003d3d7808 */ /* 0x000fe40005800000 */
[----:B------:R-:W-:Y:S02]  /*32d0*/  LOP3.LUT R16, R16, 0xfbffffff, RZ, 0xc0, !PT ;  /* 0xfbffffff10107812 */ /* 0x000fe400078ec0ff */
[----:B------:R-:W-:-:S04]  /*32e0*/  ISETP.GT.AND P3, PT, R74, 0x68, !P4 ;  /* 0x000000684a00780c */ /* 0x000fc80006764270 */
[----:B------:R-:W-:-:S03]  /*32f0*/  ISETP.LT.OR P3, PT, R73, 0x69, P3 ;  /* 0x000000694900780c */ /* 0x000fc60001f61670 */
[----:B------:R-:W-:Y:S02]  /*3300*/  @P4 LOP3.LUT R16, R16, 0x4000000, RZ, 0xfc, !PT ;  /* 0x0400000010104812 */ /* 0x000fe400078efcff */
[----:B------:R-:W-:Y:S02]  /*3310*/  ISETP.GE.AND P4, PT, R78, 0x6a, PT ;  /* 0x0000006a4e00780c */ /* 0x000fe40003f86270 */
[----:B------:R-:W-:Y:S02]  /*3320*/  FSEL R62, R62, -INF , !P3 ;  /* 0xff8000003e3e7808 */ /* 0x000fe40005800000 */
[----:B------:R-:W-:Y:S02]  /*3330*/  ISETP.GT.AND P3, PT, R74, 0x69, !P4 ;  /* 0x000000694a00780c */ /* 0x000fe40006764270 */
[----:B------:R-:W-:Y:S02]  /*3340*/  LOP3.LUT R16, R16, 0xffffffdf, RZ, 0xc0, !PT ;  /* 0xffffffdf10107812 */ /* 0x000fe400078ec0ff */
[----:B------:R-:W-:-:S04]  /*3350*/  ISETP.LT.OR P3, PT, R73, 0x6a, P3 ;  /* 0x0000006a4900780c */ /* 0x000fc80001f61670 */
[----:B------:R-:W-:Y:S02]  /*3360*/  FSEL R63, R63, -INF , !P3 ;  /* 0xff8000003f3f7808 */ /* 0x000fe40005800000 */
[----:B------:R-:W-:Y:S02]  /*3370*/  ISETP.GE.AND P3, PT, R78, 0x71, PT ;  /* 0x000000714e00780c */ /* 0x000fe40003f66270 */
[----:B------:R-:W-:Y:S02]  /*3380*/  @P4 LOP3.LUT R16, R16, 0x20, RZ, 0xfc, !PT ;  /* 0x0000002010104812 */ /* 0x000fe400078efcff */
[----:B------:R-:W-:Y:S02]  /*3390*/  ISETP.GT.AND P4, PT, R74, 0x70, !P3 ;  /* 0x000000704a00780c */ /* 0x000fe40005f84270 */
[----:B------:R-:W-:Y:S02]  /*33a0*/  LOP3.LUT R16, R16, 0xfffffffd, RZ, 0xc0, !PT ;  /* 0xfffffffd10107812 */ /* 0x000fe400078ec0ff */
[----:B------:R-:W-:-:S04]  /*33b0*/  ISETP.LT.OR P4, PT, R73, 0x71, P4 ;  /* 0x000000714900780c */ /* 0x000fc80002781670 */
[----:B------:R-:W-:Y:S02]  /*33c0*/  FSEL R42, R69, -INF , !P4 ;  /* 0xff800000452a7808 */ /* 0x000fe40006000000 */
[----:B------:R-:W-:Y:S02]  /*33d0*/  ISETP.GE.AND P4, PT, R78, 0x72, PT ;  /* 0x000000724e00780c */ /* 0x000fe40003f86270 */
[----:B0-----:R-:W-:Y:S02]  /*33e0*/  VIADDMNMX R69, R40, R80, R75, PT ;  /* 0x0000005028457246 */ /* 0x001fe4000380014b */
[----:B------:R-:W-:-:S04]  /*33f0*/  ISETP.GT.AND P5, PT, R74, 0x71, !P4 ;  /* 0x000000714a00780c */ /* 0x000fc800067a4270 */
[----:B------:R-:W-:-:S04]  /*3400*/  ISETP.LT.OR P5, PT, R73, 0x72, P5 ;  /* 0x000000724900780c */ /* 0x000fc80002fa1670 */
[----:B------:R-:W-:Y:S01]  /*3410*/  FSEL R45, R70, -INF , !P5 ;  /* 0xff800000462d7808 */ /* 0x000fe20006800000 */
[----:B------:R-:W-:Y:S01]  /*3420*/  IMAD.IADD R70, R77, 0x1, R40 ;  /* 0x000000014d467824 */ /* 0x000fe200078e0228 */
[----:B------:R-:W-:-:S04]  /*3430*/  ISETP.GE.AND P5, PT, R78, 0x79, PT ;  /* 0x000000794e00780c */ /* 0x000fc80003fa6270 */
[----:B------:R-:W-:-:S04]  /*3440*/  ISETP.GT.AND P6, PT, R74, 0x78, !P5 ;  /* 0x000000784a00780c */ /* 0x000fc80006fc4270 */
[----:B------:R-:W-:-:S04]  /*3450*/  ISETP.LT.OR P6, PT, R73, 0x79, P6 ;  /* 0x000000794900780c */ /* 0x000fc800037c1670 */
[----:B------:R-:W-:Y:S02]  /*3460*/  FSEL R39, R84, -INF , !P6 ;  /* 0xff80000054277808 */ /* 0x000fe40007000000 */
[----:B------:R-:W-:-:S13]  /*3470*/  ISETP.GE.AND P6, PT, R78, 0x1, PT ;  /* 0x000000014e00780c */ /* 0x000fda0003fc6270 */
[----:B------:R-:W-:Y:S02]  /*3480*/  @P6 LOP3.LUT R16, R16, 0x2, RZ, 0xfc, !PT ;  /* 0x0000000210106812 */ /* 0x000fe400078efcff */
[----:B------:R-:W-:Y:S02]  /*3490*/  ISETP.GT.AND P6, PT, R74, RZ, !P6 ;  /* 0x000000ff4a00720c */ /* 0x000fe400077c4270 */
[----:B------:R-:W-:Y:S02]  /*34a0*/  LOP3.LUT R16, R16, 0xfffffffe, RZ, 0xc0, !PT ;  /* 0xfffffffe10107812 */ /* 0x000fe400078ec0ff */
[----:B------:R-:W-:-:S04]  /*34b0*/  ISETP.LT.OR P6, PT, R73, 0x1, P6 ;  /* 0x000000014900780c */ /* 0x000fc800037c1670 */
[----:B------:R-:W-:Y:S02]  /*34c0*/  FSEL R72, R8, -INF , !P6 ;  /* 0xff80000008487808 */ /* 0x000fe40007000000 */
[----:B------:R-:W-:-:S13]  /*34d0*/  ISETP.GE.AND P6, PT, R78, 0x7a, PT ;  /* 0x0000007a4e00780c */ /* 0x000fda0003fc6270 */
[----:B------:R-:W-:Y:S02]  /*34e0*/  @P6 LOP3.LUT R16, R16, 0x1, RZ, 0xfc, !PT ;  /* 0x0000000110106812 */ /* 0x000fe400078efcff */
[----:B------:R-:W-:-:S04]  /*34f0*/  ISETP.GT.AND P6, PT, R74, 0x79, !P6 ;  /* 0x000000794a00780c */ /* 0x000fc800077c4270 */
[----:B------:R-:W-:-:S04]  /*3500*/  ISETP.LT.OR P6, PT, R73, 0x7a, P6 ;  /* 0x0000007a4900780c */ /* 0x000fc800037c1670 */
[----:B------:R-:W-:Y:S02]  /*3510*/  FSEL R8, R85, -INF , !P6 ;  /* 0xff80000055087808 */ /* 0x000fe40007000000 */
[----:B------:R-:W-:-:S13]  /*3520*/  PLOP3.LUT P6, PT, PT, PT, UP0, 0x40, 0x0 ;  /* 0x000000000000781c */ /* 0x000fda0003fce808 */
[----:B------:R-:W-:Y:S05]  /*3530*/  @P6 BRA `(.L_x_779) ;  /* 0x0000000000646947 */ /* 0x000fea0003800000 */
        /* <DEDUP_REMOVED lines=9> */
[----:B------:R-:W0:Y:S02]  /*35d0*/  @P6 LDC.64 R40, c[0x0][0x9e8] ;  /* 0x00027a00ff286b82 */ /* 0x000e240000000a00 */
[----:B0-----:R-:W-:-:S05]  /*35e0*/  @P6 IMAD.HI.U32 R40, R71, R40, RZ ;  /* 0x0000002847286227 */ /* 0x001fca00078e00ff */
[----:B------:R-:W-:-:S04]  /*35f0*/  @P6 SHF.R.U32.HI R71, RZ, R41, R40 ;  /* 0x00000029ff476219 */ /* 0x000fc80000011628 */
[----:B------:R-:W-:Y:S01]  /*3600*/  LOP3.LUT R71, RZ, R71, RZ, 0x33, !PT ;  /* 0x00000047ff477212 */ /* 0x000fe200078e33ff */
[----:B------:R-:W-:Y:S06]  /*3610*/  BRA `(.L_x_782) ;  /* 0x0000000000187947 */ /* 0x000fec0003800000 */
.L_x_781:
[----:B------:R-:W-:Y:S02]  /*3620*/  ULDC UR4, c[0x0][0x9e4] ;  /* 0x0002790000047ab9 */ /* 0x000fe40000000800 */
[----:B------:R-:W-:-:S05]  /*3630*/  IMAD.U32 R74, RZ, RZ, UR4 ;  /* 0x00000004ff4a7e24 */ /* 0x000fca000f8e00ff */
[----:B------:R-:W-:-:S13]  /*3640*/  ISETP.NE.AND P6, PT, R74, 0x1, PT ;  /* 0x000000014a00780c */ /* 0x000fda0003fc5270 */
[----:B------:R-:W0:Y:S02]  /*3650*/  @P6 LDC.64 R40, c[0x0][0x9e8] ;  /* 0x00027a00ff286b82 */ /* 0x000e240000000a00 */
[----:B0-----:R-:W-:-:S05]  /*3660*/  @P6 IMAD.HI.U32 R40, R71, R40, RZ ;  /* 0x0000002847286227 */ /* 0x001fca00078e00ff */
[----:B------:R-:W-:-:S07]  /*3670*/  @P6 SHF.R.U32.HI R71, RZ, R41, R40 ;  /* 0x00000029ff476219 */ /* 0x000fce0000011628 */
.L_x_782:
[----:B------:R-:W-:Y:S05]  /*3680*/  BSYNC B0 ;  /* 0x0000000000007941 */ /* 0x000fea0003800000 */
.L_x_780:
[----:B------:R-:W-:-:S04]  /*3690*/  IMAD R71, R71, R74, -R76 ;  /* 0x0000004a47477224 */ /* 0x000fc800078e0a4c */
[----:B------:R-:W-:-:S05]  /*36a0*/  IMAD R71, R2, -0x2, R71 ;  /* 0xfffffffe02477824 */ /* 0x000fca00078e0247 */
[----:B------:R-:W-:Y:S02]  /*36b0*/  VIADDMNMX R69, R71, R74, R69, PT ;  /* 0x0000004a47457246 */ /* 0x000fe40003800145 */
[----:B------:R-:W-:-:S07]  /*36c0*/  VIMNMX R70, R70, R71, !PT ;  /* 0x0000004746467248 */ /* 0x000fce0007fe0100 */
.L_x_779:
[----:B------:R-:W-:Y:S01]  /*36d0*/  ISETP.GT.AND P1, PT, R70, 0x1, !P1 ;  /* 0x000000014600780c */ /* 0x000fe20004f24270 */
[----:B------:R-:W-:Y:S01]  /*36e0*/  ULDC UR10, c[0x0][0x988] ;  /* 0x00026200000a7ab9 */ /* 0x000fe20000000800 */
[----:B------:R-:W-:Y:S01]  /*36f0*/  LOP3.LUT P6, RZ, R16, 0x4, RZ, 0xc0, !PT ;  /* 0x0000000410ff7812 */ /* 0x000fe200078cc0ff */
[----:B------:R-:W-:Y:S01]  /*3700*/  IMAD.U32 R76, RZ, RZ, UR10 ;  /* 0x0000000aff4c7e24 */ /* 0x000fe2000f8e00ff */
[----:B------:R-:W-:Y:S01]  /*3710*/  ISETP.LT.OR P1, PT, R69, 0x2, P1 ;  /* 0x000000024500780c */ /* 0x000fe20000f21670 */
[----:B------:R-:W-:Y:S01]  /*3720*/  UISETP.NE.AND UP1, UPT, UR42, URZ, UPT ;  /* 0x0000003f2a00728c */ /* 0x000fe2000bf25270 */
[----:B------:R-:W-:Y:S01]  /*3730*/  ISETP.GT.AND P2, PT, R70, 0x8, !P2 ;  /* 0x000000084600780c */ /* 0x000fe20005744270 */
[----:B------:R-:W-:Y:S01]  /*3740*/  UISETP.NE.AND UP0, UPT, UR45, URZ, UPT ;  /* 0x0000003f2d00728c */ /* 0x000fe2000bf05270 */
[----:B------:R-:W-:Y:S02]  /*3750*/  FSEL R4, R4, -INF , !P1 ;  /* 0xff80000004047808 */ /* 0x000fe40004800000 */
[----:B------:R-:W-:-:S02]  /*3760*/  ISETP.GT.AND P1, PT, R70, 0x9, !P6 ;  /* 0x000000094600780c */ /* 0x000fc40007724270 */
[C---:B------:R-:W-:Y:S02]  /*3770*/  ISETP.LT.OR P2, PT, R69.reuse, 0x9, P2 ;  /* 0x000000094500780c */ /* 0x040fe40001741670 */
[----:B------:R-:W-:Y:S02]  /*3780*/  ISETP.LT.OR P1, PT, R69, 0xa, P1 ;  /* 0x0000000a4500780c */ /* 0x000fe40000f21670 */
[----:B------:R-:W-:Y:S01]  /*3790*/  FSEL R9, R9, -INF , !P2 ;  /* 0xff80000009097808 */ /* 0x000fe20005000000 */
[----:B------:R-:W-:Y:S01]  /*37a0*/  @UP1 ULDC UR4, c[0x0][0x44c] ;  /* 0x0001130000041ab9 */ /* 0x000fe20000000800 */
[----:B------:R-:W-:Y:S01]  /*37b0*/  FSEL R10, R10, -INF , !P1 ;  /* 0xff8000000a0a7808 */ /* 0x000fe20004800000 */
[----:B------:R-:W-:Y:S01]  /*37c0*/  UIMAD.WIDE.U32 UR4, UR46, UR4, URZ ;  /* 0x000000042e0472a5 */ /* 0x000fe2000f8e003f */
[C---:B------:R-:W-:Y:S01]  /*37d0*/  LOP3.LUT P1, RZ, R16.reuse, 0x8, RZ, 0xc0, !PT ;  /* 0x0000000810ff7812 */ /* 0x040fe2000782c0ff */
[----:B------:R-:W-:Y:S01]  /*37e0*/  @UP1 ULDC UR14, c[0x0][0x450] ;  /* 0x00011400000e1ab9 */ /* 0x000fe20000000800 */
[----:B------:R-:W-:Y:S01]  /*37f0*/  LOP3.LUT P2, RZ, R16, 0x40000, RZ, 0xc0, !PT ;  /* 0x0004000010ff7812 */ /* 0x000fe2000784c0ff */
[----:B------:R-:W-:Y:S01]  /*3800*/  @UP1 USHF.R.U32.HI UR46, URZ, UR14, UR5 ;  /* 0x0000000e3f2e1299 */ /* 0x000fe20008011605 */
[----:B------:R-:W-:-:S02]  /*3810*/  ISETP.GT.AND P1, PT, R70, 0x10, !P1 ;  /* 0x000000104600780c */ /* 0x000fc40004f24270 */
[----:B------:R-:W-:Y:S02]  /*3820*/  LOP3.LUT P6, RZ, R16, 0x20000, RZ, 0xc0, !PT ;  /* 0x0002000010ff7812 */ /* 0x000fe400078cc0ff */
[----:B------:R-:W-:Y:S02]  /*3830*/  ISETP.LT.OR P1, PT, R69, 0x11, P1 ;  /* 0x000000114500780c */ /* 0x000fe40000f21670 */
[----:B------:R-:W-:Y:S02]  /*3840*/  ISETP.GT.AND P3, PT, R70, 0x70, !P3 ;  /* 0x000000704600780c */ /* 0x000fe40005f64270 */
[----:B------:R-:W-:Y:S02]  /*3850*/  FSEL R40, R11, -INF , !P1 ;  /* 0xff8000000b287808 */ /* 0x000fe40004800000 */
[----:B------:R-:W-:Y:S02]  /*3860*/  LOP3.LUT P1, RZ, R16, 0x10, RZ, 0xc0, !PT ;  /* 0x0000001010ff7812 */ /* 0x000fe4000782c0ff */
[----:B------:R-:W-:-:S02]  /*3870*/  FMNMX.FTZ R11, R72, R91, !PT ;  /* 0x0000005b480b7209 */ /* 0x000fc40007810000 */
[----:B------:R-:W-:Y:S02]  /*3880*/  ISETP.GT.AND P1, PT, R70, 0x11, !P1 ;  /* 0x000000114600780c */ /* 0x000fe40004f24270 */
[----:B------:R-:W-:Y:S02]  /*3890*/  FMNMX.FTZ R74, R92, R11, !PT ;  /* 0x0000000b5c4a7209 */ /* 0x000fe40007810000 */
[----:B------:R-:W-:Y:S02]  /*38a0*/  ISETP.LT.OR P1, PT, R69, 0x12, P1 ;  /* 0x000000124500780c */ /* 0x000fe40000f21670 */
[----:B------:R-:W-:Y:S02]  /*38b0*/  FMNMX.FTZ R11, R93, R74, !PT ;  /* 0x0000004a5d0b7209 */ /* 0x000fe40007810000 */
[----:B------:R-:W-:Y:S02]  /*38c0*/  FSEL R12, R12, -INF , !P1 ;  /* 0xff8000000c0c7808 */ /* 0x000fe40004800000 */
[----:B------:R-:W-:-:S02]  /*38d0*/  LOP3.LUT P1, RZ, R16, 0x2000000, RZ, 0xc0, !PT ;  /* 0x0200000010ff7812 */ /* 0x000fc4000782c0ff */
[----:B------:R-:W-:Y:S02]  /*38e0*/  FMNMX.FTZ R74, R94, R11, !PT ;  /* 0x0000000b5e4a7209 */ /* 0x000fe40007810000 */
[----:B------:R-:W-:Y:S02]  /*38f0*/  ISETP.GT.AND P1, PT, R70, 0x18, !P1 ;  /* 0x000000184600780c */ /* 0x000fe40004f24270 */
[----:B------:R-:W-:Y:S02]  /*3900*/  FMNMX.FTZ R11, R95, R74, !PT ;  /* 0x0000004a5f0b7209 */ /* 0x000fe40007810000 */
[----:B------:R-:W-:Y:S02]  /*3910*/  ISETP.LT.OR P1, PT, R69, 0x19, P1 ;  /* 0x000000194500780c */ /* 0x000fe40000f21670 */
[----:B------:R-:W-:Y:S02]  /*3920*/  FMNMX.FTZ R74, R96, R11, !PT ;  /* 0x0000000b604a7209 */ /* 0x000fe40007810000 */
[----:B------:R-:W-:-:S02]  /*3930*/  FSEL R14, R14, -INF , !P1 ;  /* 0xff8000000e0e7808 */ /* 0x000fc40004800000 */
[----:B------:R-:W-:Y:S02]  /*3940*/  LOP3.LUT P1, RZ, R16, 0x1000000, RZ, 0xc0, !PT ;  /* 0x0100000010ff7812 */ /* 0x000fe4000782c0ff */
[----:B------:R-:W-:Y:S02]  /*3950*/  FMNMX.FTZ R74, R97, R74, !PT ;  /* 0x0000004a614a7209 */ /* 0x000fe40007810000 */
[----:B------:R-:W-:Y:S02]  /*3960*/  ISETP.GT.AND P1, PT, R70, 0x19, !P1 ;  /* 0x000000194600780c */ /* 0x000fe40004f24270 */
[----:B------:R-:W-:Y:S02]  /*3970*/  FMNMX.FTZ R11, R67, R74, !PT ;  /* 0x0000004a430b7209 */ /* 0x000fe40007810000 */
[----:B------:R-:W-:Y:S02]  /*3980*/  ISETP.LT.OR P1, PT, R69, 0x1a, P1 ;  /* 0x0000001a4500780c */ /* 0x000fe40000f21670 */
[----:B------:R-:W-:-:S02]  /*3990*/  FMNMX.FTZ R11, R66, R11, !PT ;  /* 0x0000000b420b7209 */ /* 0x000fc40007810000 */
[----:B------:R-:W-:Y:S02]  /*39a0*/  FSEL R13, R13, -INF , !P1 ;  /* 0xff8000000d0d7808 */ /* 0x000fe40004800000 */
[----:B------:R-:W-:Y:S02]  /*39b0*/  LOP3.LUT P1, RZ, R16, 0x800000, RZ, 0xc0, !PT ;  /* 0x0080000010ff7812 */ /* 0x000fe4000782c0ff */
[----:B------:R-:W-:Y:S02]  /*39c0*/  FMNMX.FTZ R11, R64, R11, !PT ;  /* 0x0000000b400b7209 */ /* 0x000fe40007810000 */
[----:B------:R-:W-:Y:S02]  /*39d0*/  ISETP.GT.AND P1, PT, R70, 0x20, !P1 ;  /* 0x000000204600780c */ /* 0x000fe40004f24270 */
[----:B------:R-:W-:Y:S02]  /*39e0*/  FMNMX.FTZ R74, R68, R11, !PT ;  /* 0x0000000b444a7209 */ /* 0x000fe40007810000 */
[----:B------:R-:W-:-:S02]  /*39f0*/  ISETP.LT.OR P1, PT, R69, 0x21, P1 ;  /* 0x000000214500780c */ /* 0x000fc40000f21670 */
[----:B------:R-:W-:Y:S02]  /*3a00*/  FMNMX.FTZ R11, R65, R74, !PT ;  /* 0x0000004a410b7209 */ /* 0x000fe40007810000 */
[----:B------:R-:W-:Y:S02]  /*3a10*/  FSEL R20, R20, -INF , !P1 ;  /* 0xff80000014147808 */ /* 0x000fe40004800000 */
[----:B------:R-:W-:Y:S02]  /*3a20*/  LOP3.LUT P1, RZ, R16, 0x400000, RZ, 0xc0, !PT ;  /* 0x0040000010ff7812 */ /* 0x000fe4000782c0ff */
[----:B------:R-:W-:Y:S02]  /*3a30*/  FMNMX.FTZ R74, R46, R11, !PT ;  /* 0x0000000b2e4a7209 */ /* 0x000fe40007810000 */
[----:B------:R-:W-:Y:S02]  /*3a40*/  ISETP.GT.AND P1, PT, R70, 0x21, !P1 ;  /* 0x000000214600780c */ /* 0x000fe40004f24270 */
[----:B------:R-:W-:-:S02]  /*3a50*/  FMNMX.FTZ R11, R49, R74, !PT ;  /* 0x0000004a310b7209 */ /* 0x000fc40007810000 */
[----:B------:R-:W-:Y:S02]  /*3a60*/  ISETP.LT.OR P1, PT, R69, 0x22, P1 ;  /* 0x000000224500780c */ /* 0x000fe40000f21670 */
[----:B------:R-:W-:Y:S02]  /*3a70*/  FMNMX.FTZ R74, R50, R11, !PT ;  /* 0x0000000b324a7209 */ /* 0x000fe40007810000 */
[----:B------:R-:W-:Y:S02]  /*3a80*/  FSEL R15, R15, -INF , !P1 ;  /* 0xff8000000f0f7808 */ /* 0x000fe40004800000 */
[----:B------:R-:W-:Y:S02]  /*3a90*/  LOP3.LUT P1, RZ, R16, 0x200000, RZ, 0xc0, !PT ;  /* 0x0020000010ff7812 */ /* 0x000fe4000782c0ff */
[----:B------:R-:W-:Y:S02]  /*3aa0*/  FMNMX.FTZ R11, R51, R74, !PT ;  /* 0x0000004a330b7209 */ /* 0x000fe40007810000 */
[----:B------:R-:W-:-:S02]  /*3ab0*/  ISETP.GT.AND P1, PT, R70, 0x28, !P1 ;  /* 0x000000284600780c */ /* 0x000fc40004f24270 */
[----:B------:R-:W-:Y:S02]  /*3ac0*/  FMNMX.FTZ R74, R52, R11, !PT ;  /* 0x0000000b344a7209 */ /* 0x000fe40007810000 */
[----:B------:R-:W-:Y:S02]  /*3ad0*/  ISETP.LT.OR P1, PT, R69, 0x29, P1 ;  /* 0x000000294500780c */ /* 0x000fe40000f21670 */
[----:B------:R-:W-:Y:S02]  /*3ae0*/  FMNMX.FTZ R11, R53, R74, !PT ;  /* 0x0000004a350b7209 */ /* 0x000fe40007810000 */
        /* <DEDUP_REMOVED lines=15> */
[----:B------:R-:W-:Y:S02]  /*3be0*/  ISETP.GT.AND P1, PT, R70, 0x31, !P2 ;  /* 0x000000314600780c */ /* 0x000fe40005724270 */
[----:B------:R-:W-:Y:S02]  /*3bf0*/  FMNMX.FTZ R11, R61, R74, !PT ;  /* 0x0000004a3d0b7209 */ /* 0x000fe40007810000 */
[----:B------:R-:W-:Y:S02]  /*3c00*/  ISETP.LT.OR P1, PT, R69, 0x32, P1 ;  /* 0x000000324500780c */ /* 0x000fe40000f21670 */
[----:B------:R-:W-:Y:S02]  /*3c10*/  FMNMX.FTZ R74, R62, R11, !PT ;  /* 0x0000000b3e4a7209 */ /* 0x000fe40007810000 */
[----:B------:R-:W-:Y:S02]  /*3c20*/  FSEL R25, R25, -INF , !P1 ;  /* 0xff80000019197808 */ /* 0x000fe40004800000 */
        /* <DEDUP_REMOVED lines=12> */
[C---:B------:R-:W-:Y:S01]  /*3cf0*/  LOP3.LUT P1, RZ, R16.reuse, 0x8000, RZ, 0xc0, !PT ;  /* 0x0000800010ff7812 */ /* 0x040fe2000782c0ff */
[----:B------:R-:W0:Y:S01]  /*3d00*/  SHFL.BFLY PT, R74, R41, 0x2, 0x1f ;  /* 0x0c401f00294a7f89 */ /* 0x000e2200000e0000 */
[----:B------:R-:W-:-:S02]  /*3d10*/  LOP3.LUT P2, RZ, R16, 0x80, RZ, 0xc0, !PT ;  /* 0x0000008010ff7812 */ /* 0x000fc4000784c0ff */
[----:B------:R-:W-:Y:S02]  /*3d20*/  ISETP.GT.AND P1, PT, R70, 0x40, !P1 ;  /* 0x000000404600780c */ /* 0x000fe40004f24270 */
[----:B------:R-:W-:Y:S02]  /*3d30*/  LOP3.LUT P6, RZ, R16, 0x40, RZ, 0xc0, !PT ;  /* 0x0000004010ff7812 */ /* 0x000fe400078cc0ff */
[----:B------:R-:W-:Y:S02]  /*3d40*/  ISETP.LT.OR P1, PT, R69, 0x41, P1 ;  /* 0x000000414500780c */ /* 0x000fe40000f21670 */
[----:B------:R-:W-:Y:S02]  /*3d50*/  ISETP.GT.AND P4, PT, R70, 0x71, !P4 ;  /* 0x000000714600780c */ /* 0x000fe40006784270 */
[----:B------:R-:W-:Y:S02]  /*3d60*/  FSEL R33, R33, -INF , !P1 ;  /* 0xff80000021217808 */ /* 0x000fe40004800000 */
[----:B------:R-:W-:-:S02]  /*3d70*/  LOP3.LUT P1, RZ, R16, 0x4000, RZ, 0xc0, !PT ;  /* 0x0000400010ff7812 */ /* 0x000fc4000782c0ff */
[C---:B------:R-:W-:Y:S02]  /*3d80*/  ISETP.LT.OR P3, PT, R69.reuse, 0x71, P3 ;  /* 0x000000714500780c */ /* 0x040fe40001f61670 */
[C---:B------:R-:W-:Y:S02]  /*3d90*/  ISETP.GT.AND P1, PT, R70.reuse, 0x41, !P1 ;  /* 0x000000414600780c */ /* 0x040fe40004f24270 */
[----:B------:R-:W-:Y:S02]  /*3da0*/  ISETP.GT.AND P5, PT, R70, 0x78, !P5 ;  /* 0x000000784600780c */ /* 0x000fe40006fa4270 */
[C---:B------:R-:W-:Y:S02]  /*3db0*/  ISETP.LT.OR P1, PT, R69.reuse, 0x42, P1 ;  /* 0x000000424500780c */ /* 0x040fe40000f21670 */
[----:B------:R-:W-:Y:S02]  /*3dc0*/  ISETP.LT.OR P4, PT, R69, 0x72, P4 ;  /* 0x000000724500780c */ /* 0x000fe40002781670 */
[----:B------:R-:W-:-:S02]  /*3dd0*/  FSEL R34, R34, -INF , !P1 ;  /* 0xff80000022227808 */ /* 0x000fc40004800000 */
[----:B------:R-:W-:Y:S02]  /*3de0*/  LOP3.LUT P1, RZ, R16, 0x2000, RZ, 0xc0, !PT ;  /* 0x0000200010ff7812 */ /* 0x000fe4000782c0ff */
[----:B0-----:R-:W-:Y:S02]  /*3df0*/  FMNMX.FTZ R74, R41, R74, !PT ;  /* 0x0000004a294a7209 */ /* 0x001fe40007810000 */
[----:B------:R-:W-:Y:S02]  /*3e00*/  ISETP.GT.AND P1, PT, R70, 0x48, !P1 ;  /* 0x000000484600780c */ /* 0x000fe40004f24270 */
[----:B------:R-:W-:Y:S01]  /*3e10*/  FSEL R28, R28, -INF , !P3 ;  /* 0xff8000001c1c7808 */ /* 0x000fe20005800000 */
[----:B------:R-:W0:Y:S01]  /*3e20*/  SHFL.BFLY PT, R11, R74, 0x1, 0x1f ;  /* 0x0c201f004a0b7f89 */ /* 0x000e2200000e0000 */
[C---:B------:R-:W-:Y:S02]  /*3e30*/  ISETP.LT.OR P1, PT, R69.reuse, 0x49, P1 ;  /* 0x000000494500780c */ /* 0x040fe40000f21670 */
[----:B------:R-:W-:-:S02]  /*3e40*/  ISETP.LT.OR P5, PT, R69, 0x79, P5 ;  /* 0x000000794500780c */ /* 0x000fc40002fa1670 */
[----:B------:R-:W-:Y:S02]  /*3e50*/  FSEL R35, R35, -INF , !P1 ;  /* 0xff80000023237808 */ /* 0x000fe40004800000 */
[----:B------:R-:W-:Y:S02]  /*3e60*/  LOP3.LUT P1, RZ, R16, 0x1000, RZ, 0xc0, !PT ;  /* 0x0000100010ff7812 */ /* 0x000fe4000782c0ff */
[----:B------:R-:W-:Y:S02]  /*3e70*/  FSEL R27, R27, -INF , !P4 ;  /* 0xff8000001b1b7808 */ /* 0x000fe40006000000 */
[----:B------:R-:W-:Y:S02]  /*3e80*/  ISETP.GT.AND P1, PT, R70, 0x49, !P1 ;  /* 0x000000494600780c */ /* 0x000fe40004f24270 */
[----:B------:R-:W-:Y:S02]  /*3e90*/  FSEL R32, R32, -INF , !P5 ;  /* 0xff80000020207808 */ /* 0x000fe40006800000 */
[----:B------:R-:W-:-:S02]  /*3ea0*/  ISETP.LT.OR P1, PT, R69, 0x4a, P1 ;  /* 0x0000004a4500780c */ /* 0x000fc40000f21670 */
[----:B------:R-:W-:Y:S02]  /*3eb0*/  R2UR UR7, R19 ;  /* 0x00000000130772ca */ /* 0x000fe400000e0000 */
[----:B------:R-:W-:Y:S02]  /*3ec0*/  FSEL R36, R36, -INF , !P1 ;  /* 0xff80000024247808 */ /* 0x000fe40004800000 */
[----:B------:R-:W-:Y:S02]  /*3ed0*/  LOP3.LUT P1, RZ, R16, 0x800, RZ, 0xc0, !PT ;  /* 0x0000080010ff7812 */ /* 0x000fe4000782c0ff */
[----:B0-----:R-:W-:Y:S02]  /*3ee0*/  FMNMX.FTZ R11, R74, R11, !PT ;  /* 0x0000000b4a0b7209 */ /* 0x001fe40007810000 */
[----:B------:R-:W-:-:S03]  /*3ef0*/  ISETP.GT.AND P1, PT, R70, 0x50, !P1 ;  /* 0x000000504600780c */ /* 0x000fc60004f24270 */
[----:B------:R-:W-:Y:S01]  /*3f00*/  FFMA.FTZ R77, R11, R76, -8 ;  /* 0xc10000000b4d7423 */ /* 0x000fe2000001004c */
[----:B------:R-:W-:Y:S01]  /*3f10*/  ISETP.LT.OR P1, PT, R69, 0x51, P1 ;  /* 0x000000514500780c */ /* 0x000fe20000f21670 */
[----:B------:R-:W-:-:S03]  /*3f20*/  UIADD3 UR46, UR7, UR46, URZ ;  /* 0x0000002e072e7290 */ /* 0x000fc6000fffe03f */
[----:B------:R-:W-:Y:S01]  /*3f30*/  FSEL R38, R38, -INF , !P1 ;  /* 0xff80000026267808 */ /* 0x000fe20004800000 */
[----:B------:R-:W-:Y:S01]  /*3f40*/  UIADD3 UR11, UR46, UR11, URZ ;  /* 0x0000000b2e0b7290 */ /* 0x000fe2000fffe03f */
[----:B------:R-:W-:-:S04]  /*3f50*/  LOP3.LUT P1, RZ, R16, 0x400, RZ, 0xc0, !PT ;  /* 0x0000040010ff7812 */ /* 0x000fc8000782c0ff */
[----:B------:R-:W-:-:S04]  /*3f60*/  ISETP.GT.AND P1, PT, R70, 0x51, !P1 ;  /* 0x000000514600780c */ /* 0x000fc80004f24270 */
[----:B------:R-:W-:-:S04]  /*3f70*/  ISETP.LT.OR P1, PT, R69, 0x52, P1 ;  /* 0x000000524500780c */ /* 0x000fc80000f21670 */
[----:B------:R-:W-:Y:S02]  /*3f80*/  FSEL R37, R37, -INF , !P1 ;  /* 0xff80000025257808 */ /* 0x000fe40004800000 */
        /* <DEDUP_REMOVED lines=8> */
[----:B------:R-:W-:Y:S02]  /*4010*/  ISETP.GT.AND P1, PT, R70, 0x60, !P2 ;  /* 0x000000604600780c */ /* 0x000fe40005724270 */
[----:B------:R-:W-:Y:S02]  /*4020*/  LOP3.LUT P2, RZ, R16, 0x20, RZ, 0xc0, !PT ;  /* 0x0000002010ff7812 */ /* 0x000fe4000784c0ff */
[----:B------:R-:W-:Y:S02]  /*4030*/  ISETP.LT.OR P1, PT, R69, 0x61, P1 ;  /* 0x000000614500780c */ /* 0x000fe40000f21670 */
[----:B------:R-:W-:Y:S02]  /*4040*/  ISETP.GT.AND P2, PT, R70, 0x69, !P2 ;  /* 0x000000694600780c */ /* 0x000fe40005744270 */
[----:B------:R-:W-:-:S02]  /*4050*/  FSEL R47, R47, -INF , !P1 ;  /* 0xff8000002f2f7808 */ /* 0x000fc40004800000 */
[----:B------:R-:W-:Y:S02]  /*4060*/  ISETP.GT.AND P1, PT, R70, 0x61, !P6 ;  /* 0x000000614600780c */ /* 0x000fe40007724270 */
[----:B------:R-:W-:Y:S02]  /*4070*/  LOP3.LUT P6, RZ, R16, 0x2, RZ, 0xc0, !PT ;  /* 0x0000000210ff7812 */ /* 0x000fe400078cc0ff */
[C---:B------:R-:W-:Y:S02]  /*4080*/  ISETP.LT.OR P1, PT, R69.reuse, 0x62, P1 ;  /* 0x000000624500780c */ /* 0x040fe40000f21670 */
[----:B------:R-:W-:Y:S02]  /*4090*/  ISETP.LT.OR P2, PT, R69, 0x6a, P2 ;  /* 0x0000006a4500780c */ /* 0x000fe40001741670 */
[----:B------:R-:W-:Y:S02]  /*40a0*/  FSEL R48, R48, -INF , !P1 ;  /* 0xff80000030307808 */ /* 0x000fe40004800000 */
[----:B------:R-:W-:-:S02]  /*40b0*/  FSETP.NEU.FTZ.AND P1, PT, R11, -INF , PT ;  /* 0xff8000000b00780b */ /* 0x000fc40003f3d000 */
[----:B------:R-:W-:Y:S02]  /*40c0*/  FSEL R24, R24, -INF , !P2 ;  /* 0xff80000018187808 */ /* 0x000fe40005000000 */
[----:B------:R-:W-:Y:S02]  /*40d0*/  FSEL R77, R77, RZ, P1 ;  /* 0x000000ff4d4d7208 */ /* 0x000fe40000800000 */
[----:B------:R-:W-:Y:S02]  /*40e0*/  ISETP.GT.AND P1, PT, R70, RZ, !P6 ;  /* 0x000000ff4600720c */ /* 0x000fe40007724270 */
[----:B------:R-:W-:Y:S01]  /*40f0*/  LOP3.LUT P6, RZ, R16, 0x1, RZ, 0xc0, !PT ;  /* 0x0000000110ff7812 */ /* 0x000fe200078cc0ff */
[--C-:B------:R-:W-:Y:S01]  /*4100*/  FFMA.FTZ R41, R92, UR10, -R77.reuse ;  /* 0x0000000a5c297c23 */ /* 0x100fe2000801084d */
[----:B------:R-:W-:Y:S01]  /*4110*/  ISETP.LT.OR P1, PT, R69, 0x1, P1 ;  /* 0x000000014500780c */ /* 0x000fe20000f21670 */
[--C-:B------:R-:W-:Y:S01]  /*4120*/  FFMA.FTZ R74, R93, UR10, -R77.reuse ;  /* 0x0000000a5d4a7c23 */ /* 0x100fe2000801084d */
[----:B------:R-:W-:Y:S01]  /*4130*/  ISETP.GT.AND P6, PT, R70, 0x79, !P6 ;  /* 0x000000794600780c */ /* 0x000fe200077c4270 */
[--C-:B------:R-:W-:Y:S01]  /*4140*/  FFMA.FTZ R71, R94, UR10, -R77.reuse ;  /* 0x0000000a5e477c23 */ /* 0x100fe2000801084d */
[----:B------:R-:W-:Y:S01]  /*4150*/  FSEL R75, R3, -INF , !P1 ;  /* 0xff800000034b7808 */ /* 0x000fe20004800000 */
[--C-:B------:R-:W-:Y:S01]  /*4160*/  FFMA.FTZ R3, R72, UR10, -R77.reuse ;  /* 0x0000000a48037c23 */ /* 0x100fe2000801084d */
[----:B------:R-:W-:Y:S01]  /*4170*/  LOP3.LUT P1, RZ, R16, 0x4000000, RZ, 0xc0, !PT ;  /* 0x0400000010ff7812 */ /* 0x000fe2000782c0ff */
[--C-:B------:R-:W-:Y:S01]  /*4180*/  FFMA.FTZ R72, R91, UR10, -R77.reuse ;  /* 0x0000000a5b487c23 */ /* 0x100fe2000801084d */
[----:B------:R-:W-:Y:S01]  /*4190*/  FMNMX.FTZ R16, R75, R4, !PT ;  /* 0x000000044b107209 */ /* 0x000fe20007810000 */
[----:B------:R-:W-:Y:S01]  /*41a0*/  MUFU.EX2 R41, R41 ;  /* 0x0000002900297308 */ /* 0x000fe20000000800 */
[----:B------:R-:W-:Y:S01]  /*41b0*/  ISETP.GT.AND P1, PT, R70, 0x68, !P1 ;  /* 0x000000684600780c */ /* 0x000fe20004f24270 */
[--C-:B------:R-:W-:Y:S01]  /*41c0*/  FFMA.FTZ R76, R95, UR10, -R77.reuse ;  /* 0x0000000a5f4c7c23 */ /* 0x100fe2000801084d */
[----:B------:R-:W-:Y:S01]  /*41d0*/  FMNMX.FTZ R73, R9, R16, !PT ;  /* 0x0000001009497209 */ /* 0x000fe20007810000 */
[--C-:B------:R-:W-:Y:S01]  /*41e0*/  FFMA.FTZ R96, R96, UR10, -R77.reuse ;  /* 0x0000000a60607c23 */ /* 0x100fe2000801084d */
[----:B------:R-:W-:Y:S01]  /*41f0*/  ISETP.LT.OR P1, PT, R69, 0x69, P1 ;  /* 0x000000694500780c */ /* 0x000fe20000f21670 */
[--C-:B------:R-:W-:Y:S01]  /*4200*/  FFMA.FTZ R78, R97, UR10, -R77.reuse ;  /* 0x0000000a614e7c23 */ /* 0x100fe2000801084d */
[----:B------:R-:W-:Y:S01]  /*4210*/  FMNMX.FTZ R73, R10, R73, !PT ;  /* 0x000000490a497209 */ /* 0x000fe20007810000 */
[----:B------:R-:W-:Y:S01]  /*4220*/  MUFU.EX2 R3, R3 ;  /* 0x0000000300037308 */ /* 0x000fe20000000800 */
[----:B------:R-:W-:Y:S01]  /*4230*/  FSEL R23, R23, -INF , !P1 ;  /* 0xff80000017177808 */ /* 0x000fe20004800000 */
        /* <DEDUP_REMOVED lines=11> */
[--C-:B------:R-:W-:Y:S01]  /*42f0*/  FFMA.FTZ R49, R49, UR10, -R77.reuse ;  /* 0x0000000a31317c23 */ /* 0x100fe2000801084d */
[--C-:B------:R-:W-:Y:S01]  /*4300*/  FFMA.FTZ R50, R50, UR10, -R77.reuse ;  /* 0x0000000a32327c23 */ /* 0x100fe2000801084d */
[----:B------:R-:W-:Y:S01]  /*4310*/  FMNMX.FTZ R79, R13, R16, !PT ;  /* 0x000000100d4f7209 */ /* 0x000fe20007810000 */
[----:B------:R-:W0:Y:S01]  /*4320*/  MUFU.EX2 R74, R74 ;  /* 0x0000004a004a7308 */ /* 0x000e220000000800 */
[--C-:B------:R-:W-:Y:S01]  /*4330*/  FFMA.FTZ R51, R51, UR10, -R77.reuse ;  /* 0x0000000a33337c23 */ /* 0x100fe2000801084d */
[--C-:B------:R-:W-:Y:S01]  /*4340*/  FFMA.FTZ R52, R52, UR10, -R77.reuse ;  /* 0x0000000a34347c23 */ /* 0x100fe2000801084d */
[----:B------:R-:W-:Y:S01]  /*4350*/  FMNMX.FTZ R16, R20, R79, !PT ;  /* 0x0000004f14107209 */ /* 0x000fe20007810000 */
[--C-:B------:R-:W-:Y:S01]  /*4360*/  FFMA.FTZ R53, R53, UR10, -R77.reuse ;  /* 0x0000000a35357c23 */ /* 0x100fe2000801084d */
[--C-:B------:R-:W-:Y:S01]  /*4370*/  FFMA.FTZ R54, R54, UR10, -R77.reuse ;  /* 0x0000000a36367c23 */ /* 0x100fe2000801084d */
[--C-:B------:R-:W-:Y:S01]  /*4380*/  FFMA.FTZ R56, R56, UR10, -R77.reuse ;  /* 0x0000000a38387c23 */ /* 0x100fe2000801084d */
[----:B------:R-:W-:Y:S01]  /*4390*/  FMNMX.FTZ R79, R15, R16, !PT ;  /* 0x000000100f4f7209 */ /* 0x000fe20007810000 */
[----:B------:R-:W-:Y:S01]  /*43a0*/  MUFU.EX2 R71, R71 ;  /* 0x0000004700477308 */ /* 0x000fe20000000800 */
        /* <DEDUP_REMOVED lines=13> */
[----:B------:R-:W-:Y:S01]  /*4480*/  FFMA.FTZ R8, R8, UR10, -R77 ;  /* 0x0000000a08087c23 */ /* 0x000fe2000801084d */
[----:B------:R-:W-:Y:S01]  /*4490*/  FMNMX.FTZ R79, R25, R16, !PT ;  /* 0x00000010194f7209 */ /* 0x000fe20007810000 */
[----:B------:R-:W-:Y:S01]  /*44a0*/  MUFU.EX2 R76, R76 ;  /* 0x0000004c004c7308 */ /* 0x000fe20000000800 */
[----:B0-----:R-:W-:-:S02]  /*44b0*/  F2FP.SATFINITE.E4M3.F32.PACK_AB_MERGE_C R148, R74, R41, RZ ;  /* 0x000000294a94723e */ /* 0x001fc400048070ff */
[----:B------:R-:W-:Y:S01]  /*44c0*/  FMNMX.FTZ R16, R30, R79, !PT ;  /* 0x0000004f1e107209 */ /* 0x000fe20007810000 */
[----:B------:R-:W-:Y:S01]  /*44d0*/  FFMA.FTZ R79, R68, UR10, -R77 ;  /* 0x0000000a444f7c23 */ /* 0x000fe2000801084d */
[----:B------:R-:W-:Y:S02]  /*44e0*/  F2FP.SATFINITE.E4M3.F32.PACK_AB_MERGE_C R148, R72, R3, R148 ;  /* 0x000000034894723e */ /* 0x000fe40004807094 */
[----:B------:R-:W-:Y:S01]  /*44f0*/  FMNMX.FTZ R16, R31, R16, !PT ;  /* 0x000000101f107209 */ /* 0x000fe20007810000 */
[----:B------:R-:W-:Y:S03]  /*4500*/  MUFU.EX2 R73, R96 ;  /* 0x0000006000497308 */ /* 0x000fe60000000800 */
[----:B------:R-:W-:-:S04]  /*4510*/  FMNMX.FTZ R81, R33, R16, !PT ;  /* 0x0000001021517209 */ /* 0x000fc80007810000 */
[----:B------:R-:W-:Y:S01]  /*4520*/  FMNMX.FTZ R16, R34, R81, !PT ;  /* 0x0000005122107209 */ /* 0x000fe20007810000 */
[----:B------:R-:W0:Y:S03]  /*4530*/  MUFU.EX2 R78, R78 ;  /* 0x0000004e004e7308 */ /* 0x000e260000000800 */
[----:B------:R-:W-:-:S04]  /*4540*/  FMNMX.FTZ R81, R35, R16, !PT ;  /* 0x0000001023517209 */ /* 0x000fc80007810000 */
[----:B------:R-:W-:Y:S01]  /*4550*/  FMNMX.FTZ R81, R36, R81, !PT ;  /* 0x0000005124517209 */ /* 0x000fe20007810000 */
[----:B------:R-:W-:Y:S03]  /*4560*/  MUFU.EX2 R67, R67 ;  /* 0x0000004300437308 */ /* 0x000fe60000000800 */
[----:B------:R-:W-:-:S04]  /*4570*/  FMNMX.FTZ R16, R38, R81, !PT ;  /* 0x0000005126107209 */ /* 0x000fc80007810000 */
[----:B------:R-:W-:Y:S01]  /*4580*/  FMNMX.FTZ R16, R37, R16, !PT ;  /* 0x0000001025107209 */ /* 0x000fe20007810000 */
[----:B------:R-:W-:Y:S01]  /*4590*/  MUFU.EX2 R66, R66 ;  /* 0x0000004200427308 */ /* 0x000fe20000000800 */
[----:B0-----:R-:W-:Y:S02]  /*45a0*/  F2FP.SATFINITE.E4M3.F32.PACK_AB_MERGE_C R150, R78, R73, RZ ;  /* 0x000000494e96723e */ /* 0x001fe400048070ff */
[----:B------:R-:W-:Y:S02]  /*45b0*/  FMNMX.FTZ R81, R43, R16, !PT ;  /* 0x000000102b517209 */ /* 0x000fe40007810000 */
        /* <DEDUP_REMOVED lines=16> */
[----:B------:R-:W-:Y:S04]  /*46c0*/  MUFU.EX2 R49, R49 ;  /* 0x0000003100317308 */ /* 0x000fe80000000800 */
[----:B------:R-:W0:Y:S04]  /*46d0*/  SHFL.BFLY PT, R69, R16, 0x2, 0x1f ;  /* 0x0c401f0010457f89 */ /* 0x000e2800000e0000 */
        /* <DEDUP_REMOVED lines=9> */
[----:B0-----:R-:W-:Y:S01]  /*4770*/  FMNMX.FTZ R16, R69, R16, !PT ;  /* 0x0000001045107209 */ /* 0x001fe20007810000 */
[----:B------:R-:W-:-:S03]  /*4780*/  IMAD.U32 R69, RZ, RZ, UR10 ;  /* 0x0000000aff457e24 */ /* 0x000fc6000f8e00ff */
[C---:B------:R-:W-:Y:S01]  /*4790*/  FSETP.NEU.FTZ.AND P1, PT, R16.reuse, -INF , PT ;  /* 0xff8000001000780b */ /* 0x040fe20003f3d000 */
[----:B------:R-:W-:Y:S02]  /*47a0*/  FFMA.FTZ R69, R16, R69, -8 ;  /* 0xc100000010457423 */ /* 0x000fe40000010045 */
[----:B------:R-:W-:Y:S03]  /*47b0*/  MUFU.EX2 R56, R56 ;  /* 0x0000003800387308 */ /* 0x000fe60000000800 */
        /* <DEDUP_REMOVED lines=12> */
[----:B------:R-:W-:Y:S01]  /*4880*/  FADD.FTZ R30, R3, R72 ;  /* 0x00000048031e7221 */ /* 0x000fe20000010000 */
[--C-:B------:R-:W-:Y:S01]  /*4890*/  FFMA.FTZ R40, R14, UR10, -R69.reuse ;  /* 0x0000000a0e287c23 */ /* 0x100fe20008010845 */
[--C-:B------:R-:W-:Y:S01]  /*48a0*/  FFMA.FTZ R14, R26, UR10, -R69.reuse ;  /* 0x0000000a1a0e7c23 */ /* 0x100fe20008010845 */
[--C-:B------:R-:W-:Y:S01]  /*48b0*/  FFMA.FTZ R26, R31, UR10, -R69.reuse ;  /* 0x0000000a1f1a7c23 */ /* 0x100fe20008010845 */
[----:B------:R-:W0:Y:S01]  /*48c0*/  MUFU.EX2 R75, R75 ;  /* 0x0000004b004b7308 */ /* 0x000e220000000800 */
[----:B------:R-:W-:Y:S01]  /*48d0*/  FADD.FTZ R31, R41, R30 ;  /* 0x0000001e291f7221 */ /* 0x000fe20000010000 */
[--C-:B------:R-:W-:Y:S01]  /*48e0*/  FFMA.FTZ R10, R12, UR10, -R69.reuse ;  /* 0x0000000a0c0a7c23 */ /* 0x100fe20008010845 */
[--C-:B------:R-:W-:Y:S01]  /*48f0*/  FFMA.FTZ R12, R20, UR10, -R69.reuse ;  /* 0x0000000a140c7c23 */ /* 0x100fe20008010845 */
[----:B------:R-:W-:Y:S01]  /*4900*/  FFMA.FTZ R20, R33, UR10, -R69 ;  /* 0x0000000a21147c23 */ /* 0x000fe20008010845 */
[----:B------:R-:W-:Y:S01]  /*4910*/  FADD.FTZ R30, R74, R31 ;  /* 0x0000001f4a1e7221 */ /* 0x000fe20000010000 */
[--C-:B------:R-:W-:Y:S01]  /*4920*/  FFMA.FTZ R83, R21, UR10, -R69.reuse ;  /* 0x0000000a15537c23 */ /* 0x100fe20008010845 */
[--C-:B------:R-:W-:Y:S01]  /*4930*/  FFMA.FTZ R21, R34, UR10, -R69.reuse ;  /* 0x0000000a22157c23 */ /* 0x100fe20008010845 */
[----:B------:R-:W1:Y:S01]  /*4940*/  MUFU.EX2 R4, R4 ;  /* 0x0000000400047308 */ /* 0x000e620000000800 */
[----:B------:R-:W-:Y:S01]  /*4950*/  FADD.FTZ R33, R71, R30 ;  /* 0x0000001e47217221 */ /* 0x000fe20000010000 */
[--C-:B------:R-:W-:Y:S01]  /*4960*/  FFMA.FTZ R22, R22, UR10, -R69.reuse ;  /* 0x0000000a16167c23 */ /* 0x100fe20008010845 */
[--C-:B------:R-:W-:Y:S01]  /*4970*/  FFMA.FTZ R38, R38, UR10, -R69.reuse ;  /* 0x0000000a26267c23 */ /* 0x100fe20008010845 */
[----:B------:R-:W-:Y:S01]  /*4980*/  FFMA.FTZ R35, R35, UR10, -R69 ;  /* 0x0000000a23237c23 */ /* 0x000fe20008010845 */
[----:B------:R-:W-:Y:S01]  /*4990*/  FADD.FTZ R34, R76, R33 ;  /* 0x000000214c227221 */ /* 0x000fe20000010000 */
[--C-:B------:R-:W-:Y:S01]  /*49a0*/  FFMA.FTZ R36, R36, UR10, -R69.reuse ;  /* 0x0000000a24247c23 */ /* 0x100fe20008010845 */
[----:B------:R-:W-:Y:S01]  /*49b0*/  FFMA.FTZ R43, R43, UR10, -R69 ;  /* 0x0000000a2b2b7c23 */ /* 0x000fe20008010845 */
[----:B------:R-:W2:Y:S01]  /*49c0*/  MUFU.EX2 R77, R77 ;  /* 0x0000004d004d7308 */ /* 0x000ea20000000800 */
[----:B0-----:R-:W-:Y:S01]  /*49d0*/  FADD.FTZ R31, R68, R75 ;  /* 0x0000004b441f7221 */ /* 0x001fe20000010000 */
[--C-:B------:R-:W-:Y:S01]  /*49e0*/  FFMA.FTZ R44, R44, UR10, -R69.reuse ;  /* 0x0000000a2c2c7c23 */ /* 0x100fe20008010845 */
[--C-:B------:R-:W-:Y:S01]  /*49f0*/  FFMA.FTZ R47, R47, UR10, -R69.reuse ;  /* 0x0000000a2f2f7c23 */ /* 0x100fe20008010845 */
[--C-:B------:R-:W-:Y:S01]  /*4a00*/  FFMA.FTZ R48, R48, UR10, -R69.reuse ;  /* 0x0000000a30307c23 */ /* 0x100fe20008010845 */
[--C-:B------:R-:W-:Y:S01]  /*4a10*/  FFMA.FTZ R23, R23, UR10, -R69.reuse ;  /* 0x0000000a17177c23 */ /* 0x100fe20008010845 */
[--C-:B------:R-:W-:Y:S01]  /*4a20*/  FFMA.FTZ R24, R24, UR10, -R69.reuse ;  /* 0x0000000a18187c23 */ /* 0x100fe20008010845 */
[----:B------:R-:W-:Y:S01]  /*4a30*/  FFMA.FTZ R28, R28, UR10, -R69 ;  /* 0x0000000a1c1c7c23 */ /* 0x000fe20008010845 */
[----:B------:R-:W0:Y:S01]  /*4a40*/  MUFU.EX2 R9, R9 ;  /* 0x0000000900097308 */ /* 0x000e220000000800 */
[----:B-1----:R-:W-:Y:S01]  /*4a50*/  FADD.FTZ R30, R4, R31 ;  /* 0x0000001f041e7221 */ /* 0x002fe20000010000 */
[----:B------:R-:W-:Y:S01]  /*4a60*/  FADD.FTZ R31, R73, R34 ;  /* 0x00000022491f7221 */ /* 0x000fe20000010000 */
[--C-:B------:R-:W-:Y:S01]  /*4a70*/  FFMA.FTZ R27, R27, UR10, -R69.reuse ;  /* 0x0000000a1b1b7c23 */ /* 0x100fe20008010845 */
[--C-:B------:R-:W-:Y:S01]  /*4a80*/  FFMA.FTZ R32, R32, UR10, -R69.reuse ;  /* 0x0000000a20207c23 */ /* 0x100fe20008010845 */
[----:B------:R-:W-:Y:S01]  /*4a90*/  FFMA.FTZ R29, R29, UR10, -R69 ;  /* 0x0000000a1d1d7c23 */ /* 0x000fe20008010845 */
[----:B------:R-:W-:-:S02]  /*4aa0*/  FADD.FTZ R70, R78, R31 ;  /* 0x0000001f4e467221 */ /* 0x000fc40000010000 */
[----:B------:R-:W1:Y:S01]  /*4ab0*/  MUFU.EX2 R10, R10 ;  /* 0x0000000a000a7308 */ /* 0x000e620000000800 */
[----:B--2---:R-:W-:Y:S01]  /*4ac0*/  FADD.FTZ R34, R77, R30 ;  /* 0x0000001e4d227221 */ /* 0x004fe20000010000 */
[----:B------:R-:W-:Y:S01]  /*4ad0*/  FADD.FTZ R33, R67, R70 ;  /* 0x0000004643217221 */ /* 0x000fe20000010000 */
[----:B------:R-:W-:Y:S01]  /*4ae0*/  FFMA.FTZ R30, R37, UR10, -R69 ;  /* 0x0000000a251e7c23 */ /* 0x000fe20008010845 */
[----:B------:R-:W-:Y:S02]  /*4af0*/  F2FP.SATFINITE.E4M3.F32.PACK_AB_MERGE_C R77, R77, R4, RZ ;  /* 0x000000044d4d723e */ /* 0x000fe400048070ff */
[----:B------:R-:W-:Y:S02]  /*4b00*/  FADD.FTZ R33, R66, R33 ;  /* 0x0000002142217221 */ /* 0x000fe40000010000 */
[----:B------:R-:W2:Y:S01]  /*4b10*/  MUFU.EX2 R40, R40 ;  /* 0x0000002800287308 */ /* 0x000ea20000000800 */
[----:B0-----:R-:W-:Y:S01]  /*4b20*/  FADD.FTZ R31, R9, R34 ;  /* 0x00000022091f7221 */ /* 0x001fe20000010000 */
[----:B------:R-:W-:-:S06]  /*4b30*/  F2FP.SATFINITE.E4M3.F32.PACK_AB_MERGE_C R149, R75, R68, R77 ;  /* 0x000000444b95723e */ /* 0x000fcc000480704d */
[----:B------:R-:W0:Y:S01]  /*4b40*/  MUFU.EX2 R81, R81 ;  /* 0x0000005100517308 */ /* 0x000e220000000800 */
[----:B-1----:R-:W-:-:S07]  /*4b50*/  FADD.FTZ R31, R10, R31 ;  /* 0x0000001f0a1f7221 */ /* 0x002fce0000010000 */
[----:B------:R-:W1:Y:S01]  /*4b60*/  MUFU.EX2 R12, R12 ;  /* 0x0000000c000c7308 */ /* 0x000e620000000800 */
[----:B--2---:R-:W-:-:S07]  /*4b70*/  FADD.FTZ R34, R40, R31 ;  /* 0x0000001f28227221 */ /* 0x004fce0000010000 */
[----:B------:R-:W2:Y:S01]  /*4b80*/  MUFU.EX2 R13, R13 ;  /* 0x0000000d000d7308 */ /* 0x000ea20000000800 */
[C---:B0-----:R-:W-:Y:S01]  /*4b90*/  FADD.FTZ R3, R81.reuse, R34 ;  /* 0x0000002251037221 */ /* 0x041fe20000010000 */
[----:B------:R-:W-:-:S04]  /*4ba0*/  F2FP.SATFINITE.E4M3.F32.PACK_AB_MERGE_C R40, R81, R40, RZ ;  /* 0x000000285128723e */ /* 0x000fc800048070ff */
[----:B------:R-:W-:Y:S01]  /*4bb0*/  F2FP.SATFINITE.E4M3.F32.PACK_AB_MERGE_C R151, R10, R9, R40 ;  /* 0x000000090a97723e */ /* 0x000fe20004807028 */
[----:B------:R-:W-:Y:S01]  /*4bc0*/  VIADD R10, R18, 0xfffffffe ;  /* 0xfffffffe120a7836 */ /* 0x000fe20000000000 */
[----:B------:R-:W0:Y:S01]  /*4bd0*/  MUFU.EX2 R22, R22 ;  /* 0x0000001600167308 */ /* 0x000e220000000800 */
[----:B-1----:R-:W-:-:S07]  /*4be0*/  FADD.FTZ R34, R12, R3 ;  /* 0x000000030c227221 */ /* 0x002fce0000010000 */
[----:B------:R-:W1:Y:S01]  /*4bf0*/  MUFU.EX2 R83, R83 ;  /* 0x0000005300537308 */ /* 0x000e620000000800 */
[----:B--2---:R-:W-:-:S07]  /*4c00*/  FADD.FTZ R3, R13, R34 ;  /* 0x000000220d037221 */ /* 0x004fce0000010000 */
[----:B------:R-:W2:Y:S01]  /*4c10*/  MUFU.EX2 R14, R14 ;  /* 0x0000000e000e7308 */ /* 0x000ea20000000800 */
[----:B0-----:R-:W-:-:S07]  /*4c20*/  FADD.FTZ R34, R22, R3 ;  /* 0x0000000316227221 */ /* 0x001fce0000010000 */
[----:B------:R-:W0:Y:S01]  /*4c30*/  MUFU.EX2 R15, R15 ;  /* 0x0000000f000f7308 */ /* 0x000e220000000800 */
[C---:B-1----:R-:W-:Y:S01]  /*4c40*/  FADD.FTZ R3, R83.reuse, R34 ;  /* 0x0000002253037221 */ /* 0x042fe20000010000 */
[----:B------:R-:W-:-:S04]  /*4c50*/  F2FP.SATFINITE.E4M3.F32.PACK_AB_MERGE_C R22, R83, R22, RZ ;  /* 0x000000165316723e */ /* 0x000fc800048070ff */
[----:B------:R-:W-:Y:S02]  /*4c60*/  F2FP.SATFINITE.E4M3.F32.PACK_AB_MERGE_C R145, R13, R12, R22 ;  /* 0x0000000c0d91723e */ /* 0x000fe40004807016 */
[----:B------:R-:W1:Y:S01]  /*4c70*/  MUFU.EX2 R25, R25 ;  /* 0x0000001900197308 */ /* 0x000e620000000800 */
[----:B--2---:R-:W-:-:S07]  /*4c80*/  FADD.FTZ R34, R14, R3 ;  /* 0x000000030e227221 */ /* 0x004fce0000010000 */
[----:B------:R2:W-:Y:S01]  /*4c90*/  MUFU.EX2 R19, R38 ;  /* 0x0000002600137308 */ /* 0x0005e20000000800 */
[----:B0-----:R-:W-:-:S07]  /*4ca0*/  FADD.FTZ R34, R15, R34 ;  /* 0x000000220f227221 */ /* 0x001fce0000010000 */
[----:B------:R-:W0:Y:S01]  /*4cb0*/  MUFU.EX2 R26, R26 ;  /* 0x0000001a001a7308 */ /* 0x000e220000000800 */
[----:B--2---:R-:W-:Y:S01]  /*4cc0*/  FADD.FTZ R38, R64, R33 ;  /* 0x0000002140267221 */ /* 0x004fe20000010000 */
[----:B------:R-:W-:Y:S01]  /*4cd0*/  F2FP.SATFINITE.E4M3.F32.PACK_AB_MERGE_C R33, R50, R49, RZ ;  /* 0x000000313221723e */ /* 0x000fe200048070ff */
[----:B-1----:R-:W-:Y:S02]  /*4ce0*/  FADD.FTZ R3, R25, R34 ;  /* 0x0000002219037221 */ /* 0x002fe40000010000 */
[----:B------:R-:W-:Y:S01]  /*4cf0*/  FADD.FTZ R38, R79, R38 ;  /* 0x000000264f267221 */ /* 0x000fe20000010000 */
[----:B------:R-:W-:Y:S02]  /*4d00*/  F2FP.SATFINITE.E4M3.F32.PACK_AB_MERGE_C R146, R46, R65, R33 ;  /* 0x000000412e92723e */ /* 0x000fe40004807021 */
[----:B------:R-:W1:Y:S01]  /*4d10*/  MUFU.EX2 R20, R20 ;  /* 0x0000001400147308 */ /* 0x000e620000000800 */
[----:B------:R-:W-:-:S04]  /*4d20*/  FADD.FTZ R31, R65, R38 ;  /* 0x00000026411f7221 */ /* 0x000fc80000010000 */
[----:B------:R-:W-:Y:S01]  /*4d30*/  FADD.FTZ R38, R46, R31 ;  /* 0x0000001f2e267221 */ /* 0x000fe20000010000 */
[----:B------:R-:W-:Y:S02]  /*4d40*/  F2FP.SATFINITE.E4M3.F32.PACK_AB_MERGE_C R31, R54, R53, RZ ;  /* 0x00000035361f723e */ /* 0x000fe400048070ff */
[----:B------:R-:W2:Y:S01]  /*4d50*/  MUFU.EX2 R21, R21 ;  /* 0x0000001500157308 */ /* 0x000ea20000000800 */
[----:B------:R-:W-:Y:S01]  /*4d60*/  FADD.FTZ R49, R49, R38 ;  /* 0x0000002631317221 */ /* 0x000fe20000010000 */
[----:B0-----:R-:W-:Y:S01]  /*4d70*/  FADD.FTZ R3, R26, R3 ;  /* 0x000000031a037221 */ /* 0x001fe20000010000 */
[----:B------:R-:W-:Y:S02]  /*4d80*/  F2FP.SATFINITE.E4M3.F32.PACK_AB_MERGE_C R140, R52, R51, R31 ;  /* 0x00000033348c723e */ /* 0x000fe4000480701f */
[----:B------:R-:W-:Y:S01]  /*4d90*/  FADD.FTZ R50, R50, R49 ;  /* 0x0000003132327221 */ /* 0x000fe20000010000 */
[----:B------:R-:W-:Y:S02]  /*4da0*/  F2FP.SATFINITE.E4M3.F32.PACK_AB_MERGE_C R25, R26, R25, RZ ;  /* 0x000000191a19723e */ /* 0x000fe400048070ff */
[----:B------:R-:W0:Y:S01]  /*4db0*/  MUFU.EX2 R57, R57 ;  /* 0x0000003900397308 */ /* 0x000e220000000800 */
[----:B------:R-:W-:Y:S01]  /*4dc0*/  FADD.FTZ R51, R51, R50 ;  /* 0x0000003233337221 */ /* 0x000fe20000010000 */
[----:B-1----:R-:W-:Y:S01]  /*4dd0*/  FADD.FTZ R4, R20, R3 ;  /* 0x0000000314047221 */ /* 0x002fe20000010000 */
[----:B------:R-:W-:-:S02]  /*4de0*/  F2FP.SATFINITE.E4M3.F32.PACK_AB_MERGE_C R3, R59, R58, RZ ;  /* 0x0000003a3b03723e */ /* 0x000fc400048070ff */
[----:B------:R-:W-:Y:S01]  /*4df0*/  FADD.FTZ R52, R52, R51 ;  /* 0x0000003334347221 */ /* 0x000fe20000010000 */
[----:B------:R-:W-:Y:S02]  /*4e00*/  F2FP.SATFINITE.E4M3.F32.PACK_AB_MERGE_C R147, R15, R14, R25 ;  /* 0x0000000e0f93723e */ /* 0x000fe40004807019 */
[----:B------:R-:W1:Y:S01]  /*4e10*/  MUFU.EX2 R35, R35 ;  /* 0x0000002300237308 */ /* 0x000e620000000800 */
[----:B--2---:R-:W-:Y:S01]  /*4e20*/  FADD.FTZ R4, R21, R4 ;  /* 0x0000000415047221 */ /* 0x004fe20000010000 */
[----:B------:R-:W-:-:S04]  /*4e30*/  FADD.FTZ R53, R53, R52 ;  /* 0x0000003435357221 */ /* 0x000fc80000010000 */
[----:B------:R-:W-:Y:S02]  /*4e40*/  FADD.FTZ R53, R54, R53 ;  /* 0x0000003536357221 */ /* 0x000fe40000010000 */
[----:B------:R-:W2:Y:S01]  /*4e50*/  MUFU.EX2 R36, R36 ;  /* 0x0000002400247308 */ /* 0x000ea20000000800 */
[----:B0-----:R-:W-:Y:S01]  /*4e60*/  F2FP.SATFINITE.E4M3.F32.PACK_AB_MERGE_C R142, R57, R56, R3 ;  /* 0x00000038398e723e */ /* 0x001fe20004807003 */
[----:B------:R-:W-:-:S04]  /*4e70*/  FADD.FTZ R56, R56, R53 ;  /* 0x0000003538387221 */ /* 0x000fc80000010000 */
[----:B------:R-:W-:Y:S02]  /*4e80*/  FADD.FTZ R57, R57, R56 ;  /* 0x0000003839397221 */ /* 0x000fe40000010000 */
[----:B------:R-:W0:Y:S01]  /*4e90*/  MUFU.EX2 R30, R30 ;  /* 0x0000001e001e7308 */ /* 0x000e220000000800 */
[----:B-1----:R-:W-:Y:S01]  /*4ea0*/  FADD.FTZ R3, R35, R4 ;  /* 0x0000000423037221 */ /* 0x002fe20000010000 */
[----:B------:R-:W-:-:S04]  /*4eb0*/  FADD.FTZ R58, R58, R57 ;  /* 0x000000393a3a7221 */ /* 0x000fc80000010000 */
[----:B------:R-:W-:Y:S02]  /*4ec0*/  FADD.FTZ R59, R59, R58 ;  /* 0x0000003a3b3b7221 */ /* 0x000fe40000010000 */
[----:B------:R-:W1:Y:S01]  /*4ed0*/  MUFU.EX2 R43, R43 ;  /* 0x0000002b002b7308 */ /* 0x000e620000000800 */
[C---:B--2---:R-:W-:Y:S01]  /*4ee0*/  FADD.FTZ R4, R36.reuse, R3 ;  /* 0x0000000324047221 */ /* 0x044fe20000010000 */
[----:B------:R-:W-:-:S03]  /*4ef0*/  F2FP.SATFINITE.E4M3.F32.PACK_AB_MERGE_C R35, R36, R35, RZ ;  /* 0x000000232423723e */ /* 0x000fc600048070ff */
[----:B------:R-:W-:Y:S01]  /*4f00*/  FADD.FTZ R3, R19, R4 ;  /* 0x0000000413037221 */ /* 0x000fe20000010000 */
[----:B------:R-:W-:Y:S02]  /*4f10*/  F2FP.SATFINITE.E4M3.F32.PACK_AB_MERGE_C R141, R21, R20, R35 ;  /* 0x00000014158d723e */ /* 0x000fe40004807023 */
[----:B------:R-:W-:Y:S01]  /*4f20*/  MUFU.EX2 R62, R62 ;  /* 0x0000003e003e7308 */ /* 0x000fe20000000800 */
[----:B0-----:R-:W-:-:S07]  /*4f30*/  FADD.FTZ R4, R30, R3 ;  /* 0x000000031e047221 */ /* 0x001fce0000010000 */
[----:B------:R-:W0:Y:S01]  /*4f40*/  MUFU.EX2 R63, R63 ;  /* 0x0000003f003f7308 */ /* 0x000e220000000800 */
[----:B-1----:R-:W-:-:S07]  /*4f50*/  FADD.FTZ R3, R43, R4 ;  /* 0x000000042b037221 */ /* 0x002fce0000010000 */
[----:B------:R-:W1:Y:S08]  /*4f60*/  MUFU.EX2 R44, R44 ;  /* 0x0000002c002c7308 */ /* 0x000e700000000800 */
[----:B------:R-:W-:Y:S01]  /*4f70*/  MUFU.EX2 R60, R60 ;  /* 0x0000003c003c7308 */ /* 0x000fe20000000800 */
[----:B0-----:R-:W-:-:S07]  /*4f80*/  F2FP.SATFINITE.E4M3.F32.PACK_AB_MERGE_C R26, R63, R62, RZ ;  /* 0x0000003e3f1a723e */ /* 0x001fce00048070ff */
[----:B------:R-:W0:Y:S01]  /*4f90*/  MUFU.EX2 R61, R61 ;  /* 0x0000003d003d7308 */ /* 0x000e220000000800 */
[C---:B-1----:R-:W-:Y:S01]  /*4fa0*/  F2FP.SATFINITE.E4M3.F32.PACK_AB_MERGE_C R43, R44.reuse, R43, RZ ;  /* 0x0000002b2c2b723e */ /* 0x042fe200048070ff */
[----:B------:R-:W-:-:S03]  /*4fb0*/  FADD.FTZ R44, R44, R3 ;  /* 0x000000032c2c7221 */ /* 0x000fc60000010000 */
[----:B------:R-:W-:-:S03]  /*4fc0*/  F2FP.SATFINITE.E4M3.F32.PACK_AB_MERGE_C R143, R30, R19, R43 ;  /* 0x000000131e8f723e */ /* 0x000fc6000480702b */
[----:B------:R-:W1:Y:S08]  /*4fd0*/  MUFU.EX2 R47, R47 ;  /* 0x0000002f002f7308 */ /* 0x000e700000000800 */
        /* <DEDUP_REMOVED lines=8> */
[----:B------:R-:W-:Y:S01]  /*5060*/  MUFU.EX2 R39, R39 ;  /* 0x0000002700277308 */ /* 0x000fe20000000800 */
[----:B--2---:R-:W-:-:S07]  /*5070*/  FADD.FTZ R4, R48, R3 ;  /* 0x0000000330047221 */ /* 0x004fce0000010000 */
[----:B------:R-:W1:Y:S01]  /*5080*/  MUFU.EX2 R8, R8 ;  /* 0x0000000800087308 */ /* 0x000e620000000800 */
[----:B0-----:R-:W-:-:S07]  /*5090*/  FADD.FTZ R3, R23, R4 ;  /* 0x0000000417037221 */ /* 0x001fce0000010000 */
[----:B------:R-:W0:Y:S08]  /*50a0*/  MUFU.EX2 R24, R24 ;  /* 0x0000001800187308 */ /* 0x000e300000000800 */
[----:B------:R-:W-:Y:S01]  /*50b0*/  MUFU.EX2 R42, R42 ;  /* 0x0000002a002a7308 */ /* 0x000fe20000000800 */
[----:B-1----:R-:W-:-:S07]  /*50c0*/  F2FP.SATFINITE.E4M3.F32.PACK_AB_MERGE_C R9, R8, R39, RZ ;  /* 0x000000270809723e */ /* 0x002fce00048070ff */
[----:B------:R-:W1:Y:S01]  /*50d0*/  MUFU.EX2 R45, R45 ;  /* 0x0000002d002d7308 */ /* 0x000e620000000800 */
[C---:B0-----:R-:W-:Y:S01]  /*50e0*/  FADD.FTZ R3, R24.reuse, R3 ;  /* 0x0000000318037221 */ /* 0x041fe20000010000 */
[----:B------:R-:W-:-:S04]  /*50f0*/  F2FP.SATFINITE.E4M3.F32.PACK_AB_MERGE_C R23, R24, R23, RZ ;  /* 0x000000171817723e */ /* 0x000fc800048070ff */
[----:B------:R-:W-:Y:S02]  /*5100*/  F2FP.SATFINITE.E4M3.F32.PACK_AB_MERGE_C R137, R48, R47, R23 ;  /* 0x0000002f3089723e */ /* 0x000fe40004807017 */
[----:B------:R-:W0:Y:S08]  /*5110*/  MUFU.EX2 R28, R28 ;  /* 0x0000001c001c7308 */ /* 0x000e300000000800 */
[----:B------:R-:W2:Y:S01]  /*5120*/  MUFU.EX2 R27, R27 ;  /* 0x0000001b001b7308 */ /* 0x000ea20000000800 */
[----:B-1----:R-:W-:Y:S01]  /*5130*/  F2FP.SATFINITE.E4M3.F32.PACK_AB_MERGE_C R138, R45, R42, R9 ;  /* 0x0000002a2d8a723e */ /* 0x002fe20004807009 */
[----:B------:R-:W-:-:S04]  /*5140*/  FADD.FTZ R42, R42, R63 ;  /* 0x0000003f2a2a7221 */ /* 0x000fc80000010000 */
[----:B------:R-:W-:Y:S02]  /*5150*/  FADD.FTZ R42, R45, R42 ;  /* 0x0000002a2d2a7221 */ /* 0x000fe40000010000 */
[----:B------:R-:W-:Y:S01]  /*5160*/  MUFU.EX2 R32, R32 ;  /* 0x0000002000207308 */ /* 0x000fe20000000800 */
[----:B0-----:R-:W-:Y:S01]  /*5170*/  FADD.FTZ R4, R28, R3 ;  /* 0x000000031c047221 */ /* 0x001fe20000010000 */
[----:B------:R-:W-:-:S06]  /*5180*/  FADD.FTZ R39, R39, R42 ;  /* 0x0000002a27277221 */ /* 0x000fcc0000010000 */
[----:B------:R-:W0:Y:S01]  /*5190*/  MUFU.EX2 R29, R29 ;  /* 0x0000001d001d7308 */ /* 0x000e220000000800 */
[----:B--2---:R-:W-:Y:S01]  /*51a0*/  FADD.FTZ R3, R27, R4 ;  /* 0x000000041b037221 */ /* 0x004fe20000010000 */
[----:B0-----:R-:W-:-:S03]  /*51b0*/  F2FP.SATFINITE.E4M3.F32.PACK_AB_MERGE_C R4, R29, R32, RZ ;  /* 0x000000201d04723e */ /* 0x001fc600048070ff */
[----:B------:R-:W-:Y:S01]  /*51c0*/  FADD.FTZ R32, R32, R3 ;  /* 0x0000000320207221 */ /* 0x000fe20000010000 */
[----:B------:R-:W-:Y:S01]  /*51d0*/  F2FP.SATFINITE.E4M3.F32.PACK_AB_MERGE_C R139, R27, R28, R4 ;  /* 0x0000001c1b8b723e */ /* 0x000fe20004807004 */
[----:B------:R-:W-:Y:S02]  /*51e0*/  FADD.FTZ R4, R8, R39 ;  /* 0x0000002708047221 */ /* 0x000fe40000010000 */
[----:B------:R-:W-:Y:S01]  /*51f0*/  FADD.FTZ R3, R29, R32 ;  /* 0x000000201d037221 */ /* 0x000fe20000010000 */
[----:B------:R-:W-:Y:S06]  /*5200*/  @P1 BRA `(.L_x_783) ;  /* 0x00000000004c1947 */ /* 0x000fec0003800000 */
[----:B------:R-:W-:Y:S01]  /*5210*/  ISETP.LT.AND P1, PT, RZ, UR46, PT ;  /* 0x0000002eff007c0c */ /* 0x000fe2000bf21270 */
[----:B------:R-:W-:-:S12]  /*5220*/  UIADD3 UR7, UR46, -0x1, URZ ;  /* 0xffffffff2e077890 */ /* 0x000fd8000fffe03f */
[----:B------:R-:W-:Y:S05]  /*5230*/  @P1 BRA `(.L_x_784) ;  /* 0x0000000000201947 */ /* 0x000fea0003800000 */
[----:B------:R-:W-:Y:S01]  /*5240*/  ULDC UR14, c[0x0][0x9e4] ;  /* 0x00027900000e7ab9 */ /* 0x000fe20000000800 */
[----:B------:R-:W-:Y:S02]  /*5250*/  UIADD3 UR7, -UR46, URZ, URZ ;  /* 0x0000003f2e077290 */ /* 0x000fe4000fffe13f */
[----:B------:R-:W-:-:S11]  /*5260*/  UISETP.NE.AND UP0, UPT, UR14, 0x1, UPT ;  /* 0x000000010e00788c */ /* 0x000fd6000bf05270 */
[----:B------:R-:W-:Y:S02]  /*5270*/  @UP0 ULDC.64 UR16, c[0x0][0x9e8] ;  /* 0x00027a0000100ab9 */ /* 0x000fe40000000a00 */
[----:B------:R-:W-:-:S04]  /*5280*/  UIMAD.WIDE.U32 UR4, UR7, UR16, URZ ;  /* 0x00000010070472a5 */ /* 0x000fc8000f8e003f */
[----:B------:R-:W-:-:S04]  /*5290*/  @UP0 USHF.R.U32.HI UR7, URZ, UR17, UR5 ;  /* 0x000000113f070299 */ /* 0x000fc80008011605 */
[----:B------:R-:W-:Y:S01]  /*52a0*/  ULOP3.LUT UR7, URZ, UR7, URZ, 0x33, !UPT ;  /* 0x000000073f077292 */ /* 0x000fe2000f8e333f */
[----:B------:R-:W-:Y:S11]  /*52b0*/  BRA `(.L_x_785) ;  /* 0x0000000000147947 */ /* 0x000ff60003800000 */
.L_x_784:
[----:B------:R-:W-:Y:S02]  /*52c0*/  ULDC UR14, c[0x0][0x9e4] ;  /* 0x00027900000e7ab9 */ /* 0x000fe40000000800 */
[----:B------:R-:W-:-:S11]  /*52d0*/  UISETP.NE.AND UP0, UPT, UR14, 0x1, UPT ;  /* 0x000000010e00788c */ /* 0x000fd6000bf05270 */
[----:B------:R-:W-:Y:S02]  /*52e0*/  @UP0 ULDC.64 UR16, c[0x0][0x9e8] ;  /* 0x00027a0000100ab9 */ /* 0x000fe40000000a00 */
[----:B------:R-:W-:-:S04]  /*52f0*/  UIMAD.WIDE.U32 UR4, UR7, UR16, URZ ;  /* 0x00000010070472a5 */ /* 0x000fc8000f8e003f */
[----:B------:R-:W-:-:S12]  /*5300*/  @UP0 USHF.R.U32.HI UR7, URZ, UR17, UR5 ;  /* 0x000000113f070299 */ /* 0x000fd80008011605 */
.L_x_785:
[----:B------:R-:W-:-:S04]  /*5310*/  UIMAD UR7, UR7, UR14, UR14 ;  /* 0x0000000e070772a4 */ /* 0x000fc8000f8e020e */
[----:B------:R-:W-:-:S04]  /*5320*/  UISETP.LT.AND UP0, UPT, UR11, UR7, UPT ;  /* 0x000000070b00728c */ /* 0x000fc8000bf01270 */
[----:B------:R-:W-:-:S12]  /*5330*/  USEL UR11, UR11, UR7, UP0 ;  /* 0x000000070b0b7287 */ /* 0x000fd80008000000 */
.L_x_783:
[----:B------:R-:W-:Y:S01]  /*5340*/  USHF.R.S32.HI UR4, URZ, 0x1f, UR11 ;  /* 0x0000001f3f047899 */ /* 0x000fe2000801140b */
[----:B------:R-:W0:Y:S01]  /*5350*/  S2UR UR7, SR_CgaCtaId ;  /* 0x00000000000779c3 */ /* 0x000e220000008800 */
[----:B------:R-:W-:Y:S01]  /*5360*/  UMOV UR5, URZ ;  /* 0x0000003f00057c82 */ /* 0x000fe20008000000 */
[----:B------:R-:W-:Y:S01]  /*5370*/  CS2R R88, SRZ ;  /* 0x0000000000587805 */ /* 0x000fe2000001ff00 */
[----:B------:R-:W-:Y:S01]  /*5380*/  ULEA.HI UR4, UR4, UR11, URZ, 0x7 ;  /* 0x0000000b04047291 */ /* 0x000fe2000f8f383f */
[----:B------:R-:W-:Y:S02]  /*5390*/  CS2R R90, SRZ ;  /* 0x00000000005a7805 */ /* 0x000fe4000001ff00 */
[----:B------:R-:W-:Y:S02]  /*53a0*/  CS2R R92, SRZ ;  /* 0x00000000005c7805 */ /* 0x000fe4000001ff00 */
[----:B------:R-:W-:Y:S01]  /*53b0*/  CS2R R94, SRZ ;  /* 0x00000000005e7805 */ /* 0x000fe2000001ff00 */
[----:B------:R-:W-:Y:S01]  /*53c0*/  USHF.R.S32.HI UR4, URZ, 0x7, UR4 ;  /* 0x000000073f047899 */ /* 0x000fe20008011404 */
[----:B------:R-:W-:-:S02]  /*53d0*/  CS2R R96, SRZ ;  /* 0x0000000000607805 */ /* 0x000fc4000001ff00 */
[----:B------:R-:W-:Y:S02]  /*53e0*/  CS2R R98, SRZ ;  /* 0x0000000000627805 */ /* 0x000fe4000001ff00 */
[----:B------:R-:W-:Y:S01]  /*53f0*/  CS2R R100, SRZ ;  /* 0x0000000000647805 */ /* 0x000fe2000001ff00 */
[----:B------:R-:W-:Y:S01]  /*5400*/  UISETP.LT.AND UP0, UPT, UR43, UR4, UPT ;  /* 0x000000042b00728c */ /* 0x000fe2000bf01270 */
[----:B------:R-:W-:Y:S02]  /*5410*/  CS2R R102, SRZ ;  /* 0x0000000000667805 */ /* 0x000fe4000001ff00 */
[----:B------:R-:W-:Y:S02]  /*5420*/  CS2R R104, SRZ ;  /* 0x0000000000687805 */ /* 0x000fe4000001ff00 */
[----:B------:R-:W-:Y:S01]  /*5430*/  CS2R R106, SRZ ;  /* 0x00000000006a7805 */ /* 0x000fe2000001ff00 */
[----:B------:R-:W-:Y:S01]  /*5440*/  USEL UR23, UR43, UR4, !UP0 ;  /* 0x000000042b177287 */ /* 0x000fe2000c000000 */
[----:B------:R-:W-:-:S02]  /*5450*/  CS2R R108, SRZ ;  /* 0x00000000006c7805 */ /* 0x000fc4000001ff00 */
[----:B------:R-:W-:Y:S01]  /*5460*/  CS2R R110, SRZ ;  /* 0x00000000006e7805 */ /* 0x000fe2000001ff00 */
[----:B------:R-:W-:Y:S01]  /*5470*/  UMOV UR4, URZ ;  /* 0x0000003f00047c82 */ /* 0x000fe20008000000 */
[----:B------:R-:W-:Y:S02]  /*5480*/  CS2R R112, SRZ ;  /* 0x0000000000707805 */ /* 0x000fe4000001ff00 */
[----:B------:R-:W-:Y:S02]  /*5490*/  CS2R R114, SRZ ;  /* 0x0000000000727805 */ /* 0x000fe4000001ff00 */
[----:B------:R-:W-:Y:S02]  /*54a0*/  ISETP.GE.AND P1, PT, R10, UR23, PT ;  /* 0x000000170a007c0c */ /* 0x000fe4000bf26270 */
        /* <DEDUP_REMOVED lines=9> */
[----:B------:R-:W-:Y:S01]  /*5540*/  CS2R R134, SRZ ;  /* 0x0000000000867805 */ /* 0x000fe2000001ff00 */
[----:B0-----:R-:W-:Y:S06]  /*5550*/  @!P1 BRA `(.L_x_786) ;  /* 0x0000003400ac9947 */ /* 0x001fec0003800000 */
        /* <DEDUP_REMOVED lines=28> */
[----:B------:R-:W-:Y:S01]  /*5720*/  ULDC UR27, c[0x0][0x9e4] ;  /* 0x00027900001b7ab9 */ /* 0x000fe20000000800 */
[----:B------:R-:W-:Y:S01]  /*5730*/  ULDC UR25, c[0x0][0x2f0] ;  /* 0x0000bc0000197ab9 */ /* 0x000fe20000000800 */
[----:B------:R-:W-:Y:S01]  /*5740*/  ULDC UR24, c[0x0][0x988] ;  /* 0x0002620000187ab9 */ /* 0x000fe20000000800 */
[----:B------:R-:W-:-:S05]  /*5750*/  ULDC UR26, c[0x0][0x9e0] ;  /* 0x00027800001a7ab9 */ /* 0x000fca0000000800 */
.L_x_805:
[----:B------:R-:W-:-:S04]  /*5760*/  UISETP.NE.AND UP0, UPT, UR22, 0x1, UPT ;  /* 0x000000011600788c */ /* 0x000fc8000bf05270 */
[----:B------:R-:W-:-:S04]  /*5770*/  USEL UR5, URZ, 0x1, UP0 ;  /* 0x000000013f057887 */ /* 0x000fc80008000000 */
[----:B------:R-:W-:Y:S01]  /*5780*/  ULOP3.LUT UR5, UR21, UR5, URZ, 0x3c, !UPT ;  /* 0x0000000515057292 */ /* 0x000fe2000f8e3c3f */
[----:B------:R-:W-:Y:S11]  /*5790*/  @!P0 BRA `(.L_x_787) ;  /* 0x0000000000048947 */ /* 0x000ff60003800000 */
[----:B------:R-:W-:Y:S01]  /*57a0*/  BPT.TRAP 0x1 ;  /* 0x000000040000795c */ /* 0x000fe20000300000 */
.L_x_787:
[----:B------:R-:W-:Y:S01]  /*57b0*/  UIADD3 UR4, UR22, 0x1, URZ ;  /* 0x0000000116047890 */ /* 0x000fe2000fffe03f */
[----:B------:R-:W-:-:S03]  /*57c0*/  IMAD.U32 R11, RZ, RZ, UR5 ;  /* 0x00000005ff0b7e24 */ /* 0x000fc6000f8e00ff */
[----:B------:R-:W-:Y:S02]  /*57d0*/  UISETP.NE.AND UP0, UPT, UR4, 0x2, UPT ;  /* 0x000000020400788c */ /* 0x000fe4000bf05270 */
[----:B------:R-:W-:Y:S02]  /*57e0*/  SHF.L.U32 R11, R11, 0x1f, RZ ;  /* 0x0000001f0b0b7819 */ /* 0x000fe400000006ff */
[----:B------:R-:W-:-:S04]  /*57f0*/  USEL UR4, UR4, URZ, UP0 ;  /* 0x0000003f04047287 */ /* 0x000fc80008000000 */
[----:B------:R-:W-:-:S09]  /*5800*/  ULEA UR28, UR4, UR44, 0x3 ;  /* 0x0000002c041c7291 */ /* 0x000fd2000f8e183f */
[----:B------:R0:W1:Y:S01]  /*5810*/  SYNCS.PHASECHK.TRANS64.TRYWAIT P1, [UR28+0x17030], R11 ;  /* 0x0170300bff0075a7 */ /* 0x000062000802015c */
[----:B------:R-:W-:Y:S05]  /*5820*/  @!P0 BRA `(.L_x_788) ;  /* 0x0000000000048947 */ /* 0x000fea0003800000 */
[----:B------:R-:W-:Y:S01]  /*5830*/  BPT.TRAP 0x1 ;  /* 0x000000040000795c */ /* 0x000fe20000300000 */
.L_x_788:
[----:B-1----:R-:W-:Y:S05]  /*5840*/  @P1 BRA `(.L_x_789) ;  /* 0x0000000000081947 */ /* 0x002fea0003800000 */
[----:B------:R-:W1:Y:S02]  /*5850*/  SYNCS.PHASECHK.TRANS64.TRYWAIT P1, [UR28+0x17030], R11 ;  /* 0x0170300bff0075a7 */ /* 0x000e64000802015c */
[----:B-1----:R-:W-:Y:S05]  /*5860*/  @!P1 BRA `(.L_x_790) ;  /* 0x000000f800a09947 */ /* 0x002fea0003800000 */
.L_x_789:
[----:B------:R-:W-:Y:S01]  /*5870*/  R2UR UR16, R6 ;  /* 0x00000000061072ca */ /* 0x000fe200000e0000 */
[----:B------:R-:W-:Y:S01]  /*5880*/  UIMAD UR18, UR4, 0x300, UR6 ;  /* 0x00000300041278a4 */ /* 0x000fe2000f8e0206 */
[----:B------:R-:W-:Y:S01]  /*5890*/  R2UR UR17, R7 ;  /* 0x00000000071172ca */ /* 0x000fe200000e0000 */
[----:B------:R-:W-:Y:S01]  /*58a0*/  WARPGROUP.ARRIVE ;  /* 0x00000000000079c5 */ /* 0x000fe20000000000 */
[----:B------:R-:W-:Y:S01]  /*58b0*/  UMOV UR19, 0xc0000010 ;  /* 0xc000001000137882 */ /* 0x000fe20000000000 */
[----:B------:R-:W-:Y:S01]  /*58c0*/  UIADD3 UR10, UR18, 0x100, URZ ;  /* 0x00000100120a7890 */ /* 0x000fe2000fffe03f */
[----:B------:R-:W-:Y:S01]  /*58d0*/  UMOV UR11, 0xc0000010 ;  /* 0xc0000010000b7882 */ /* 0x000fe20000000000 */
[----:B------:R-:W-:Y:S01]  /*58e0*/  UIADD3 UR14, UR18, 0x200, URZ ;  /* 0x00000200120e7890 */ /* 0x000fe2000fffe03f */
[----:B------:R-:W-:-:S07]  /*58f0*/  UMOV UR15, 0xc0000010 ;  /* 0xc0000010000f7882 */ /* 0x000fce0000000000 */
        /* <DEDUP_REMOVED lines=10> */
.L_x_791:
[----:B------:R-:W-:Y:S01]  /*59a0*/  ULEA UR15, UR22, UR44, 0x3 ;  /* 0x0000002c160f7291 */ /* 0x000fe2000f8e183f */
[----:B01----:R-:W-:-:S05]  /*59b0*/  IMAD.U32 R11, RZ, RZ, UR21 ;  /* 0x00000015ff0b7e24 */ /* 0x003fca000f8e00ff */
[----:B------:R-:W-:-:S04]  /*59c0*/  SHF.L.U32 R11, R11, 0x1f, RZ ;  /* 0x0000001f0b0b7819 */ /* 0x000fc800000006ff */
[----:B------:R0:W1:Y:S01]  /*59d0*/  SYNCS.PHASECHK.TRANS64.TRYWAIT P1, [UR15+0x17050], R11 ;  /* 0x0170500bff0075a7 */ /* 0x000062000802014f */
[----:B------:R-:W-:Y:S05]  /*59e0*/  @!P0 BRA `(.L_x_792) ;  /* 0x0000000000048947 */ /* 0x000fea0003800000 */
[----:B------:R-:W-:Y:S01]  /*59f0*/  BPT.TRAP 0x1 ;  /* 0x000000040000795c */ /* 0x000fe20000300000 */
.L_x_792:
[----:B-1----:R-:W-:Y:S05]  /*5a00*/  @P1 BRA `(.L_x_793) ;  /* 0x0000000000081947 */ /* 0x002fea0003800000 */
[----:B------:R-:W1:Y:S02]  /*5a10*/  SYNCS.PHASECHK.TRANS64.TRYWAIT P1, [UR15+0x17050], R11 ;  /* 0x0170500bff0075a7 */ /* 0x000e64000802014f */
[----:B-1----:R-:W-:Y:S05]  /*5a20*/  @!P1 BRA `(.L_x_794) ;  /* 0x000000f800489947 */ /* 0x002fea0003800000 */
.L_x_793:
        /* <DEDUP_REMOVED lines=27> */
.L_x_795:
[----:B------:R-:W-:Y:S01]  /*5be0*/  UISETP.NE.AND UP1, UPT, UR42, URZ, UPT ;  /* 0x0000003f2a00728c */ /* 0x000fe2000bf25270 */
[C---:B01----:R-:W-:Y:S01]  /*5bf0*/  FMUL.FTZ R11, R0.reuse, R24 ;  /* 0x00000018000b7220 */ /* 0x043fe20000410000 */
[C---:B------:R-:W-:Y:S01]  /*5c00*/  FMUL.FTZ R24, R0.reuse, R36 ;  /* 0x0000002400187220 */ /* 0x040fe20000410000 */
[C---:B------:R-:W-:Y:S01]  /*5c10*/  FMUL.FTZ R13, R0.reuse, R26 ;  /* 0x0000001a000d7220 */ /* 0x040fe20000410000 */
[C---:B------:R-:W-:Y:S01]  /*5c20*/  FMUL.FTZ R21, R0.reuse, R33 ;  /* 0x0000002100157220 */ /* 0x040fe20000410000 */
[C---:B------:R-:W-:Y:S01]  /*5c30*/  FMUL.FTZ R36, R0.reuse, R46 ;  /* 0x0000002e00247220 */ /* 0x040fe20000410000 */
[----:B------:R-:W-:Y:S01]  /*5c40*/  PLOP3.LUT P1, PT, PT, PT, UP1, 0x80, 0x0 ;  /* 0x000000000000781c */ /* 0x000fe20003f2f018 */
[C---:B------:R-:W-:Y:S01]  /*5c50*/  FMUL.FTZ R33, R0.reuse, R43 ;  /* 0x0000002b00217220 */ /* 0x040fe20000410000 */
[----:B------:R-:W-:Y:S01]  /*5c60*/  PLOP3.LUT P2, PT, PT, PT, UP1, 0x80, 0x0 ;  /* 0x000000000000781c */ /* 0x000fe20003f4f018 */
[C---:B------:R-:W-:Y:S01]  /*5c70*/  FMUL.FTZ R46, R0.reuse, R53 ;  /* 0x00000035002e7220 */ /* 0x040fe20000410000 */
[C---:B------:R-:W-:Y:S01]  /*5c80*/  FMUL.FTZ R43, R0.reuse, R55 ;  /* 0x00000037002b7220 */ /* 0x040fe20000410000 */
[----:B------:R-:W-:Y:S01]  /*5c90*/  @UP1 ULDC UR10, c[0x0][0x44c] ;  /* 0x00011300000a1ab9 */ /* 0x000fe20000000800 */
[C---:B------:R-:W-:Y:S01]  /*5ca0*/  FMUL.FTZ R53, R0.reuse, R66 ;  /* 0x0000004200357220 */ /* 0x040fe20000410000 */
[C---:B------:R-:W-:Y:S01]  /*5cb0*/  FMUL.FTZ R15, R0.reuse, R28 ;  /* 0x0000001c000f7220 */ /* 0x040fe20000410000 */
[C---:B------:R-:W-:Y:S01]  /*5cc0*/  FMUL.FTZ R66, R0.reuse, R78 ;  /* 0x0000004e00427220 */ /* 0x040fe20000410000 */
[----:B------:R-:W0:Y:S01]  /*5cd0*/  LDC R55, c[0x0][0x288] ;  /* 0x0000a200ff377b82 */ /* 0x000e220000000800 */
[C---:B------:R-:W-:Y:S01]  /*5ce0*/  FMUL.FTZ R28, R0.reuse, R38 ;  /* 0x00000026001c7220 */ /* 0x040fe20000410000 */
[C---:B------:R-:W-:Y:S01]  /*5cf0*/  FMUL.FTZ R78, R0.reuse, R84 ;  /* 0x00000054004e7220 */ /* 0x040fe20000410000 */
[----:B------:R-:W-:Y:S01]  /*5d00*/  FMUL.FTZ R38, R0, R50 ;  /* 0x0000003200267220 */ /* 0x000fe20000410000 */
[----:B------:R-:W-:Y:S01]  /*5d10*/  @P1 IMAD.HI.U32 R26, R5, UR10, RZ ;  /* 0x0000000a051a1c27 */ /* 0x000fe2000f8e00ff */
[----:B------:R-:W-:-:S03]  /*5d20*/  @UP1 ULDC UR10, c[0x0][0x450] ;  /* 0x00011400000a1ab9 */ /* 0x000fc60000000800 */
[C---:B------:R-:W-:Y:S01]  /*5d30*/  FMUL.FTZ R50, R0.reuse, R57 ;  /* 0x0000003900327220 */ /* 0x040fe20000410000 */
[C---:B------:R-:W-:Y:S01]  /*5d40*/  FMUL.FTZ R57, R0.reuse, R64 ;  /* 0x0000004000397220 */ /* 0x040fe20000410000 */
[----:B------:R-:W-:Y:S01]  /*5d50*/  IMAD.MOV.U32 R84, RZ, RZ, R5 ;  /* 0x000000ffff547224 */ /* 0x000fe200078e0005 */
[----:B------:R-:W-:Y:S01]  /*5d60*/  @P2 SHF.R.U32.HI R84, RZ, UR10, R26 ;  /* 0x0000000aff542c19 */ /* 0x000fe2000801161a */
[----:B------:R-:W-:Y:S01]  /*5d70*/  FMUL.FTZ R64, R0, R75 ;  /* 0x0000004b00407220 */ /* 0x000fe20000410000 */
[----:B------:R-:W-:Y:S02]  /*5d80*/  IMAD.SHL.U32 R75, R10, 0x80, RZ ;  /* 0x000000800a4b7824 */ /* 0x000fe400078e00ff */
[C---:B------:R-:W-:Y:S01]  /*5d90*/  FMUL.FTZ R12, R0.reuse, R25 ;  /* 0x00000019000c7220 */ /* 0x040fe20000410000 */
[C---:B------:R-:W-:Y:S01]  /*5da0*/  FMUL.FTZ R16, R0.reuse, R29 ;  /* 0x0000001d00107220 */ /* 0x040fe20000410000 */
[C---:B------:R-:W-:Y:S01]  /*5db0*/  FMUL.FTZ R18, R0.reuse, R30 ;  /* 0x0000001e00127220 */ /* 0x040fe20000410000 */
[C---:B------:R-:W-:Y:S01]  /*5dc0*/  FMUL.FTZ R20, R0.reuse, R32 ;  /* 0x0000002000147220 */ /* 0x040fe20000410000 */
[C---:B------:R-:W-:Y:S01]  /*5dd0*/  FMUL.FTZ R22, R0.reuse, R34 ;  /* 0x0000002200167220 */ /* 0x040fe20000410000 */
[----:B------:R-:W1:Y:S01]  /*5de0*/  SHFL.IDX PT, R136, R84, RZ, 0x1c1f ;  /* 0x001c1fff54887589 */ /* 0x000e6200000e0000 */
        /* <DEDUP_REMOVED lines=14> */
[----:B------:R-:W-:Y:S01]  /*5ed0*/  UISETP.NE.AND UP0, UPT, UR45, URZ, UPT ;  /* 0x0000003f2d00728c */ /* 0x000fe2000bf05270 */
[C---:B------:R-:W-:Y:S01]  /*5ee0*/  FMUL.FTZ R35, R0.reuse, R45 ;  /* 0x0000002d00237220 */ /* 0x040fe20000410000 */
[C---:B------:R-:W-:Y:S01]  /*5ef0*/  FMUL.FTZ R41, R0.reuse, R49 ;  /* 0x0000003100297220 */ /* 0x040fe20000410000 */
[C---:B------:R-:W-:Y:S01]  /*5f00*/  FMUL.FTZ R48, R0.reuse, R56 ;  /* 0x0000003800307220 */ /* 0x040fe20000410000 */
[C---:B------:R-:W-:Y:S01]  /*5f10*/  FMUL.FTZ R47, R0.reuse, R59 ;  /* 0x0000003b002f7220 */ /* 0x040fe20000410000 */
[C---:B------:R-:W-:Y:S01]  /*5f20*/  FMUL.FTZ R52, R0.reuse, R60 ;  /* 0x0000003c00347220 */ /* 0x040fe20000410000 */
[C---:B------:R-:W-:Y:S01]  /*5f30*/  FMUL.FTZ R54, R0.reuse, R61 ;  /* 0x0000003d00367220 */ /* 0x040fe20000410000 */
[C---:B------:R-:W-:Y:S01]  /*5f40*/  FMUL.FTZ R51, R0.reuse, R63 ;  /* 0x0000003f00337220 */ /* 0x040fe20000410000 */
[----:B------:R-:W-:Y:S01]  /*5f50*/  IADD3 R27, -R75, 0x1, RZ ;  /* 0x000000014b1b7810 */ /* 0x000fe20007ffe1ff */
        /* <DEDUP_REMOVED lines=21> */
[----:B------:R-:W-:Y:S01]  /*60b0*/  UIADD3 UR10, UR28, 0x17040, URZ ;  /* 0x000170401c0a7890 */ /* 0x000fe2000fffe03f */
[----:B------:R-:W-:Y:S01]  /*60c0*/  IMAD R26, R2, -0x2, R27 ;  /* 0xfffffffe021a7824 */ /* 0x000fe200078e021b */
[----:B------:R-:W-:Y:S01]  /*60d0*/  PLOP3.LUT P1, PT, PT, PT, UP0, 0x40, 0x0 ;  /* 0x000000000000781c */ /* 0x000fe20003f2e808 */
[----:B------:R-:W2:Y:S01]  /*60e0*/  MUFU.TANH R11, R11 ;  /* 0x0000000b000b7308 */ /* 0x000ea20000002400 */
[----:B------:R-:W-:Y:S01]  /*60f0*/  UPRMT UR10, UR7, 0x654, UR10 ;  /* 0x00000654070a7896 */ /* 0x000fe2000800000a */
[----:B------:R-:W-:-:S04]  /*6100*/  IMAD R26, R17, UR25, R26 ;  /* 0x00000019111a7c24 */ /* 0x000fc8000f8e021a */
[----:B0-----:R-:W-:Y:S02]  /*6110*/  IMAD.IADD R26, R26, 0x1, -R55 ;  /* 0x000000011a1a7824 */ /* 0x001fe400078e0a37 */
[----:B------:R-:W0:Y:S02]  /*6120*/  MUFU.TANH R12, R12 ;  /* 0x0000000c000c7308 */ /* 0x000e240000002400 */
[C---:B------:R-:W-:Y:S01]  /*6130*/  VIADD R83, R26.reuse, UR26 ;  /* 0x0000001a1a537c36 */ /* 0x040fe20008000000 */
[----:B------:R-:W-:Y:S01]  /*6140*/  SYNCS.ARRIVE.TRANS64.RED.A1T0 RZ, [UR10], RZ ;  /* 0x000000ffffff79a7 */ /* 0x000fe2000810040a */
[----:B------:R-:W-:Y:S02]  /*6150*/  VIADD R82, R26, UR20 ;  /* 0x000000141a527c36 */ /* 0x000fe40008000000 */
[--C-:B-1----:R-:W-:Y:S02]  /*6160*/  IMAD.IADD R81, R83, 0x1, R136.reuse ;  /* 0x0000000153517824 */ /* 0x102fe400078e0288 */
[----:B------:R-:W1:Y:S01]  /*6170*/  MUFU.TANH R13, R13 ;  /* 0x0000000d000d7308 */ /* 0x000e620000002400 */
[----:B------:R-:W-:-:S07]  /*6180*/  IMAD.IADD R80, R82, 0x1, R136 ;  /* 0x0000000152507824 */ /* 0x000fce00078e0288 */
        /* <DEDUP_REMOVED lines=67> */
[----:B------:R-:W-:Y:S01]  /*65c0*/  IMAD.U32 R86, RZ, RZ, UR27 ;  /* 0x0000001bff567e24 */ /* 0x000fe2000f8e00ff */
[----:B------:R-:W-:-:S04]  /*65d0*/  LOP3.LUT R85, RZ, R85, RZ, 0x33, !PT ;  /* 0x00000055ff557212 */ /* 0x000fc800078e33ff */
[----:B------:R-:W-:-:S13]  /*65e0*/  ISETP.NE.AND P1, PT, R86, 0x1, PT ;  /* 0x000000015600780c */ /* 0x000fda0003f25270 */
[----:B------:R-:W1:Y:S02]  /*65f0*/  @P1 LDC.64 R26, c[0x0][0x9e8] ;  /* 0x00027a00ff1a1b82 */ /* 0x000e640000000a00 */
[----:B-1----:R-:W-:-:S05]  /*6600*/  @P1 IMAD.HI.U32 R26, R85, R26, RZ ;  /* 0x0000001a551a1227 */ /* 0x002fca00078e00ff */
[----:B------:R-:W-:-:S04]  /*6610*/  @P1 SHF.R.U32.HI R85, RZ, R27, R26 ;  /* 0x0000001bff551219 */ /* 0x000fc8000001161a */
[----:B------:R-:W-:Y:S01]  /*6620*/  LOP3.LUT R85, RZ, R85, RZ, 0x33, !PT ;  /* 0x00000055ff557212 */ /* 0x000fe200078e33ff */
[----:B------:R-:W-:Y:S06]  /*6630*/  BRA `(.L_x_799) ;  /* 0x0000000000147947 */ /* 0x000fec0003800000 */
.L_x_798:
[----:B------:R-:W-:-:S05]  /*6640*/  IMAD.U32 R86, RZ, RZ, UR27 ;  /* 0x0000001bff567e24 */ /* 0x000fca000f8e00ff */
[----:B------:R-:W-:-:S13]  /*6650*/  ISETP.NE.AND P1, PT, R86, 0x1, PT ;  /* 0x000000015600780c */ /* 0x000fda0003f25270 */
[----:B------:R-:W1:Y:S02]  /*6660*/  @P1 LDC.64 R26, c[0x0][0x9e8] ;  /* 0x00027a00ff1a1b82 */ /* 0x000e640000000a00 */
[----:B-1----:R-:W-:-:S05]  /*6670*/  @P1 IMAD.HI.U32 R26, R85, R26, RZ ;  /* 0x0000001a551a1227 */ /* 0x002fca00078e00ff */
[----:B------:R-:W-:-:S07]  /*6680*/  @P1 SHF.R.U32.HI R85, RZ, R27, R26 ;  /* 0x0000001bff551219 */ /* 0x000fce000001161a */
.L_x_799:
[----:B------:R-:W-:Y:S05]  /*6690*/  BSYNC B0 ;  /* 0x0000000000007941 */ /* 0x000fea0003800000 */
.L_x_797:
[----:B------:R-:W-:-:S04]  /*66a0*/  IMAD R85, R85, R86, -R75 ;  /* 0x0000005655557224 */ /* 0x000fc800078e0a4b */
[----:B------:R-:W-:-:S05]  /*66b0*/  IMAD R85, R2, -0x2, R85 ;  /* 0xfffffffe02557824 */ /* 0x000fca00078e0255 */
[----:B------:R-:W-:Y:S02]  /*66c0*/  VIADDMNMX R81, R85, R86, R81, PT ;  /* 0x0000005655517246 */ /* 0x000fe40003800151 */
[----:B------:R-:W-:-:S07]  /*66d0*/  VIMNMX R80, R80, R85, !PT ;  /* 0x0000005550507248 */ /* 0x000fce0007fe0100 */
.L_x_796:
[----:B------:R-:W-:Y:S01]  /*66e0*/  ISETP.GT.AND P1, PT, R10, -0x1, PT ;  /* 0xffffffff0a00780c */ /* 0x000fe20003f24270 */
[----:B------:R-:W1:Y:S01]  /*66f0*/  SHFL.IDX PT, R84, R84, 0x1, 0x1c1f ;  /* 0x003c1f0054547f89 */ /* 0x000e6200000e0000 */
[----:B------:R-:W-:Y:S02]  /*6700*/  UISETP.NE.AND UP0, UPT, UR45, URZ, UPT ;  /* 0x0000003f2d00728c */ /* 0x000fe4000bf05270 */
[C---:B------:R-:W-:Y:S02]  /*6710*/  ISETP.GT.AND P3, PT, R80.reuse, 0x8, P1 ;  /* 0x000000085000780c */ /* 0x040fe40000f64270 */
[C---:B------:R-:W-:Y:S02]  /*6720*/  ISETP.GT.AND P6, PT, R80.reuse, RZ, P1 ;  /* 0x000000ff5000720c */ /* 0x040fe40000fc4270 */
[----:B------:R-:W-:Y:S02]  /*6730*/  ISETP.LT.OR P3, PT, R81, 0x9, P3 ;  /* 0x000000095100780c */ /* 0x000fe40001f61670 */
[----:B------:R-:W-:-:S02]  /*6740*/  ISETP.GT.AND P2, PT, R80, 0x1, P1 ;  /* 0x000000015000780c */ /* 0x000fc40000f44270 */
[----:B------:R-:W-:Y:S02]  /*6750*/  FSEL R15, R15, -INF , !P3 ;  /* 0xff8000000f0f7808 */ /* 0x000fe40005800000 */
[----:B------:R-:W-:Y:S02]  /*6760*/  ISETP.GT.AND P3, PT, R80, 0x19, P1 ;  /* 0x000000195000780c */ /* 0x000fe40000f64270 */
[C---:B------:R-:W-:Y:S02]  /*6770*/  ISETP.LT.OR P6, PT, R81.reuse, 0x1, P6 ;  /* 0x000000015100780c */ /* 0x040fe400037c1670 */
[C---:B------:R-:W-:Y:S02]  /*6780*/  ISETP.LT.OR P2, PT, R81.reuse, 0x2, P2 ;  /* 0x000000025100780c */ /* 0x040fe40001741670 */
[----:B------:R-:W-:Y:S02]  /*6790*/  ISETP.LT.OR P3, PT, R81, 0x1a, P3 ;  /* 0x0000001a5100780c */ /* 0x000fe40001f61670 */
[----:B------:R-:W-:-:S02]  /*67a0*/  FSEL R27, R11, -INF , !P6 ;  /* 0xff8000000b1b7808 */ /* 0x000fc40007000000 */
[----:B0-----:R-:W-:Y:S01]  /*67b0*/  FSEL R12, R12, -INF , !P2 ;  /* 0xff8000000c0c7808 */ /* 0x001fe20005000000 */
[--C-:B-1----:R-:W-:Y:S01]  /*67c0*/  IMAD.IADD R83, R83, 0x1, R84.reuse ;  /* 0x0000000153537824 */ /* 0x102fe200078e0254 */
[----:B------:R-:W-:Y:S01]  /*67d0*/  ISETP.GT.AND P5, PT, R80, 0x9, P1 ;  /* 0x000000095000780c */ /* 0x000fe20000fa4270 */
[----:B------:R-:W-:Y:S01]  /*67e0*/  IMAD.IADD R82, R82, 0x1, R84 ;  /* 0x0000000152527824 */ /* 0x000fe200078e0254 */
[C---:B------:R-:W-:Y:S02]  /*67f0*/  ISETP.GT.AND P4, PT, R80.reuse, 0x10, P1 ;  /* 0x000000105000780c */ /* 0x040fe40000f84270 */
[C---:B------:R-:W-:Y:S02]  /*6800*/  ISETP.GT.AND P6, PT, R80.reuse, 0x11, P1 ;  /* 0x000000115000780c */ /* 0x040fe40000fc4270 */
[----:B------:R-:W-:Y:S02]  /*6810*/  ISETP.GT.AND P2, PT, R80, 0x18, P1 ;  /* 0x000000185000780c */ /* 0x000fe40000f44270 */
[----:B------:R-:W-:-:S02]  /*6820*/  FSEL R25, R25, -INF , !P3 ;  /* 0xff80000019197808 */ /* 0x000fc40005800000 */
[----:B------:R-:W-:Y:S02]  /*6830*/  ISETP.GT.AND P3, PT, R80, 0x30, P1 ;  /* 0x000000305000780c */ /* 0x000fe40000f64270 */
[C---:B------:R-:W-:Y:S02]  /*6840*/  ISETP.LT.OR P5, PT, R81.reuse, 0xa, P5 ;  /* 0x0000000a5100780c */ /* 0x040fe40002fa1670 */
[C---:B------:R-:W-:Y:S02]  /*6850*/  ISETP.LT.OR P4, PT, R81.reuse, 0x11, P4 ;  /* 0x000000115100780c */ /* 0x040fe40002781670 */
[C---:B------:R-:W-:Y:S02]  /*6860*/  ISETP.LT.OR P6, PT, R81.reuse, 0x12, P6 ;  /* 0x000000125100780c */ /* 0x040fe400037c1670 */
[C---:B------:R-:W-:Y:S02]  /*6870*/  ISETP.LT.OR P2, PT, R81.reuse, 0x19, P2 ;  /* 0x000000195100780c */ /* 0x040fe40001741670 */
[----:B------:R-:W-:-:S02]  /*6880*/  ISETP.LT.OR P3, PT, R81, 0x31, P3 ;  /* 0x000000315100780c */ /* 0x000fc40001f61670 */
[----:B------:R-:W-:Y:S02]  /*6890*/  FSEL R16, R16, -INF , !P5 ;  /* 0xff80000010107808 */ /* 0x000fe40006800000 */
[----:B------:R-:W-:Y:S02]  /*68a0*/  FSEL R26, R20, -INF , !P4 ;  /* 0xff800000141a7808 */ /* 0x000fe40006000000 */
[----:B------:R-:W-:Y:S02]  /*68b0*/  FSEL R85, R21, -INF , !P6 ;  /* 0xff80000015557808 */ /* 0x000fe40007000000 */
[----:B------:R-:W-:Y:S02]  /*68c0*/  FSEL R24, R24, -INF , !P2 ;  /* 0xff80000018187808 */ /* 0x000fe40005000000 */
[C---:B------:R-:W-:Y:S02]  /*68d0*/  ISETP.GT.AND P5, PT, R80.reuse, 0x20, P1 ;  /* 0x000000205000780c */ /* 0x040fe40000fa4270 */
[----:B------:R-:W-:-:S02]  /*68e0*/  ISETP.GT.AND P4, PT, R80, 0x21, P1 ;  /* 0x000000215000780c */ /* 0x000fc40000f84270 */
[C---:B------:R-:W-:Y:S02]  /*68f0*/  ISETP.GT.AND P6, PT, R80.reuse, 0x28, P1 ;  /* 0x000000285000780c */ /* 0x040fe40000fc4270 */
[----:B------:R-:W-:Y:S02]  /*6900*/  ISETP.GT.AND P2, PT, R80, 0x29, P1 ;  /* 0x000000295000780c */ /* 0x000fe40000f44270 */
[----:B------:R-:W-:Y:S02]  /*6910*/  FSEL R40, R40, -INF , !P3 ;  /* 0xff80000028287808 */ /* 0x000fe40005800000 */
[----:B------:R-:W-:Y:S02]  /*6920*/  ISETP.GT.AND P3, PT, R80, 0x41, P1 ;  /* 0x000000415000780c */ /* 0x000fe40000f64270 */
[C---:B------:R-:W-:Y:S02]  /*6930*/  ISETP.LT.OR P5, PT, R81.reuse, 0x21, P5 ;  /* 0x000000215100780c */ /* 0x040fe40002fa1670 */
[----:B------:R-:W-:-:S02]  /*6940*/  ISETP.LT.OR P4, PT, R81, 0x22, P4 ;  /* 0x000000225100780c */ /* 0x000fc40002781670 */
[C---:B------:R-:W-:Y:S02]  /*6950*/  ISETP.LT.OR P6, PT, R81.reuse, 0x29, P6 ;  /* 0x000000295100780c */ /* 0x040fe400037c1670 */
[C---:B------:R-:W-:Y:S02]  /*6960*/  ISETP.LT.OR P2, PT, R81.reuse, 0x2a, P2 ;  /* 0x0000002a5100780c */ /* 0x040fe40001741670 */
[----:B------:R-:W-:Y:S02]  /*6970*/  ISETP.LT.OR P3, PT, R81, 0x42, P3 ;  /* 0x000000425100780c */ /* 0x000fe40001f61670 */
[----:B------:R-:W-:Y:S02]  /*6980*/  FSEL R30, R30, -INF , !P5 ;  /* 0xff8000001e1e7808 */ /* 0x000fe40006800000 */
[----:B------:R-:W-:Y:S02]  /*6990*/  FSEL R31, R31, -INF , !P4 ;  /* 0xff8000001f1f7808 */ /* 0x000fe40006000000 */
[----:B------:R-:W-:-:S02]  /*69a0*/  FSEL R34, R34, -INF , !P6 ;  /* 0xff80000022227808 */ /* 0x000fc40007000000 */
[----:B------:R-:W-:Y:S02]  /*69b0*/  FSEL R35, R35, -INF , !P2 ;  /* 0xff80000023237808 */ /* 0x000fe40005000000 */
[C---:B------:R-:W-:Y:S02]  /*69c0*/  ISETP.GT.AND P5, PT, R80.reuse, 0x31, P1 ;  /* 0x000000315000780c */ /* 0x040fe40000fa4270 */
        /* <DEDUP_REMOVED lines=17> */
[C---:B------:R-:W-:Y:S02]  /*6ae0*/  ISETP.GT.AND P2, PT, R80.reuse, 0x51, P1 ;  /* 0x000000515000780c */ /* 0x040fe40000f44270 */
        /* <DEDUP_REMOVED lines=16> */
[----:B------:R-:W-:Y:S02]  /*6bf0*/  PLOP3.LUT P3, PT, PT, PT, UP0, 0x40, 0x0 ;  /* 0x000000000000781c */ /* 0x000fe40003f6e808 */
[C---:B------:R-:W-:Y:S02]  /*6c00*/  ISETP.LT.OR P5, PT, R81.reuse, 0x5a, P5 ;  /* 0x0000005a5100780c */ /* 0x040fe40002fa1670 */
[C---:B------:R-:W-:Y:S02]  /*6c10*/  ISETP.LT.OR P4, PT, R81.reuse, 0x61, P4 ;  /* 0x000000615100780c */ /* 0x040fe40002781670 */
[C---:B------:R-:W-:Y:S02]  /*6c20*/  ISETP.LT.OR P6, PT, R81.reuse, 0x62, P6 ;  /* 0x000000625100780c */ /* 0x040fe400037c1670 */
[----:B------:R-:W-:Y:S02]  /*6c30*/  ISETP.LT.OR P2, PT, R81, 0x69, P2 ;  /* 0x000000695100780c */ /* 0x000fe40001741670 */
[----:B------:R-:W-:-:S02]  /*6c40*/  FSEL R63, R63, -INF , !P5 ;  /* 0xff8000003f3f7808 */ /* 0x000fc40006800000 */
[----:B------:R-:W-:Y:S02]  /*6c50*/  FSEL R65, R65, -INF , !P4 ;  /* 0xff80000041417808 */ /* 0x000fe40006000000 */
[----:B------:R-:W-:Y:S02]  /*6c60*/  FSEL R67, R67, -INF , !P6 ;  /* 0xff80000043437808 */ /* 0x000fe40007000000 */
[----:B------:R-:W-:Y:S02]  /*6c70*/  FSEL R69, R69, -INF , !P2 ;  /* 0xff80000045457808 */ /* 0x000fe40005000000 */
[C---:B------:R-:W-:Y:S02]  /*6c80*/  ISETP.GT.AND P5, PT, R80.reuse, 0x70, P1 ;  /* 0x000000705000780c */ /* 0x040fe40000fa4270 */
[C---:B------:R-:W-:Y:S02]  /*6c90*/  ISETP.GT.AND P4, PT, R80.reuse, 0x71, P1 ;  /* 0x000000715000780c */ /* 0x040fe40000f84270 */
[----:B------:R-:W-:-:S02]  /*6ca0*/  ISETP.GT.AND P6, PT, R80, 0x78, P1 ;  /* 0x000000785000780c */ /* 0x000fc40000fc4270 */
[----:B------:R-:W-:Y:S02]  /*6cb0*/  ISETP.GT.AND P2, PT, R80, 0x79, P1 ;  /* 0x000000795000780c */ /* 0x000fe40000f44270 */
[C---:B------:R-:W-:Y:S02]  /*6cc0*/  ISETP.LT.OR P5, PT, R81.reuse, 0x71, P5 ;  /* 0x000000715100780c */ /* 0x040fe40002fa1670 */
[C---:B------:R-:W-:Y:S02]  /*6cd0*/  ISETP.LT.OR P4, PT, R81.reuse, 0x72, P4 ;  /* 0x000000725100780c */ /* 0x040fe40002781670 */
[C---:B------:R-:W-:Y:S02]  /*6ce0*/  ISETP.LT.OR P6, PT, R81.reuse, 0x79, P6 ;  /* 0x000000795100780c */ /* 0x040fe400037c1670 */
[----:B------:R-:W-:Y:S02]  /*6cf0*/  ISETP.LT.OR P2, PT, R81, 0x7a, P2 ;  /* 0x0000007a5100780c */ /* 0x000fe40001741670 */
[----:B------:R-:W-:-:S02]  /*6d00*/  FSEL R73, R73, -INF , !P5 ;  /* 0xff80000049497808 */ /* 0x000fc40006800000 */
[----:B------:R-:W-:Y:S02]  /*6d10*/  FSEL R76, R76, -INF , !P4 ;  /* 0xff8000004c4c7808 */ /* 0x000fe40006000000 */
[----:B------:R-:W-:Y:S02]  /*6d20*/  FSEL R78, R78, -INF , !P6 ;  /* 0xff8000004e4e7808 */ /* 0x000fe40007000000 */
[----:B------:R-:W-:Y:S01]  /*6d30*/  FSEL R79, R79, -INF , !P2 ;  /* 0xff8000004f4f7808 */ /* 0x000fe20005000000 */
[----:B------:R-:W-:Y:S06]  /*6d40*/  @P3 BRA `(.L_x_800) ;  /* 0x00000000005c3947 */ /* 0x000fec0003800000 */
        /* <DEDUP_REMOVED lines=8> */
[----:B------:R-:W0:Y:S02]  /*6dd0*/  @P2 LDC.64 R20, c[0x0][0x9e8] ;  /* 0x00027a00ff142b82 */ /* 0x000e240000000a00 */
[----:B0-----:R-:W-:-:S05]  /*6de0*/  @P2 IMAD.HI.U32 R20, R11, R20, RZ ;  /* 0x000000140b142227 */ /* 0x001fca00078e00ff */
[----:B------:R-:W-:-:S04]  /*6df0*/  @P2 SHF.R.U32.HI R11, RZ, R21, R20 ;  /* 0x00000015ff0b2219 */ /* 0x000fc80000011614 */
[----:B------:R-:W-:Y:S01]  /*6e00*/  LOP3.LUT R84, RZ, R11, RZ, 0x33, !PT ;  /* 0x0000000bff547212 */ /* 0x000fe200078e33ff */
[----:B------:R-:W-:Y:S06]  /*6e10*/  BRA `(.L_x_803) ;  /* 0x0000000000147947 */ /* 0x000fec0003800000 */
.L_x_802:
[----:B------:R-:W-:-:S05]  /*6e20*/  IMAD.U32 R80, RZ, RZ, UR27 ;  /* 0x0000001bff507e24 */ /* 0x000fca000f8e00ff */
[----:B------:R-:W-:-:S13]  /*6e30*/  ISETP.NE.AND P2, PT, R80, 0x1, PT ;  /* 0x000000015000780c */ /* 0x000fda0003f45270 */
[----:B------:R-:W0:Y:S02]  /*6e40*/  @P2 LDC.64 R20, c[0x0][0x9e8] ;  /* 0x00027a00ff142b82 */ /* 0x000e240000000a00 */
[----:B0-----:R-:W-:-:S05]  /*6e50*/  @P2 IMAD.HI.U32 R20, R84, R20, RZ ;  /* 0x0000001454142227 */ /* 0x001fca00078e00ff */
[----:B------:R-:W-:-:S07]  /*6e60*/  @P2 SHF.R.U32.HI R84, RZ, R21, R20 ;  /* 0x00000015ff542219 */ /* 0x000fce0000011614 */
.L_x_803:
[----:B------:R-:W-:Y:S05]  /*6e70*/  BSYNC B0 ;  /* 0x0000000000007941 */ /* 0x000fea0003800000 */
.L_x_801:
[----:B------:R-:W-:-:S04]  /*6e80*/  IMAD R75, R84, R80, -R75 ;  /* 0x00000050544b7224 */ /* 0x000fc800078e0a4b */
[----:B------:R-:W-:-:S05]  /*6e90*/  IMAD R75, R2, -0x2, R75 ;  /* 0xfffffffe024b7824 */ /* 0x000fca00078e024b */
[----:B------:R-:W-:Y:S02]  /*6ea0*/  VIADDMNMX R83, R75, R80, R83, PT ;  /* 0x000000504b537246 */ /* 0x000fe40003800153 */
[----:B------:R-:W-:-:S07]  /*6eb0*/  VIMNMX R82, R82, R75, !PT ;  /* 0x0000004b52527248 */ /* 0x000fce0007fe0100 */
.L_x_800:
[----:B------:R-:W-:Y:S01]  /*6ec0*/  FMNMX.FTZ R11, R27, R8, !PT ;  /* 0x000000081b0b7209 */ /* 0x000fe20007810000 */
[----:B------:R-:W-:Y:S01]  /*6ed0*/  UMOV UR10, UR24 ;  /* 0x00000018000a7c82 */ /* 0x000fe20008000000 */
[----:B------:R-:W-:Y:S01]  /*6ee0*/  ISETP.GT.AND P5, PT, R82, 0x10, P1 ;  /* 0x000000105200780c */ /* 0x000fe20000fa4270 */
[----:B------:R-:W-:Y:S01]  /*6ef0*/  IMAD.U32 R84, RZ, RZ, UR10 ;  /* 0x0000000aff547e24 */ /* 0x000fe2000f8e00ff */
[----:B------:R-:W-:Y:S02]  /*6f00*/  FMNMX.FTZ R20, R12, R11, !PT ;  /* 0x0000000b0c147209 */ /* 0x000fe40007810000 */
[----:B------:R-:W-:Y:S02]  /*6f10*/  ISETP.LT.OR P5, PT, R83, 0x11, P5 ;  /* 0x000000115300780c */ /* 0x000fe40002fa1670 */
[----:B------:R-:W-:Y:S02]  /*6f20*/  FMNMX.FTZ R11, R15, R20, !PT ;  /* 0x000000140f0b7209 */ /* 0x000fe40007810000 */
[----:B------:R-:W-:-:S02]  /*6f30*/  FSEL R22, R22, -INF , !P5 ;  /* 0xff80000016167808 */ /* 0x000fc40006800000 */
[----:B------:R-:W-:Y:S02]  /*6f40*/  FMNMX.FTZ R11, R16, R11, !PT ;  /* 0x0000000b100b7209 */ /* 0x000fe40007810000 */
[----:B------:R-:W-:Y:S02]  /*6f50*/  ISETP.GT.AND P5, PT, R82, 0x20, P1 ;  /* 0x000000205200780c */ /* 0x000fe40000fa4270 */
[----:B------:R-:W-:Y:S02]  /*6f60*/  FMNMX.FTZ R20, R26, R11, !PT ;  /* 0x0000000b1a147209 */ /* 0x000fe40007810000 */
[----:B------:R-:W-:Y:S02]  /*6f70*/  ISETP.LT.OR P5, PT, R83, 0x21, P5 ;  /* 0x000000215300780c */ /* 0x000fe40002fa1670 */
[----:B------:R-:W-:Y:S02]  /*6f80*/  FMNMX.FTZ R11, R85, R20, !PT ;  /* 0x00000014550b7209 */ /* 0x000fe40007810000 */
[----:B------:R-:W-:-:S02]  /*6f90*/  FSEL R32, R32, -INF , !P5 ;  /* 0xff80000020207808 */ /* 0x000fc40006800000 */
[----:B------:R-:W-:Y:S02]  /*6fa0*/  FMNMX.FTZ R20, R24, R11, !PT ;  /* 0x0000000b18147209 */ /* 0x000fe40007810000 */
[C---:B------:R-:W-:Y:S02]  /*6fb0*/  ISETP.GT.AND P5, PT, R82.reuse, RZ, P1 ;  /* 0x000000ff5200720c */ /* 0x040fe40000fa4270 */
[----:B------:R-:W-:Y:S02]  /*6fc0*/  FMNMX.FTZ R11, R25, R20, !PT ;  /* 0x00000014190b7209 */ /* 0x000fe40007810000 */
[----:B------:R-:W-:Y:S02]  /*6fd0*/  ISETP.GT.AND P4, PT, R82, 0x9, P1 ;  /* 0x000000095200780c */ /* 0x000fe40000f84270 */
[----:B------:R-:W-:Y:S02]  /*6fe0*/  FMNMX.FTZ R20, R30, R11, !PT ;  /* 0x0000000b1e147209 */ /* 0x000fe40007810000 */
[----:B------:R-:W-:-:S02]  /*6ff0*/  ISETP.GT.AND P2, PT, R82, 0x1, P1 ;  /* 0x000000015200780c */ /* 0x000fc40000f44270 */
[----:B------:R-:W-:Y:S02]  /*7000*/  FMNMX.FTZ R11, R31, R20, !PT ;  /* 0x000000141f0b7209 */ /* 0x000fe40007810000 */
[C---:B------:R-:W-:Y:S02]  /*7010*/  ISETP.LT.OR P5, PT, R83.reuse, 0x1, P5 ;  /* 0x000000015300780c */ /* 0x040fe40002fa1670 */
[----:B------:R-:W-:Y:S02]  /*7020*/  FMNMX.FTZ R20, R34, R11, !PT ;  /* 0x0000000b22147209 */ /* 0x000fe40007810000 */
[----:B------:R-:W-:Y:S02]  /*7030*/  ISETP.LT.OR P4, PT, R83, 0xa, P4 ;  /* 0x0000000a5300780c */ /* 0x000fe40002781670 */
[----:B------:R-:W-:Y:S02]  /*7040*/  FMNMX.FTZ R11, R35, R20, !PT ;  /* 0x00000014230b7209 */ /* 0x000fe40007810000 */
[----:B------:R-:W-:-:S02]  /*7050*/  ISETP.GT.AND P3, PT, R82, 0x8, P1 ;  /* 0x000000085200780c */ /* 0x000fc40000f64270 */
[----:B------:R-:W-:Y:S02]  /*7060*/  FMNMX.FTZ R20, R40, R11, !PT ;  /* 0x0000000b28147209 */ /* 0x000fe40007810000 */
[----:B------:R-:W-:Y:S02]  /*7070*/  ISETP.LT.OR P2, PT, R83, 0x2, P2 ;  /* 0x000000025300780c */ /* 0x000fe40001741670 */
[----:B------:R-:W-:Y:S02]  /*7080*/  FMNMX.FTZ R11, R41, R20, !PT ;  /* 0x00000014290b7209 */ /* 0x000fe40007810000 */
[----:B------:R-:W-:Y:S02]  /*7090*/  ISETP.LT.OR P3, PT, R83, 0x9, P3 ;  /* 0x000000095300780c */ /* 0x000fe40001f61670 */
[----:B------:R-:W-:Y:S02]  /*70a0*/  FMNMX.FTZ R11, R44, R11, !PT ;  /* 0x0000000b2c0b7209 */ /* 0x000fe40007810000 */
[----:B------:R-:W-:-:S02]  /*70b0*/  FSEL R14, R14, -INF , !P2 ;  /* 0xff8000000e0e7808 */ /* 0x000fc40005000000 */
[----:B------:R-:W-:Y:S02]  /*70c0*/  FMNMX.FTZ R11, R46, R11, !PT ;  /* 0x0000000b2e0b7209 */ /* 0x000fe40007810000 */
[----:B------:R-:W-:Y:S02]  /*70d0*/  FSEL R18, R18, -INF , !P3 ;  /* 0xff80000012127808 */ /* 0x000fe40005800000 */
        /* <DEDUP_REMOVED lines=9> */
[----:B------:R-:W-:-:S02]  /*7170*/  FSEL R23, R23, -INF , !P2 ;  /* 0xff80000017177808 */ /* 0x000fc40005000000 */
[----:B------:R-:W-:Y:S02]  /*7180*/  FMNMX.FTZ R20, R59, R20, !PT ;  /* 0x000000143b147209 */ /* 0x000fe40007810000 */
[----:B------:R-:W-:Y:S02]  /*7190*/  FSEL R28, R28, -INF , !P3 ;  /* 0xff8000001c1c7808 */ /* 0x000fe40005800000 */
[----:B------:R-:W-:Y:S02]  /*71a0*/  FMNMX.FTZ R20, R61, R20, !PT ;  /* 0x000000143d147209 */ /* 0x000fe40007810000 */
[C---:B------:R-:W-:Y:S02]  /*71b0*/  ISETP.GT.AND P2, PT, R82.reuse, 0x21, P1 ;  /* 0x000000215200780c */ /* 0x040fe40000f44270 */
        /* <DEDUP_REMOVED lines=9> */
[----:B------:R-:W-:Y:S02]  /*7250*/  ISETP.GT.AND P2, PT, R82, 0x30, P1 ;  /* 0x000000305200780c */ /* 0x000fe40000f44270 */
[----:B------:R-:W-:Y:S02]  /*7260*/  FMNMX.FTZ R11, R73, R20, !PT ;  /* 0x00000014490b7209 */ /* 0x000fe40007810000 */
[----:B------:R-:W-:Y:S02]  /*7270*/  FSEL R36, R36, -INF , !P3 ;  /* 0xff80000024247808 */ /* 0x000fe40005800000 */
[----:B------:R-:W-:Y:S02]  /*7280*/  FMNMX.FTZ R11, R76, R11, !PT ;  /* 0x0000000b4c0b7209 */ /* 0x000fe40007810000 */
[----:B------:R-:W-:-:S02]  /*7290*/  ISETP.GT.AND P3, PT, R82, 0x31, P1 ;  /* 0x000000315200780c */ /* 0x000fc40000f64270 */
[----:B------:R-:W-:Y:S02]  /*72a0*/  FMNMX.FTZ R20, R78, R11, !PT ;  /* 0x0000000b4e147209 */ /* 0x000fe40007810000 */
[----:B------:R-:W-:Y:S02]  /*72b0*/  ISETP.LT.OR P2, PT, R83, 0x31, P2 ;  /* 0x000000315300780c */ /* 0x000fe40001741670 */
[----:B------:R-:W-:Y:S02]  /*72c0*/  FMNMX.FTZ R20, R79, R20, !PT ;  /* 0x000000144f147209 */ /* 0x000fe40007810000 */
[----:B------:R-:W-:Y:S02]  /*72d0*/  FSEL R38, R38, -INF , !P2 ;  /* 0xff80000026267808 */ /* 0x000fe40005000000 */
[----:B------:R-:W-:Y:S01]  /*72e0*/  ISETP.LT.OR P3, PT, R83, 0x32, P3 ;  /* 0x000000325300780c */ /* 0x000fe20001f61670 */
[----:B------:R-:W0:Y:S01]  /*72f0*/  SHFL.BFLY PT, R11, R20, 0x2, 0x1f ;  /* 0x0c401f00140b7f89 */ /* 0x000e2200000e0000 */
[----:B------:R-:W-:-:S02]  /*7300*/  ISETP.GT.AND P2, PT, R82, 0x40, P1 ;  /* 0x000000405200780c */ /* 0x000fc40000f44270 */
[----:B------:R-:W-:Y:S02]  /*7310*/  FSEL R39, R39, -INF , !P3 ;  /* 0xff80000027277808 */ /* 0x000fe40005800000 */
[----:B------:R-:W-:Y:S02]  /*7320*/  ISETP.GT.AND P3, PT, R82, 0x41, P1 ;  /* 0x000000415200780c */ /* 0x000fe40000f64270 */
[C---:B------:R-:W-:Y:S02]  /*7330*/  ISETP.LT.OR P2, PT, R83.reuse, 0x41, P2 ;  /* 0x000000415300780c */ /* 0x040fe40001741670 */
[----:B------:R-:W-:Y:S02]  /*7340*/  ISETP.LT.OR P3, PT, R83, 0x42, P3 ;  /* 0x000000425300780c */ /* 0x000fe40001f61670 */
[----:B------:R-:W-:Y:S02]  /*7350*/  FSEL R45, R45, -INF , !P2 ;  /* 0xff8000002d2d7808 */ /* 0x000fe40005000000 */
[----:B------:R-:W-:-:S02]  /*7360*/  FSEL R47, R47, -INF , !P3 ;  /* 0xff8000002f2f7808 */ /* 0x000fc40005800000 */
[C---:B------:R-:W-:Y:S02]  /*7370*/  ISETP.GT.AND P2, PT, R82.reuse, 0x50, P1 ;  /* 0x000000505200780c */ /* 0x040fe40000f44270 */
[----:B------:R-:W-:Y:S02]  /*7380*/  ISETP.GT.AND P3, PT, R82, 0x51, P1 ;  /* 0x000000515200780c */ /* 0x000fe40000f64270 */
[C---:B------:R-:W-:Y:S02]  /*7390*/  ISETP.LT.OR P2, PT, R83.reuse, 0x51, P2 ;  /* 0x000000515300780c */ /* 0x040fe40001741670 */
[----:B------:R-:W-:Y:S02]  /*73a0*/  ISETP.LT.OR P3, PT, R83, 0x52, P3 ;  /* 0x000000525300780c */ /* 0x000fe40001f61670 */
[----:B------:R-:W-:Y:S02]  /*73b0*/  FSEL R53, R53, -INF , !P2 ;  /* 0xff80000035357808 */ /* 0x000fe40005000000 */
[----:B0-----:R-:W-:-:S02]  /*73c0*/  FMNMX.FTZ R21, R20, R11, !PT ;  /* 0x0000000b14157209 */ /* 0x001fc40007810000 */
[----:B------:R-:W-:Y:S02]  /*73d0*/  FSEL R56, R56, -INF , !P3 ;  /* 0xff80000038387808 */ /* 0x000fe40005800000 */
[C---:B------:R-:W-:Y:S01]  /*73e0*/  ISETP.GT.AND P2, PT, R82.reuse, 0x60, P1 ;  /* 0x000000605200780c */ /* 0x040fe20000f44270 */
[----:B------:R-:W0:Y:S01]  /*73f0*/  SHFL.BFLY PT, R80, R21, 0x1, 0x1f ;  /* 0x0c201f0015507f89 */ /* 0x000e2200000e0000 */
[----:B------:R-:W-:Y:S02]  /*7400*/  ISETP.GT.AND P3, PT, R82, 0x61, P1 ;  /* 0x000000615200780c */ /* 0x000fe40000f64270 */
[C---:B------:R-:W-:Y:S02]  /*7410*/  ISETP.LT.OR P2, PT, R83.reuse, 0x61, P2 ;  /* 0x000000615300780c */ /* 0x040fe40001741670 */
[----:B------:R-:W-:Y:S02]  /*7420*/  ISETP.LT.OR P3, PT, R83, 0x62, P3 ;  /* 0x000000625300780c */ /* 0x000fe40001f61670 */
[----:B------:R-:W-:-:S02]  /*7430*/  FSEL R62, R62, -INF , !P2 ;  /* 0xff8000003e3e7808 */ /* 0x000fc40005000000 */
[----:B------:R-:W-:Y:S02]  /*7440*/  FSEL R64, R64, -INF , !P3 ;  /* 0xff80000040407808 */ /* 0x000fe40005800000 */
[C---:B------:R-:W-:Y:S02]  /*7450*/  ISETP.GT.AND P2, PT, R82.reuse, 0x70, P1 ;  /* 0x000000705200780c */ /* 0x040fe40000f44270 */
[----:B------:R-:W-:Y:S02]  /*7460*/  ISETP.GT.AND P3, PT, R82, 0x71, P1 ;  /* 0x000000715200780c */ /* 0x000fe40000f64270 */
[C---:B------:R-:W-:Y:S02]  /*7470*/  ISETP.LT.OR P2, PT, R83.reuse, 0x71, P2 ;  /* 0x000000715300780c */ /* 0x040fe40001741670 */
[----:B------:R-:W-:Y:S02]  /*7480*/  ISETP.LT.OR P3, PT, R83, 0x72, P3 ;  /* 0x000000725300780c */ /* 0x000fe40001f61670 */
[----:B------:R-:W-:-:S02]  /*7490*/  FSEL R70, R70, -INF , !P2 ;  /* 0xff80000046467808 */ /* 0x000fc40005000000 */
[----:B------:R-:W-:Y:S02]  /*74a0*/  FSEL R72, R72, -INF , !P3 ;  /* 0xff80000048487808 */ /* 0x000fe40005800000 */
[----:B0-----:R-:W-:Y:S02]  /*74b0*/  FMNMX.FTZ R11, R21, R80, !PT ;  /* 0x00000050150b7209 */ /* 0x001fe40007810000 */
[----:B------:R-:W-:Y:S02]  /*74c0*/  FSEL R21, R19, -INF , !P4 ;  /* 0xff80000013157808 */ /* 0x000fe40006000000 */
[C---:B------:R-:W-:Y:S01]  /*74d0*/  FSETP.NEU.FTZ.AND P6, PT, R11.reuse, -INF , PT ;  /* 0xff8000000b00780b */ /* 0x040fe20003fdd000 */
[----:B------:R-:W-:-:S01]  /*74e0*/  FFMA.FTZ R75, R11, R84, -8 ;  /* 0xc10000000b4b7423 */ /* 0x000fc20000010054 */
[----:B------:R-:W-:-:S04]  /*74f0*/  ISETP.GT.AND P4, PT, R82, 0x19, P1 ;  /* 0x000000195200780c */ /* 0x000fc80000f84270 */
[----:B------:R-:W-:Y:S02]  /*7500*/  FSEL R20, R75, RZ, P6 ;  /* 0x000000ff4b147208 */ /* 0x000fe40003000000 */
[----:B------:R-:W-:-:S03]  /*7510*/  ISETP.LT.OR P4, PT, R83, 0x1a, P4 ;  /* 0x0000001a5300780c */ /* 0x000fc60002781670 */
[--C-:B------:R-:W-:Y:S01]  /*7520*/  FFMA.FTZ R27, R27, UR10, -R20.reuse ;  /* 0x0000000a1b1b7c23 */ /* 0x100fe20008010814 */
[----:B------:R-:W-:-:S01]  /*7530*/  FFMA.FTZ R75, R26, UR10, -R20 ;  /* 0x0000000a1a4b7c23 */ /* 0x000fc20008010814 */
[----:B------:R-:W-:Y:S01]  /*7540*/  FSEL R26, R13, -INF , !P5 ;  /* 0xff8000000d1a7808 */ /* 0x000fe20006800000 */
[----:B------:R-:W-:-:S01]  /*7550*/  FFMA.FTZ R80, R16, UR10, -R20 ;  /* 0x0000000a10507c23 */ /* 0x000fc20008010814 */
[----:B------:R0:W-:Y:S01]  /*7560*/  MUFU.EX2 R19, R27 ;  /* 0x0000001b00137308 */ /* 0x0001e20000000800 */
[----:B------:R-:W-:Y:S01]  /*7570*/  FSEL R29, R29, -INF , !P4 ;  /* 0xff8000001d1d7808 */ /* 0x000fe20006000000 */
[--C-:B------:R-:W-:Y:S01]  /*7580*/  FFMA.FTZ R50, R50, UR10, -R20.reuse ;  /* 0x0000000a32327c23 */ /* 0x100fe20008010814 */
[C---:B------:R-:W-:Y:S01]  /*7590*/  ISETP.GT.AND P4, PT, R82.reuse, 0x29, P1 ;  /* 0x000000295200780c */ /* 0x040fe20000f84270 */
[--C-:B------:R-:W-:Y:S01]  /*75a0*/  FFMA.FTZ R86, R71, UR10, -R20.reuse ;  /* 0x0000000a47567c23 */ /* 0x100fe20008010814 */
[----:B------:R-:W-:Y:S01]  /*75b0*/  ISETP.GT.AND P5, PT, R82, 0x38, P1 ;  /* 0x000000385200780c */ /* 0x000fe20000fa4270 */
[--C-:B------:R-:W-:Y:S01]  /*75c0*/  FFMA.FTZ R12, R12, UR10, -R20.reuse ;  /* 0x0000000a0c0c7c23 */ /* 0x100fe20008010814 */
[----:B------:R-:W-:Y:S01]  /*75d0*/  ISETP.LT.OR P4, PT, R83, 0x2a, P4 ;  /* 0x0000002a5300780c */ /* 0x000fe20002781670 */
[----:B------:R1:W-:Y:S01]  /*75e0*/  MUFU.EX2 R13, R75 ;  /* 0x0000004b000d7308 */ /* 0x0003e20000000800 */
[----:B0-----:R-:W-:Y:S01]  /*75f0*/  FMNMX.FTZ R27, R26, R9, !PT ;  /* 0x000000091a1b7209 */ /* 0x001fe20007810000 */
[--C-:B------:R-:W-:Y:S01]  /*7600*/  FFMA.FTZ R15, R15, UR10, -R20.reuse ;  /* 0x0000000a0f0f7c23 */ /* 0x100fe20008010814 */
[----:B------:R-:W-:Y:S01]  /*7610*/  FSEL R37, R37, -INF , !P4 ;  /* 0xff80000025257808 */ /* 0x000fe20006000000 */
[--C-:B------:R-:W-:Y:S01]  /*7620*/  FFMA.FTZ R84, R85, UR10, -R20.reuse ;  /* 0x0000000a55547c23 */ /* 0x100fe20008010814 */
[----:B------:R-:W-:Y:S01]  /*7630*/  FMNMX.FTZ R27, R14, R27, !PT ;  /* 0x0000001b0e1b7209 */ /* 0x000fe20007810000 */
[--C-:B------:R-:W-:Y:S01]  /*7640*/  FFMA.FTZ R24, R24, UR10, -R20.reuse ;  /* 0x0000000a18187c23 */ /* 0x100fe20008010814 */
[----:B------:R-:W-:Y:S01]  /*7650*/  ISETP.GT.AND P4, PT, R82, 0x39, P1 ;  /* 0x000000395200780c */ /* 0x000fe20000f84270 */
[----:B------:R-:W-:Y:S01]  /*7660*/  MUFU.EX2 R12, R12 ;  /* 0x0000000c000c7308 */ /* 0x000fe20000000800 */
[----:B------:R-:W-:Y:S01]  /*7670*/  FMNMX.FTZ R16, R18, R27, !PT ;  /* 0x0000001b12107209 */ /* 0x000fe20007810000 */
[--C-:B------:R-:W-:Y:S01]  /*7680*/  FFMA.FTZ R25, R25, UR10, -R20.reuse ;  /* 0x0000000a19197c23 */ /* 0x100fe20008010814 */
[----:B------:R-:W-:Y:S01]  /*7690*/  ISETP.LT.OR P5, PT, R83, 0x39, P5 ;  /* 0x000000395300780c */ /* 0x000fe20002fa1670 */
[----:B------:R-:W-:Y:S01]  /*76a0*/  FFMA.FTZ R76, R76, UR10, -R20 ;  /* 0x0000000a4c4c7c23 */ /* 0x000fe20008010814 */
[----:B------:R-:W-:-:S02]  /*76b0*/  FMNMX.FTZ R27, R21, R16, !PT ;  /* 0x00000010151b7209 */ /* 0x000fc40007810000 */
[----:B------:R-:W-:Y:S01]  /*76c0*/  FSEL R42, R42, -INF , !P5 ;  /* 0xff8000002a2a7808 */ /* 0x000fe20006800000 */
[----:B------:R-:W-:Y:S01]  /*76d0*/  MUFU.EX2 R15, R15 ;  /* 0x0000000f000f7308 */ /* 0x000fe20000000800 */
[----:B------:R-:W-:Y:S02]  /*76e0*/  FMNMX.FTZ R16, R22, R27, !PT ;  /* 0x0000001b16107209 */ /* 0x000fe40007810000 */
[----:B------:R-:W-:Y:S02]  /*76f0*/  ISETP.LT.OR P4, PT, R83, 0x3a, P4 ;  /* 0x0000003a5300780c */ /* 0x000fe40002781670 */
[----:B------:R-:W-:Y:S02]  /*7700*/  FMNMX.FTZ R27, R23, R16, !PT ;  /* 0x00000010171b7209 */ /* 0x000fe40007810000 */
[----:B------:R-:W-:Y:S01]  /*7710*/  FSEL R43, R43, -INF , !P4 ;  /* 0xff8000002b2b7808 */ /* 0x000fe20006000000 */
[----:B------:R-:W-:Y:S01]  /*7720*/  MUFU.EX2 R80, R80 ;  /* 0x0000005000507308 */ /* 0x000fe20000000800 */
[----:B------:R-:W-:Y:S01]  /*7730*/  FMNMX.FTZ R16, R28, R27, !PT ;  /* 0x0000001b1c107209 */ /* 0x000fe20007810000 */
[--C-:B------:R-:W-:Y:S01]  /*7740*/  FFMA.FTZ R27, R30, UR10, -R20.reuse ;  /* 0x0000000a1e1b7c23 */ /* 0x100fe20008010814 */
[----:B------:R-:W-:-:S01]  /*7750*/  FFMA.FTZ R30, R31, UR10, -R20 ;  /* 0x0000000a1f1e7c23 */ /* 0x000fc20008010814 */
[----:B------:R-:W-:-:S02]  /*7760*/  ISETP.GT.AND P5, PT, R82, 0x48, P1 ;  /* 0x000000485200780c */ /* 0x000fc40000fa4270 */
[----:B-1----:R-:W-:Y:S02]  /*7770*/  FMNMX.FTZ R75, R29, R16, !PT ;  /* 0x000000101d4b7209 */ /* 0x002fe40007810000 */
[----:B------:R-:W-:Y:S01]  /*7780*/  ISETP.GT.AND P4, PT, R82, 0x49, P1 ;  /* 0x000000495200780c */ /* 0x000fe20000f84270 */
        /* <DEDUP_REMOVED lines=9> */
[----:B------:R-:W-:-:S02]  /*7820*/  ISETP.LT.OR P4, PT, R83, 0x4a, P4 ;  /* 0x0000004a5300780c */ /* 0x000fc40002781670 */
[----:B------:R-:W-:Y:S02]  /*7830*/  FMNMX.FTZ R75, R37, R16, !PT ;  /* 0x00000010254b7209 */ /* 0x000fe40007810000 */
[----:B------:R-:W-:Y:S01]  /*7840*/  FSEL R51, R51, -INF , !P4 ;  /* 0xff80000033337808 */ /* 0x000fe20006000000 */
[----:B------:R-:W-:Y:S01]  /*7850*/  MUFU.EX2 R25, R25 ;  /* 0x0000001900197308 */ /* 0x000fe20000000800 */
[----:B------:R-:W-:Y:S02]  /*7860*/  FMNMX.FTZ R16, R38, R75, !PT ;  /* 0x0000004b26107209 */ /* 0x000fe40007810000 */
[C---:B------:R-:W-:Y:S02]  /*7870*/  ISETP.GT.AND P5, PT, R82.reuse, 0x58, P1 ;  /* 0x000000585200780c */ /* 0x040fe40000fa4270 */
[----:B------:R-:W-:Y:S02]  /*7880*/  FMNMX.FTZ R35, R39, R16, !PT ;  /* 0x0000001027237209 */ /* 0x000fe40007810000 */
[----:B------:R-:W-:Y:S01]  /*7890*/  ISETP.GT.AND P4, PT, R82, 0x59, P1 ;  /* 0x000000595200780c */ /* 0x000fe20000f84270 */
[----:B------:R-:W-:Y:S01]  /*78a0*/  MUFU.EX2 R27, R27 ;  /* 0x0000001b001b7308 */ /* 0x000fe20000000800 */
[----:B------:R-:W-:Y:S01]  /*78b0*/  FMNMX.FTZ R16, R42, R35, !PT ;  /* 0x000000232a107209 */ /* 0x000fe20007810000 */
[--C-:B------:R-:W-:Y:S01]  /*78c0*/  FFMA.FTZ R35, R40, UR10, -R20.reuse ;  /* 0x0000000a28237c23 */ /* 0x100fe20008010814 */
[----:B------:R-:W-:Y:S01]  /*78d0*/  ISETP.LT.OR P5, PT, R83, 0x59, P5 ;  /* 0x000000595300780c */ /* 0x000fe20002fa1670 */
[--C-:B------:R-:W-:Y:S01]  /*78e0*/  FFMA.FTZ R40, R41, UR10, -R20.reuse ;  /* 0x0000000a29287c23 */ /* 0x100fe20008010814 */
[----:B------:R-:W-:Y:S01]  /*78f0*/  FMNMX.FTZ R16, R43, R16, !PT ;  /* 0x000000102b107209 */ /* 0x000fe20007810000 */
[--C-:B------:R-:W-:Y:S01]  /*7900*/  FFMA.FTZ R41, R44, UR10, -R20.reuse ;  /* 0x0000000a2c297c23 */ /* 0x100fe20008010814 */
[----:B------:R-:W-:Y:S01]  /*7910*/  FSEL R58, R58, -INF , !P5 ;  /* 0xff8000003a3a7808 */ /* 0x000fe20006800000 */
[--C-:B------:R-:W-:Y:S01]  /*7920*/  FFMA.FTZ R44, R46, UR10, -R20.reuse ;  /* 0x0000000a2e2c7c23 */ /* 0x100fe20008010814 */
        /* <DEDUP_REMOVED lines=10> */
[C---:B------:R-:W-:Y:S01]  /*79d0*/  ISETP.GT.AND P5, PT, R82.reuse, 0x68, P1 ;  /* 0x000000685200780c */ /* 0x040fe20000fa4270 */
[----:B------:R-:W-:Y:S01]  /*79e0*/  FFMA.FTZ R63, R69, UR10, -R20 ;  /* 0x0000000a453f7c23 */ /* 0x000fe20008010814 */
[----:B------:R-:W-:Y:S01]  /*79f0*/  FMNMX.FTZ R16, R51, R16, !PT ;  /* 0x0000001033107209 */ /* 0x000fe20007810000 */
[----:B------:R-:W-:Y:S01]  /*7a00*/  MUFU.EX2 R30, R30 ;  /* 0x0000001e001e7308 */ /* 0x000fe20000000800 */
[----:B------:R-:W-:-:S02]  /*7a10*/  ISETP.GT.AND P4, PT, R82, 0x69, P1 ;  /* 0x000000695200780c */ /* 0x000fc40000f84270 */
[----:B------:R-:W-:Y:S02]  /*7a20*/  FMNMX.FTZ R75, R53, R16, !PT ;  /* 0x00000010354b7209 */ /* 0x000fe40007810000 */
[C---:B------:R-:W-:Y:S02]  /*7a30*/  ISETP.LT.OR P5, PT, R83.reuse, 0x69, P5 ;  /* 0x000000695300780c */ /* 0x040fe40002fa1670 */
[----:B------:R-:W-:Y:S01]  /*7a40*/  FMNMX.FTZ R75, R56, R75, !PT ;  /* 0x0000004b384b7209 */ /* 0x000fe20007810000 */
[----:B------:R-:W-:Y:S01]  /*7a50*/  MUFU.EX2 R31, R31 ;  /* 0x0000001f001f7308 */ /* 0x000fe20000000800 */
[----:B------:R-:W-:Y:S02]  /*7a60*/  FSEL R66, R66, -INF , !P5 ;  /* 0xff80000042427808 */ /* 0x000fe40006800000 */
[----:B------:R-:W-:Y:S02]  /*7a70*/  FMNMX.FTZ R75, R58, R75, !PT ;  /* 0x0000004b3a4b7209 */ /* 0x000fe40007810000 */
[----:B------:R-:W-:-:S02]  /*7a80*/  ISETP.LT.OR P4, PT, R83, 0x6a, P4 ;  /* 0x0000006a5300780c */ /* 0x000fc40002781670 */
[----:B------:R-:W-:Y:S01]  /*7a90*/  FMNMX.FTZ R75, R60, R75, !PT ;  /* 0x0000004b3c4b7209 */ /* 0x000fe20007810000 */
[----:B------:R-:W-:Y:S01]  /*7aa0*/  MUFU.EX2 R34, R34 ;  /* 0x0000002200227308 */ /* 0x000fe20000000800 */
[----:B------:R-:W-:Y:S02]  /*7ab0*/  FSEL R68, R68, -INF , !P4 ;  /* 0xff80000044447808 */ /* 0x000fe40006000000 */
[----:B------:R-:W-:Y:S02]  /*7ac0*/  FMNMX.FTZ R75, R62, R75, !PT ;  /* 0x0000004b3e4b7209 */ /* 0x000fe40007810000 */
[----:B------:R-:W-:Y:S02]  /*7ad0*/  ISETP.GT.AND P5, PT, R82, 0x78, P1 ;  /* 0x000000785200780c */ /* 0x000fe40000fa4270 */
[----:B------:R-:W-:Y:S01]  /*7ae0*/  FMNMX.FTZ R81, R64, R75, !PT ;  /* 0x0000004b40517209 */ /* 0x000fe20007810000 */
[----:B------:R-:W-:Y:S01]  /*7af0*/  MUFU.EX2 R35, R35 ;  /* 0x0000002300237308 */ /* 0x000fe20000000800 */
[----:B------:R-:W-:Y:S01]  /*7b00*/  ISETP.GT.AND P1, PT, R82, 0x79, P1 ;  /* 0x000000795200780c */ /* 0x000fe20000f24270 */
[--C-:B------:R-:W-:Y:S01]  /*7b10*/  FFMA.FTZ R82, R54, UR10, -R20.reuse ;  /* 0x0000000a36527c23 */ /* 0x100fe20008010814 */
[----:B------:R-:W-:Y:S01]  /*7b20*/  FMNMX.FTZ R81, R66, R81, !PT ;  /* 0x0000005142517209 */ /* 0x000fe20007810000 */
[--C-:B------:R-:W-:Y:S01]  /*7b30*/  FFMA.FTZ R54, R61, UR10, -R20.reuse ;  /* 0x0000000a3d367c23 */ /* 0x100fe20008010814 */
[----:B------:R-:W-:Y:S01]  /*7b40*/  ISETP.LT.OR P5, PT, R83, 0x79, P5 ;  /* 0x000000795300780c */ /* 0x000fe20002fa1670 */
[--C-:B------:R-:W-:Y:S01]  /*7b50*/  FFMA.FTZ R61, R65, UR10, -R20.reuse ;  /* 0x0000000a413d7c23 */ /* 0x100fe20008010814 */
[----:B------:R-:W-:Y:S01]  /*7b60*/  FMNMX.FTZ R81, R68, R81, !PT ;  /* 0x0000005144517209 */ /* 0x000fe20007810000 */
[----:B------:R0:W-:Y:S01]  /*7b70*/  MUFU.EX2 R75, R50 ;  /* 0x00000032004b7308 */ /* 0x0001e20000000800 */
[----:B------:R-:W-:Y:S01]  /*7b80*/  ISETP.LT.OR P1, PT, R83, 0x7a, P1 ;  /* 0x0000007a5300780c */ /* 0x000fe20000f21670 */
[----:B------:R-:W-:Y:S01]  /*7b90*/  FFMA.FTZ R65, R73, UR10, -R20 ;  /* 0x0000000a49417c23 */ /* 0x000fe20008010814 */
[----:B------:R-:W-:-:S02]  /*7ba0*/  FMNMX.FTZ R81, R70, R81, !PT ;  /* 0x0000005146517209 */ /* 0x000fc40007810000 */
[----:B------:R-:W-:Y:S02]  /*7bb0*/  FSEL R74, R74, -INF , !P5 ;  /* 0xff8000004a4a7808 */ /* 0x000fe40006800000 */
[----:B------:R-:W-:Y:S01]  /*7bc0*/  FMNMX.FTZ R81, R72, R81, !PT ;  /* 0x0000005148517209 */ /* 0x000fe20007810000 */
[----:B------:R-:W-:Y:S01]  /*7bd0*/  MUFU.EX2 R40, R40 ;  /* 0x0000002800287308 */ /* 0x000fe20000000800 */
[----:B0-----:R-:W-:Y:S02]  /*7be0*/  FSEL R50, R77, -INF , !P1 ;  /* 0xff8000004d327808 */ /* 0x001fe40004800000 */
[----:B------:R-:W-:Y:S02]  /*7bf0*/  FMNMX.FTZ R81, R74, R81, !PT ;  /* 0x000000514a517209 */ /* 0x000fe40007810000 */
[----:B------:R-:W-:Y:S02]  /*7c00*/  FSEL R71, R11, RZ, P6 ;  /* 0x000000ff0b477208 */ /* 0x000fe40003000000 */
[----:B------:R-:W-:Y:S01]  /*7c10*/  FMNMX.FTZ R81, R50, R81, !PT ;  /* 0x0000005132517209 */ /* 0x000fe20007810000 */
[----:B------:R0:W-:Y:S02]  /*7c20*/  MUFU.EX2 R77, R82 ;  /* 0x00000052004d7308 */ /* 0x0001e40000000800 */
[----:B------:R-:W-:-:S02]  /*7c30*/  FADD.FTZ R71, -R71, R8 ;  /* 0x0000000847477221 */ /* 0x000fc40000010100 */
[----:B------:R-:W1:Y:S02]  /*7c40*/  SHFL.BFLY PT, R16, R81, 0x2, 0x1f ;  /* 0x0c401f0051107f89 */ /* 0x000e6400000e0000 */
[----:B------:R-:W-:Y:S02]  /*7c50*/  FMUL.FTZ R8, R71, UR10 ;  /* 0x0000000a47087c20 */ /* 0x000fe40008410000 */
[----:B------:R-:W-:Y:S01]  /*7c60*/  MUFU.EX2 R41, R41 ;  /* 0x0000002900297308 */ /* 0x000fe20000000800 */
[----:B0-----:R-:W-:-:S01]  /*7c70*/  FFMA.FTZ R82, R67, UR10, -R20 ;  /* 0x0000000a43527c23 */ /* 0x001fc20008010814 */
[--C-:B------:R-:W-:Y:S01]  /*7c80*/  FFMA.FTZ R67, R78, UR10, -R20.reuse ;  /* 0x0000000a4e437c23 */ /* 0x100fe20008010814 */
[----:B------:R-:W-:-:S05]  /*7c90*/  FFMA.FTZ R20, R79, UR10, -R20 ;  /* 0x0000000a4f147c23 */ /* 0x000fca0008010814 */
[----:B------:R-:W0:Y:S08]  /*7ca0*/  MUFU.EX2 R8, R8 ;  /* 0x0000000800087308 */ /* 0x000e300000000800 */
[----:B------:R-:W-:Y:S01]  /*7cb0*/  MUFU.EX2 R44, R44 ;  /* 0x0000002c002c7308 */ /* 0x000fe20000000800 */
[----:B-1----:R-:W-:-:S07]  /*7cc0*/  FMNMX.FTZ R16, R81, R16, !PT ;  /* 0x0000001051107209 */ /* 0x002fce0007810000 */
[----:B------:R-:W-:Y:S01]  /*7cd0*/  MUFU.EX2 R46, R46 ;  /* 0x0000002e002e7308 */ /* 0x000fe20000000800 */
[----:B------:R-:W1:Y:S07]  /*7ce0*/  SHFL.BFLY PT, R69, R16, 0x1, 0x1f ;  /* 0x0c201f0010457f89 */ /* 0x000e6e00000e0000 */
[----:B------:R-:W-:Y:S08]  /*7cf0*/  MUFU.EX2 R48, R48 ;  /* 0x0000003000307308 */ /* 0x000ff00000000800 */
[----:B------:R-:W-:Y:S08]  /*7d00*/  MUFU.EX2 R52, R52 ;  /* 0x0000003400347308 */ /* 0x000ff00000000800 */
[----:B------:R-:W-:Y:S01]  /*7d10*/  MUFU.EX2 R57, R57 ;  /* 0x0000003900397308 */ /* 0x000fe20000000800 */
[----:B-1----:R-:W-:Y:S01]  /*7d20*/  FMNMX.FTZ R16, R16, R69, !PT ;  /* 0x0000004510107209 */ /* 0x002fe20007810000 */
[----:B------:R-:W-:-:S03]  /*7d30*/  IMAD.U32 R69, RZ, RZ, UR10 ;  /* 0x0000000aff457e24 */ /* 0x000fc6000f8e00ff */
[C---:B------:R-:W-:Y:S01]  /*7d40*/  FSETP.NEU.FTZ.AND P1, PT, R16.reuse, -INF , PT ;  /* 0xff8000001000780b */ /* 0x040fe20003f3d000 */
[----:B------:R-:W-:-:S02]  /*7d50*/  FFMA.FTZ R69, R16, R69, -8 ;  /* 0xc100000010457423 */ /* 0x000fc40000010045 */
[----:B------:R-:W-:Y:S03]  /*7d60*/  MUFU.EX2 R54, R54 ;  /* 0x0000003600367308 */ /* 0x000fe60000000800 */
[----:B------:R-:W-:-:S05]  /*7d70*/  FSEL R69, R69, RZ, P1 ;  /* 0x000000ff45457208 */ /* 0x000fca0000800000 */
[--C-:B------:R-:W-:Y:S01]  /*7d80*/  FFMA.FTZ R71, R14, UR10, -R69.reuse ;  /* 0x0000000a0e477c23 */ /* 0x100fe20008010845 */
[----:B------:R-:W-:-:S01]  /*7d90*/  FFMA.FTZ R14, R18, UR10, -R69 ;  /* 0x0000000a120e7c23 */ /* 0x000fc20008010845 */
[--C-:B------:R-:W-:Y:S01]  /*7da0*/  FFMA.FTZ R18, R22, UR10, -R69.reuse ;  /* 0x0000000a16127c23 */ /* 0x100fe20008010845 */
[----:B------:R-:W-:-:S01]  /*7db0*/  FFMA.FTZ R22, R28, UR10, -R69 ;  /* 0x0000000a1c167c23 */ /* 0x000fc20008010845 */
[--C-:B------:R-:W-:Y:S01]  /*7dc0*/  FFMA.FTZ R28, R32, UR10, -R69.reuse ;  /* 0x0000000a201c7c23 */ /* 0x100fe20008010845 */
[----:B------:R-:W-:-:S01]  /*7dd0*/  FFMA.FTZ R32, R36, UR10, -R69 ;  /* 0x0000000a24207c23 */ /* 0x000fc20008010845 */
[--C-:B------:R-:W-:Y:S01]  /*7de0*/  FFMA.FTZ R36, R38, UR10, -R69.reuse ;  /* 0x0000000a26247c23 */ /* 0x100fe20008010845 */
[----:B------:R-:W-:Y:S01]  /*7df0*/  FSEL R38, R16, RZ, P1 ;  /* 0x000000ff10267208 */ /* 0x000fe20000800000 */
[--C-:B------:R-:W-:Y:S01]  /*7e00*/  FFMA.FTZ R26, R26, UR10, -R69.reuse ;  /* 0x0000000a1a1a7c23 */ /* 0x100fe20008010845 */
[----:B------:R-:W-:Y:S01]  /*7e10*/  MUFU.EX2 R71, R71 ;  /* 0x0000004700477308 */ /* 0x000fe20000000800 */
[----:B------:R-:W-:-:S01]  /*7e20*/  FFMA.FTZ R21, R21, UR10, -R69 ;  /* 0x0000000a15157c23 */ /* 0x000fc20008010845 */
[----:B------:R-:W-:Y:S01]  /*7e30*/  FFMA.FTZ R23, R23, UR10, -R69 ;  /* 0x0000000a17177c23 */ /* 0x000fe20008010845 */
[----:B------:R-:W-:-:S01]  /*7e40*/  FADD.FTZ R38, -R38, R9 ;  /* 0x0000000926267221 */ /* 0x000fc20000010100 */
[--C-:B------:R-:W-:Y:S01]  /*7e50*/  FFMA.FTZ R29, R29, UR10, -R69.reuse ;  /* 0x0000000a1d1d7c23 */ /* 0x100fe20008010845 */
[----:B------:R-:W-:-:S01]  /*7e60*/  FFMA.FTZ R78, R42, UR10, -R69 ;  /* 0x0000000a2a4e7c23 */ /* 0x000fc20008010845 */
[--C-:B------:R-:W-:Y:S01]  /*7e70*/  FFMA.FTZ R33, R33, UR10, -R69.reuse ;  /* 0x0000000a21217c23 */ /* 0x100fe20008010845 */
[----:B------:R-:W-:Y:S01]  /*7e80*/  FMUL.FTZ R73, R38, UR10 ;  /* 0x0000000a26497c20 */ /* 0x000fe20008410000 */
[----:B------:R-:W-:Y:S01]  /*7e90*/  MUFU.EX2 R26, R26 ;  /* 0x0000001a001a7308 */ /* 0x000fe20000000800 */
[----:B------:R-:W-:-:S01]  /*7ea0*/  FFMA.FTZ R38, R43, UR10, -R69 ;  /* 0x0000000a2b267c23 */ /* 0x000fc20008010845 */
[----:B------:R-:W-:Y:S01]  /*7eb0*/  FFMA.FTZ R43, R47, UR10, -R69 ;  /* 0x0000000a2f2b7c23 */ /* 0x000fe20008010845 */
[----:B0-----:R-:W-:-:S01]  /*7ec0*/  FFMA.FTZ R47, R8, R4, R19 ;  /* 0x00000004082f7223 */ /* 0x001fc20000010013 */
[--C-:B------:R-:W-:Y:S01]  /*7ed0*/  FFMA.FTZ R42, R45, UR10, -R69.reuse ;  /* 0x0000000a2d2a7c23 */ /* 0x100fe20008010845 */
[----:B------:R-:W-:-:S01]  /*7ee0*/  FFMA.FTZ R45, R49, UR10, -R69 ;  /* 0x0000000a312d7c23 */ /* 0x000fc20008010845 */
[----:B------:R-:W-:Y:S01]  /*7ef0*/  FFMA.FTZ R37, R37, UR10, -R69 ;  /* 0x0000000a25257c23 */ /* 0x000fe20008010845 */
[----:B------:R-:W-:-:S01]  /*7f00*/  FADD.FTZ R136, R12, R47 ;  /* 0x0000002f0c887221 */ /* 0x000fc20000010000 */
[----:B------:R-:W0:Y:S01]  /*7f10*/  MUFU.EX2 R73, R73 ;  /* 0x0000004900497308 */ /* 0x000e220000000800 */
[----:B------:R-:W-:-:S01]  /*7f20*/  FFMA.FTZ R39, R39, UR10, -R69 ;  /* 0x0000000a27277c23 */ /* 0x000fc20008010845 */
[----:B------:R-:W-:Y:S01]  /*7f30*/  FFMA.FTZ R56, R56, UR10, -R69 ;  /* 0x0000000a38387c23 */ /* 0x000fe20008010845 */
[----:B------:R-:W-:-:S01]  /*7f40*/  FADD.FTZ R47, R15, R136 ;  /* 0x000000880f2f7221 */ /* 0x000fc20000010000 */
[----:B------:R-:W-:-:S03]  /*7f50*/  FFMA.FTZ R50, R50, UR10, -R69 ;  /* 0x0000000a32327c23 */ /* 0x000fc60008010845 */
[----:B------:R-:W-:Y:S01]  /*7f60*/  FADD.FTZ R136, R80, R47 ;  /* 0x0000002f50887221 */ /* 0x000fe20000010000 */
[----:B------:R-:W1:Y:S01]  /*7f70*/  MUFU.EX2 R14, R14 ;  /* 0x0000000e000e7308 */ /* 0x000e620000000800 */
[----:B------:R-:W-:-:S02]  /*7f80*/  FFMA.FTZ R47, R53, UR10, -R69 ;  /* 0x0000000a352f7c23 */ /* 0x000fc40008010845 */
[----:B------:R-:W-:-:S04]  /*7f90*/  FADD.FTZ R49, R13, R136 ;  /* 0x000000880d317221 */ /* 0x000fc80000010000 */
[----:B------:R-:W-:Y:S01]  /*7fa0*/  FADD.FTZ R49, R84, R49 ;  /* 0x0000003154317221 */ /* 0x000fe20000010000 */
[----:B------:R-:W2:Y:S01]  /*7fb0*/  MUFU.EX2 R21, R21 ;  /* 0x0000001500157308 */ /* 0x000ea20000000800 */
[----:B0-----:R-:W-:-:S04]  /*7fc0*/  FFMA.FTZ R4, R73, R3, R26 ;  /* 0x0000000349047223 */ /* 0x001fc8000001001a */
        /* <DEDUP_REMOVED lines=9> */
[----:B------:R-:W-:Y:S01]  /*8060*/  FADD.FTZ R4, R24, R49 ;  /* 0x0000003118047221 */ /* 0x000fe20000010000 */
[----:B------:R-:W-:-:S01]  /*8070*/  FFMA.FTZ R49, R58, UR10, -R69 ;  /* 0x0000000a3a317c23 */ /* 0x000fc20008010845 */
[----:B------:R-:W-:Y:S02]  /*8080*/  FFMA.FTZ R58, R60, UR10, -R69 ;  /* 0x0000000a3c3a7c23 */ /* 0x000fe40008010845 */
[----:B------:R-:W-:-:S02]  /*8090*/  FADD.FTZ R4, R25, R4 ;  /* 0x0000000419047221 */ /* 0x000fc40000010000 */
[----:B------:R-:W1:Y:S01]  /*80a0*/  MUFU.EX2 R28, R28 ;  /* 0x0000001c001c7308 */ /* 0x000e620000000800 */
[----:B--2---:R-:W-:-:S07]  /*80b0*/  FADD.FTZ R136, R22, R3 ;  /* 0x0000000316887221 */ /* 0x004fce0000010000 */
[----:B------:R-:W2:Y:S01]  /*80c0*/  MUFU.EX2 R33, R33 ;  /* 0x0000002100217308 */ /* 0x000ea20000000800 */
[----:B0-----:R-:W-:-:S07]  /*80d0*/  FADD.FTZ R3, R29, R136 ;  /* 0x000000881d037221 */ /* 0x001fce0000010000 */
[----:B------:R-:W0:Y:S08]  /*80e0*/  MUFU.EX2 R32, R32 ;  /* 0x0000002000207308 */ /* 0x000e300000000800 */
[----:B------:R-:W3:Y:S08]  /*80f0*/  MUFU.EX2 R37, R37 ;  /* 0x0000002500257308 */ /* 0x000ef00000000800 */
[----:B------:R4:W-:Y:S08]  /*8100*/  MUFU.EX2 R9, R78 ;  /* 0x0000004e00097308 */ /* 0x0009f00000000800 */
[----:B------:R-:W5:Y:S01]  /*8110*/  MUFU.EX2 R36, R36 ;  /* 0x0000002400247308 */ /* 0x000f620000000800 */
[----:B----4-:R-:W-:-:S01]  /*8120*/  FFMA.FTZ R78, R51, UR10, -R69 ;  /* 0x0000000a334e7c23 */ /* 0x010fc20008010845 */
[----:B------:R-:W-:Y:S01]  /*8130*/  FADD.FTZ R51, R27, R4 ;  /* 0x000000041b337221 */ /* 0x000fe20000010000 */
[----:B-1----:R-:W-:-:S03]  /*8140*/  FADD.FTZ R4, R28, R3 ;  /* 0x000000031c047221 */ /* 0x002fc60000010000 */
[----:B------:R-:W-:Y:S01]  /*8150*/  FADD.FTZ R136, R30, R51 ;  /* 0x000000331e887221 */ /* 0x000fe20000010000 */
[----:B--2---:R-:W-:-:S01]  /*8160*/  FADD.FTZ R3, R33, R4 ;  /* 0x0000000421037221 */ /* 0x004fc20000010000 */
[----:B------:R-:W1:Y:S02]  /*8170*/  MUFU.EX2 R39, R39 ;  /* 0x0000002700277308 */ /* 0x000e640000000800 */
[----:B------:R-:W-:-:S01]  /*8180*/  FADD.FTZ R51, R31, R136 ;  /* 0x000000881f337221 */ /* 0x000fc20000010000 */
[----:B0-----:R-:W-:-:S03]  /*8190*/  FADD.FTZ R4, R32, R3 ;  /* 0x0000000320047221 */ /* 0x001fc60000010000 */
[----:B------:R-:W-:Y:S01]  /*81a0*/  FADD.FTZ R60, R34, R51 ;  /* 0x00000033223c7221 */ /* 0x000fe20000010000 */
[----:B---3--:R-:W-:-:S01]  /*81b0*/  FADD.FTZ R3, R37, R4 ;  /* 0x0000000425037221 */ /* 0x008fc20000010000 */
[----:B------:R-:W0:Y:S01]  /*81c0*/  MUFU.EX2 R38, R38 ;  /* 0x0000002600267308 */ /* 0x000e220000000800 */
[----:B------:R-:W-:-:S01]  /*81d0*/  FFMA.FTZ R51, R62, UR10, -R69 ;  /* 0x0000000a3e337c23 */ /* 0x000fc20008010845 */
[----:B------:R-:W-:Y:S01]  /*81e0*/  FADD.FTZ R53, R35, R60 ;  /* 0x0000003c23357221 */ /* 0x000fe20000010000 */
[----:B-----5:R-:W-:-:S01]  /*81f0*/  FADD.FTZ R4, R36, R3 ;  /* 0x0000000324047221 */ /* 0x020fc20000010000 */
[----:B------:R-:W-:Y:S02]  /*8200*/  FFMA.FTZ R60, R64, UR10, -R69 ;  /* 0x0000000a403c7c23 */ /* 0x000fe40008010845 */
[----:B------:R-:W-:-:S02]  /*8210*/  FADD.FTZ R62, R40, R53 ;  /* 0x00000035283e7221 */ /* 0x000fc40000010000 */
[----:B------:R-:W2:Y:S01]  /*8220*/  MUFU.EX2 R42, R42 ;  /* 0x0000002a002a7308 */ /* 0x000ea20000000800 */
[----:B-1----:R-:W-:-:S01]  /*8230*/  FADD.FTZ R4, R39, R4 ;  /* 0x0000000427047221 */ /* 0x002fc20000010000 */
[----:B------:R-:W-:-:S03]  /*8240*/  FADD.FTZ R3, R41, R62 ;  /* 0x0000003e29037221 */ /* 0x000fc60000010000 */
[----:B------:R-:W-:Y:S01]  /*8250*/  FADD.FTZ R53, R9, R4 ;  /* 0x0000000409357221 */ /* 0x000fe20000010000 */
[----:B------:R-:W-:-:S02]  /*8260*/  FADD.FTZ R3, R44, R3 ;  /* 0x000000032c037221 */ /* 0x000fc40000010000 */
[----:B------:R-:W1:Y:S01]  /*8270*/  MUFU.EX2 R43, R43 ;  /* 0x0000002b002b7308 */ /* 0x000e620000000800 */
[----:B0-----:R-:W-:-:S01]  /*8280*/  FADD.FTZ R79, R38, R53 ;  /* 0x00000035264f7221 */ /* 0x001fc20000010000 */
[----:B------:R-:W-:Y:S01]  /*8290*/  FADD.FTZ R4, R46, R3 ;  /* 0x000000032e047221 */ /* 0x000fe20000010000 */
[----:B------:R-:W-:-:S03]  /*82a0*/  FFMA.FTZ R53, R66, UR10, -R69 ;  /* 0x0000000a42357c23 */ /* 0x000fc60008010845 */
[----:B------:R-:W-:Y:S02]  /*82b0*/  FADD.FTZ R3, R75, R4 ;  /* 0x000000044b037221 */ /* 0x000fe40000010000 */
[----:B------:R-:W0:Y:S01]  /*82c0*/  MUFU.EX2 R45, R45 ;  /* 0x0000002d002d7308 */ /* 0x000e220000000800 */
[----:B--2---:R-:W-:-:S01]  /*82d0*/  FADD.FTZ R62, R42, R79 ;  /* 0x0000004f2a3e7221 */ /* 0x004fc20000010000 */
[----:B------:R-:W-:-:S04]  /*82e0*/  FADD.FTZ R64, R48, R3 ;  /* 0x0000000330407221 */ /* 0x000fc80000010000 */
[----:B------:R-:W-:Y:S01]  /*82f0*/  FADD.FTZ R79, R77, R64 ;  /* 0x000000404d4f7221 */ /* 0x000fe20000010000 */
[----:B------:R-:W-:-:S01]  /*8300*/  FFMA.FTZ R64, R70, UR10, -R69 ;  /* 0x0000000a46407c23 */ /* 0x000fc20008010845 */
[----:B------:R-:W2:Y:S01]  /*8310*/  MUFU.EX2 R78, R78 ;  /* 0x0000004e004e7308 */ /* 0x000ea20000000800 */
[----:B-1----:R-:W-:-:S01]  /*8320*/  FADD.FTZ R4, R43, R62 ;  /* 0x0000003e2b047221 */ /* 0x002fc20000010000 */
[----:B------:R-:W-:Y:S01]  /*8330*/  FADD.FTZ R66, R52, R79 ;  /* 0x0000004f34427221 */ /* 0x000fe20000010000 */
[----:B------:R-:W-:-:S01]  /*8340*/  FFMA.FTZ R62, R68, UR10, -R69 ;  /* 0x0000000a443e7c23 */ /* 0x000fc20008010845 */
[----:B------:R-:W-:Y:S02]  /*8350*/  FFMA.FTZ R79, R72, UR10, -R69 ;  /* 0x0000000a484f7c23 */ /* 0x000fe40008010845 */
[----:B------:R-:W-:-:S02]  /*8360*/  FADD.FTZ R81, R57, R66 ;  /* 0x0000004239517221 */ /* 0x000fc40000010000 */
        /* <DEDUP_REMOVED lines=44> */
[----:B0-----:R-:W-:-:S03]  /*8630*/  FADD.FTZ R4, R20, R69 ;  /* 0x0000004514047221 */ /* 0x001fc60000010000 */
[----:B--2---:R-:W-:Y:S01]  /*8640*/  FADD.FTZ R3, R50, R3 ;  /* 0x0000000332037221 */ /* 0x004fe20000010000 */
[----:B------:R-:W-:Y:S06]  /*8650*/  @!P0 BRA `(.L_x_804) ;  /* 0x0000000000048947 */ /* 0x000fec0003800000 */
[----:B------:R-:W-:Y:S01]  /*8660*/  BPT.TRAP 0x1 ;  /* 0x000000040000795c */ /* 0x000fe20000300000 */
.L_x_804:
[----:B------:R-:W-:Y:S01]  /*8670*/  UIADD3 UR11, UR15, 0x17060, URZ ;  /* 0x000170600f0b7890 */ /* 0x000fe2000fffe03f */
[----:B------:R-:W-:Y:S01]  /*8680*/  ISETP.GT.AND P1, PT, R10, UR23, PT ;  /* 0x000000170a007c0c */ /* 0x000fe2000bf24270 */
[----:B------:R-:W-:Y:S01]  /*8690*/  UMOV UR21, UR5 ;  /* 0x0000000500157c82 */ /* 0x000fe20008000000 */
[----:B------:R-:W-:Y:S01]  /*86a0*/  F2FP.SATFINITE.E4M3.F32.PACK_AB_MERGE_C R9, R38, R9, RZ ;  /* 0x000000092609723e */ /* 0x000fe200048070ff */
[----:B------:R-:W-:Y:S01]  /*86b0*/  UPRMT UR11, UR7, 0x654, UR11 ;  /* 0x00000654070b7896 */ /* 0x000fe2000800000b */
        /* <DEDUP_REMOVED lines=21> */
[-C--:B------:R-:W-:Y:S01]  /*8810*/  FMUL.FTZ R104, R104, R8.reuse ;  /* 0x0000000868687220 */ /* 0x080fe20000410000 */
[----:B------:R-:W-:Y:S01]  /*8820*/  F2FP.SATFINITE.E4M3.F32.PACK_AB_MERGE_C R63, R86, R63, RZ ;  /* 0x0000003f563f723e */ /* 0x000fe200048070ff */
[-C--:B------:R-:W-:Y:S01]  /*8830*/  FMUL.FTZ R105, R105, R8.reuse ;  /* 0x0000000869697220 */ /* 0x080fe20000410000 */
[----:B------:R-:W-:Y:S01]  /*8840*/  F2FP.SATFINITE.E4M3.F32.PACK_AB_MERGE_C R53, R62, R53, RZ ;  /* 0x000000353e35723e */ /* 0x000fe200048070ff */
[-C--:B------:R-:W-:Y:S01]  /*8850*/  FMUL.FTZ R108, R108, R8.reuse ;  /* 0x000000086c6c7220 */ /* 0x080fe20000410000 */
[----:B------:R-:W-:Y:S01]  /*8860*/  F2FP.SATFINITE.E4M3.F32.PACK_AB_MERGE_C R20, R20, R67, RZ ;  /* 0x000000431414723e */ /* 0x000fe200048070ff */
[----:B------:R-:W-:Y:S01]  /*8870*/  FMUL.FTZ R109, R109, R8 ;  /* 0x000000086d6d7220 */ /* 0x000fe20000410000 */
[----:B------:R-:W-:Y:S01]  /*8880*/  F2FP.SATFINITE.E4M3.F32.PACK_AB_MERGE_C R66, R50, R66, RZ ;  /* 0x000000423242723e */ /* 0x000fe200048070ff */
[----:B------:R-:W-:Y:S01]  /*8890*/  FMUL.FTZ R112, R112, R8 ;  /* 0x0000000870707220 */ /* 0x000fe20000410000 */
        /* <DEDUP_REMOVED lines=51> */
[----:B------:R-:W-:-:S02]  /*8bd0*/  VIADD R10, R10, 0xffffffff ;  /* 0xffffffff0a0a7836 */ /* 0x000fc40000000000 */
[----:B------:R-:W-:Y:S02]  /*8be0*/  IMAD.MOV.U32 R9, RZ, RZ, R16 ;  /* 0x000000ffff097224 */ /* 0x000fe400078e0010 */
[----:B------:R-:W-:Y:S01]  /*8bf0*/  IMAD.MOV.U32 R8, RZ, RZ, R11 ;  /* 0x000000ffff087224 */ /* 0x000fe200078e000b */
[----:B------:R-:W-:Y:S06]  /*8c00*/  @P1 BRA `(.L_x_805) ;  /* 0xffffffc800d41947 */ /* 0x000fec000383ffff */
.L_x_786:
[----:B------:R-:W0:Y:S01]  /*8c10*/  S2UR UR14, SR_CTAID.X ;  /* 0x00000000000e79c3 */ /* 0x000e220000002500 */
[----:B------:R-:W-:Y:S01]  /*8c20*/  IADD3 R8, -R55, 0x1, RZ ;  /* 0x0000000137087810 */ /* 0x000fe20007ffe1ff */
[----:B------:R-:W-:Y:S02]  /*8c30*/  UISETP.NE.AND UP1, UPT, UR42, URZ, UPT ;  /* 0x0000003f2a00728c */ /* 0x000fe4000bf25270 */
[----:B------:R-:W-:Y:S02]  /*8c40*/  UISETP.NE.AND UP0, UPT, UR45, URZ, UPT ;  /* 0x0000003f2d00728c */ /* 0x000fe4000bf05270 */
[----:B------:R-:W-:Y:S01]  /*8c50*/  IMAD R8, R17, UR25, R8 ;  /* 0x0000001911087c24 */ /* 0x000fe2000f8e0208 */
[----:B------:R-:W-:-:S03]  /*8c60*/  UMOV UR11, 0xc0 ;  /* 0x000000c0000b7882 */ /* 0x000fc60000000000 */
[----:B------:R-:W-:Y:S02]  /*8c70*/  PLOP3.LUT P1, PT, PT, PT, UP0, 0x40, 0x0 ;  /* 0x000000000000781c */ /* 0x000fe40003f2e808 */
[----:B------:R-:W-:Y:S01]  /*8c80*/  R2UR UR16, R8 ;  /* 0x00000000081072ca */ /* 0x000fe200000e0000 */
[----:B------:R-:W-:Y:S01]  /*8c90*/  @UP1 ULDC UR17, c[0x0][0x450] ;  /* 0x0001140000111ab9 */ /* 0x000fe20000000800 */
[----:B0-----:R-:W-:-:S03]  /*8ca0*/  UIMAD UR11, UR14, UR11, 0xbf ;  /* 0x000000bf0e0b74a4 */ /* 0x001fc6000f8e020b */
[----:B------:R-:W-:Y:S02]  /*8cb0*/  @UP1 ULDC UR14, c[0x0][0x44c] ;  /* 0x00011300000e1ab9 */ /* 0x000fe40000000800 */
[----:B------:R-:W-:-:S04]  /*8cc0*/  UIMAD.WIDE.U32 UR14, UR11, UR14, URZ ;  /* 0x0000000e0b0e72a5 */ /* 0x000fc8000f8e003f */
[----:B------:R-:W-:-:S04]  /*8cd0*/  @UP1 USHF.R.U32.HI UR11, URZ, UR17, UR15 ;  /* 0x000000113f0b1299 */ /* 0x000fc8000801160f */
[----:B------:R-:W-:-:S03]  /*8ce0*/  UIADD3 UR11, UR16, UR11, URZ ;  /* 0x0000000b100b7290 */ /* 0x000fc6000fffe03f */
[----:B------:R-:W-:Y:S02]  /*8cf0*/  ULDC UR16, c[0x0][0x9dc] ;  /* 0x0002770000107ab9 */ /* 0x000fe40000000800 */
[----:B------:R-:W-:Y:S01]  /*8d00*/  UIADD3 UR16, UR11, -UR16, URZ ;  /* 0x800000100b107290 */ /* 0x000fe2000fffe03f */
[----:B------:R-:W-:Y:S11]  /*8d10*/  @P1 BRA `(.L_x_806) ;  /* 0x00000000004c1947 */ /* 0x000ff60003800000 */
[----:B------:R-:W-:-:S06]  /*8d20*/  UISETP.GT.AND UP0, UPT, UR11, -0x1, UPT ;  /* 0xffffffff0b00788c */ /* 0x000fcc000bf04270 */
[----:B------:R-:W-:-:S13]  /*8d30*/  PLOP3.LUT P1, PT, PT, PT, UP0, 0x80, 0x0 ;  /* 0x000000000000781c */ /* 0x000fda0003f2f008 */
[----:B------:R-:W-:Y:S05]  /*8d40*/  @P1 BRA `(.L_x_807) ;  /* 0x0000000000201947 */ /* 0x000fea0003800000 */
[----:B------:R-:W-:Y:S01]  /*8d50*/  ULDC UR17, c[0x0][0x9e4] ;  /* 0x0002790000117ab9 */ /* 0x000fe20000000800 */
[----:B------:R-:W-:Y:S02]  /*8d60*/  ULOP3.LUT UR11, URZ, UR11, URZ, 0x33, !UPT ;  /* 0x0000000b3f0b7292 */ /* 0x000fe4000f8e333f */
[----:B------:R-:W-:-:S11]  /*8d70*/  UISETP.NE.AND UP0, UPT, UR17, 0x1, UPT ;  /* 0x000000011100788c */ /* 0x000fd6000bf05270 */
[----:B------:R-:W-:Y:S02]  /*8d80*/  @UP0 ULDC.64 UR18, c[0x0][0x9e8] ;  /* 0x00027a0000120ab9 */ /* 0x000fe40000000a00 */
[----:B------:R-:W-:-:S04]  /*8d90*/  UIMAD.WIDE.U32 UR14, UR11, UR18, URZ ;  /* 0x000000120b0e72a5 */ /* 0x000fc8000f8e003f */
[----:B------:R-:W-:-:S04]  /*8da0*/  @UP0 USHF.R.U32.HI UR11, URZ, UR19, UR15 ;  /* 0x000000133f0b0299 */ /* 0x000fc8000801160f */
[----:B------:R-:W-:Y:S01]  /*8db0*/  ULOP3.LUT UR11, URZ, UR11, URZ, 0x33, !UPT ;  /* 0x0000000b3f0b7292 */ /* 0x000fe2000f8e333f */
[----:B------:R-:W-:Y:S11]  /*8dc0*/  BRA `(.L_x_808) ;  /* 0x0000000000147947 */ /* 0x000ff60003800000 */
.L_x_807:
[----:B------:R-:W-:Y:S02]  /*8dd0*/  ULDC UR17, c[0x0][0x9e4] ;  /* 0x0002790000117ab9 */ /* 0x000fe40000000800 */
[----:B------:R-:W-:-:S11]  /*8de0*/  UISETP.NE.AND UP0, UPT, UR17, 0x1, UPT ;  /* 0x000000011100788c */ /* 0x000fd6000bf05270 */
[----:B------:R-:W-:Y:S02]  /*8df0*/  @UP0 ULDC.64 UR18, c[0x0][0x9e8] ;  /* 0x00027a0000120ab9 */ /* 0x000fe40000000a00 */
[----:B------:R-:W-:-:S04]  /*8e00*/  UIMAD.WIDE.U32 UR14, UR11, UR18, URZ ;  /* 0x000000120b0e72a5 */ /* 0x000fc8000f8e003f */
[----:B------:R-:W-:-:S12]  /*8e10*/  @UP0 USHF.R.U32.HI UR11, URZ, UR19, UR15 ;  /* 0x000000133f0b0299 */ /* 0x000fd8000801160f */
.L_x_808:
[----:B------:R-:W-:-:S04]  /*8e20*/  UIMAD UR11, UR11, UR17, URZ ;  /* 0x000000110b0b72a4 */ /* 0x000fc8000f8e023f */
[----:B------:R-:W-:-:S04]  /*8e30*/  UISETP.LT.AND UP0, UPT, UR16, UR11, UPT ;  /* 0x0000000b1000728c */ /* 0x000fc8000bf01270 */
[----:B------:R-:W-:-:S12]  /*8e40*/  USEL UR16, UR16, UR11, !UP0 ;  /* 0x0000000b10107287 */ /* 0x000fd8000c000000 */
.L_x_806:
[----:B------:R-:W-:-:S04]  /*8e50*/  UIADD3 UR16, UR16, 0x7f, URZ ;  /* 0x0000007f10107890 */ /* 0x000fc8000fffe03f */
[----:B------:R-:W-:-:S04]  /*8e60*/  USHF.R.S32.HI UR11, URZ, 0x1f, UR16 ;  /* 0x0000001f3f0b7899 */ /* 0x000fc80008011410 */
[----:B------:R-:W-:-:S04]  /*8e70*/  ULEA.HI UR11, UR11, UR16, URZ, 0x7 ;  /* 0x000000100b0b7291 */ /* 0x000fc8000f8f383f */
[----:B------:R-:W-:-:S04]  /*8e80*/  USHF.R.S32.HI UR11, URZ, 0x7, UR11 ;  /* 0x000000073f0b7899 */ /* 0x000fc8000801140b */
[----:B------:R-:W-:-:S04]  /*8e90*/  UISETP.LT.AND UP0, UPT, UR43, UR11, UPT ;  /* 0x0000000b2b00728c */ /* 0x000fc8000bf01270 */
[----:B------:R-:W-:-:S06]  /*8ea0*/  USEL UR21, UR43, UR11, !UP0 ;  /* 0x0000000b2b157287 */ /* 0x000fcc000c000000 */
[----:B------:R-:W-:-:S13]  /*8eb0*/  ISETP.GE.AND P1, PT, R10, UR21, PT ;  /* 0x000000150a007c0c */ /* 0x000fda000bf26270 */
[----:B------:R-:W-:Y:S05]  /*8ec0*/  @!P1 BRA `(.L_x_809) ;  /* 0x0000002000fc9947 */ /* 0x000fea0003800000 */
[----:B------:R-:W-:Y:S01]  /*8ed0*/  IMAD.MOV.U32 R9, RZ, RZ, R16 ;  /* 0x000000ffff097224 */ /* 0x000fe200078e0010 */
[----:B------:R-:W-:Y:S01]  /*8ee0*/  UMOV UR23, UR5 ;  /* 0x0000000500177c82 */ /* 0x000fe20008000000 */
[----:B------:R-:W-:Y:S01]  /*8ef0*/  IMAD.MOV.U32 R8, RZ, RZ, R11 ;  /* 0x000000ffff087224 */ /* 0x000fe200078e000b */
[----:B------:R-:W-:Y:S01]  /*8f00*/  UMOV UR24, UR4 ;  /* 0x0000000400187c82 */ /* 0x000fe20008000000 */
[----:B------:R-:W-:-:S05]  /*8f10*/  ULDC UR22, c[0x0][0x988] ;  /* 0x0002620000167ab9 */ /* 0x000fca0000000800 */
.L_x_820:
[----:B------:R-:W-:-:S04]  /*8f20*/  UIADD3 UR4, UR24, 0x1, URZ ;  /* 0x0000000118047890 */ /* 0x000fc8000fffe03f */
[----:B------:R-:W-:-:S04]  /*8f30*/  UISETP.NE.AND UP0, UPT, UR4, 0x2, UPT ;  /* 0x000000020400788c */ /* 0x000fc8000bf05270 */
[----:B------:R-:W-:Y:S02]  /*8f40*/  USEL UR5, URZ, 0x1, UP0 ;  /* 0x000000013f057887 */ /* 0x000fe40008000000 */
[----:B------:R-:W-:Y:S02]  /*8f50*/  USEL UR4, UR4, URZ, UP0 ;  /* 0x0000003f04047287 */ /* 0x000fe40008000000 */
[----:B------:R-:W-:Y:S01]  /*8f60*/  ULOP3.LUT UR5, UR23, UR5, URZ, 0x3c, !UPT ;  /* 0x0000000517057292 */ /* 0x000fe2000f8e3c3f */
[----:B------:R-:W-:Y:S11]  /*8f70*/  @!P0 BRA `(.L_x_810) ;  /* 0x0000000000048947 */ /* 0x000ff60003800000 */
[----:B------:R-:W-:Y:S01]  /*8f80*/  BPT.TRAP 0x1 ;  /* 0x000000040000795c */ /* 0x000fe20000300000 */
.L_x_810:
[----:B------:R-:W-:Y:S01]  /*8f90*/  ULEA UR10, UR4, UR44, 0x3 ;  /* 0x0000002c040a7291 */ /* 0x000fe2000f8e183f */
[----:B------:R-:W-:-:S05]  /*8fa0*/  IMAD.U32 R11, RZ, RZ, UR5 ;  /* 0x00000005ff0b7e24 */ /* 0x000fca000f8e00ff */
[----:B------:R-:W-:-:S04]  /*8fb0*/  SHF.L.U32 R11, R11, 0x1f, RZ ;  /* 0x0000001f0b0b7819 */ /* 0x000fc800000006ff */
[----:B------:R0:W1:Y:S01]  /*8fc0*/  SYNCS.PHASECHK.TRANS64.TRYWAIT P1, [UR10+0x17030], R11 ;  /* 0x0170300bff0075a7 */ /* 0x000062000802014a */
[----:B------:R-:W-:Y:S05]  /*8fd0*/  @!P0 BRA `(.L_x_811) ;  /* 0x0000000000048947 */ /* 0x000fea0003800000 */
[----:B------:R-:W-:Y:S01]  /*8fe0*/  BPT.TRAP 0x1 ;  /* 0x000000040000795c */ /* 0x000fe20000300000 */
.L_x_811:
[----:B-1----:R-:W-:Y:S05]  /*8ff0*/  @P1 BRA `(.L_x_812) ;  /* 0x0000000000081947 */ /* 0x002fea0003800000 */
[----:B------:R-:W1:Y:S02]  /*9000*/  SYNCS.PHASECHK.TRANS64.TRYWAIT P1, [UR10+0x17030], R11 ;  /* 0x0170300bff0075a7 */ /* 0x000e64000802014a */
[----:B-1----:R-:W-:Y:S05]  /*9010*/  @!P1 BRA `(.L_x_813) ;  /* 0x000000c000e49947 */ /* 0x002fea0003800000 */
.L_x_812:
        /* <DEDUP_REMOVED lines=19> */
.L_x_814:
[----:B------:R-:W-:Y:S01]  /*9150*/  ULEA UR15, UR24, UR44, 0x3 ;  /* 0x0000002c180f7291 */ /* 0x000fe2000f8e183f */
[----:B01----:R-:W-:-:S05]  /*9160*/  IMAD.U32 R11, RZ, RZ, UR23 ;  /* 0x00000017ff0b7e24 */ /* 0x003fca000f8e00ff */
[----:B------:R-:W-:-:S04]  /*9170*/  SHF.L.U32 R11, R11, 0x1f, RZ ;  /* 0x0000001f0b0b7819 */ /* 0x000fc800000006ff */
[----:B------:R0:W1:Y:S01]  /*9180*/  SYNCS.PHASECHK.TRANS64.TRYWAIT P1, [UR15+0x17050], R11 ;  /* 0x0170500bff0075a7 */ /* 0x000062000802014f */
[----:B------:R-:W-:Y:S05]  /*9190*/  @!P0 BRA `(.L_x_815) ;  /* 0x0000000000048947 */ /* 0x000fea0003800000 */
[----:B------:R-:W-:Y:S01]  /*91a0*/  BPT.TRAP 0x1 ;  /* 0x000000040000795c */ /* 0x000fe20000300000 */
.L_x_815:
[----:B-1----:R-:W-:Y:S05]  /*91b0*/  @P1 BRA `(.L_x_816) ;  /* 0x0000000000081947 */ /* 0x002fea0003800000 */
[----:B------:R-:W1:Y:S02]  /*91c0*/  SYNCS.PHASECHK.TRANS64.TRYWAIT P1, [UR15+0x17050], R11 ;  /* 0x0170500bff0075a7 */ /* 0x000e64000802014f */
[----:B-1----:R-:W-:Y:S05]  /*91d0*/  @!P1 BRA `(.L_x_817) ;  /* 0x000000c0008c9947 */ /* 0x002fea0003800000 */
.L_x_816:
        /* <DEDUP_REMOVED lines=27> */
.L_x_818:
[C---:B------:R-:W-:Y:S01]  /*9390*/  FMUL.FTZ R13, R0.reuse, R24 ;  /* 0x00000018000d7220 */ /* 0x040fe20000410000 */
[C---:B------:R-:W-:Y:S01]  /*93a0*/  FMUL.FTZ R14, R0.reuse, R26 ;  /* 0x0000001a000e7220 */ /* 0x040fe20000410000 */
[C---:B-1----:R-:W-:Y:S01]  /*93b0*/  FMUL.FTZ R12, R0.reuse, R25 ;  /* 0x00000019000c7220 */ /* 0x042fe20000410000 */
        /* <DEDUP_REMOVED lines=62> */
[----:B------:R-:W-:Y:S01]  /*97a0*/  FMUL.FTZ R65, R0, R75 ;  /* 0x0000004b00417220 */ /* 0x000fe20000410000 */
[----:B------:R-:W-:Y:S01]  /*97b0*/  UMOV UR10, UR22 ;  /* 0x00000016000a7c82 */ /* 0x000fe20008000000 */
[----:B------:R-:W-:-:S03]  /*97c0*/  ULEA UR11, UR4, UR44, 0x3 ;  /* 0x0000002c040b7291 */ /* 0x000fc6000f8e183f */
[----:B------:R-:W2:Y:S01]  /*97d0*/  MUFU.TANH R22, R22 ;  /* 0x0000001600167308 */ /* 0x000ea20000002400 */
[----:B0-----:R-:W-:Y:S01]  /*97e0*/  FMNMX.FTZ R11, R19, R16, !PT ;  /* 0x00000010130b7209 */ /* 0x001fe20007810000 */
[----:B------:R-:W-:-:S04]  /*97f0*/  UIADD3 UR11, UR11, 0x17040, URZ ;  /* 0x000170400b0b7890 */ /* 0x000fc8000fffe03f */
[----:B------:R-:W-:Y:S02]  /*9800*/  UPRMT UR11, UR7, 0x654, UR11 ;  /* 0x00000654070b7896 */ /* 0x000fe4000800000b */
[----:B------:R-:W0:Y:S01]  /*9810*/  MUFU.TANH R24, R24 ;  /* 0x0000001800187308 */ /* 0x000e220000002400 */
[----:B-1----:R-:W-:Y:S01]  /*9820*/  FMNMX.FTZ R67, R21, R66, !PT ;  /* 0x0000004215437209 */ /* 0x002fe20007810000 */
[----:B------:R-:W-:-:S05]  /*9830*/  FMUL.FTZ R66, R0, R76 ;  /* 0x0000004c00427220 */ /* 0x000fca0000410000 */
[----:B------:R-:W-:Y:S01]  /*9840*/  SYNCS.ARRIVE.TRANS64.RED.A1T0 RZ, [UR11], RZ ;  /* 0x000000ffffff79a7 */ /* 0x000fe2000810040b */
        /* <DEDUP_REMOVED lines=72> */
[----:B------:R-:W-:-:S05]  /*9cd0*/  IMAD.U32 R84, RZ, RZ, UR10 ;  /* 0x0000000aff547e24 */ /* 0x000fca000f8e00ff */
        /* <DEDUP_REMOVED lines=46> */
[----:B-1----:R-:W-:Y:S02]  /*9fc0*/  FMNMX.FTZ R78, R76, R79, !PT ;  /* 0x0000004f4c4e7209 */ /* 0x002fe40007810000 */
[----:B--2---:R-:W-:-:S05]  /*9fd0*/  FMNMX.FTZ R79, R75, R16, !PT ;  /* 0x000000104b4f7209 */ /* 0x004fca0007810000 */
[----:B------:R-:W1:Y:S01]  /*9fe0*/  SHFL.BFLY PT, R16, R79, 0x2, 0x1f ;  /* 0x0c401f004f107f89 */ /* 0x000e6200000e0000 */
[----:B0-----:R-:W-:-:S05]  /*9ff0*/  FMNMX.FTZ R78, R77, R78, !PT ;  /* 0x0000004e4d4e7209 */ /* 0x001fca0007810000 */
[----:B------:R-:W0:Y:S01]  /*a000*/  SHFL.BFLY PT, R11, R78, 0x2, 0x1f ;  /* 0x0c401f004e0b7f89 */ /* 0x000e2200000e0000 */
[----:B-1----:R-:W-:Y:S02]  /*a010*/  FMNMX.FTZ R80, R79, R16, !PT ;  /* 0x000000104f507209 */ /* 0x002fe40007810000 */
[----:B0-----:R-:W-:-:S03]  /*a020*/  FMNMX.FTZ R81, R78, R11, !PT ;  /* 0x0000000b4e517209 */ /* 0x001fc60007810000 */
[----:B------:R-:W0:Y:S04]  /*a030*/  SHFL.BFLY PT, R11, R80, 0x1, 0x1f ;  /* 0x0c201f00500b7f89 */ /* 0x000e2800000e0000 */
[----:B------:R-:W1:Y:S01]  /*a040*/  SHFL.BFLY PT, R16, R81, 0x1, 0x1f ;  /* 0x0c201f0051107f89 */ /* 0x000e6200000e0000 */
[----:B0-----:R-:W-:Y:S02]  /*a050*/  FMNMX.FTZ R11, R80, R11, !PT ;  /* 0x0000000b500b7209 */ /* 0x001fe40007810000 */
[----:B-1----:R-:W-:-:S03]  /*a060*/  FMNMX.FTZ R16, R81, R16, !PT ;  /* 0x0000001051107209 */ /* 0x002fc60007810000 */
[C---:B------:R-:W-:Y:S01]  /*a070*/  FFMA.FTZ R79, R11.reuse, R84, -8 ;  /* 0xc10000000b4f7423 */ /* 0x040fe20000010054 */
[----:B------:R-:W-:-:S01]  /*a080*/  FADD.FTZ R8, -R11, R8 ;  /* 0x000000080b087221 */ /* 0x000fc20000010100 */
[----:B------:R-:W-:Y:S02]  /*a090*/  IMAD.U32 R81, RZ, RZ, UR10 ;  /* 0x0000000aff517e24 */ /* 0x000fe4000f8e00ff */
[----:B------:R-:W-:-:S01]  /*a0a0*/  FFMA.FTZ R78, R13, UR10, -R79 ;  /* 0x0000000a0d4e7c23 */ /* 0x000fc2000801084f */
[--C-:B------:R-:W-:Y:S01]  /*a0b0*/  FFMA.FTZ R13, R12, UR10, -R79.reuse ;  /* 0x0000000a0c0d7c23 */ /* 0x100fe2000801084f */
        /* <DEDUP_REMOVED lines=14> */
[----:B------:R-:W-:Y:S01]  /*a1a0*/  FMUL.FTZ R82, R8, UR10 ;  /* 0x0000000a08527c20 */ /* 0x000fe20008410000 */
[----:B------:R-:W-:Y:S01]  /*a1b0*/  FFMA.FTZ R70, R74, UR10, -R79 ;  /* 0x0000000a4a467c23 */ /* 0x000fe2000801084f */
[----:B------:R-:W-:-:S01]  /*a1c0*/  FADD.FTZ R8, -R16, R9 ;  /* 0x0000000910087221 */ /* 0x000fc20000010100 */
[----:B------:R-:W-:Y:S01]  /*a1d0*/  FFMA.FTZ R74, R16, R81, -8 ;  /* 0xc1000000104a7423 */ /* 0x000fe20000010051 */
        /* <DEDUP_REMOVED lines=15> */
[----:B------:R-:W-:Y:S01]  /*a2d0*/  FMUL.FTZ R8, R8, UR10 ;  /* 0x0000000a08087c20 */ /* 0x000fe20008410000 */
[----:B------:R-:W-:-:S01]  /*a2e0*/  FFMA.FTZ R79, R14, UR10, -R74 ;  /* 0x0000000a0e4f7c23 */ /* 0x000fc2000801084a */
[--C-:B------:R-:W-:Y:S01]  /*a2f0*/  FFMA.FTZ R14, R15, UR10, -R74.reuse ;  /* 0x0000000a0f0e7c23 */ /* 0x100fe2000801084a */
        /* <DEDUP_REMOVED lines=22> */
[----:B------:R-:W-:-:S02]  /*a460*/  FFMA.FTZ R76, R76, UR10, -R74 ;  /* 0x0000000a4c4c7c23 */ /* 0x000fc4000801084a */
[----:B------:R-:W1:Y:S01]  /*a470*/  MUFU.EX2 R79, R79 ;  /* 0x0000004f004f7308 */ /* 0x000e620000000800 */
[----:B0-----:R-:W-:-:S07]  /*a480*/  FFMA.FTZ R4, R9, R4, R78 ;  /* 0x0000000409047223 */ /* 0x001fce000001004e */
[----:B------:R-:W0:Y:S08]  /*a490*/  MUFU.EX2 R13, R13 ;  /* 0x0000000d000d7308 */ /* 0x000e300000000800 */
[----:B------:R-:W2:Y:S01]  /*a4a0*/  MUFU.EX2 R14, R14 ;  /* 0x0000000e000e7308 */ /* 0x000ea20000000800 */
[----:B-1----:R-:W-:-:S07]  /*a4b0*/  FFMA.FTZ R3, R8, R3, R79 ;  /* 0x0000000308037223 */ /* 0x002fce000001004f */
        /* <DEDUP_REMOVED lines=18> */
[--C-:B------:R-:W-:Y:S01]  /*a5e0*/  FFMA.FTZ R56, R57, UR10, -R74.reuse ;  /* 0x0000000a39387c23 */ /* 0x100fe2000801084a */
[----:B------:R-:W-:-:S05]  /*a5f0*/  FFMA.FTZ R57, R60, UR10, -R74 ;  /* 0x0000000a3c397c23 */ /* 0x000fca000801084a */
        /* <DEDUP_REMOVED lines=15> */
[----:B--2---:R-:W-:-:S01]  /*a6f0*/  FADD.FTZ R81, R31, R60 ;  /* 0x0000003c1f517221 */ /* 0x004fc20000010000 */
[--C-:B------:R-:W-:Y:S01]  /*a700*/  FFMA.FTZ R60, R61, UR10, -R74.reuse ;  /* 0x0000000a3d3c7c23 */ /* 0x100fe2000801084a */
[----:B------:R-:W-:-:S05]  /*a710*/  FFMA.FTZ R61, R64, UR10, -R74 ;  /* 0x0000000a403d7c23 */ /* 0x000fca000801084a */
        /* <DEDUP_REMOVED lines=15> */
[----:B0-----:R-:W-:-:S01]  /*a810*/  FADD.FTZ R81, R39, R64 ;  /* 0x0000004027517221 */ /* 0x001fc20000010000 */
[--C-:B------:R-:W-:Y:S01]  /*a820*/  FFMA.FTZ R64, R65, UR10, -R74.reuse ;  /* 0x0000000a41407c23 */ /* 0x100fe2000801084a */
[----:B------:R-:W-:-:S05]  /*a830*/  FFMA.FTZ R65, R68, UR10, -R74 ;  /* 0x0000000a44417c23 */ /* 0x000fca000801084a */
        /* <DEDUP_REMOVED lines=78> */
.L_x_819:
        /* <DEDUP_REMOVED lines=71> */
[----:B------:R-:W-:Y:S01]  /*b190*/  VIADD R10, R10, 0xffffffff ;  /* 0xffffffff0a0a7836 */ /* 0x000fe20000000000 */
        /* <DEDUP_REMOVED lines=16> */
[----:B------:R-:W-:Y:S01]  /*b2a0*/  F2FP.SATFINITE.E4M3.F32.PACK_AB_MERGE_C R139, R72, R69, R19 ;  /* 0x00000045488b723e */ /* 0x000fe20004807013 */
[----:B------:R-:W-:Y:S06]  /*b2b0*/  @P1 BRA `(.L_x_820) ;  /* 0xffffffdc00181947 */ /* 0x000fec000383ffff */
.L_x_809:
[----:B------:R-:W-:-:S13]  /*b2c0*/  ISETP.GE.AND P1, PT, R10, UR43, PT ;  /* 0x0000002b0a007c0c */ /* 0x000fda000bf26270 */
[----:B------:R-:W-:Y:S05]  /*b2d0*/  @!P1 BRA `(.L_x_821) ;  /* 0x0000003400489947 */ /* 0x000fea0003800000 */
[----:B------:R-:W-:Y:S01]  /*b2e0*/  IMAD.MOV.U32 R9, RZ, RZ, R16 ;  /* 0x000000ffff097224 */ /* 0x000fe200078e0010 */
[----:B------:R-:W-:Y:S01]  /*b2f0*/  UMOV UR23, UR5 ;  /* 0x0000000500177c82 */ /* 0x000fe20008000000 */
[----:B------:R-:W-:Y:S01]  /*b300*/  IMAD.MOV.U32 R8, RZ, RZ, R11 ;  /* 0x000000ffff087224 */ /* 0x000fe200078e000b */
[----:B------:R-:W-:Y:S01]  /*b310*/  UMOV UR24, UR4 ;  /* 0x0000000400187c82 */ /* 0x000fe20008000000 */
[----:B------:R-:W-:Y:S01]  /*b320*/  ULDC UR28, c[0x0][0x9e4] ;  /* 0x00027900001c7ab9 */ /* 0x000fe20000000800 */
[----:B------:R-:W-:Y:S01]  /*b330*/  ULDC UR27, c[0x0][0x288] ;  /* 0x0000a200001b7ab9 */ /* 0x000fe20000000800 */
[----:B------:R-:W-:Y:S01]  /*b340*/  ULDC UR26, c[0x0][0x2f0] ;  /* 0x0000bc00001a7ab9 */ /* 0x000fe20000000800 */
[----:B------:R-:W-:Y:S01]  /*b350*/  ULDC UR21, c[0x0][0x988] ;  /* 0x0002620000157ab9 */ /* 0x000fe20000000800 */
[----:B------:R-:W-:-:S05]  /*b360*/  ULDC UR25, c[0x0][0x9e0] ;  /* 0x0002780000197ab9 */ /* 0x000fca0000000800 */
.L_x_840:
[----:B------:R-:W-:-:S04]  /*b370*/  UIADD3 UR4, UR24, 0x1, URZ ;  /* 0x0000000118047890 */ /* 0x000fc8000fffe03f */
[----:B------:R-:W-:-:S04]  /*b380*/  UISETP.NE.AND UP0, UPT, UR4, 0x2, UPT ;  /* 0x000000020400788c */ /* 0x000fc8000bf05270 */
[----:B------:R-:W-:Y:S02]  /*b390*/  USEL UR5, URZ, 0x1, UP0 ;  /* 0x000000013f057887 */ /* 0x000fe40008000000 */
[----:B------:R-:W-:Y:S02]  /*b3a0*/  USEL UR4, UR4, URZ, UP0 ;  /* 0x0000003f04047287 */ /* 0x000fe40008000000 */
[----:B------:R-:W-:Y:S01]  /*b3b0*/  ULOP3.LUT UR5, UR23, UR5, URZ, 0x3c, !UPT ;  /* 0x0000000517057292 */ /* 0x000fe2000f8e3c3f */
[----:B------:R-:W-:Y:S11]  /*b3c0*/  @!P0 BRA `(.L_x_822) ;  /* 0x0000000000048947 */ /* 0x000ff60003800000 */
[----:B------:R-:W-:Y:S01]  /*b3d0*/  BPT.TRAP 0x1 ;  /* 0x000000040000795c */ /* 0x000fe20000300000 */
.L_x_822:
[----:B------:R-:W-:Y:S01]  /*b3e0*/  ULEA UR22, UR4, UR44, 0x3 ;  /* 0x0000002c04167291 */ /* 0x000fe2000f8e183f */
[----:B------:R-:W-:-:S05]  /*b3f0*/  IMAD.U32 R11, RZ, RZ, UR5 ;  /* 0x00000005ff0b7e24 */ /* 0x000fca000f8e00ff */
[----:B------:R-:W-:-:S04]  /*b400*/  SHF.L.U32 R11, R11, 0x1f, RZ ;  /* 0x0000001f0b0b7819 */ /* 0x000fc800000006ff */
[----:B------:R0:W1:Y:S01]  /*b410*/  SYNCS.PHASECHK.TRANS64.TRYWAIT P1, [UR22+0x17030], R11 ;  /* 0x0170300bff0075a7 */ /* 0x0000620008020156 */
[----:B------:R-:W-:Y:S05]  /*b420*/  @!P0 BRA `(.L_x_823) ;  /* 0x0000000000048947 */ /* 0x000fea0003800000 */
[----:B------:R-:W-:Y:S01]  /*b430*/  BPT.TRAP 0x1 ;  /* 0x000000040000795c */ /* 0x000fe20000300000 */
.L_x_823:
[----:B-1----:R-:W-:Y:S05]  /*b440*/  @P1 BRA `(.L_x_824) ;  /* 0x0000000000081947 */ /* 0x002fea0003800000 */
[----:B------:R-:W1:Y:S02]  /*b450*/  SYNCS.PHASECHK.TRANS64.TRYWAIT P1, [UR22+0x17030], R11 ;  /* 0x0170300bff0075a7 */ /* 0x000e640008020156 */
[----:B-1----:R-:W-:Y:S05]  /*b460*/  @!P1 BRA `(.L_x_825) ;  /* 0x000000a000009947 */ /* 0x002fea0003800000 */
.L_x_824:
        /* <DEDUP_REMOVED lines=19> */
.L_x_826:
[----:B------:R-:W-:Y:S01]  /*b5a0*/  ULEA UR15, UR24, UR44, 0x3 ;  /* 0x0000002c180f7291 */ /* 0x000fe2000f8e183f */
[----:B01----:R-:W-:-:S05]  /*b5b0*/  IMAD.U32 R11, RZ, RZ, UR23 ;  /* 0x00000017ff0b7e24 */ /* 0x003fca000f8e00ff */
[----:B------:R-:W-:-:S04]  /*b5c0*/  SHF.L.U32 R11, R11, 0x1f, RZ ;  /* 0x0000001f0b0b7819 */ /* 0x000fc800000006ff */
[----:B------:R0:W1:Y:S01]  /*b5d0*/  SYNCS.PHASECHK.TRANS64.TRYWAIT P1, [UR15+0x17050], R11 ;  /* 0x0170500bff0075a7 */ /* 0x000062000802014f */
[----:B------:R-:W-:Y:S05]  /*b5e0*/  @!P0 BRA `(.L_x_827) ;  /* 0x0000000000048947 */ /* 0x000fea0003800000 */
[----:B------:R-:W-:Y:S01]  /*b5f0*/  BPT.TRAP 0x1 ;  /* 0x000000040000795c */ /* 0x000fe20000300000 */
.L_x_827:
[----:B-1----:R-:W-:Y:S05]  /*b600*/  @P1 BRA `(.L_x_828) ;  /* 0x0000000000081947 */ /* 0x002fea0003800000 */
[----:B------:R-:W1:Y:S02]  /*b610*/  SYNCS.PHASECHK.TRANS64.TRYWAIT P1, [UR15+0x17050], R11 ;  /* 0x0170500bff0075a7 */ /* 0x000e64000802014f */
[----:B-1----:R-:W-:Y:S05]  /*b620*/  @!P1 BRA `(.L_x_829) ;  /* 0x0000009c00a89947 */ /* 0x002fea0003800000 */
.L_x_828:
        /* <DEDUP_REMOVED lines=27> */
.L_x_830:
[----:B------:R-:W-:Y:S01]  /*b7e0*/  UISETP.NE.AND UP1, UPT, UR42, URZ, UPT ;  /* 0x0000003f2a00728c */ /* 0x000fe2000bf25270 */
[C---:B------:R-:W-:Y:S01]  /*b7f0*/  FMUL.FTZ R13, R0.reuse, R25 ;  /* 0x00000019000d7220 */ /* 0x040fe20000410000 */
[C---:B------:R-:W-:Y:S01]  /*b800*/  FMUL.FTZ R25, R0.reuse, R38 ;  /* 0x0000002600197220 */ /* 0x040fe20000410000 */
[C---:B-1----:R-:W-:Y:S01]  /*b810*/  FMUL.FTZ R12, R0.reuse, R26 ;  /* 0x0000001a000c7220 */ /* 0x042fe20000410000 */
        /* <DEDUP_REMOVED lines=9> */
[----:B------:R-:W-:Y:S01]  /*b8b0*/  FMUL.FTZ R32, R0, R41 ;  /* 0x0000002900207220 */ /* 0x000fe20000410000 */
[----:B------:R-:W-:-:S02]  /*b8c0*/  IMAD.MOV.U32 R84, RZ, RZ, R5 ;  /* 0x000000ffff547224 */ /* 0x000fc400078e0005 */
[C---:B------:R-:W-:Y:S01]  /*b8d0*/  FMUL.FTZ R41, R0.reuse, R54 ;  /* 0x0000003600297220 */ /* 0x040fe20000410000 */
[C---:B------:R-:W-:Y:S01]  /*b8e0*/  FMUL.FTZ R54, R0.reuse, R61 ;  /* 0x0000003d00367220 */ /* 0x040fe20000410000 */
[----:B------:R-:W-:Y:S01]  /*b8f0*/  FMUL.FTZ R61, R0, R74 ;  /* 0x0000004a003d7220 */ /* 0x000fe20000410000 */
[----:B------:R-:W-:Y:S02]  /*b900*/  IMAD.SHL.U32 R74, R10, 0x80, RZ ;  /* 0x000000800a4a7824 */ /* 0x000fe400078e00ff */
[----:B0-----:R-:W-:Y:S01]  /*b910*/  FMUL.FTZ R11, R0, R24 ;  /* 0x00000018000b7220 */ /* 0x001fe20000410000 */
[----:B------:R-:W-:Y:S01]  /*b920*/  @P1 IMAD.HI.U32 R26, R5, UR10, RZ ;  /* 0x0000000a051a1c27 */ /* 0x000fe2000f8e00ff */
[----:B------:R-:W-:-:S03]  /*b930*/  @UP1 ULDC UR10, c[0x0][0x450] ;  /* 0x00011400000a1ab9 */ /* 0x000fc60000000800 */
[C---:B------:R-:W-:Y:S01]  /*b940*/  FMUL.FTZ R16, R0.reuse, R30 ;  /* 0x0000001e00107220 */ /* 0x040fe20000410000 */
[C---:B------:R-:W-:Y:S01]  /*b950*/  FMUL.FTZ R21, R0.reuse, R34 ;  /* 0x0000002200157220 */ /* 0x040fe20000410000 */
[C---:B------:R-:W-:Y:S01]  /*b960*/  FMUL.FTZ R15, R0.reuse, R28 ;  /* 0x0000001c000f7220 */ /* 0x040fe20000410000 */
[----:B------:R-:W-:Y:S01]  /*b970*/  @P2 SHF.R.U32.HI R84, RZ, UR10, R26 ;  /* 0x0000000aff542c19 */ /* 0x000fe2000801161a */
[C---:B------:R-:W-:Y:S01]  /*b980*/  FMUL.FTZ R18, R0.reuse, R29 ;  /* 0x0000001d00127220 */ /* 0x040fe20000410000 */
[C---:B------:R-:W-:Y:S01]  /*b990*/  FMUL.FTZ R19, R0.reuse, R31 ;  /* 0x0000001f00137220 */ /* 0x040fe20000410000 */
[C---:B------:R-:W-:Y:S01]  /*b9a0*/  FMUL.FTZ R23, R0.reuse, R35 ;  /* 0x0000002300177220 */ /* 0x040fe20000410000 */
[C---:B------:R-:W-:Y:S01]  /*b9b0*/  FMUL.FTZ R24, R0.reuse, R36 ;  /* 0x0000002400187220 */ /* 0x040fe20000410000 */
[----:B------:R-:W0:Y:S01]  /*b9c0*/  SHFL.IDX PT, R136, R84, RZ, 0x1c1f ;  /* 0x001c1fff54887589 */ /* 0x000e2200000e0000 */
        /* <DEDUP_REMOVED lines=48> */
[----:B------:R-:W1:Y:S01]  /*bcd0*/  MUFU.TANH R11, R11 ;  /* 0x0000000b000b7308 */ /* 0x000e620000002400 */
[----:B------:R-:W-:Y:S01]  /*bce0*/  UPRMT UR22, UR7, 0x654, UR22 ;  /* 0x0000065407167896 */ /* 0x000fe20008000016 */
[----:B------:R-:W-:-:S04]  /*bcf0*/  IMAD R26, R17, UR26, R26 ;  /* 0x0000001a111a7c24 */ /* 0x000fc8000f8e021a */
[----:B------:R-:W-:Y:S02]  /*bd00*/  VIADD R26, R26, -UR27 ;  /* 0x8000001b1a1a7c36 */ /* 0x000fe40008000000 */
[----:B------:R-:W2:Y:S02]  /*bd10*/  MUFU.TANH R13, R13 ;  /* 0x0000000d000d7308 */ /* 0x000ea40000002400 */
[C---:B------:R-:W-:Y:S01]  /*bd20*/  VIADD R83, R26.reuse, UR25 ;  /* 0x000000191a537c36 */ /* 0x040fe20008000000 */
[----:B------:R-:W-:Y:S01]  /*bd30*/  SYNCS.ARRIVE.TRANS64.RED.A1T0 RZ, [UR22], RZ ;  /* 0x000000ffffff79a7 */ /* 0x000fe20008100416 */
[----:B------:R-:W-:Y:S02]  /*bd40*/  VIADD R82, R26, UR20 ;  /* 0x000000141a527c36 */ /* 0x000fe40008000000 */
[--C-:B0-----:R-:W-:Y:S02]  /*bd50*/  IMAD.IADD R81, R83, 0x1, R136.reuse ;  /* 0x0000000153517824 */ /* 0x101fe400078e0288 */
[----:B------:R-:W0:Y:S01]  /*bd60*/  MUFU.TANH R12, R12 ;  /* 0x0000000c000c7308 */ /* 0x000e220000002400 */
        /* <DEDUP_REMOVED lines=65> */
[----:B------:R-:W-:-:S05]  /*c180*/  VIADD R79, R26, -UR27 ;  /* 0x8000001b1a4f7c36 */ /* 0x000fca0008000000 */
        /* <DEDUP_REMOVED lines=10> */
.L_x_833:
[----:B------:R-:W-:-:S05]  /*c230*/  IMAD.U32 R86, RZ, RZ, UR28 ;  /* 0x0000001cff567e24 */ /* 0x000fca000f8e00ff */
[----:B------:R-:W-:-:S13]  /*c240*/  ISETP.NE.AND P1, PT, R86, 0x1, PT ;  /* 0x000000015600780c */ /* 0x000fda0003f25270 */
[----:B------:R-:W1:Y:S02]  /*c250*/  @P1 LDC.64 R26, c[0x0][0x9e8] ;  /* 0x00027a00ff1a1b82 */ /* 0x000e640000000a00 */
[----:B-1----:R-:W-:-:S05]  /*c260*/  @P1 IMAD.HI.U32 R26, R79, R26, RZ ;  /* 0x0000001a4f1a1227 */ /* 0x002fca00078e00ff */
[----:B------:R-:W-:-:S07]  /*c270*/  @P1 SHF.R.U32.HI R79, RZ, R27, R26 ;  /* 0x0000001bff4f1219 */ /* 0x000fce000001161a */
.L_x_834:
[----:B------:R-:W-:Y:S05]  /*c280*/  BSYNC B0 ;  /* 0x0000000000007941 */ /* 0x000fea0003800000 */
.L_x_832:
[----:B------:R-:W-:-:S04]  /*c290*/  IMAD R79, R79, R86, -R74 ;  /* 0x000000564f4f7224 */ /* 0x000fc800078e0a4a */
[----:B------:R-:W-:-:S05]  /*c2a0*/  IMAD R79, R2, -0x2, R79 ;  /* 0xfffffffe024f7824 */ /* 0x000fca00078e024f */
[----:B------:R-:W-:Y:S02]  /*c2b0*/  VIADDMNMX R81, R79, R86, R81, PT ;  /* 0x000000564f517246 */ /* 0x000fe40003800151 */
[----:B------:R-:W-:-:S07]  /*c2c0*/  VIMNMX R80, R80, R79, !PT ;  /* 0x0000004f50507248 */ /* 0x000fce0007fe0100 */
.L_x_831:
        /* <DEDUP_REMOVED lines=13> */
[----:B------:R-:W-:Y:S01]  /*c3a0*/  FSEL R13, R13, -INF , !P2 ;  /* 0xff8000000d0d7808 */ /* 0x000fe20005000000 */
[--C-:B-1----:R-:W-:Y:S01]  /*c3b0*/  IMAD.IADD R83, R83, 0x1, R26.reuse ;  /* 0x0000000153537824 */ /* 0x102fe200078e021a */
[----:B------:R-:W-:Y:S01]  /*c3c0*/  ISETP.GT.AND P5, PT, R80, 0x9, P1 ;  /* 0x000000095000780c */ /* 0x000fe20000fa4270 */
[----:B------:R-:W-:Y:S01]  /*c3d0*/  IMAD.IADD R82, R82, 0x1, R26 ;  /* 0x0000000152527824 */ /* 0x000fe200078e021a */
[C---:B------:R-:W-:Y:S02]  /*c3e0*/  ISETP.GT.AND P4, PT, R80.reuse, 0x10, P1 ;  /* 0x000000105000780c */ /* 0x040fe40000f84270 */
[C---:B------:R-:W-:Y:S02]  /*c3f0*/  ISETP.GT.AND P6, PT, R80.reuse, 0x11, P1 ;  /* 0x000000115000780c */ /* 0x040fe40000fc4270 */
[----:B------:R-:W-:Y:S02]  /*c400*/  ISETP.GT.AND P2, PT, R80, 0x18, P1 ;  /* 0x000000185000780c */ /* 0x000fe40000f44270 */
[----:B0-----:R-:W-:-:S02]  /*c410*/  FSEL R28, R28, -INF , !P3 ;  /* 0xff8000001c1c7808 */ /* 0x001fc40005800000 */
        /* <DEDUP_REMOVED lines=95> */
.L_x_837:
[----:B------:R-:W-:-:S05]  /*ca10*/  IMAD.U32 R80, RZ, RZ, UR28 ;  /* 0x0000001cff507e24 */ /* 0x000fca000f8e00ff */
[----:B------:R-:W-:-:S13]  /*ca20*/  ISETP.NE.AND P2, PT, R80, 0x1, PT ;  /* 0x000000015000780c */ /* 0x000fda0003f45270 */
[----:B------:R-:W0:Y:S02]  /*ca30*/  @P2 LDC.64 R26, c[0x0][0x9e8] ;  /* 0x00027a00ff1a2b82 */ /* 0x000e240000000a00 */
[----:B0-----:R-:W-:-:S05]  /*ca40*/  @P2 IMAD.HI.U32 R26, R11, R26, RZ ;  /* 0x0000001a0b1a2227 */ /* 0x001fca00078e00ff */
[----:B------:R-:W-:-:S07]  /*ca50*/  @P2 SHF.R.U32.HI R11, RZ, R27, R26 ;  /* 0x0000001bff0b2219 */ /* 0x000fce000001161a */
.L_x_838:
[----:B------:R-:W-:Y:S05]  /*ca60*/  BSYNC B0 ;  /* 0x0000000000007941 */ /* 0x000fea0003800000 */
.L_x_836:
[----:B------:R-:W-:-:S04]  /*ca70*/  IMAD R11, R11, R80, -R74 ;  /* 0x000000500b0b7224 */ /* 0x000fc800078e0a4a */
[----:B------:R-:W-:-:S05]  /*ca80*/  IMAD R11, R2, -0x2, R11 ;  /* 0xfffffffe020b7824 */ /* 0x000fca00078e020b */
[----:B------:R-:W-:Y:S02]  /*ca90*/  VIADDMNMX R83, R11, R80, R83, PT ;  /* 0x000000500b537246 */ /* 0x000fe40003800153 */
[----:B------:R-:W-:-:S07]  /*caa0*/  VIMNMX R82, R82, R11, !PT ;  /* 0x0000000b52527248 */ /* 0x000fce0007fe0100 */
.L_x_835:
        /* <DEDUP_REMOVED lines=13> */
[----:B------:R-:W-:-:S02]  /*cb80*/  ISETP.GT.AND P3, PT, R82, 0x8, P1 ;  /* 0x000000085200780c */ /* 0x000fc40000f64270 */
[----:B------:R-:W-:Y:S02]  /*cb90*/  FMNMX.FTZ R11, R24, R11, !PT ;  /* 0x0000000b180b7209 */ /* 0x000fe40007810000 */
[----:B------:R-:W-:Y:S02]  /*cba0*/  FSEL R31, R31, -INF , !P5 ;  /* 0xff8000001f1f7808 */ /* 0x000fe40006800000 */
[----:B------:R-:W-:Y:S02]  /*cbb0*/  FMNMX.FTZ R11, R28, R11, !PT ;  /* 0x0000000b1c0b7209 */ /* 0x000fe40007810000 */
[----:B------:R-:W-:Y:S02]  /*cbc0*/  ISETP.GT.AND P5, PT, R82, RZ, P1 ;  /* 0x000000ff5200720c */ /* 0x000fe40000fa4270 */
[----:B------:R-:W-:Y:S02]  /*cbd0*/  FMNMX.FTZ R11, R30, R11, !PT ;  /* 0x0000000b1e0b7209 */ /* 0x000fe40007810000 */
[----:B------:R-:W-:-:S02]  /*cbe0*/  ISETP.LT.OR P3, PT, R83, 0x9, P3 ;  /* 0x000000095300780c */ /* 0x000fc40001f61670 */
[----:B------:R-:W-:Y:S02]  /*cbf0*/  FMNMX.FTZ R11, R32, R11, !PT ;  /* 0x0000000b200b7209 */ /* 0x000fe40007810000 */
[----:B------:R-:W-:Y:S02]  /*cc00*/  ISETP.GT.AND P2, PT, R82, 0x1, P1 ;  /* 0x000000015200780c */ /* 0x000fe40000f44270 */
[----:B------:R-:W-:Y:S02]  /*cc10*/  FMNMX.FTZ R11, R34, R11, !PT ;  /* 0x0000000b220b7209 */ /* 0x000fe40007810000 */
[----:B------:R-:W-:Y:S02]  /*cc20*/  ISETP.LT.OR P5, PT, R83, 0x1, P5 ;  /* 0x000000015300780c */ /* 0x000fe40002fa1670 */
        /* <DEDUP_REMOVED lines=41> */
[----:B------:R-:W-:-:S03]  /*cec0*/  ISETP.LT.OR P2, PT, R83, 0x61, P2 ;  /* 0x000000615300780c */ /* 0x000fc60001741670 */
[----:B------:R-:W0:Y:S01]  /*ced0*/  SHFL.BFLY PT, R11, R26, 0x2, 0x1f ;  /* 0x0c401f001a0b7f89 */ /* 0x000e2200000e0000 */
[----:B------:R-:W-:Y:S02]  /*cee0*/  FSEL R61, R61, -INF , !P2 ;  /* 0xff8000003d3d7808 */ /* 0x000fe40005000000 */
[----:B------:R-:W-:-:S04]  /*cef0*/  ISETP.GT.AND P2, PT, R82, 0x70, P1 ;  /* 0x000000705200780c */ /* 0x000fc80000f44270 */
[----:B------:R-:W-:-:S04]  /*cf00*/  ISETP.LT.OR P2, PT, R83, 0x71, P2 ;  /* 0x000000715300780c */ /* 0x000fc80001741670 */
[----:B------:R-:W-:Y:S02]  /*cf10*/  FSEL R69, R69, -INF , !P2 ;  /* 0xff80000045457808 */ /* 0x000fe40005000000 */
[----:B0-----:R-:W-:Y:S02]  /*cf20*/  FMNMX.FTZ R27, R26, R11, !PT ;  /* 0x0000000b1a1b7209 */ /* 0x001fe40007810000 */
[----:B------:R-:W-:Y:S02]  /*cf30*/  FSEL R26, R16, -INF , !P3 ;  /* 0xff800000101a7808 */ /* 0x000fe40005800000 */
[----:B------:R-:W-:Y:S01]  /*cf40*/  ISETP.GT.AND P3, PT, R82, 0x18, P1 ;  /* 0x000000185200780c */ /* 0x000fe20000f64270 */
[----:B------:R-:W0:Y:S03]  /*cf50*/  SHFL.BFLY PT, R74, R27, 0x1, 0x1f ;  /* 0x0c201f001b4a7f89 */ /* 0x000e2600000e0000 */
[----:B------:R-:W-:-:S04]  /*cf60*/  ISETP.LT.OR P3, PT, R83, 0x19, P3 ;  /* 0x000000195300780c */ /* 0x000fc80001f61670 */
[----:B------:R-:W-:Y:S02]  /*cf70*/  FSEL R25, R25, -INF , !P3 ;  /* 0xff80000019197808 */ /* 0x000fe40005800000 */
[----:B------:R-:W-:-:S04]  /*cf80*/  ISETP.GT.AND P3, PT, R82, 0x28, P1 ;  /* 0x000000285200780c */ /* 0x000fc80000f64270 */
[----:B------:R-:W-:-:S04]  /*cf90*/  ISETP.LT.OR P3, PT, R83, 0x29, P3 ;  /* 0x000000295300780c */ /* 0x000fc80001f61670 */
[----:B------:R-:W-:Y:S02]  /*cfa0*/  FSEL R35, R35, -INF , !P3 ;  /* 0xff80000023237808 */ /* 0x000fe40005800000 */
[----:B------:R-:W-:-:S04]  /*cfb0*/  ISETP.GT.AND P3, PT, R82, 0x31, P1 ;  /* 0x000000315200780c */ /* 0x000fc80000f64270 */
[----:B------:R-:W-:Y:S02]  /*cfc0*/  ISETP.LT.OR P3, PT, R83, 0x32, P3 ;  /* 0x000000325300780c */ /* 0x000fe40001f61670 */
[----:B0-----:R-:W-:Y:S02]  /*cfd0*/  FMNMX.FTZ R11, R27, R74, !PT ;  /* 0x0000004a1b0b7209 */ /* 0x001fe40007810000 */
[----:B------:R-:W-:Y:S02]  /*cfe0*/  FSEL R39, R39, -INF , !P3 ;  /* 0xff80000027277808 */ /* 0x000fe40005800000 */
[C---:B------:R-:W-:Y:S01]  /*cff0*/  FSETP.NEU.FTZ.AND P6, PT, R11.reuse, -INF , PT ;  /* 0xff8000000b00780b */ /* 0x040fe20003fdd000 */
[----:B------:R-:W-:-:S01]  /*d000*/  FFMA.FTZ R74, R11, R80, -8 ;  /* 0xc10000000b4a7423 */ /* 0x000fc20000010050 */
[----:B------:R-:W-:-:S04]  /*d010*/  ISETP.GT.AND P3, PT, R82, 0x41, P1 ;  /* 0x000000415200780c */ /* 0x000fc80000f64270 */
[----:B------:R-:W-:Y:S02]  /*d020*/  FSEL R27, R74, RZ, P6 ;  /* 0x000000ff4a1b7208 */ /* 0x000fe40003000000 */
[----:B------:R-:W-:Y:S02]  /*d030*/  FSEL R74, R19, -INF , !P4 ;  /* 0xff800000134a7808 */ /* 0x000fe40006000000 */
[----:B------:R-:W-:Y:S01]  /*d040*/  ISETP.GT.AND P4, PT, R82, 0x19, P1 ;  /* 0x000000195200780c */ /* 0x000fe20000f84270 */
[----:B------:R-:W-:-:S01]  /*d050*/  FFMA.FTZ R16, R20, UR10, -R27 ;  /* 0x0000000a14107c23 */ /* 0x000fc2000801081b */
[----:B------:R-:W-:Y:S01]  /*d060*/  FSEL R20, R12, -INF , !P5 ;  /* 0xff8000000c147808 */ /* 0x000fe20006800000 */
[----:B------:R-:W-:-:S01]  /*d070*/  FFMA.FTZ R80, R13, UR10, -R27 ;  /* 0x0000000a0d507c23 */ /* 0x000fc2000801081b */
[--C-:B------:R-:W-:Y:S01]  /*d080*/  FFMA.FTZ R79, R79, UR10, -R27.reuse ;  /* 0x0000000a4f4f7c23 */ /* 0x100fe2000801081b */
[----:B------:R-:W-:-:S01]  /*d090*/  FFMA.FTZ R13, R15, UR10, -R27 ;  /* 0x0000000a0f0d7c23 */ /* 0x000fc2000801081b */
[----:B------:R-:W-:Y:S01]  /*d0a0*/  FMNMX.FTZ R15, R20, R9, !PT ;  /* 0x00000009140f7209 */ /* 0x000fe20007810000 */
[----:B------:R-:W-:Y:S01]  /*d0b0*/  MUFU.EX2 R12, R16 ;  /* 0x00000010000c7308 */ /* 0x000fe20000000800 */
[----:B------:R-:W-:Y:S01]  /*d0c0*/  ISETP.LT.OR P4, PT, R83, 0x1a, P4 ;  /* 0x0000001a5300780c */ /* 0x000fe20002781670 */
[--C-:B------:R-:W-:Y:S01]  /*d0d0*/  FFMA.FTZ R81, R22, UR10, -R27.reuse ;  /* 0x0000000a16517c23 */ /* 0x100fe2000801081b */
[----:B------:R-:W-:Y:S01]  /*d0e0*/  ISETP.GT.AND P5, PT, R82, 0x38, P1 ;  /* 0x000000385200780c */ /* 0x000fe20000fa4270 */
[--C-:B------:R-:W-:Y:S01]  /*d0f0*/  FFMA.FTZ R22, R24, UR10, -R27.reuse ;  /* 0x0000000a18167c23 */ /* 0x100fe2000801081b */
[----:B------:R-:W-:Y:S01]  /*d100*/  FSEL R29, R29, -INF , !P4 ;  /* 0xff8000001d1d7808 */ /* 0x000fe20006000000 */
[--C-:B------:R-:W-:Y:S01]  /*d110*/  FFMA.FTZ R36, R36, UR10, -R27.reuse ;  /* 0x0000000a24247c23 */ /* 0x100fe2000801081b */
[----:B------:R-:W-:Y:S01]  /*d120*/  ISETP.GT.AND P4, PT, R82, 0x29, P1 ;  /* 0x000000295200780c */ /* 0x000fe20000f84270 */
[----:B------:R0:W-:Y:S01]  /*d130*/  MUFU.EX2 R19, R79 ;  /* 0x0000004f00137308 */ /* 0x0001e20000000800 */
[C---:B------:R-:W-:Y:S01]  /*d140*/  ISETP.LT.OR P5, PT, R83.reuse, 0x39, P5 ;  /* 0x000000395300780c */ /* 0x040fe20002fa1670 */
[--C-:B------:R-:W-:Y:S01]  /*d150*/  FFMA.FTZ R50, R50, UR10, -R27.reuse ;  /* 0x0000000a32327c23 */ /* 0x100fe2000801081b */
[----:B------:R-:W-:Y:S01]  /*d160*/  ISETP.LT.OR P4, PT, R83, 0x2a, P4 ;  /* 0x0000002a5300780c */ /* 0x000fe20002781670 */
[--C-:B------:R-:W-:Y:S01]  /*d170*/  FFMA.FTZ R42, R42, UR10, -R27.reuse ;  /* 0x0000000a2a2a7c23 */ /* 0x100fe2000801081b */
[----:B------:R-:W-:Y:S01]  /*d180*/  FSEL R24, R41, -INF , !P5 ;  /* 0xff80000029187808 */ /* 0x000fe20006800000 */
[--C-:B------:R-:W-:Y:S01]  /*d190*/  FFMA.FTZ R18, R18, UR10, -R27.reuse ;  /* 0x0000000a12127c23 */ /* 0x100fe2000801081b */
[----:B------:R-:W-:Y:S01]  /*d1a0*/  FSEL R37, R37, -INF , !P4 ;  /* 0xff80000025257808 */ /* 0x000fe20006000000 */
[--C-:B------:R-:W-:Y:S01]  /*d1b0*/  FFMA.FTZ R87, R62, UR10, -R27.reuse ;  /* 0x0000000a3e577c23 */ /* 0x100fe2000801081b */
[----:B0-----:R-:W-:Y:S01]  /*d1c0*/  FMNMX.FTZ R79, R14, R15, !PT ;  /* 0x0000000f0e4f7209 */ /* 0x001fe20007810000 */
[--C-:B------:R-:W-:Y:S01]  /*d1d0*/  FFMA.FTZ R137, R66, UR10, -R27.reuse ;  /* 0x0000000a42897c23 */ /* 0x100fe2000801081b */
[----:B------:R-:W-:Y:S01]  /*d1e0*/  MUFU.EX2 R15, R81 ;  /* 0x00000051000f7308 */ /* 0x000fe20000000800 */
[----:B------:R-:W-:Y:S01]  /*d1f0*/  ISETP.GT.AND P4, PT, R82, 0x39, P1 ;  /* 0x000000395200780c */ /* 0x000fe20000f84270 */
[--C-:B------:R-:W-:Y:S01]  /*d200*/  FFMA.FTZ R75, R75, UR10, -R27.reuse ;  /* 0x0000000a4b4b7c23 */ /* 0x100fe2000801081b */
[----:B------:R-:W-:Y:S01]  /*d210*/  FMNMX.FTZ R79, R26, R79, !PT ;  /* 0x0000004f1a4f7209 */ /* 0x000fe20007810000 */
[----:B------:R-:W-:Y:S01]  /*d220*/  FFMA.FTZ R78, R78, UR10, -R27 ;  /* 0x0000000a4e4e7c23 */ /* 0x000fe2000801081b */
[----:B------:R-:W-:-:S02]  /*d230*/  ISETP.LT.OR P4, PT, R83, 0x3a, P4 ;  /* 0x0000003a5300780c */ /* 0x000fc40002781670 */
[----:B------:R-:W-:Y:S01]  /*d240*/  FMNMX.FTZ R16, R74, R79, !PT ;  /* 0x0000004f4a107209 */ /* 0x000fe20007810000 */
[----:B------:R-:W-:-:S01]  /*d250*/  FFMA.FTZ R79, R28, UR10, -R27 ;  /* 0x0000000a1c4f7c23 */ /* 0x000fc2000801081b */
[----:B------:R-:W-:Y:S01]  /*d260*/  FSEL R43, R43, -INF , !P4 ;  /* 0xff8000002b2b7808 */ /* 0x000fe20006000000 */
[----:B------:R-:W-:-:S01]  /*d270*/  FFMA.FTZ R28, R30, UR10, -R27 ;  /* 0x0000000a1e1c7c23 */ /* 0x000fc2000801081b */
[----:B------:R-:W-:Y:S01]  /*d280*/  FMNMX.FTZ R16, R21, R16, !PT ;  /* 0x0000001015107209 */ /* 0x000fe20007810000 */
[----:B------:R0:W-:Y:S01]  /*d290*/  MUFU.EX2 R41, R79 ;  /* 0x0000004f00297308 */ /* 0x0001e20000000800 */
[----:B------:R-:W-:Y:S01]  /*d2a0*/  ISETP.GT.AND P5, PT, R82, 0x48, P1 ;  /* 0x000000485200780c */ /* 0x000fe20000fa4270 */
[--C-:B------:R-:W-:Y:S01]  /*d2b0*/  FFMA.FTZ R30, R34, UR10, -R27.reuse ;  /* 0x0000000a221e7c23 */ /* 0x100fe2000801081b */
[----:B------:R-:W-:Y:S01]  /*d2c0*/  FMNMX.FTZ R16, R23, R16, !PT ;  /* 0x0000001017107209 */ /* 0x000fe20007810000 */
[--C-:B------:R-:W-:Y:S01]  /*d2d0*/  FFMA.FTZ R34, R40, UR10, -R27.reuse ;  /* 0x0000000a28227c23 */ /* 0x100fe2000801081b */
[----:B------:R-:W-:Y:S01]  /*d2e0*/  ISETP.LT.OR P3, PT, R83, 0x42, P3 ;  /* 0x000000425300780c */ /* 0x000fe20001f61670 */
[--C-:B------:R-:W-:Y:S01]  /*d2f0*/  FFMA.FTZ R40, R44, UR10, -R27.reuse ;  /* 0x0000000a2c287c23 */ /* 0x100fe2000801081b */
[----:B------:R-:W-:Y:S01]  /*d300*/  FMNMX.FTZ R16, R25, R16, !PT ;  /* 0x0000001019107209 */ /* 0x000fe20007810000 */
[----:B------:R-:W-:Y:S01]  /*d310*/  MUFU.EX2 R80, R80 ;  /* 0x0000005000507308 */ /* 0x000fe20000000800 */
[----:B------:R-:W-:Y:S01]  /*d320*/  ISETP.GT.AND P4, PT, R82, 0x49, P1 ;  /* 0x000000495200780c */ /* 0x000fe20000f84270 */
[----:B0-----:R-:W-:Y:S01]  /*d330*/  FFMA.FTZ R79, R32, UR10, -R27 ;  /* 0x0000000a204f7c23 */ /* 0x001fe2000801081b */
[----:B------:R-:W-:-:S02]  /*d340*/  FMNMX.FTZ R16, R29, R16, !PT ;  /* 0x000000101d107209 */ /* 0x000fc40007810000 */
[----:B------:R-:W-:Y:S02]  /*d350*/  ISETP.LT.OR P5, PT, R83, 0x49, P5 ;  /* 0x000000495300780c */ /* 0x000fe40002fa1670 */
[----:B------:R-:W-:Y:S01]  /*d360*/  FMNMX.FTZ R16, R31, R16, !PT ;  /* 0x000000101f107209 */ /* 0x000fe20007810000 */
[----:B------:R-:W-:Y:S01]  /*d370*/  MUFU.EX2 R13, R13 ;  /* 0x0000000d000d7308 */ /* 0x000fe20000000800 */
[----:B------:R-:W-:Y:S02]  /*d380*/  FSEL R47, R47, -INF , !P3 ;  /* 0xff8000002f2f7808 */ /* 0x000fe40005800000 */
[----:B------:R-:W-:Y:S02]  /*d390*/  FMNMX.FTZ R16, R33, R16, !PT ;  /* 0x0000001021107209 */ /* 0x000fe40007810000 */
[----:B------:R-:W-:Y:S02]  /*d3a0*/  FSEL R49, R49, -INF , !P5 ;  /* 0xff80000031317808 */ /* 0x000fe40006800000 */
[----:B------:R-:W-:Y:S01]  /*d3b0*/  FMNMX.FTZ R16, R35, R16, !PT ;  /* 0x0000001023107209 */ /* 0x000fe20007810000 */
[----:B------:R-:W-:Y:S01]  /*d3c0*/  MUFU.EX2 R18, R18 ;  /* 0x0000001200127308 */ /* 0x000fe20000000800 */
[----:B------:R-:W-:-:S02]  /*d3d0*/  ISETP.LT.OR P4, PT, R83, 0x4a, P4 ;  /* 0x0000004a5300780c */ /* 0x000fc40002781670 */
[----:B------:R-:W-:Y:S02]  /*d3e0*/  FMNMX.FTZ R81, R37, R16, !PT ;  /* 0x0000001025517209 */ /* 0x000fe40007810000 */
[----:B------:R-:W-:Y:S02]  /*d3f0*/  ISETP.GT.AND P3, PT, R82, 0x51, P1 ;  /* 0x000000515200780c */ /* 0x000fe40000f64270 */
[----:B------:R-:W-:Y:S01]  /*d400*/  FMNMX.FTZ R16, R38, R81, !PT ;  /* 0x0000005126107209 */ /* 0x000fe20007810000 */
[----:B------:R-:W-:Y:S01]  /*d410*/  MUFU.EX2 R22, R22 ;  /* 0x0000001600167308 */ /* 0x000fe20000000800 */
[----:B------:R-:W-:Y:S02]  /*d420*/  FSEL R32, R51, -INF , !P4 ;  /* 0xff80000033207808 */ /* 0x000fe40006000000 */
[----:B------:R-:W-:Y:S02]  /*d430*/  FMNMX.FTZ R81, R39, R16, !PT ;  /* 0x0000001027517209 */ /* 0x000fe40007810000 */
[----:B------:R-:W-:-:S02]  /*d440*/  ISETP.GT.AND P5, PT, R82, 0x58, P1 ;  /* 0x000000585200780c */ /* 0x000fc40000fa4270 */
[----:B------:R-:W-:Y:S01]  /*d450*/  FMNMX.FTZ R16, R24, R81, !PT ;  /* 0x0000005118107209 */ /* 0x000fe20007810000 */
[----:B------:R0:W-:Y:S01]  /*d460*/  MUFU.EX2 R51, R36 ;  /* 0x0000002400337308 */ /* 0x0001e20000000800 */
[----:B------:R-:W-:Y:S02]  /*d470*/  ISETP.LT.OR P3, PT, R83, 0x52, P3 ;  /* 0x000000525300780c */ /* 0x000fe40001f61670 */
[----:B------:R-:W-:Y:S02]  /*d480*/  FMNMX.FTZ R16, R43, R16, !PT ;  /* 0x000000102b107209 */ /* 0x000fe40007810000 */
[----:B------:R-:W-:Y:S02]  /*d490*/  ISETP.GT.AND P4, PT, R82, 0x59, P1 ;  /* 0x000000595200780c */ /* 0x000fe40000f84270 */
[----:B------:R-:W-:Y:S01]  /*d4a0*/  FMNMX.FTZ R16, R45, R16, !PT ;  /* 0x000000102d107209 */ /* 0x000fe20007810000 */
[----:B------:R-:W-:Y:S01]  /*d4b0*/  MUFU.EX2 R28, R28 ;  /* 0x0000001c001c7308 */ /* 0x000fe20000000800 */
[----:B------:R-:W-:-:S02]  /*d4c0*/  ISETP.LT.OR P5, PT, R83, 0x59, P5 ;  /* 0x000000595300780c */ /* 0x000fc40002fa1670 */
[----:B------:R-:W-:Y:S02]  /*d4d0*/  FMNMX.FTZ R16, R47, R16, !PT ;  /* 0x000000102f107209 */ /* 0x000fe40007810000 */
[----:B------:R-:W-:Y:S02]  /*d4e0*/  FSEL R55, R55, -INF , !P3 ;  /* 0xff80000037377808 */ /* 0x000fe40005800000 */
[----:B------:R-:W-:Y:S01]  /*d4f0*/  FMNMX.FTZ R81, R49, R16, !PT ;  /* 0x0000001031517209 */ /* 0x000fe20007810000 */
[----:B------:R-:W-:Y:S01]  /*d500*/  MUFU.EX2 R79, R79 ;  /* 0x0000004f004f7308 */ /* 0x000fe20000000800 */
[----:B0-----:R-:W-:Y:S02]  /*d510*/  FSEL R36, R57, -INF , !P5 ;  /* 0xff80000039247808 */ /* 0x001fe40006800000 */
[----:B------:R-:W-:Y:S01]  /*d520*/  FMNMX.FTZ R16, R32, R81, !PT ;  /* 0x0000005120107209 */ /* 0x000fe20007810000 */
[----:B------:R-:W-:-:S01]  /*d530*/  FFMA.FTZ R81, R46, UR10, -R27 ;  /* 0x0000000a2e517c23 */ /* 0x000fc2000801081b */
[----:B------:R-:W-:Y:S01]  /*d540*/  ISETP.LT.OR P4, PT, R83, 0x5a, P4 ;  /* 0x0000005a5300780c */ /* 0x000fe20002781670 */
[----:B------:R-:W-:-:S01]  /*d550*/  FFMA.FTZ R46, R52, UR10, -R27 ;  /* 0x0000000a342e7c23 */ /* 0x000fc2000801081b */
[----:B------:R-:W-:Y:S01]  /*d560*/  FMNMX.FTZ R16, R53, R16, !PT ;  /* 0x0000001035107209 */ /* 0x000fe20007810000 */
[----:B------:R0:W-:Y:S01]  /*d570*/  MUFU.EX2 R57, R42 ;  /* 0x0000002a00397308 */ /* 0x0001e20000000800 */
[----:B------:R-:W-:Y:S01]  /*d580*/  ISETP.GT.AND P3, PT, R82, 0x61, P1 ;  /* 0x000000615200780c */ /* 0x000fe20000f64270 */
[----:B------:R-:W-:Y:S01]  /*d590*/  FFMA.FTZ R52, R64, UR10, -R27 ;  /* 0x0000000a40347c23 */ /* 0x000fe2000801081b */
[----:B------:R-:W-:-:S02]  /*d5a0*/  FMNMX.FTZ R85, R55, R16, !PT ;  /* 0x0000001037557209 */ /* 0x000fc40007810000 */
[----:B------:R-:W-:Y:S02]  /*d5b0*/  FSEL R59, R59, -INF , !P4 ;  /* 0xff8000003b3b7808 */ /* 0x000fe40006000000 */
[----:B------:R-:W-:Y:S01]  /*d5c0*/  FMNMX.FTZ R16, R36, R85, !PT ;  /* 0x0000005524107209 */ /* 0x000fe20007810000 */
[----:B------:R-:W-:Y:S01]  /*d5d0*/  MUFU.EX2 R30, R30 ;  /* 0x0000001e001e7308 */ /* 0x000fe20000000800 */
[----:B------:R-:W-:Y:S01]  /*d5e0*/  ISETP.GT.AND P5, PT, R82, 0x68, P1 ;  /* 0x000000685200780c */ /* 0x000fe20000fa4270 */
[--C-:B0-----:R-:W-:Y:S01]  /*d5f0*/  FFMA.FTZ R42, R48, UR10, -R27.reuse ;  /* 0x0000000a302a7c23 */ /* 0x101fe2000801081b */
[----:B------:R-:W-:Y:S01]  /*d600*/  ISETP.LT.OR P3, PT, R83, 0x62, P3 ;  /* 0x000000625300780c */ /* 0x000fe20001f61670 */
[--C-:B------:R-:W-:Y:S01]  /*d610*/  FFMA.FTZ R48, R56, UR10, -R27.reuse ;  /* 0x0000000a38307c23 */ /* 0x100fe2000801081b */
[----:B------:R-:W-:Y:S01]  /*d620*/  FMNMX.FTZ R16, R59, R16, !PT ;  /* 0x000000103b107209 */ /* 0x000fe20007810000 */
[----:B------:R-:W-:Y:S01]  /*d630*/  FFMA.FTZ R56, R72, UR10, -R27 ;  /* 0x0000000a48387c23 */ /* 0x000fe2000801081b */
[----:B------:R-:W-:Y:S01]  /*d640*/  ISETP.GT.AND P4, PT, R82, 0x69, P1 ;  /* 0x000000695200780c */ /* 0x000fe20000f84270 */
[----:B------:R-:W-:Y:S01]  /*d650*/  MUFU.EX2 R34, R34 ;  /* 0x0000002200227308 */ /* 0x000fe20000000800 */
[----:B------:R-:W-:-:S02]  /*d660*/  ISETP.LT.OR P5, PT, R83, 0x69, P5 ;  /* 0x000000695300780c */ /* 0x000fc40002fa1670 */
[----:B------:R-:W-:Y:S02]  /*d670*/  FSEL R63, R63, -INF , !P3 ;  /* 0xff8000003f3f7808 */ /* 0x000fe40005800000 */
[----:B------:R-:W-:Y:S02]  /*d680*/  FMNMX.FTZ R16, R61, R16, !PT ;  /* 0x000000103d107209 */ /* 0x000fe40007810000 */
[----:B------:R-:W-:Y:S01]  /*d690*/  FSEL R65, R65, -INF , !P5 ;  /* 0xff80000041417808 */ /* 0x000fe20006800000 */
[----:B------:R-:W-:Y:S01]  /*d6a0*/  MUFU.EX2 R40, R40 ;  /* 0x0000002800287308 */ /* 0x000fe20000000800 */
[----:B------:R-:W-:Y:S02]  /*d6b0*/  ISETP.LT.OR P4, PT, R83, 0x6a, P4 ;  /* 0x0000006a5300780c */ /* 0x000fe40002781670 */
[----:B------:R-:W-:Y:S02]  /*d6c0*/  FMNMX.FTZ R16, R63, R16, !PT ;  /* 0x000000103f107209 */ /* 0x000fe40007810000 */
[----:B------:R-:W-:-:S02]  /*d6d0*/  ISETP.GT.AND P3, PT, R82, 0x71, P1 ;  /* 0x000000715200780c */ /* 0x000fc40000f64270 */
[----:B------:R-:W-:Y:S01]  /*d6e0*/  FSEL R44, R67, -INF , !P4 ;  /* 0xff800000432c7808 */ /* 0x000fe20006000000 */
[----:B------:R-:W-:Y:S01]  /*d6f0*/  MUFU.EX2 R81, R81 ;  /* 0x0000005100517308 */ /* 0x000fe20000000800 */
[----:B------:R-:W-:Y:S02]  /*d700*/  FMNMX.FTZ R85, R65, R16, !PT ;  /* 0x0000001041557209 */ /* 0x000fe40007810000 */
[----:B------:R-:W-:Y:S02]  /*d710*/  ISETP.GT.AND P5, PT, R82, 0x78, P1 ;  /* 0x000000785200780c */ /* 0x000fe40000fa4270 */
[----:B------:R-:W-:Y:S02]  /*d720*/  ISETP.LT.OR P3, PT, R83, 0x72, P3 ;  /* 0x000000725300780c */ /* 0x000fe40001f61670 */
[----:B------:R-:W-:Y:S01]  /*d730*/  FMNMX.FTZ R16, R44, R85, !PT ;  /* 0x000000552c107209 */ /* 0x000fe20007810000 */
[----:B------:R0:W-:Y:S01]  /*d740*/  MUFU.EX2 R67, R50 ;  /* 0x0000003200437308 */ /* 0x0001e20000000800 */
[----:B------:R-:W-:-:S02]  /*d750*/  ISETP.GT.AND P1, PT, R82, 0x79, P1 ;  /* 0x000000795200780c */ /* 0x000fc40000f24270 */
[----:B------:R-:W-:Y:S02]  /*d760*/  ISETP.LT.OR P5, PT, R83, 0x79, P5 ;  /* 0x000000795300780c */ /* 0x000fe40002fa1670 */
[----:B------:R-:W-:Y:S02]  /*d770*/  FSEL R71, R71, -INF , !P3 ;  /* 0xff80000047477808 */ /* 0x000fe40005800000 */
[----:B------:R-:W-:Y:S01]  /*d780*/  FMNMX.FTZ R16, R69, R16, !PT ;  /* 0x0000001045107209 */ /* 0x000fe20007810000 */
[----:B------:R-:W-:Y:S01]  /*d790*/  MUFU.EX2 R42, R42 ;  /* 0x0000002a002a7308 */ /* 0x000fe20000000800 */
[----:B------:R-:W-:Y:S01]  /*d7a0*/  ISETP.LT.OR P1, PT, R83, 0x7a, P1 ;  /* 0x0000007a5300780c */ /* 0x000fe20000f21670 */
[--C-:B0-----:R-:W-:Y:S01]  /*d7b0*/  FFMA.FTZ R50, R60, UR10, -R27.reuse ;  /* 0x0000000a3c327c23 */ /* 0x101fe2000801081b */
[----:B------:R-:W-:Y:S01]  /*d7c0*/  FSEL R73, R73, -INF , !P5 ;  /* 0xff80000049497808 */ /* 0x000fe20006800000 */
[--C-:B------:R-:W-:Y:S01]  /*d7d0*/  FFMA.FTZ R83, R54, UR10, -R27.reuse ;  /* 0x0000000a36537c23 */ /* 0x100fe2000801081b */
[----:B------:R-:W-:Y:S01]  /*d7e0*/  FMNMX.FTZ R16, R71, R16, !PT ;  /* 0x0000001047107209 */ /* 0x000fe20007810000 */
[----:B------:R-:W-:Y:S01]  /*d7f0*/  FFMA.FTZ R54, R68, UR10, -R27 ;  /* 0x0000000a44367c23 */ /* 0x000fe2000801081b */
[----:B------:R-:W-:Y:S01]  /*d800*/  FSEL R76, R76, -INF , !P1 ;  /* 0xff8000004c4c7808 */ /* 0x000fe20004800000 */
[----:B------:R-:W-:Y:S01]  /*d810*/  MUFU.EX2 R46, R46 ;  /* 0x0000002e002e7308 */ /* 0x000fe20000000800 */
[----:B------:R-:W-:-:S04]  /*d820*/  FMNMX.FTZ R85, R73, R16, !PT ;  /* 0x0000001049557209 */ /* 0x000fc80007810000 */
[----:B------:R-:W-:Y:S01]  /*d830*/  FMNMX.FTZ R16, R76, R85, !PT ;  /* 0x000000554c107209 */ /* 0x000fe20007810000 */
[----:B------:R-:W-:-:S01]  /*d840*/  FFMA.FTZ R85, R58, UR10, -R27 ;  /* 0x0000000a3a557c23 */ /* 0x000fc2000801081b */
[--C-:B------:R-:W-:Y:S01]  /*d850*/  FFMA.FTZ R58, R77, UR10, -R27.reuse ;  /* 0x0000000a4d3a7c23 */ /* 0x100fe2000801081b */
[----:B------:R-:W-:Y:S01]  /*d860*/  IMAD.U32 R77, RZ, RZ, UR10 ;  /* 0x0000000aff4d7e24 */ /* 0x000fe2000f8e00ff */
[----:B------:R-:W-:Y:S01]  /*d870*/  MUFU.EX2 R83, R83 ;  /* 0x0000005300537308 */ /* 0x000fe20000000800 */
[----:B------:R-:W0:Y:S07]  /*d880*/  SHFL.BFLY PT, R139, R16, 0x2, 0x1f ;  /* 0x0c401f00108b7f89 */ /* 0x000e2e00000e0000 */
[----:B------:R-:W-:Y:S08]  /*d890*/  MUFU.EX2 R48, R48 ;  /* 0x0000003000307308 */ /* 0x000ff00000000800 */
[----:B------:R-:W-:Y:S08]  /*d8a0*/  MUFU.EX2 R85, R85 ;  /* 0x0000005500557308 */ /* 0x000ff00000000800 */
[----:B------:R-:W-:Y:S01]  /*d8b0*/  MUFU.EX2 R50, R50 ;  /* 0x0000003200327308 */ /* 0x000fe20000000800 */
[----:B0-----:R-:W-:Y:S01]  /*d8c0*/  FMNMX.FTZ R60, R16, R139, !PT ;  /* 0x0000008b103c7209 */ /* 0x001fe20007810000 */
[----:B------:R-:W-:Y:S01]  /*d8d0*/  FFMA.FTZ R139, R70, UR10, -R27 ;  /* 0x0000000a468b7c23 */ /* 0x000fe2000801081b */
[----:B------:R-:W-:-:S03]  /*d8e0*/  FSEL R27, R11, RZ, P6 ;  /* 0x000000ff0b1b7208 */ /* 0x000fc60003000000 */
[----:B------:R-:W0:Y:S02]  /*d8f0*/  SHFL.BFLY PT, R141, R60, 0x1, 0x1f ;  /* 0x0c201f003c8d7f89 */ /* 0x000e2400000e0000 */
[----:B------:R-:W-:-:S01]  /*d900*/  FADD.FTZ R8, -R27, R8 ;  /* 0x000000081b087221 */ /* 0x000fc20000010100 */
[----:B------:R-:W-:Y:S08]  /*d910*/  MUFU.EX2 R87, R87 ;  /* 0x0000005700577308 */ /* 0x000ff00000000800 */
[----:B------:R-:W-:Y:S08]  /*d920*/  MUFU.EX2 R52, R52 ;  /* 0x0000003400347308 */ /* 0x000ff00000000800 */
[----:B------:R-:W-:Y:S01]  /*d930*/  MUFU.EX2 R137, R137 ;  /* 0x0000008900897308 */ /* 0x000fe20000000800 */
[----:B0-----:R-:W-:Y:S01]  /*d940*/  FMNMX.FTZ R16, R60, R141, !PT ;  /* 0x0000008d3c107209 */ /* 0x001fe20007810000 */
[----:B------:R-:W-:-:S06]  /*d950*/  FMUL.FTZ R60, R8, UR10 ;  /* 0x0000000a083c7c20 */ /* 0x000fcc0008410000 */
[----:B------:R-:W-:Y:S01]  /*d960*/  MUFU.EX2 R54, R54 ;  /* 0x0000003600367308 */ /* 0x000fe20000000800 */
[C---:B------:R-:W-:Y:S01]  /*d970*/  FSETP.NEU.FTZ.AND P1, PT, R16.reuse, -INF , PT ;  /* 0xff8000001000780b */ /* 0x040fe20003f3d000 */
[----:B------:R-:W-:-:S03]  /*d980*/  FFMA.FTZ R62, R16, R77, -8 ;  /* 0xc1000000103e7423 */ /* 0x000fc6000001004d */
[----:B------:R-:W-:Y:S02]  /*d990*/  FSEL R68, R16, RZ, P1 ;  /* 0x000000ff10447208 */ /* 0x000fe40000800000 */
[----:B------:R-:W-:Y:S01]  /*d9a0*/  FSEL R8, R62, RZ, P1 ;  /* 0x000000ff3e087208 */ /* 0x000fe20000800000 */
[----:B------:R-:W0:Y:S02]  /*d9b0*/  MUFU.EX2 R60, R60 ;  /* 0x0000003c003c7308 */ /* 0x000e240000000800 */
[----:B------:R-:W-:-:S02]  /*d9c0*/  FADD.FTZ R68, -R68, R9 ;  /* 0x0000000944447221 */ /* 0x000fc40000010100 */
[--C-:B------:R-:W-:Y:S01]  /*d9d0*/  FFMA.FTZ R64, R33, UR10, -R8.reuse ;  /* 0x0000000a21407c23 */ /* 0x100fe20008010808 */
[----:B------:R-:W-:-:S01]  /*d9e0*/  FFMA.FTZ R20, R20, UR10, -R8 ;  /* 0x0000000a14147c23 */ /* 0x000fc20008010808 */
[----:B------:R-:W-:Y:S01]  /*d9f0*/  FMUL.FTZ R33, R68, UR10 ;  /* 0x0000000a44217c20 */ /* 0x000fe20008410000 */
[----:B------:R-:W-:-:S01]  /*da00*/  FFMA.FTZ R77, R14, UR10, -R8 ;  /* 0x0000000a0e4d7c23 */ /* 0x000fc20008010808 */
[--C-:B------:R-:W-:Y:S01]  /*da10*/  FFMA.FTZ R14, R26, UR10, -R8.reuse ;  /* 0x0000000a1a0e7c23 */ /* 0x100fe20008010808 */
        /* <DEDUP_REMOVED lines=8> */
[----:B0-----:R-:W-:Y:S01]  /*daa0*/  FFMA.FTZ R39, R60, R4, R19 ;  /* 0x000000043c277223 */ /* 0x001fe20000010013 */
[----:B------:R-:W-:-:S01]  /*dab0*/  FFMA.FTZ R62, R29, UR10, -R8 ;  /* 0x0000000a1d3e7c23 */ /* 0x000fc20008010808 */
[----:B------:R-:W0:Y:S01]  /*dac0*/  MUFU.EX2 R33, R33 ;  /* 0x0000002100217308 */ /* 0x000e220000000800 */
[----:B------:R-:W-:-:S01]  /*dad0*/  FFMA.FTZ R66, R37, UR10, -R8 ;  /* 0x0000000a25427c23 */ /* 0x000fc20008010808 */
[----:B------:R-:W-:Y:S01]  /*dae0*/  FADD.FTZ R70, R80, R39 ;  /* 0x0000002750467221 */ /* 0x000fe20000010000 */
[----:B------:R-:W-:-:S01]  /*daf0*/  FFMA.FTZ R29, R35, UR10, -R8 ;  /* 0x0000000a231d7c23 */ /* 0x000fc20008010808 */
[--C-:B------:R-:W-:Y:S01]  /*db00*/  FFMA.FTZ R37, R24, UR10, -R8.reuse ;  /* 0x0000000a18257c23 */ /* 0x100fe20008010808 */
[----:B------:R-:W-:-:S01]  /*db10*/  FFMA.FTZ R24, R43, UR10, -R8 ;  /* 0x0000000a2b187c23 */ /* 0x000fc20008010808 */
[----:B------:R-:W-:Y:S01]  /*db20*/  FADD.FTZ R39, R13, R70 ;  /* 0x000000460d277221 */ /* 0x000fe20000010000 */
[----:B------:R-:W-:-:S01]  /*db30*/  FFMA.FTZ R35, R45, UR10, -R8 ;  /* 0x0000000a2d237c23 */ /* 0x000fc20008010808 */
[----:B------:R-:W1:Y:S01]  /*db40*/  MUFU.EX2 R77, R77 ;  /* 0x0000004d004d7308 */ /* 0x000e620000000800 */
[----:B------:R-:W-:-:S01]  /*db50*/  FFMA.FTZ R68, R47, UR10, -R8 ;  /* 0x0000000a2f447c23 */ /* 0x000fc20008010808 */
[--C-:B------:R-:W-:Y:S01]  /*db60*/  FFMA.FTZ R49, R49, UR10, -R8.reuse ;  /* 0x0000000a31317c23 */ /* 0x100fe20008010808 */
[----:B------:R-:W-:-:S01]  /*db70*/  FFMA.FTZ R32, R32, UR10, -R8 ;  /* 0x0000000a20207c23 */ /* 0x000fc20008010808 */
[--C-:B------:R-:W-:Y:S01]  /*db80*/  FFMA.FTZ R36, R36, UR10, -R8.reuse ;  /* 0x0000000a24247c23 */ /* 0x100fe20008010808 */
[----:B------:R-:W-:-:S01]  /*db90*/  FFMA.FTZ R44, R44, UR10, -R8 ;  /* 0x0000000a2c2c7c23 */ /* 0x000fc20008010808 */
[----:B------:R-:W-:-:S02]  /*dba0*/  FFMA.FTZ R73, R73, UR10, -R8 ;  /* 0x0000000a49497c23 */ /* 0x000fc40008010808 */
[----:B------:R-:W2:Y:S01]  /*dbb0*/  MUFU.EX2 R14, R14 ;  /* 0x0000000e000e7308 */ /* 0x000ea20000000800 */
[----:B0-----:R-:W-:-:S07]  /*dbc0*/  FFMA.FTZ R4, R33, R3, R20 ;  /* 0x0000000321047223 */ /* 0x001fce0000010014 */
[----:B------:R-:W0:Y:S01]  /*dbd0*/  MUFU.EX2 R141, R141 ;  /* 0x0000008d008d7308 */ /* 0x000e220000000800 */
[----:B-1----:R-:W-:-:S07]  /*dbe0*/  FADD.FTZ R3, R77, R4 ;  /* 0x000000044d037221 */ /* 0x002fce0000010000 */
[----:B------:R-:W1:Y:S01]  /*dbf0*/  MUFU.EX2 R21, R21 ;  /* 0x0000001500157308 */ /* 0x000e620000000800 */
[----:B--2---:R-:W-:-:S01]  /*dc00*/  FADD.FTZ R4, R14, R3 ;  /* 0x000000030e047221 */ /* 0x004fc20000010000 */
[----:B------:R-:W-:Y:S01]  /*dc10*/  FADD.FTZ R3, R18, R39 ;  /* 0x0000002712037221 */ /* 0x000fe20000010000 */
[----:B------:R-:W-:-:S03]  /*dc20*/  FFMA.FTZ R39, R53, UR10, -R8 ;  /* 0x0000000a35277c23 */ /* 0x000fc60008010808 */
[----:B------:R-:W-:Y:S02]  /*dc30*/  FADD.FTZ R70, R12, R3 ;  /* 0x000000030c467221 */ /* 0x000fe40000010000 */
[----:B------:R-:W2:Y:S01]  /*dc40*/  MUFU.EX2 R26, R26 ;  /* 0x0000001a001a7308 */ /* 0x000ea20000000800 */
[----:B0-----:R-:W-:-:S01]  /*dc50*/  FADD.FTZ R4, R141, R4 ;  /* 0x000000048d047221 */ /* 0x001fc20000010000 */
[----:B------:R-:W-:Y:S01]  /*dc60*/  FADD.FTZ R43, R15, R70 ;  /* 0x000000460f2b7221 */ /* 0x000fe20000010000 */
[----:B------:R-:W-:-:S03]  /*dc70*/  FFMA.FTZ R70, R55, UR10, -R8 ;  /* 0x0000000a37467c23 */ /* 0x000fc60008010808 */
[----:B------:R-:W-:Y:S02]  /*dc80*/  FADD.FTZ R72, R22, R43 ;  /* 0x0000002b16487221 */ /* 0x000fe40000010000 */
[----:B------:R-:W0:Y:S01]  /*dc90*/  MUFU.EX2 R23, R23 ;  /* 0x0000001700177308 */ /* 0x000e220000000800 */
[----:B-1----:R-:W-:-:S01]  /*dca0*/  FADD.FTZ R3, R21, R4 ;  /* 0x0000000415037221 */ /* 0x002fc20000010000 */
[----:B------:R-:W-:-:S04]  /*dcb0*/  FADD.FTZ R43, R41, R72 ;  /* 0x00000048292b7221 */ /* 0x000fc80000010000 */
[----:B------:R-:W-:Y:S01]  /*dcc0*/  FADD.FTZ R72, R28, R43 ;  /* 0x0000002b1c487221 */ /* 0x000fe20000010000 */
[----:B------:R-:W-:-:S01]  /*dcd0*/  FFMA.FTZ R43, R59, UR10, -R8 ;  /* 0x0000000a3b2b7c23 */ /* 0x000fc20008010808 */
[----:B------:R-:W1:Y:S01]  /*dce0*/  MUFU.EX2 R62, R62 ;  /* 0x0000003e003e7308 */ /* 0x000e620000000800 */
[----:B--2---:R-:W-:-:S01]  /*dcf0*/  FADD.FTZ R4, R26, R3 ;  /* 0x000000031a047221 */ /* 0x004fc20000010000 */
[----:B------:R-:W-:-:S04]  /*dd00*/  FADD.FTZ R45, R79, R72 ;  /* 0x000000484f2d7221 */ /* 0x000fc80000010000 */
[----:B------:R-:W-:Y:S01]  /*dd10*/  FADD.FTZ R72, R30, R45 ;  /* 0x0000002d1e487221 */ /* 0x000fe20000010000 */
[----:B------:R-:W-:-:S01]  /*dd20*/  FFMA.FTZ R45, R61, UR10, -R8 ;  /* 0x0000000a3d2d7c23 */ /* 0x000fc20008010808 */
[----:B------:R-:W2:Y:S01]  /*dd30*/  MUFU.EX2 R25, R25 ;  /* 0x0000001900197308 */ /* 0x000ea20000000800 */
[----:B0-----:R-:W-:-:S01]  /*dd40*/  FADD.FTZ R3, R23, R4 ;  /* 0x0000000417037221 */ /* 0x001fc20000010000 */
[----:B------:R-:W-:-:S04]  /*dd50*/  FADD.FTZ R47, R51, R72 ;  /* 0x00000048332f7221 */ /* 0x000fc80000010000 */
[----:B------:R-:W-:Y:S02]  /*dd60*/  FADD.FTZ R72, R34, R47 ;  /* 0x0000002f22487221 */ /* 0x000fe40000010000 */
[----:B------:R-:W0:Y:S01]  /*dd70*/  MUFU.EX2 R64, R64 ;  /* 0x0000004000407308 */ /* 0x000e220000000800 */
[----:B-1----:R-:W-:-:S01]  /*dd80*/  FADD.FTZ R4, R62, R3 ;  /* 0x000000033e047221 */ /* 0x002fc20000010000 */
[----:B------:R-:W-:Y:S01]  /*dd90*/  FADD.FTZ R47, R57, R72 ;  /* 0x00000048392f7221 */ /* 0x000fe20000010000 */
[----:B------:R-:W-:-:S03]  /*dda0*/  FFMA.FTZ R72, R63, UR10, -R8 ;  /* 0x0000000a3f487c23 */ /* 0x000fc60008010808 */
[----:B------:R-:W-:Y:S01]  /*ddb0*/  FADD.FTZ R74, R40, R47 ;  /* 0x0000002f284a7221 */ /* 0x000fe20000010000 */
[----:B------:R-:W-:-:S01]  /*ddc0*/  FFMA.FTZ R47, R65, UR10, -R8 ;  /* 0x0000000a412f7c23 */ /* 0x000fc20008010808 */
        /* <DEDUP_REMOVED lines=16> */
[----:B------:R0:W3:Y:S01]  /*ded0*/  MUFU.EX2 R37, R49 ;  /* 0x0000003100257308 */ /* 0x0000e20000000800 */
[----:B-1----:R-:W-:-:S07]  /*dee0*/  FADD.FTZ R3, R35, R4 ;  /* 0x0000000423037221 */ /* 0x002fce0000010000 */
[----:B------:R-:W1:Y:S01]  /*def0*/  MUFU.EX2 R32, R32 ;  /* 0x0000002000207308 */ /* 0x000e620000000800 */
[----:B0-----:R-:W-:-:S01]  /*df00*/  FADD.FTZ R49, R81, R74 ;  /* 0x0000004a51317221 */ /* 0x001fc20000010000 */
[----:B--2---:R-:W-:-:S03]  /*df10*/  FADD.FTZ R4, R68, R3 ;  /* 0x0000000344047221 */ /* 0x004fc60000010000 */
[----:B------:R-:W-:-:S03]  /*df20*/  FADD.FTZ R74, R42, R49 ;  /* 0x000000312a4a7221 */ /* 0x000fc60000010000 */
[----:B------:R-:W0:Y:S01]  /*df30*/  MUFU.EX2 R39, R39 ;  /* 0x0000002700277308 */ /* 0x000e220000000800 */
[----:B------:R-:W-:-:S01]  /*df40*/  FADD.FTZ R49, R67, R74 ;  /* 0x0000004a43317221 */ /* 0x000fc20000010000 */
[----:B---3--:R-:W-:-:S03]  /*df50*/  FADD.FTZ R3, R37, R4 ;  /* 0x0000000425037221 */ /* 0x008fc60000010000 */
[----:B------:R-:W-:Y:S01]  /*df60*/  FADD.FTZ R74, R46, R49 ;  /* 0x000000312e4a7221 */ /* 0x000fe20000010000 */
[----:B------:R-:W-:-:S02]  /*df70*/  FFMA.FTZ R49, R69, UR10, -R8 ;  /* 0x0000000a45317c23 */ /* 0x000fc40008010808 */
[----:B------:R-:W2:Y:S01]  /*df80*/  MUFU.EX2 R70, R70 ;  /* 0x0000004600467308 */ /* 0x000ea20000000800 */
[----:B------:R-:W-:-:S01]  /*df90*/  FADD.FTZ R53, R83, R74 ;  /* 0x0000004a53357221 */ /* 0x000fc20000010000 */
[----:B-1----:R-:W-:-:S03]  /*dfa0*/  FADD.FTZ R4, R32, R3 ;  /* 0x0000000320047221 */ /* 0x002fc60000010000 */
[----:B------:R-:W-:-:S03]  /*dfb0*/  FADD.FTZ R74, R48, R53 ;  /* 0x00000035304a7221 */ /* 0x000fc60000010000 */
[----:B------:R-:W1:Y:S01]  /*dfc0*/  MUFU.EX2 R36, R36 ;  /* 0x0000002400247308 */ /* 0x000e620000000800 */
[----:B0-----:R-:W-:-:S01]  /*dfd0*/  FADD.FTZ R3, R39, R4 ;  /* 0x0000000427037221 */ /* 0x001fc20000010000 */
[----:B------:R-:W-:Y:S01]  /*dfe0*/  FADD.FTZ R53, R85, R74 ;  /* 0x0000004a55357221 */ /* 0x000fe20000010000 */
[----:B------:R-:W-:-:S01]  /*dff0*/  FFMA.FTZ R74, R71, UR10, -R8 ;  /* 0x0000000a474a7c23 */ /* 0x000fc20008010808 */
[----:B------:R-:W-:Y:S02]  /*e000*/  FFMA.FTZ R8, R76, UR10, -R8 ;  /* 0x0000000a4c087c23 */ /* 0x000fe40008010808 */
[----:B------:R-:W-:-:S02]  /*e010*/  FADD.FTZ R4, R50, R53 ;  /* 0x0000003532047221 */ /* 0x000fc40000010000 */
[----:B------:R-:W0:Y:S01]  /*e020*/  MUFU.EX2 R43, R43 ;  /* 0x0000002b002b7308 */ /* 0x000e220000000800 */
[----:B--2---:R-:W-:-:S07]  /*e030*/  FADD.FTZ R3, R70, R3 ;  /* 0x0000000346037221 */ /* 0x004fce0000010000 */
[----:B------:R-:W2:Y:S08]  /*e040*/  MUFU.EX2 R45, R45 ;  /* 0x0000002d002d7308 */ /* 0x000eb00000000800 */
[----:B------:R-:W3:Y:S08]  /*e050*/  MUFU.EX2 R72, R72 ;  /* 0x0000004800487308 */ /* 0x000ef00000000800 */
[----:B------:R1:W-:Y:S08]  /*e060*/  MUFU.EX2 R27, R78 ;  /* 0x0000004e001b7308 */ /* 0x0003f00000000800 */
[----:B------:R-:W4:Y:S01]  /*e070*/  MUFU.EX2 R47, R47 ;  /* 0x0000002f002f7308 */ /* 0x000f220000000800 */
[----:B-1----:R-:W-:-:S01]  /*e080*/  FADD.FTZ R78, R36, R3 ;  /* 0x00000003244e7221 */ /* 0x002fc20000010000 */
[----:B------:R-:W-:-:S03]  /*e090*/  FADD.FTZ R3, R87, R4 ;  /* 0x0000000457037221 */ /* 0x000fc60000010000 */
[----:B0-----:R-:W-:Y:S01]  /*e0a0*/  FADD.FTZ R78, R43, R78 ;  /* 0x0000004e2b4e7221 */ /* 0x001fe20000010000 */
[----:B------:R-:W-:-:S02]  /*e0b0*/  FADD.FTZ R4, R52, R3 ;  /* 0x0000000334047221 */ /* 0x000fc40000010000 */
[----:B------:R-:W0:Y:S01]  /*e0c0*/  MUFU.EX2 R139, R139 ;  /* 0x0000008b008b7308 */ /* 0x000e220000000800 */
[----:B--2---:R-:W-:-:S01]  /*e0d0*/  FADD.FTZ R3, R45, R78 ;  /* 0x0000004e2d037221 */ /* 0x004fc20000010000 */
[----:B------:R-:W-:-:S03]  /*e0e0*/  FADD.FTZ R53, R137, R4 ;  /* 0x0000000489357221 */ /* 0x000fc60000010000 */
[----:B---3--:R-:W-:Y:S01]  /*e0f0*/  FADD.FTZ R4, R72, R3 ;  /* 0x0000000348047221 */ /* 0x008fe20000010000 */
[----:B------:R-:W-:-:S02]  /*e100*/  FADD.FTZ R76, R54, R53 ;  /* 0x00000035364c7221 */ /* 0x000fc40000010000 */
[----:B------:R-:W1:Y:S01]  /*e110*/  MUFU.EX2 R44, R44 ;  /* 0x0000002c002c7308 */ /* 0x000e620000000800 */
[----:B----4-:R-:W-:-:S07]  /*e120*/  FADD.FTZ R3, R47, R4 ;  /* 0x000000042f037221 */ /* 0x010fce0000010000 */
        /* <DEDUP_REMOVED lines=14> */
[----:B------:R-:W-:Y:S01]  /*e210*/  FADD.FTZ R4, R27, R4 ;  /* 0x000000041b047221 */ /* 0x000fe20000010000 */
[----:B-1----:R-:W-:-:S04]  /*e220*/  FADD.FTZ R3, R78, R3 ;  /* 0x000000034e037221 */ /* 0x002fc80000010000 */
[----:B--2---:R-:W-:Y:S01]  /*e230*/  FADD.FTZ R3, R8, R3 ;  /* 0x0000000308037221 */ /* 0x004fe20000010000 */
[----:B------:R-:W-:Y:S06]  /*e240*/  @!P0 BRA `(.L_x_839) ;  /* 0x0000000000048947 */ /* 0x000fec0003800000 */
[----:B------:R-:W-:Y:S01]  /*e250*/  BPT.TRAP 0x1 ;  /* 0x000000040000795c */ /* 0x000fe20000300000 */
.L_x_839:
        /* <DEDUP_REMOVED lines=8> */
[-C--:B------:R-:W-:Y:S01]  /*e2e0*/  FMUL.FTZ R88, R88, R60.reuse ;  /* 0x0000003c58587220 */ /* 0x080fe20000410000 */
[----:B------:R-:W-:Y:S01]  /*e2f0*/  F2FP.SATFINITE.E4M3.F32.PACK_AB_MERGE_C R13, R18, R13, RZ ;  /* 0x0000000d120d723e */ /* 0x000fe200048070ff */
[----:B------:R-:W-:Y:S01]  /*e300*/  FMUL.FTZ R89, R89, R60 ;  /* 0x0000003c59597220 */ /* 0x000fe20000410000 */
        /* <DEDUP_REMOVED lines=79> */
.L_x_821:
[----:B------:R-:W-:Y:S06]  /*e800*/  BAR.ARV 0x8, 0x200 ;  /* 0x0208000000007b1d */ /* 0x000fec0000002000 */
[----:B------:R-:W-:Y:S05]  /*e810*/  @!P0 BRA `(.L_x_841) ;  /* 0x0000000000048947 */ /* 0x000fea0003800000 */
[----:B------:R-:W-:Y:S01]  /*e820*/  BPT.TRAP 0x1 ;  /* 0x000000040000795c */ /* 0x000fe20000300000 */
.L_x_841:
[----:B------:R-:W-:Y:S01]  /*e830*/  ULEA UR11, UR4, UR44, 0x3 ;  /* 0x0000002c040b7291 */ /* 0x000fe2000f8e183f */
[----:B------:R-:W-:-:S05]  /*e840*/  IMAD.U32 R0, RZ, RZ, UR5 ;  /* 0x00000005ff007e24 */ /* 0x000fca000f8e00ff */
[----:B------:R-:W-:-:S04]  /*e850*/  SHF.L.U32 R0, R0, 0x1f, RZ ;  /* 0x0000001f00007819 */ /* 0x000fc800000006ff */
[----:B------:R0:W1:Y:S01]  /*e860*/  SYNCS.PHASECHK.TRANS64.TRYWAIT P1, [UR11+0x17050], R0 ;  /* 0x01705000ff0075a7 */ /* 0x000062000802014b */
[----:B------:R-:W-:Y:S05]  /*e870*/  @!P0 BRA `(.L_x_842) ;  /* 0x0000000000048947 */ /* 0x000fea0003800000 */
[----:B------:R-:W-:Y:S01]  /*e880*/  BPT.TRAP 0x1 ;  /* 0x000000040000795c */ /* 0x000fe20000300000 */
.L_x_842:
[----:B-1----:R-:W-:Y:S05]  /*e890*/  @P1 BRA `(.L_x_843) ;  /* 0x0000000000081947 */ /* 0x002fea0003800000 */
[----:B------:R-:W1:Y:S02]  /*e8a0*/  SYNCS.PHASECHK.TRANS64.TRYWAIT P1, [UR11+0x17050], R0 ;  /* 0x01705000ff0075a7 */ /* 0x000e64000802014b */
[----:B-1----:R-:W-:Y:S05]  /*e8b0*/  @!P1 BRA `(.L_x_844) ;  /* 0x0000006c001c9947 */ /* 0x002fea0003800000 */
.L_x_843:
[----:B------:R-:W-:Y:S01]  /*e8c0*/  ULDC.64 UR12, c[0x0][0x9a0] ;  /* 0x00026800000c7ab9 */ /* 0x000fe20000000a00 */
[----:B------:R-:W-:Y:S01]  /*e8d0*/  UIADD3 UR44, UR44, 0x400, URZ ;  /* 0x000004002c2c7890 */ /* 0x000fe2000fffe03f */
[----:B------:R-:W-:Y:S01]  /*e8e0*/  WARPGROUP.ARRIVE ;  /* 0x00000000000079c5 */ /* 0x000fe20000000000 */
[----:B------:R-:W-:Y:S01]  /*e8f0*/  UISETP.NE.U32.AND UP0, UPT, UR12, URZ, UPT ;  /* 0x0000003f0c00728c */ /* 0x000fe2000bf05070 */
[----:B-1----:R-:W-:Y:S01]  /*e900*/  IMAD.MOV.U32 R5, RZ, RZ, 0x3f800000 ;  /* 0x3f800000ff057424 */ /* 0x002fe200078e00ff */
[----:B------:R-:W-:Y:S02]  /*e910*/  USHF.R.U32.HI UR44, URZ, 0x4, UR44 ;  /* 0x000000043f2c7899 */ /* 0x000fe4000801162c */
[----:B------:R-:W-:Y:S02]  /*e920*/  UISETP.NE.AND.EX UP0, UPT, UR13, URZ, UPT, UP0 ;  /* 0x0000003f0d00728c */ /* 0x000fe4000bf05300 */
[----:B------:R-:W-:-:S04]  /*e930*/  ULOP3.LUT UR44, UR44, 0x3fff, URZ, 0xc0, !UPT ;  /* 0x00003fff2c2c7892 */ /* 0x000fc8000f8ec03f */
[----:B------:R-:W-:Y:S01]  /*e940*/  ULOP3.LUT UR6, UR44, 0x10000, URZ, 0xfc, !UPT ;  /* 0x000100002c067892 */ /* 0x000fe2000f8efc3f */
[----:B------:R-:W-:-:S03]  /*e950*/  PLOP3.LUT P1, PT, PT, PT, UP0, 0x80, 0x0 ;  /* 0x000000000000781c */ /* 0x000fc60003f2f008 */
[----:B------:R-:W-:Y:S01]  /*e960*/  UIMAD UR6, UR4, 0x300, UR6 ;  /* 0x00000300040678a4 */ /* 0x000fe2000f8e0206 */
[----:B------:R-:W-:Y:S01]  /*e970*/  @UP0 ULDC.64 UR14, c[0x0][0x9c8] ;  /* 0x00027200000e0ab9 */ /* 0x000fe20000000a00 */
[----:B------:R-:W-:Y:S02]  /*e980*/  @UP0 USHF.R.S32.HI UR18, URZ, 0x1f, UR40 ;  /* 0x0000001f3f120899 */ /* 0x000fe40008011428 */
[----:B------:R-:W-:Y:S02]  /*e990*/  @UP0 UIMAD UR5, UR41, UR14, URZ ;  /* 0x0000000e290502a4 */ /* 0x000fe4000f8e023f */
[----:B------:R-:W-:Y:S02]  /*e9a0*/  @UP0 UIMAD.WIDE.U32 UR8, UR39, UR14, URZ ;  /* 0x0000000e270802a5 */ /* 0x000fe4000f8e003f */
[----:B------:R-:W-:Y:S01]  /*e9b0*/  @UP0 UIMAD UR5, UR39, UR15, UR5 ;  /* 0x0000000f270502a4 */ /* 0x000fe2000f8e0205 */
[----:B------:R-:W-:Y:S02]  /*e9c0*/  UMOV UR14, UR6 ;  /* 0x00000006000e7c82 */ /* 0x000fe40008000000 */
[----:B------:R-:W-:Y:S01]  /*e9d0*/  UMOV UR15, 0x40000040 ;  /* 0x40000040000f7882 */ /* 0x000fe20000000000 */
[----:B------:R-:W-:Y:S01]  /*e9e0*/  @UP0 ULDC.64 UR16, c[0x0][0x9d0] ;  /* 0x0002740000100ab9 */ /* 0x000fe20000000a00 */
[----:B------:R-:W-:Y:S01]  /*e9f0*/  QGMMA.64x96x32.F32.E4M3.E4M3 R88, R148, gdesc[UR12], R88, gsb0 ;  /* 0x0160000c94587df3 */ /* 0x000fe20008000858 */
[----:B------:R-:W-:-:S02]  /*ea00*/  @UP0 UIMAD UR4, UR18, UR16, URZ ;  /* 0x00000010120402a4 */ /* 0x000fc4000f8e023f */
[----:B------:R-:W-:Y:S02]  /*ea10*/  @UP0 UIADD3 UR5, UR9, UR5, URZ ;  /* 0x0000000509050290 */ /* 0x000fe4000fffe03f */
[----:B------:R-:W-:-:S03]  /*ea20*/  @UP0 UIMAD UR9, UR40, UR17, UR4 ;  /* 0x00000011280902a4 */ /* 0x000fc6000f8e0204 */
[----:B------:R-:W-:Y:S02]  /*ea30*/  @UP0 UMOV UR4, UR8 ;  /* 0x0000000800040c82 */ /* 0x000fe40008000000 */
[----:B------:R-:W-:-:S04]  /*ea40*/  @UP0 UIMAD.WIDE.U32 UR4, UR40, UR16, UR4 ;  /* 0x00000010280402a5 */ /* 0x000fc8000f8e0004 */
[----:B------:R-:W-:Y:S02]  /*ea50*/  @UP0 UIADD3 UR5, UR5, UR9, URZ ;  /* 0x0000000905050290 */ /* 0x000fe4000fffe03f */
[----:B------:R-:W-:-:S04]  /*ea60*/  @UP0 ULEA UR8, UP1, UR4, UR12, 0x2 ;  /* 0x0000000c04080291 */ /* 0x000fc8000f82103f */
[----:B------:R-:W-:Y:S02]  /*ea70*/  @UP0 ULEA.HI.X UR9, UR4, UR13, UR5, 0x2, UP1 ;  /* 0x0000000d04090291 */ /* 0x000fe400088f1405 */
[----:B------:R-:W-:-:S04]  /*ea80*/  IMAD.U32 R6, RZ, RZ, UR8 ;  /* 0x00000008ff067e24 */ /* 0x000fc8000f8e00ff */
[----:B------:R-:W-:-:S05]  /*ea90*/  IMAD.U32 R7, RZ, RZ, UR9 ;  /* 0x00000009ff077e24 */ /* 0x000fca000f8e00ff */
        /* <DEDUP_REMOVED lines=54> */
.L_x_845:
        /* <DEDUP_REMOVED lines=52> */
.L_x_767:
[----:B------:R-:W-:Y:S05]  /*f140*/  @P0 BRA `(.L_x_846) ;  /* 0x0000001800ec0947 */ /* 0x000fea0003800000 */
[----:B------:R-:W0:Y:S01]  /*f150*/  S2R R9, SR_TID.X ;  /* 0x0000000000097919 */ /* 0x000e220000002100 */
[----:B------:R-:W-:Y:S01]  /*f160*/  ULDC.64 UR4, c[0x4][0x38] ;  /* 0x01000e0000047ab9 */ /* 0x000fe20000000a00 */
[----:B------:R-:W1:Y:S01]  /*f170*/  LDC R46, c[0x0][0xbe8] ;  /* 0x0002fa00ff2e7b82 */ /* 0x000e620000000800 */
[----:B------:R-:W-:Y:S01]  /*f180*/  ULDC.64 UR8, c[0x0][0xbd0] ;  /* 0x0002f40000087ab9 */ /* 0x000fe20000000a00 */
[----:B------:R-:W-:Y:S01]  /*f190*/  USHF.R.S32.HI UR7, URZ, 0x1f, UR40 ;  /* 0x0000001f3f077899 */ /* 0x000fe20008011428 */
[----:B------:R-:W-:-:S05]  /*f1a0*/  ULDC.64 UR10, c[0x0][0xb38] ;  /* 0x0002ce00000a7ab9 */ /* 0x000fca0000000a00 */
[----:B------:R-:W2:Y:S01]  /*f1b0*/  LDC R72, c[0x0][0xc50] ;  /* 0x00031400ff487b82 */ /* 0x000ea20000000800 */
[----:B0-----:R-:W-:-:S05]  /*f1c0*/  IMAD.SHL.U32 R7, R9, 0x4, RZ ;  /* 0x0000000409077824 */ /* 0x001fca00078e00ff */
[----:B------:R-:W-:Y:S02]  /*f1d0*/  LOP3.LUT R7, R7, 0xc, RZ, 0xc0, !PT ;  /* 0x0000000c07077812 */ /* 0x000fe400078ec0ff */
[----:B------:R-:W-:Y:S02]  /*f1e0*/  BAR.SYNC.DEFER_BLOCKING 0x1, 0x180 ;  /* 0x0046000000007b1d */ /* 0x000fe40000010000 */
[----:B------:R-:W-:-:S05]  /*f1f0*/  IADD3 R12, P0, R7, UR4, RZ ;  /* 0x00000004070c7c10 */ /* 0x000fca000ff1e0ff */
[----:B------:R-:W-:-:S05]  /*f200*/  IMAD.X R13, RZ, RZ, UR5, P0 ;  /* 0x00000005ff0d7e24 */ /* 0x000fca00080e06ff */
[----:B------:R0:W3:Y:S01]  /*f210*/  LDG.E.CONSTANT R12, desc[UR36][R12.64] ;  /* 0x000000240c0c7981 */ /* 0x0000e2000c1e9900 */
[----:B------:R-:W-:Y:S01]  /*f220*/  LOP3.LUT P0, R7, R9, 0x3, RZ, 0xc0, !PT ;  /* 0x0000000309077812 */ /* 0x000fe2000780c0ff */
[----:B------:R-:W-:Y:S01]  /*f230*/  UIMAD.WIDE.U32 UR4, UR40, UR8, URZ ;  /* 0x00000008280472a5 */ /* 0x000fe2000f8e003f */
[----:B-1----:R-:W-:Y:S01]  /*f240*/  ISETP.NE.AND P2, PT, R46, 0x1, PT ;  /* 0x000000012e00780c */ /* 0x002fe20003f45270 */
[----:B------:R-:W-:Y:S01]  /*f250*/  UIMAD UR6, UR7, UR8, URZ ;  /* 0x00000008070672a4 */ /* 0x000fe2000f8e023f */
[----:B------:R-:W-:Y:S01]  /*f260*/  ISETP.EQ.OR P0, PT, R7, 0x3, !P0 ;  /* 0x000000030700780c */ /* 0x000fe20004702670 */
[----:B------:R-:W-:Y:S01]  /*f270*/  UIMAD UR8, UR7, UR10, URZ ;  /* 0x0000000a070872a4 */ /* 0x000fe2000f8e023f */
[----:B------:R-:W-:Y:S01]  /*f280*/  BSSY B0, `(.L_x_847) ;  /* 0x0000145000007945 */ /* 0x000fe20003800000 */
[----:B------:R-:W-:Y:S01]  /*f290*/  IMAD.U32 R26, RZ, RZ, UR4 ;  /* 0x00000004ff1a7e24 */ /* 0x000fe2000f8e00ff */
[----:B------:R-:W-:Y:S01]  /*f2a0*/  SEL R73, R3, R4, P0 ;  /* 0x0000000403497207 */ /* 0x000fe20000000000 */
[----:B------:R-:W-:Y:S01]  /*f2b0*/  UIMAD UR9, UR40, UR9, UR6 ;  /* 0x00000009280972a4 */ /* 0x000fe2000f8e0206 */
[----:B------:R-:W-:Y:S01]  /*f2c0*/  SEL R3, R4, R3, P0 ;  /* 0x0000000304037207 */ /* 0x000fe20000000000 */
[----:B------:R-:W-:Y:S01]  /*f2d0*/  VIADD R4, R9, 0xffffff80 ;  /* 0xffffff8009047836 */ /* 0x000fe20000000000 */
[----:B------:R-:W-:Y:S01]  /*f2e0*/  SEL R55, R15, R6, P0 ;  /* 0x000000060f377207 */ /* 0x000fe20000000000 */
[----:B------:R-:W2:Y:S01]  /*f2f0*/  S2UR UR4, SR_CTAID.Y ;  /* 0x00000000000479c3 */ /* 0x000ea20000002600 */
[----:B------:R-:W-:Y:S01]  /*f300*/  SEL R15, R6, R15, P0 ;  /* 0x0000000f060f7207 */ /* 0x000fe20000000000 */
[----:B------:R-:W-:Y:S01]  /*f310*/  UIADD3 UR9, UR5, UR9, URZ ;  /* 0x0000000905097290 */ /* 0x000fe2000fffe03f */
[----:B------:R-:W-:Y:S01]  /*f320*/  SHF.R.S32.HI R23, RZ, 0x1f, R4 ;  /* 0x0000001fff177819 */ /* 0x000fe20000011404 */
[----:B------:R-:W-:Y:S01]  /*f330*/  UIMAD.WIDE.U32 UR6, UR40, UR10, URZ ;  /* 0x0000000a280672a5 */ /* 0x000fe2000f8e003f */
[----:B------:R-:W-:Y:S01]  /*f340*/  SEL R57, R5, R8, P0 ;  /* 0x0000000805397207 */ /* 0x000fe20000000000 */
[----:B------:R-:W-:Y:S01]  /*f350*/  UIMAD UR8, UR40, UR11, UR8 ;  /* 0x0000000b280872a4 */ /* 0x000fe2000f8e0208 */
[----:B------:R-:W-:Y:S01]  /*f360*/  LEA.HI R6, R23, R4, RZ, 0x7 ;  /* 0x0000000417067211 */ /* 0x000fe200078f38ff */
[----:B------:R-:W1:Y:S01]  /*f370*/  @P2 LDC R70, c[0x0][0xbec] ;  /* 0x0002fb00ff462b82 */ /* 0x000e620000000800 */
[----:B------:R-:W-:Y:S01]  /*f380*/  SEL R5, R8, R5, P0 ;  /* 0x0000000508057207 */ /* 0x000fe20000000000 */
[----:B------:R-:W-:Y:S01]  /*f390*/  UIADD3 UR8, UR7, UR8, URZ ;  /* 0x0000000807087290 */ /* 0x000fe2000fffe03f */
[----:B------:R-:W-:Y:S01]  /*f3a0*/  LOP3.LUT R7, R6, 0xffffff80, RZ, 0xc0, !PT ;  /* 0xffffff8006077812 */ /* 0x000fe200078ec0ff */
[----:B------:R-:W-:Y:S01]  /*f3b0*/  IMAD.U32 R35, RZ, RZ, UR7 ;  /* 0x00000007ff237e24 */ /* 0x000fe2000f8e00ff */
[----:B------:R-:W-:Y:S01]  /*f3c0*/  SEL R69, R47, R10, P0 ;  /* 0x0000000a2f457207 */ /* 0x000fe20000000000 */
[----:B------:R-:W-:Y:S01]  /*f3d0*/  IMAD.U32 R34, RZ, RZ, UR6 ;  /* 0x00000006ff227e24 */ /* 0x000fe2000f8e00ff */
[----:B------:R-:W-:Y:S01]  /*f3e0*/  LEA.HI R23, R23, R4, RZ, 0x2 ;  /* 0x0000000417177211 */ /* 0x000fe200078f10ff */
[----:B------:R-:W-:Y:S01]  /*f3f0*/  IMAD.IADD R40, R4, 0x1, -R7 ;  /* 0x0000000104287824 */ /* 0x000fe200078e0a07 */
[----:B------:R-:W-:Y:S01]  /*f400*/  SHF.R.S32.HI R8, RZ, 0x7, R6 ;  /* 0x00000007ff087819 */ /* 0x000fe20000011406 */
[----:B------:R-:W4:Y:S01]  /*f410*/  @P2 LDC R74, c[0x0][0xbec] ;  /* 0x0002fb00ff4a2b82 */ /* 0x000f220000000800 */
[----:B------:R-:W-:Y:S01]  /*f420*/  SEL R47, R10, R47, P0 ;  /* 0x0000002f0a2f7207 */ /* 0x000fe20000000000 */
[----:B------:R-:W-:Y:S01]  /*f430*/  IMAD.U32 R35, RZ, RZ, UR8 ;  /* 0x00000008ff237e24 */ /* 0x000fe2000f8e00ff */
[----:B------:R-:W-:Y:S01]  /*f440*/  SHF.R.S32.HI R25, RZ, 0x1f, R40 ;  /* 0x0000001fff197819 */ /* 0x000fe20000011428 */
[----:B------:R-:W-:Y:S01]  /*f450*/  IMAD.HI R6, R8, 0x55555556, RZ ;  /* 0x5555555608067827 */ /* 0x000fe200078e02ff */
[----:B------:R-:W-:Y:S01]  /*f460*/  LOP3.LUT R23, R23, 0xfffffffc, RZ, 0xc0, !PT ;  /* 0xfffffffc17177812 */ /* 0x000fe200078ec0ff */
[----:B------:R-:W-:Y:S01]  /*f470*/  ULDC.64 UR6, c[0x0][0xb48] ;  /* 0x0002d20000067ab9 */ /* 0x000fe20000000a00 */
[----:B------:R-:W-:-:S02]  /*f480*/  LEA.HI R10, R25, R40, RZ, 0x2 ;  /* 0x00000028190a7211 */ /* 0x000fc400078f10ff */
[----:B------:R-:W-:Y:S02]  /*f490*/  SEL R67, R51, R20, P0 ;  /* 0x0000001433437207 */ /* 0x000fe40000000000 */
[--C-:B------:R-:W-:Y:S02]  /*f4a0*/  SHF.R.S32.HI R16, RZ, 0x2, R10.reuse ;  /* 0x00000002ff107819 */ /* 0x100fe4000001140a */
[----:B------:R-:W-:Y:S02]  /*f4b0*/  SHF.R.S32.HI R27, RZ, 0x1f, R10 ;  /* 0x0000001fff1b7819 */ /* 0x000fe4000001140a */
[----:B------:R-:W-:Y:S01]  /*f4c0*/  SEL R51, R20, R51, P0 ;  /* 0x0000003314337207 */ /* 0x000fe20000000000 */
[----:B------:R-:W-:Y:S01]  /*f4d0*/  IMAD.IADD R20, R4, 0x1, -R23 ;  /* 0x0000000104147824 */ /* 0x000fe200078e0a17 */
[----:B------:R-:W-:Y:S02]  /*f4e0*/  LEA.HI R23, R6, R6, RZ, 0x1 ;  /* 0x0000000606177211 */ /* 0x000fe400078f08ff */
[----:B------:R-:W-:Y:S01]  /*f4f0*/  LEA.HI R27, R27, R16, RZ, 0x3 ;  /* 0x000000101b1b7211 */ /* 0x000fe200078f18ff */
[----:B------:R-:W5:Y:S01]  /*f500*/  S2R R6, SR_CTAID.X ;  /* 0x0000000000067919 */ /* 0x000f620000002500 */
[----:B------:R-:W-:-:S02]  /*f510*/  SEL R61, R135, R134, P0 ;  /* 0x00000086873d7207 */ /* 0x000fc40000000000 */
[----:B------:R-:W-:Y:S01]  /*f520*/  LOP3.LUT R33, R27, 0xfffffff8, RZ, 0xc0, !PT ;  /* 0xfffffff81b217812 */ /* 0x000fe200078ec0ff */
[----:B------:R-:W-:Y:S01]  /*f530*/  IMAD R27, R23, -0x3, R8 ;  /* 0xfffffffd171b7824 */ /* 0x000fe200078e0208 */
[----:B------:R-:W-:Y:S02]  /*f540*/  LEA.HI R8, R20, R20, RZ, 0x1 ;  /* 0x0000001414087211 */ /* 0x000fe400078f08ff */
[----:B------:R-:W-:Y:S01]  /*f550*/  SEL R31, R98, R99, P0 ;  /* 0x00000063621f7207 */ /* 0x000fe20000000000 */
[----:B------:R-:W-:Y:S01]  /*f560*/  IMAD.IADD R4, R16, 0x1, -R33 ;  /* 0x0000000110047824 */ /* 0x000fe200078e0a21 */
[----:B------:R-:W-:Y:S02]  /*f570*/  LOP3.LUT R33, R8, 0x1ffffffe, RZ, 0xc0, !PT ;  /* 0x1ffffffe08217812 */ /* 0x000fe400078ec0ff */
[----:B------:R-:W-:Y:S02]  /*f580*/  SEL R21, R110, R111, P0 ;  /* 0x0000006f6e157207 */ /* 0x000fe40000000000 */
[----:B------:R-:W-:Y:S01]  /*f590*/  SEL R19, R14, R93, P0 ;  /* 0x0000005d0e137207 */ /* 0x000fe20000000000 */
[----:B------:R-:W-:Y:S01]  /*f5a0*/  IMAD.IADD R45, R20, 0x1, -R33 ;  /* 0x00000001142d7824 */ /* 0x000fe200078e0a21 */
[----:B------:R-:W-:-:S02]  /*f5b0*/  SEL R33, R134, R135, P0 ;  /* 0x0000008786217207 */ /* 0x000fc40000000000 */
[----:B------:R-:W-:Y:S02]  /*f5c0*/  SEL R14, R93, R14, P0 ;  /* 0x0000000e5d0e7207 */ /* 0x000fe40000000000 */
[----:B------:R-:W-:Y:S02]  /*f5d0*/  LOP3.LUT R75, R10, 0x7ffffffc, RZ, 0xc0, !PT ;  /* 0x7ffffffc0a4b7812 */ /* 0x000fe400078ec0ff */
[----:B------:R-:W-:Y:S02]  /*f5e0*/  LEA.HI R25, R25, R40, RZ, 0x5 ;  /* 0x0000002819197211 */ /* 0x000fe400078f28ff */
[----:B------:R-:W-:Y:S02]  /*f5f0*/  SEL R59, R108, R109, P0 ;  /* 0x0000006d6c3b7207 */ /* 0x000fe40000000000 */
[----:B------:R-:W-:Y:S02]  /*f600*/  SEL R18, R109, R108, P0 ;  /* 0x0000006c6d127207 */ /* 0x000fe40000000000 */
[----:B------:R-:W-:-:S02]  /*f610*/  SHF.R.S32.HI R25, RZ, 0x5, R25 ;  /* 0x00000005ff197819 */ /* 0x000fc40000011419 */
[----:B------:R-:W-:Y:S02]  /*f620*/  SEL R43, R58, R117, P0 ;  /* 0x000000753a2b7207 */ /* 0x000fe40000000000 */
[----:B------:R-:W-:Y:S01]  /*f630*/  SEL R65, R104, R105, P0 ;  /* 0x0000006968417207 */ /* 0x000fe20000000000 */
[----:B------:R-:W-:Y:S01]  /*f640*/  IMAD R4, R25, 0x10, R4 ;  /* 0x0000001019047824 */ /* 0x000fe200078e0204 */
[----:B------:R-:W-:Y:S02]  /*f650*/  SEL R17, R113, R112, P0 ;  /* 0x0000007071117207 */ /* 0x000fe40000000000 */
[----:B------:R-:W-:Y:S01]  /*f660*/  SEL R58, R117, R58, P0 ;  /* 0x0000003a753a7207 */ /* 0x000fe20000000000 */
[----:B------:R-:W-:Y:S01]  /*f670*/  IMAD R4, R27, 0x40, R4 ;  /* 0x000000401b047824 */ /* 0x000fe200078e0204 */
[----:B------:R-:W-:Y:S01]  /*f680*/  SEL R49, R124, R125, P0 ;  /* 0x0000007d7c317207 */ /* 0x000fe20000000000 */
[----:B------:R-:W-:Y:S01]  /*f690*/  IMAD.U32 R27, RZ, RZ, UR5 ;  /* 0x00000005ff1b7e24 */ /* 0x000fe2000f8e00ff */
[----:B------:R-:W-:Y:S01]  /*f6a0*/  SEL R53, R132, R133, P0 ;  /* 0x0000008584357207 */ /* 0x000fe20000000000 */
[--C-:B------:R-:W-:Y:S01]  /*f6b0*/  IMAD R45, R45, 0x8, R4.reuse ;  /* 0x000000082d2d7824 */ /* 0x100fe200078e0204 */
[----:B------:R-:W-:Y:S01]  /*f6c0*/  SEL R29, R90, R91, P0 ;  /* 0x0000005b5a1d7207 */ /* 0x000fe20000000000 */
[----:B-----5:R-:W-:Y:S01]  /*f6d0*/  IMAD R54, R6, 0xc0, R4 ;  /* 0x000000c006367824 */ /* 0x020fe200078e0204 */
[----:B------:R-:W-:Y:S01]  /*f6e0*/  SEL R63, R94, R95, P0 ;  /* 0x0000005f5e3f7207 */ /* 0x000fe20000000000 */
[----:B------:R-:W-:Y:S01]  /*f6f0*/  IMAD R45, R6, 0xc0, R45 ;  /* 0x000000c0062d7824 */ /* 0x000fe200078e022d */
[----:B------:R-:W-:Y:S01]  /*f700*/  SEL R41, R102, R103, P0 ;  /* 0x0000006766297207 */ /* 0x000fe20000000000 */
[----:B------:R-:W-:Y:S01]  /*f710*/  IMAD.U32 R27, RZ, RZ, UR9 ;  /* 0x00000009ff1b7e24 */ /* 0x000fe2000f8e00ff */
[----:B------:R-:W-:Y:S01]  /*f720*/  SEL R11, R106, R107, P0 ;  /* 0x0000006b6a0b7207 */ /* 0x000fe20000000000 */
[----:B----4-:R-:W-:Y:S01]  /*f730*/  @P2 IMAD.HI.U32 R74, R45, R74, RZ ;  /* 0x0000004a2d4a2227 */ /* 0x010fe200078e00ff */
[----:B------:R-:W-:Y:S01]  /*f740*/  SEL R9, R114, R115, P0 ;  /* 0x0000007372097207 */ /* 0x000fe20000000000 */
[----:B------:R-:W-:Y:S01]  /*f750*/  ULDC.64 UR8, c[0x0][0xb28] ;  /* 0x0002ca0000087ab9 */ /* 0x000fe20000000a00 */
[----:B------:R-:W-:-:S02]  /*f760*/  SEL R39, R118, R119, P0 ;  /* 0x0000007776277207 */ /* 0x000fc40000000000 */
[----:B------:R-:W-:Y:S02]  /*f770*/  SEL R7, R122, R123, P0 ;  /* 0x0000007b7a077207 */ /* 0x000fe40000000000 */
[----:B------:R-:W-:Y:S02]  /*f780*/  SEL R37, R126, R127, P0 ;  /* 0x0000007f7e257207 */ /* 0x000fe40000000000 */
[----:B------:R-:W-:Y:S02]  /*f790*/  SEL R25, R130, R131, P0 ;  /* 0x0000008382197207 */ /* 0x000fe40000000000 */
[----:B------:R-:W-:Y:S02]  /*f7a0*/  SEL R23, R131, R130, P0 ;  /* 0x0000008283177207 */ /* 0x000fe40000000000 */
[----:B0-----:R-:W-:Y:S02]  /*f7b0*/  SEL R13, R105, R104, P0 ;  /* 0x00000068690d7207 */ /* 0x001fe40000000000 */
        /* <DEDUP_REMOVED lines=13> */
[C---:B------:R-:W-:Y:S01]  /*f890*/  LOP3.LUT P1, RZ, R40.reuse, 0x3, RZ, 0xc0, !PT ;  /* 0x0000000328ff7812 */ /* 0x040fe2000782c0ff */
[----:B------:R-:W-:Y:S01]  /*f8a0*/  IMAD.IADD R40, R40, 0x1, -R75 ;  /* 0x0000000128287824 */ /* 0x000fe200078e0a4b */
[----:B---3--:R-:W-:Y:S01]  /*f8b0*/  LOP3.LUT R44, R12, 0x2, RZ, 0x3c, !PT ;  /* 0x000000020c2c7812 */ /* 0x008fe200078e3cff */
[----:B------:R-:W-:Y:S04]  /*f8c0*/  SHFL.IDX PT, R60, R33, R12, 0x1c1f ;  /* 0x001c1f0c213c7589 */ /* 0x000fe800000e0000 */
[----:B------:R-:W0:Y:S04]  /*f8d0*/  SHFL.IDX PT, R61, R61, R44, 0x1c1f ;  /* 0x001c1f2c3d3d7589 */ /* 0x000e2800000e0000 */
[----:B------:R3:W-:Y:S04]  /*f8e0*/  SHFL.IDX PT, R24, R31, R12, 0x1c1f ;  /* 0x001c1f0c1f187589 */ /* 0x0007e800000e0000 */
[----:B------:R-:W-:Y:S04]  /*f8f0*/  SHFL.IDX PT, R10, R21, R12, 0x1c1f ;  /* 0x001c1f0c150a7589 */ /* 0x000fe800000e0000 */
[----:B------:R-:W-:Y:S01]  /*f900*/  SHFL.IDX PT, R20, R73, R12, 0x1c1f ;  /* 0x001c1f0c49147589 */ /* 0x000fe200000e0000 */
[----:B---3--:R-:W3:Y:S03]  /*f910*/  LDC.64 R30, c[0x0][0xbd8] ;  /* 0x0002f600ff1e7b82 */ /* 0x008ee60000000a00 */
[----:B------:R0:W-:Y:S04]  /*f920*/  SHFL.IDX PT, R21, R3, R44, 0x1c1f ;  /* 0x001c1f2c03157589 */ /* 0x0001e800000e0000 */
[----:B------:R-:W-:Y:S04]  /*f930*/  SHFL.IDX PT, R19, R19, R12, 0x1c1f ;  /* 0x001c1f0c13137589 */ /* 0x000fe800000e0000 */
[----:B------:R-:W-:Y:S01]  /*f940*/  SHFL.IDX PT, R14, R14, R44, 0x1c1f ;  /* 0x001c1f2c0e0e7589 */ /* 0x000fe200000e0000 */
[----:B0-----:R-:W-:-:S03]  /*f950*/  SEL R3, R61, R60, P0 ;  /* 0x0000003c3d037207 */ /* 0x001fc60000000000 */
[----:B------:R-:W-:Y:S04]  /*f960*/  SHFL.IDX PT, R57, R57, R12, 0x1c1f ;  /* 0x001c1f0c39397589 */ /* 0x000fe800000e0000 */
[----:B------:R0:W4:Y:S04]  /*f970*/  SHFL.IDX PT, R62, R5, R44, 0x1c1f ;  /* 0x001c1f2c053e7589 */ /* 0x00012800000e0000 */
[----:B------:R-:W-:Y:S04]  /*f980*/  SHFL.IDX PT, R59, R59, R12, 0x1c1f ;  /* 0x001c1f0c3b3b7589 */ /* 0x000fe800000e0000 */
[----:B------:R4:W-:Y:S01]  /*f990*/  SHFL.IDX PT, R66, R18, R44, 0x1c1f ;  /* 0x001c1f2c12427589 */ /* 0x0009e200000e0000 */
[----:B0-----:R-:W-:-:S03]  /*f9a0*/  SEL R5, R60, R61, P0 ;  /* 0x0000003d3c057207 */ /* 0x001fc60000000000 */
[----:B------:R-:W-:Y:S01]  /*f9b0*/  SHFL.IDX PT, R55, R55, R12, 0x1c1f ;  /* 0x001c1f0c37377589 */ /* 0x000fe200000e0000 */
[----:B------:R-:W0:Y:S03]  /*f9c0*/  LDC.64 R60, c[0x0][0xb40] ;  /* 0x0002d000ff3c7b82 */ /* 0x000e260000000a00 */
[----:B------:R-:W5:Y:S04]  /*f9d0*/  SHFL.IDX PT, R64, R15, R44, 0x1c1f ;  /* 0x001c1f2c0f407589 */ /* 0x000f6800000e0000 */
[----:B------:R2:W-:Y:S04]  /*f9e0*/  SHFL.IDX PT, R48, R69, R12, 0x1c1f ;  /* 0x001c1f0c45307589 */ /* 0x0005e800000e0000 */
[----:B------:R-:W-:Y:S01]  /*f9f0*/  SHFL.IDX PT, R52, R67, R12, 0x1c1f ;  /* 0x001c1f0c43347589 */ /* 0x000fe200000e0000 */
[----:B----4-:R-:W-:-:S03]  /*fa00*/  SEL R18, R57, R62, P0 ;  /* 0x0000003e39127207 */ /* 0x010fc60000000000 */
[----:B------:R-:W-:Y:S01]  /*fa10*/  SHFL.IDX PT, R16, R41, R12, 0x1c1f ;  /* 0x001c1f0c29107589 */ /* 0x000fe200000e0000 */
[----:B--2---:R-:W2:Y:S03]  /*fa20*/  @P2 LDC R69, c[0x0][0xbf0] ;  /* 0x0002fc00ff452b82 */ /* 0x004ea60000000800 */
[----:B------:R-:W-:Y:S04]  /*fa30*/  SHFL.IDX PT, R8, R39, R12, 0x1c1f ;  /* 0x001c1f0c27087589 */ /* 0x000fe800000e0000 */
[----:B------:R-:W-:Y:S01]  /*fa40*/  SHFL.IDX PT, R4, R37, R12, 0x1c1f ;  /* 0x001c1f0c25047589 */ /* 0x000fe200000e0000 */
[----:B0-----:R-:W-:-:S03]  /*fa50*/  IMAD.WIDE.U32 R34, R60, UR39, R34 ;  /* 0x000000273c227c25 */ /* 0x001fc6000f8e0022 */
[----:B------:R-:W-:Y:S01]  /*fa60*/  SHFL.IDX PT, R6, R25, R12, 0x1c1f ;  /* 0x001c1f0c19067589 */ /* 0x000fe200000e0000 */
[----:B-----5:R-:W-:-:S03]  /*fa70*/  SEL R15, R64, R55, P0 ;  /* 0x00000037400f7207 */ /* 0x020fc60000000000 */
[----:B------:R-:W-:Y:S04]  /*fa80*/  SHFL.IDX PT, R67, R17, R44, 0x1c1f ;  /* 0x001c1f2c11437589 */ /* 0x000fe800000e0000 */
        /* <DEDUP_REMOVED lines=10> */
[----:B------:R4:W-:Y:S04]  /*fb30*/  SHFL.IDX PT, R7, R7, R12, 0x1c1f ;  /* 0x001c1f0c07077589 */ /* 0x0009e800000e0000 */
[----:B------:R5:W1:Y:S04]  /*fb40*/  SHFL.IDX PT, R68, R13, R44, 0x1c1f ;  /* 0x001c1f2c0d447589 */ /* 0x000a6800000e0000 */
[----:B------:R-:W-:Y:S01]  /*fb50*/  SHFL.IDX PT, R58, R58, R44, 0x1c1f ;  /* 0x001c1f2c3a3a7589 */ /* 0x000fe200000e0000 */
[----:B----4-:R-:W-:-:S03]  /*fb60*/  SEL R12, R20, R21, P0 ;  /* 0x00000015140c7207 */ /* 0x010fc60000000000 */
[----:B------:R-:W-:Y:S01]  /*fb70*/  SHFL.IDX PT, R50, R125, R44, 0x1c1f ;  /* 0x001c1f2c7d327589 */ /* 0x000fe200000e0000 */
[----:B------:R-:W-:Y:S02]  /*fb80*/  SEL R20, R21, R20, P0 ;  /* 0x0000001415147207 */ /* 0x000fe40000000000 */
[----:B-----5:R-:W-:Y:S01]  /*fb90*/  SEL R13, R19, R14, P0 ;  /* 0x0000000e130d7207 */ /* 0x020fe20000000000 */
[----:B------:R-:W4:Y:S01]  /*fba0*/  SHFL.IDX PT, R47, R47, R44, 0x1c1f ;  /* 0x001c1f2c2f2f7589 */ /* 0x000f2200000e0000 */
[----:B------:R-:W-:Y:S02]  /*fbb0*/  SEL R21, R14, R19, P0 ;  /* 0x000000130e157207 */ /* 0x000fe40000000000 */
[----:B------:R-:W-:Y:S01]  /*fbc0*/  SEL R14, R62, R57, P0 ;  /* 0x000000393e0e7207 */ /* 0x000fe20000000000 */
[----:B------:R-:W-:Y:S01]  /*fbd0*/  SHFL.IDX PT, R56, R133, R44, 0x1c1f ;  /* 0x001c1f2c85387589 */ /* 0x000fe200000e0000 */
[----:B---3--:R-:W-:Y:S01]  /*fbe0*/  IMAD.WIDE.U32 R62, R30, UR39, R26 ;  /* 0x000000271e3e7c25 */ /* 0x008fe2000f8e001a */
[----:B------:R-:W-:-:S02]  /*fbf0*/  SEL R27, R59, R66, P0 ;  /* 0x000000423b1b7207 */ /* 0x000fc40000000000 */
[----:B------:R-:W3:Y:S01]  /*fc00*/  SHFL.IDX PT, R51, R51, R44, 0x1c1f ;  /* 0x001c1f2c33337589 */ /* 0x000ee200000e0000 */
[----:B------:R-:W-:Y:S01]  /*fc10*/  IMAD R57, RZ, RZ, -UR40 ;  /* 0x80000028ff397e24 */ /* 0x000fe2000f8e02ff */
[----:B------:R-:W-:Y:S01]  /*fc20*/  SEL R19, R55, R64, P0 ;  /* 0x0000004037137207 */ /* 0x000fe20000000000 */
[----:B------:R-:W-:Y:S01]  /*fc30*/  IMAD R64, R60, UR41, RZ ;  /* 0x000000293c407c24 */ /* 0x000fe2000f8e02ff */
[----:B------:R-:W-:Y:S01]  /*fc40*/  SHFL.IDX PT, R41, R95, R44, 0x1c1f ;  /* 0x001c1f2c5f297589 */ /* 0x000fe200000e0000 */
[----:B------:R-:W-:Y:S01]  /*fc50*/  IMAD.MOV.U32 R55, RZ, RZ, R45 ;  /* 0x000000ffff377224 */ /* 0x000fe200078e002d */
[----:B-1----:R-:W-:Y:S01]  /*fc60*/  SEL R26, R65, R68, P0 ;  /* 0x00000044411a7207 */ /* 0x002fe20000000000 */
[----:B------:R-:W-:Y:S01]  /*fc70*/  IMAD R61, R61, UR39, R64 ;  /* 0x000000273d3d7c24 */ /* 0x000fe2000f8e0240 */
[----:B------:R-:W-:Y:S01]  /*fc80*/  SHFL.IDX PT, R38, R91, R44, 0x1c1f ;  /* 0x001c1f2c5b267589 */ /* 0x000fe200000e0000 */
[----:B------:R-:W-:Y:S02]  /*fc90*/  IMAD.MOV.U32 R60, RZ, RZ, R34 ;  /* 0x000000ffff3c7224 */ /* 0x000fe400078e0022 */
[----:B------:R-:W-:Y:S01]  /*fca0*/  IMAD.IADD R61, R35, 0x1, R61 ;  /* 0x00000001233d7824 */ /* 0x000fe200078e023d */
        /* <DEDUP_REMOVED lines=8> */
[----:B------:R1:W-:Y:S02]  /*fd30*/  SHFL.IDX PT, R23, R23, R44, 0x1c1f ;  /* 0x001c1f2c17177589 */ /* 0x0003e400000e0000 */
[----:B-1----:R-:W-:Y:S01]  /*fd40*/  IMAD R44, R30, UR41, RZ ;  /* 0x000000291e2c7c24 */ /* 0x002fe2000f8e02ff */
[----:B------:R-:W-:-:S03]  /*fd50*/  SEL R30, R68, R65, P0 ;  /* 0x00000041441e7207 */ /* 0x000fc60000000000 */
[----:B------:R-:W-:Y:S02]  /*fd60*/  IMAD R31, R31, UR39, R44 ;  /* 0x000000271f1f7c24 */ /* 0x000fe4000f8e022c */
[----:B------:R-:W-:-:S04]  /*fd70*/  @P2 IMAD.HI.U32 R44, R45, R70, RZ ;  /* 0x000000462d2c2227 */ /* 0x000fc800078e00ff */
[----:B------:R-:W-:Y:S01]  /*fd80*/  IMAD.IADD R63, R63, 0x1, R31 ;  /* 0x000000013f3f7824 */ /* 0x000fe200078e021f */
[----:B------:R-:W-:Y:S01]  /*fd90*/  SEL R31, R66, R59, P0 ;  /* 0x0000003b421f7207 */ /* 0x000fe20000000000 */
[----:B------:R-:W-:Y:S01]  /*fda0*/  IMAD R59, R72, R57, UR4 ;  /* 0x00000004483b7e24 */ /* 0x000fe2000f8e0239 */
[----:B--2---:R-:W-:Y:S01]  /*fdb0*/  @P2 SHF.R.U32.HI R55, RZ, R69, R44 ;  /* 0x00000045ff372219 */ /* 0x004fe2000001162c */
[----:B------:R-:W-:Y:S01]  /*fdc0*/  ULDC.64 UR4, c[0x0][0xbe0] ;  /* 0x0002f80000047ab9 */ /* 0x000fe20000000a00 */
[----:B------:R-:W-:Y:S01]  /*fdd0*/  IMAD.MOV.U32 R57, RZ, RZ, R45 ;  /* 0x000000ffff397224 */ /* 0x000fe200078e002d */
[----:B0-----:R-:W-:Y:S01]  /*fde0*/  @P2 SHF.R.U32.HI R57, RZ, R71, R74 ;  /* 0x00000047ff392219 */ /* 0x001fe2000001164a */
[----:B------:R-:W-:Y:S01]  /*fdf0*/  IMAD.WIDE.U32 R60, R59, UR6, R60 ;  /* 0x000000063b3c7c25 */ /* 0x000fe2000f8e003c */
[----:B------:R-:W-:-:S05]  /*fe00*/  SHF.R.S32.HI R44, RZ, 0x1f, R59 ;  /* 0x0000001fff2c7819 */ /* 0x000fca000001143b */
[C---:B------:R-:W-:Y:S02]  /*fe10*/  IMAD R35, R44.reuse, UR4, RZ ;  /* 0x000000042c237c24 */ /* 0x040fe4000f8e02ff */
[----:B------:R-:W-:Y:S02]  /*fe20*/  IMAD R44, R44, UR6, RZ ;  /* 0x000000062c2c7c24 */ /* 0x000fe4000f8e02ff */
[C---:B------:R-:W-:Y:S02]  /*fe30*/  IMAD R64, R59.reuse, UR5, R35 ;  /* 0x000000053b407c24 */ /* 0x040fe4000f8e0223 */
[----:B------:R-:W-:Y:S01]  /*fe40*/  IMAD.WIDE.U32 R34, R59, UR4, R62 ;  /* 0x000000043b227c25 */ /* 0x000fe2000f8e003e */
[----:B------:R-:W-:-:S03]  /*fe50*/  ULDC.64 UR4, c[0x0][0xb30] ;  /* 0x0002cc0000047ab9 */ /* 0x000fc60000000a00 */
[----:B------:R-:W-:Y:S01]  /*fe60*/  IMAD R63, R59, UR7, R44 ;  /* 0x000000073b3f7c24 */ /* 0x000fe2000f8e022c */
[----:B------:R-:W-:Y:S01]  /*fe70*/  SHF.R.S32.HI R59, RZ, 0x1f, R55 ;  /* 0x0000001fff3b7819 */ /* 0x000fe20000011437 */
[----:B------:R-:W-:Y:S01]  /*fe80*/  IMAD.MOV R62, RZ, RZ, -R57 ;  /* 0x000000ffff3e7224 */ /* 0x000fe200078e0a39 */
[----:B------:R-:W-:Y:S01]  /*fe90*/  IADD3 R34, P2, R55, R34, RZ ;  /* 0x0000002237227210 */ /* 0x000fe20007f5e0ff */
[----:B------:R-:W-:Y:S01]  /*fea0*/  IMAD.MOV R55, RZ, RZ, -R55 ;  /* 0x000000ffff377224 */ /* 0x000fe200078e0a37 */
[----:B------:R-:W-:Y:S01]  /*feb0*/  SHF.R.S32.HI R44, RZ, 0x1f, R57 ;  /* 0x0000001fff2c7819 */ /* 0x000fe20000011439 */
[----:B------:R-:W-:Y:S01]  /*fec0*/  IMAD.IADD R61, R61, 0x1, R63 ;  /* 0x000000013d3d7824 */ /* 0x000fe200078e023f */
[----:B------:R-:W-:Y:S01]  /*fed0*/  IADD3.X R35, R59, R35, R64, P2, !PT ;  /* 0x000000233b237210 */ /* 0x000fe200017fe440 */
[----:B------:R-:W-:Y:S01]  /*fee0*/  IMAD R55, R46, R55, R45 ;  /* 0x000000372e377224 */ /* 0x000fe200078e022d */
[----:B------:R-:W-:Y:S01]  /*fef0*/  ULDC.64 UR6, c[0x0][0xbc8] ;  /* 0x0002f20000067ab9 */ /* 0x000fe20000000a00 */
[----:B------:R-:W-:-:S02]  /*ff00*/  IMAD R44, R44, UR4, RZ ;  /* 0x000000042c2c7c24 */ /* 0x000fc4000f8e02ff */
[----:B------:R-:W-:Y:S02]  /*ff10*/  IMAD R59, R46, R62, R45 ;  /* 0x0000003e2e3b7224 */ /* 0x000fe400078e022d */
[C---:B------:R-:W-:Y:S01]  /*ff20*/  IMAD R63, R57.reuse, UR5, R44 ;  /* 0x00000005393f7c24 */ /* 0x040fe2000f8e022c */
[----:B------:R-:W-:Y:S01]  /*ff30*/  SHF.R.S32.HI R44, RZ, 0x1f, R55 ;  /* 0x0000001fff2c7819 */ /* 0x000fe20000011437 */
[----:B------:R-:W-:Y:S01]  /*ff40*/  IMAD.WIDE.U32 R60, R57, UR4, R60 ;  /* 0x00000004393c7c25 */ /* 0x000fe2000f8e003c */
[----:B------:R-:W-:Y:S01]  /*ff50*/  SHF.R.S32.HI R45, RZ, 0x1f, R59 ;  /* 0x0000001fff2d7819 */ /* 0x000fe2000001143b */
[----:B------:R-:W0:Y:S01]  /*ff60*/  S2UR UR5, SR_CgaCtaId ;  /* 0x00000000000579c3 */ /* 0x000e220000008800 */
[----:B------:R-:W-:Y:S01]  /*ff70*/  UMOV UR4, 0x400 ;  /* 0x0000040000047882 */ /* 0x000fe20000000000 */
[----:B------:R-:W-:Y:S02]  /*ff80*/  IMAD R44, R44, UR6, RZ ;  /* 0x000000062c2c7c24 */ /* 0x000fe4000f8e02ff */
[----:B------:R-:W-:-:S02]  /*ff90*/  IMAD R62, R45, UR8, RZ ;  /* 0x000000082d3e7c24 */ /* 0x000fc4000f8e02ff */
[----:B------:R-:W-:Y:S02]  /*ffa0*/  IMAD R57, R55, UR7, R44 ;  /* 0x0000000737397c24 */ /* 0x000fe4000f8e022c */
[----:B------:R-:W-:Y:S02]  /*ffb0*/  IMAD.IADD R61, R61, 0x1, R63 ;  /* 0x000000013d3d7824 */ /* 0x000fe400078e023f */
[----:B------:R-:W-:Y:S01]  /*ffc0*/  IMAD.WIDE.U32 R44, R55, UR6, R34 ;  /* 0x00000006372c7c25 */ /* 0x000fe2000f8e0022 */
[----:B------:R-:W-:Y:S01]  /*ffd0*/  ULDC.64 UR6, c[0x0][0xba8] ;  /* 0x0002ea0000067ab9 */ /* 0x000fe20000000a00 */
[----:B------:R-:W-:Y:S02]  /*ffe0*/  SEL R34, R42, R67, P0 ;  /* 0x000000432a227207 */ /* 0x000fe40000000000 */
[C---:B------:R-:W-:Y:S01]  /*fff0*/  IMAD R35, R59.reuse, UR9, R62 ;  /* 0x000000093b237c24 */ /* 0x040fe2000f8e023e */
[----:B------:R-:W-:Y:S01]  /*10000*/  LEA R55, P2, R44, UR6, 0x2 ;  /* 0x000000062c377c11 */ /* 0x000fe2000f8410ff */
[----:B------:R-:W-:Y:S01]  /*10010*/  IMAD.WIDE.U32 R60, R59, UR8, R60 ;  /* 0x000000083b3c7c25 */ /* 0x000fe2000f8e003c */
[----:B------:R-:W-:Y:S01]  /*10020*/  ULDC.64 UR8, c[0x0][0xb00] ;  /* 0x0002c00000087ab9 */ /* 0x000fe20000000a00 */
[----:B------:R-:W-:Y:S01]  /*10030*/  ULDC UR6, c[0x0][0xa88] ;  /* 0x0002a20000067ab9 */ /* 0x000fe20000000800 */
[----:B------:R-:W-:Y:S01]  /*10040*/  SEL R42, R67, R42, P0 ;  /* 0x0000002a432a7207 */ /* 0x000fe20000000000 */
[----:B------:R-:W-:Y:S01]  /*10050*/  IMAD.IADD R45, R45, 0x1, R57 ;  /* 0x000000012d2d7824 */ /* 0x000fe200078e0239 */
[----:B------:R-:W-:Y:S01]  /*10060*/  LEA R66, P3, R60, UR8, 0x2 ;  /* 0x000000083c427c11 */ /* 0x000fe2000f8610ff */
[----:B------:R-:W-:Y:S01]  /*10070*/  IMAD.IADD R35, R61, 0x1, R35 ;  /* 0x000000013d237824 */ /* 0x000fe200078e0223 */
[----:B------:R-:W-:Y:S01]  /*10080*/  SHFL.IDX PT, R62, R55, 0x1, 0x1c1f ;  /* 0x003c1f00373e7f89 */ /* 0x000fe200000e0000 */
[----:B0-----:R-:W-:Y:S01]  /*10090*/  ULEA UR4, UR5, UR4, 0x18 ;  /* 0x0000000405047291 */ /* 0x001fe2000f8ec03f */
[----:B------:R-:W-:Y:S01]  /*100a0*/  LEA.HI.X R57, R44, UR7, R45, 0x2, P2 ;  /* 0x000000072c397c11 */ /* 0x000fe200090f142d */
[----:B------:R-:W-:Y:S01]  /*100b0*/  IMAD R65, R46, UR6, RZ ;  /* 0x000000062e417c24 */ /* 0x000fe2000f8e02ff */
[----:B------:R-:W-:Y:S01]  /*100c0*/  LEA.HI.X R68, R60, UR9, R35, 0x2, P3 ;  /* 0x000000093c447c11 */ /* 0x000fe200098f1423 */
[C---:B------:R-:W-:Y:S01]  /*100d0*/  VIADD R64, R54.reuse, 0x8 ;  /* 0x0000000836407836 */ /* 0x040fe20000000000 */
[----:B------:R0:W-:Y:S01]  /*100e0*/  SHFL.IDX PT, R60, R55, RZ, 0x1c1f ;  /* 0x001c1fff373c7589 */ /* 0x0001e200000e0000 */
[----:B------:R-:W-:Y:S01]  /*100f0*/  UIADD3 UR4, UR4, 0x17020, URZ ;  /* 0x0001702004047890 */ /* 0x000fe2000fffe03f */
[----:B------:R-:W-:-:S02]  /*10100*/  ISETP.GE.OR P2, PT, R54, R65, P1 ;  /* 0x000000413600720c */ /* 0x000fc40000f46670 */
[----:B------:R-:W1:Y:S01]  /*10110*/  SHFL.IDX PT, R61, R57, RZ, 0x1c1f ;  /* 0x001c1fff393d7589 */ /* 0x000e6200000e0000 */
[-C--:B------:R-:W-:Y:S01]  /*10120*/  ISETP.GE.OR P1, PT, R64, R65.reuse, P1 ;  /* 0x000000414000720c */ /* 0x080fe20000f26670 */
[----:B------:R-:W-:Y:S01]  /*10130*/  UPRMT UR4, URZ, 0x654, UR4 ;  /* 0x000006543f047896 */ /* 0x000fe20008000004 */
[----:B------:R-:W-:Y:S01]  /*10140*/  ISETP.GE.AND P3, PT, R54, R65, PT ;  /* 0x000000413600720c */ /* 0x000fe20003f66270 */
[----:B------:R-:W2:Y:S01]  /*10150*/  SHFL.IDX PT, R63, R57, 0x1, 0x1c1f ;  /* 0x003c1f00393f7f89 */ /* 0x000ea200000e0000 */
[----:B----4-:R-:W-:Y:S01]  /*10160*/  SEL R46, R48, R47, P0 ;  /* 0x0000002f302e7207 */ /* 0x010fe20000000000 */
[----:B0-----:R-:W-:Y:S01]  /*10170*/  IMAD.SHL.U32 R55, R40, 0x2, RZ ;  /* 0x0000000228377824 */ /* 0x001fe200078e00ff */
[----:B------:R-:W-:Y:S01]  /*10180*/  SEL R48, R47, R48, P0 ;  /* 0x000000302f307207 */ /* 0x000fe20000000000 */
[----:B------:R0:W4:Y:S01]  /*10190*/  SHFL.IDX PT, R44, R66, RZ, 0x1c1f ;  /* 0x001c1fff422c7589 */ /* 0x00012200000e0000 */
[----:B------:R-:W-:Y:S02]  /*101a0*/  SEL R47, R49, R50, P0 ;  /* 0x00000032312f7207 */ /* 0x000fe40000000000 */
[----:B------:R-:W-:Y:S01]  /*101b0*/  SYNCS.ARRIVE.TRANS64.RED.A1T0 RZ, [UR4], RZ ;  /* 0x000000ffffff79a7 */ /* 0x000fe20008100404 */
[----:B------:R-:W-:Y:S01]  /*101c0*/  SEL R49, R50, R49, P0 ;  /* 0x0000003132317207 */ /* 0x000fe20000000000 */
[----:B------:R0:W0:Y:S01]  /*101d0*/  SHFL.IDX PT, R45, R68, RZ, 0x1c1f ;  /* 0x001c1fff442d7589 */ /* 0x00002200000e0000 */
[----:B---3--:R-:W-:-:S02]  /*101e0*/  SEL R50, R52, R51, P0 ;  /* 0x0000003334327207 */ /* 0x008fc40000000000 */
[----:B------:R-:W-:Y:S02]  /*101f0*/  SEL R52, R51, R52, P0 ;  /* 0x0000003433347207 */ /* 0x000fe40000000000 */
[----:B------:R-:W-:Y:S02]  /*10200*/  SEL R35, R43, R58, P0 ;  /* 0x0000003a2b237207 */ /* 0x000fe40000000000 */
[----:B------:R-:W-:Y:S02]  /*10210*/  SEL R51, R53, R56, P0 ;  /* 0x0000003835337207 */ /* 0x000fe40000000000 */
[----:B------:R-:W-:Y:S01]  /*10220*/  SEL R43, R58, R43, P0 ;  /* 0x0000002b3a2b7207 */ /* 0x000fe20000000000 */
[----:B-1----:R1:W-:Y:S01]  /*10230*/  @!P2 ST.E desc[UR36][R60.64], R2 ;  /* 0x000000023c00a985 */ /* 0x0023e2000c101924 */
[----:B------:R-:W-:-:S03]  /*10240*/  SEL R53, R56, R53, P0 ;  /* 0x0000003538357207 */ /* 0x000fc60000000000 */
[----:B--2---:R1:W-:Y:S01]  /*10250*/  @!P1 ST.E desc[UR36][R62.64], R0 ;  /* 0x000000003e009985 */ /* 0x0043e2000c101924 */
[----:B------:R-:W-:Y:S05]  /*10260*/  @P3 BRA `(.L_x_848) ;  /* 0x0000000400183947 */ /* 0x000fea0003800000 */
[C---:B-1----:R-:W-:Y:S01]  /*10270*/  VIADD R0, R55.reuse, 0x8 ;  /* 0x0000000837007836 */ /* 0x042fe20000000000 */
[----:B------:R-:W-:Y:S01]  /*10280*/  ULDC UR4, c[0x0][0xac8] ;  /* 0x0002b20000047ab9 */ /* 0x000fe20000000800 */
[C---:B------:R-:W-:Y:S01]  /*10290*/  VIADD R40, R55.reuse, 0x10 ;  /* 0x0000001037287836 */ /* 0x040fe20000000000 */
[C---:B------:R-:W-:Y:S01]  /*102a0*/  ISETP.GE.AND P1, PT, R55.reuse, UR4, PT ;  /* 0x0000000437007c0c */ /* 0x040fe2000bf26270 */
[C---:B------:R-:W-:Y:S01]  /*102b0*/  VIADD R54, R55.reuse, 0x18 ;  /* 0x0000001837367836 */ /* 0x040fe20000000000 */
[----:B------:R-:W-:Y:S01]  /*102c0*/  ISETP.GE.AND P2, PT, R0, UR4, PT ;  /* 0x0000000400007c0c */ /* 0x000fe2000bf46270 */
[C---:B------:R-:W-:Y:S01]  /*102d0*/  VIADD R60, R55.reuse, 0x20 ;  /* 0x00000020373c7836 */ /* 0x040fe20000000000 */
[----:B------:R-:W-:Y:S01]  /*102e0*/  ISETP.GE.AND P3, PT, R40, UR4, PT ;  /* 0x0000000428007c0c */ /* 0x000fe2000bf66270 */
[----:B------:R-:W-:Y:S01]  /*102f0*/  VIADD R62, R55, 0x28 ;  /* 0x00000028373e7836 */ /* 0x000fe20000000000 */
[----:B------:R-:W-:Y:S02]  /*10300*/  ISETP.GE.AND P4, PT, R54, UR4, PT ;  /* 0x0000000436007c0c */ /* 0x000fe4000bf86270 */
[----:B------:R-:W-:-:S02]  /*10310*/  ISETP.GE.AND P5, PT, R60, UR4, PT ;  /* 0x000000043c007c0c */ /* 0x000fc4000bfa6270 */
[----:B------:R-:W-:-:S03]  /*10320*/  ISETP.GE.AND P6, PT, R62, UR4, PT ;  /* 0x000000043e007c0c */ /* 0x000fc6000bfc6270 */
[--C-:B0---4-:R-:W-:Y:S02]  /*10330*/  @!P1 IMAD.WIDE R56, R55, 0x4, R44.reuse ;  /* 0x0000000437389825 */ /* 0x111fe400078e022c */
[----:B------:R-:W-:Y:S02]  /*10340*/  @!P2 LEA.HI R0, R0, R0, RZ, 0x1 ;  /* 0x000000000000a211 */ /* 0x000fe400078f08ff */
[----:B------:R-:W-:Y:S01]  /*10350*/  @!P3 LEA.HI R40, R40, R40, RZ, 0x1 ;  /* 0x000000282828b211 */ /* 0x000fe200078f08ff */
[----:B------:R0:W-:Y:S01]  /*10360*/  @!P1 ST.E.64 desc[UR36][R56.64], R12 ;  /* 0x0000000c38009985 */ /* 0x0001e2000c101b24 */
[----:B------:R-:W-:Y:S02]  /*10370*/  @!P2 LOP3.LUT R59, R0, 0xfffffffe, RZ, 0xc0, !PT ;  /* 0xfffffffe003ba812 */ /* 0x000fe400078ec0ff */
[----:B------:R-:W-:Y:S02]  /*10380*/  @!P4 LEA.HI R54, R54, R54, RZ, 0x1 ;  /* 0x000000363636c211 */ /* 0x000fe400078f08ff */
[----:B------:R-:W-:Y:S01]  /*10390*/  @!P3 LOP3.LUT R61, R40, 0xfffffffe, RZ, 0xc0, !PT ;  /* 0xfffffffe283db812 */ /* 0x000fe200078ec0ff */
[----:B------:R-:W-:Y:S01]  /*103a0*/  @!P2 IMAD.WIDE R58, R59, 0x4, R44 ;  /* 0x000000043b3aa825 */ /* 0x000fe200078e022c */
[----:B------:R-:W-:-:S02]  /*103b0*/  @!P5 LEA.HI R0, R60, R60, RZ, 0x1 ;  /* 0x0000003c3c00d211 */ /* 0x000fc400078f08ff */
[----:B------:R-:W-:Y:S01]  /*103c0*/  @!P6 LEA.HI R40, R62, R62, RZ, 0x1 ;  /* 0x0000003e3e28e211 */ /* 0x000fe200078f08ff */
[--C-:B------:R-:W-:Y:S01]  /*103d0*/  @!P3 IMAD.WIDE R60, R61, 0x4, R44.reuse ;  /* 0x000000043d3cb825 */ /* 0x100fe200078e022c */
[----:B------:R-:W-:Y:S01]  /*103e0*/  @!P4 LOP3.LUT R63, R54, 0xfffffffe, RZ, 0xc0, !PT ;  /* 0xfffffffe363fc812 */ /* 0x000fe200078ec0ff */
[----:B------:R1:W-:Y:S01]  /*103f0*/  @!P2 ST.E.64 desc[UR36][R58.64], R20 ;  /* 0x000000143a00a985 */ /* 0x0003e2000c101b24 */
[----:B------:R-:W-:Y:S01]  /*10400*/  @!P5 LOP3.LUT R67, R0, 0xfffffffe, RZ, 0xc0, !PT ;  /* 0xfffffffe0043d812 */ /* 0x000fe200078ec0ff */
[----:B------:R-:W-:Y:S01]  /*10410*/  VIADD R0, R55, 0x30 ;  /* 0x0000003037007836 */ /* 0x000fe20000000000 */
[----:B0-----:R-:W-:Y:S01]  /*10420*/  @!P6 LOP3.LUT R57, R40, 0xfffffffe, RZ, 0xc0, !PT ;  /* 0xfffffffe2839e812 */ /* 0x001fe200078ec0ff */
[--C-:B------:R-:W-:Y:S01]  /*10430*/  @!P4 IMAD.WIDE R62, R63, 0x4, R44.reuse ;  /* 0x000000043f3ec825 */ /* 0x100fe200078e022c */
[----:B------:R0:W-:Y:S02]  /*10440*/  @!P3 ST.E.64 desc[UR36][R60.64], R18 ;  /* 0x000000123c00b985 */ /* 0x0001e4000c101b24 */
[----:B------:R-:W-:Y:S01]  /*10450*/  ISETP.GE.AND P1, PT, R0, UR4, PT ;  /* 0x0000000400007c0c */ /* 0x000fe2000bf26270 */
[----:B------:R-:W-:Y:S01]  /*10460*/  VIADD R40, R55, 0x38 ;  /* 0x0000003837287836 */ /* 0x000fe20000000000 */
[----:B------:R-:W-:Y:S01]  /*10470*/  @!P4 ST.E.64 desc[UR36][R62.64], R14 ;  /* 0x0000000e3e00c985 */ /* 0x000fe2000c101b24 */
[----:B------:R-:W-:-:S03]  /*10480*/  @!P5 IMAD.WIDE R12, R67, 0x4, R44 ;  /* 0x00000004430cd825 */ /* 0x000fc600078e022c */
[----:B------:R-:W-:Y:S01]  /*10490*/  ISETP.GE.AND P2, PT, R40, UR4, PT ;  /* 0x0000000428007c0c */ /* 0x000fe2000bf46270 */
[----:B------:R-:W-:Y:S01]  /*104a0*/  VIADD R54, R55, 0x40 ;  /* 0x0000004037367836 */ /* 0x000fe20000000000 */
[----:B------:R2:W-:Y:S01]  /*104b0*/  @!P5 ST.E.64 desc[UR36][R12.64], R26 ;  /* 0x0000001a0c00d985 */ /* 0x0005e2000c101b24 */
[----:B-1----:R-:W-:-:S03]  /*104c0*/  @!P6 IMAD.WIDE R20, R57, 0x4, R44 ;  /* 0x000000043914e825 */ /* 0x002fc600078e022c */
[----:B------:R-:W-:Y:S01]  /*104d0*/  ISETP.GE.AND P3, PT, R54, UR4, PT ;  /* 0x0000000436007c0c */ /* 0x000fe2000bf66270 */
[C---:B------:R-:W-:Y:S01]  /*104e0*/  VIADD R56, R55.reuse, 0x48 ;  /* 0x0000004837387836 */ /* 0x040fe20000000000 */
[----:B------:R1:W-:Y:S01]  /*104f0*/  @!P6 ST.E.64 desc[UR36][R20.64], R30 ;  /* 0x0000001e1400e985 */ /* 0x0003e2000c101b24 */
[C---:B0-----:R-:W-:Y:S01]  /*10500*/  VIADD R18, R55.reuse, 0x50 ;  /* 0x0000005037127836 */ /* 0x041fe20000000000 */
[----:B------:R-:W-:Y:S01]  /*10510*/  @!P1 LEA.HI R0, R0, R0, RZ, 0x1 ;  /* 0x0000000000009211 */ /* 0x000fe200078f08ff */
[----:B------:R-:W-:Y:S01]  /*10520*/  VIADD R19, R55, 0x58 ;  /* 0x0000005837137836 */ /* 0x000fe20000000000 */
[----:B------:R-:W-:Y:S02]  /*10530*/  ISETP.GE.AND P4, PT, R56, UR4, PT ;  /* 0x0000000438007c0c */ /* 0x000fe4000bf86270 */
[----:B------:R-:W-:Y:S02]  /*10540*/  ISETP.GE.AND P5, PT, R18, UR4, PT ;  /* 0x0000000412007c0c */ /* 0x000fe4000bfa6270 */
[----:B------:R-:W-:-:S02]  /*10550*/  ISETP.GE.AND P6, PT, R19, UR4, PT ;  /* 0x0000000413007c0c */ /* 0x000fc4000bfc6270 */
[----:B------:R-:W-:Y:S02]  /*10560*/  @!P2 LEA.HI R40, R40, R40, RZ, 0x1 ;  /* 0x000000282828a211 */ /* 0x000fe400078f08ff */
[----:B------:R-:W-:Y:S02]  /*10570*/  @!P3 LEA.HI R54, R54, R54, RZ, 0x1 ;  /* 0x000000363636b211 */ /* 0x000fe400078f08ff */
[----:B--2---:R-:W-:Y:S02]  /*10580*/  @!P1 LOP3.LUT R13, R0, 0xfffffffe, RZ, 0xc0, !PT ;  /* 0xfffffffe000d9812 */ /* 0x004fe400078ec0ff */
[----:B------:R-:W-:Y:S02]  /*10590*/  @!P2 LOP3.LUT R15, R40, 0xfffffffe, RZ, 0xc0, !PT ;  /* 0xfffffffe280fa812 */ /* 0x000fe400078ec0ff */
[----:B------:R-:W-:Y:S02]  /*105a0*/  @!P4 LEA.HI R56, R56, R56, RZ, 0x1 ;  /* 0x000000383838c211 */ /* 0x000fe400078f08ff */
[----:B------:R-:W-:Y:S01]  /*105b0*/  @!P5 LEA.HI R18, R18, R18, RZ, 0x1 ;  /* 0x000000121212d211 */ /* 0x000fe200078f08ff */
[----:B------:R-:W-:Y:S01]  /*105c0*/  @!P2 IMAD.WIDE R14, R15, 0x4, R44 ;  /* 0x000000040f0ea825 */ /* 0x000fe200078e022c */
[----:B------:R-:W-:-:S02]  /*105d0*/  @!P6 LEA.HI R12, R19, R19, RZ, 0x1 ;  /* 0x00000013130ce211 */ /* 0x000fc400078f08ff */
        /* <DEDUP_REMOVED lines=15> */
.L_x_848:
[----:B------:R-:W-:Y:S05]  /*106d0*/  BSYNC B0 ;  /* 0x0000000000007941 */ /* 0x000fea0003800000 */
.L_x_847:
[----:B------:R-:W-:Y:S01]  /*106e0*/  ISETP.GE.AND P1, PT, R64, R65, PT ;  /* 0x000000414000720c */ /* 0x000fe20003f26270 */
[----:B--2---:R2:W3:Y:S01]  /*106f0*/  SHFL.IDX PT, R13, R68, 0x1, 0x1c1f ;  /* 0x003c1f00440d7f89 */ /* 0x0044e200000e0000 */
        /* <DEDUP_REMOVED lines=22> */
[----:B-1----:R-:W-:Y:S01]  /*10860*/  SEL R2, R23, R6, P0 ;  /* 0x0000000617027207 */ /* 0x002fe20000000000 */
[----:B0-23--:R-:W-:Y:S06]  /*10870*/  @P1 BRA `(.L_x_759) ;  /* 0x0000004800641947 */ /* 0x00dfec0003800000 */
[C---:B------:R-:W-:Y:S01]  /*10880*/  VIADD R0, R55.reuse, 0x8 ;  /* 0x0000000837007836 */ /* 0x040fe20000000000 */
        /* <DEDUP_REMOVED lines=8> */
[----:B------:R-:W-:-:S04]  /*10910*/  ISETP.GE.AND P3, PT, R10, UR4, PT ;  /* 0x000000040a007c0c */ /* 0x000fc8000bf66270 */
[----:B------:R-:W-:-:S03]  /*10920*/  ISETP.GE.AND P6, PT, R22, UR4, PT ;  /* 0x0000000416007c0c */ /* 0x000fc6000bfc6270 */
        /* <DEDUP_REMOVED lines=17> */
[----:B------:R-:W-:Y:S02]  /*10a40*/  @!P6 LEA.HI R22, R22, R22, RZ, 0x1 ;  /* 0x000000161616e211 */ /* 0x000fe400078f08ff */
[----:B------:R-:W-:Y:S01]  /*10a50*/  ISETP.GE.AND P2, PT, R14, UR4, PT ;  /* 0x000000040e007c0c */ /* 0x000fe2000bf46270 */
[C---:B------:R-:W-:Y:S01]  /*10a60*/  VIADD R17, R55.reuse, 0x38 ;  /* 0x0000003837117836 */ /* 0x040fe20000000000 */
[----:B------:R2:W-:Y:S01]  /*10a70*/  @!P3 ST.E.64 desc[UR36][R6.64], R26 ;  /* 0x0000001a0600b985 */ /* 0x0005e2000c101b24 */
[C---:B-1----:R-:W-:Y:S02]  /*10a80*/  VIADD R18, R55.reuse, 0x40 ;  /* 0x0000004037127836 */ /* 0x042fe40000000000 */
[----:B------:R-:W-:Y:S01]  /*10a90*/  @!P0 LEA.HI R16, R16, R16, RZ, 0x1 ;  /* 0x0000001010108211 */ /* 0x000fe200078f08ff */
[----:B------:R-:W-:Y:S01]  /*10aa0*/  VIADD R19, R55, 0x48 ;  /* 0x0000004837137836 */ /* 0x000fe20000000000 */
[----:B------:R-:W-:Y:S01]  /*10ab0*/  ISETP.GE.AND P3, PT, R17, UR4, PT ;  /* 0x0000000411007c0c */ /* 0x000fe2000bf66270 */
[----:B------:R-:W-:Y:S01]  /*10ac0*/  VIADD R55, R55, 0x58 ;  /* 0x0000005837377836 */ /* 0x000fe20000000000 */
[----:B------:R-:W-:-:S02]  /*10ad0*/  ISETP.GE.AND P4, PT, R18, UR4, PT ;  /* 0x0000000412007c0c */ /* 0x000fc4000bf86270 */
[----:B------:R-:W-:Y:S02]  /*10ae0*/  ISETP.GE.AND P5, PT, R19, UR4, PT ;  /* 0x0000000413007c0c */ /* 0x000fe4000bfa6270 */
[----:B------:R-:W-:Y:S02]  /*10af0*/  @!P1 LEA.HI R0, R0, R0, RZ, 0x1 ;  /* 0x0000000000009211 */ /* 0x000fe400078f08ff */
        /* <DEDUP_REMOVED lines=10> */
[----:B------:R-:W-:Y:S01]  /*10ba0*/  @!P6 LOP3.LUT R21, R22, 0xfffffffe, RZ, 0xc0, !PT ;  /* 0xfffffffe1615e812 */ /* 0x000fe200078ec0ff */
[--C-:B------:R-:W-:Y:S01]  /*10bb0*/  @!P2 IMAD.WIDE R10, R15, 0x4, R12.reuse ;  /* 0x000000040f0aa825 */ /* 0x100fe200078e020c */
[----:B------:R-:W-:Y:S01]  /*10bc0*/  @!P3 LOP3.LUT R15, R17, 0xfffffffe, RZ, 0xc0, !PT ;  /* 0xfffffffe110fb812 */ /* 0x000fe200078ec0ff */
[----:B------:R1:W-:Y:S01]  /*10bd0*/  @!P1 ST.E.64 desc[UR36][R8.64], R36 ;  /* 0x0000002408009985 */ /* 0x0003e2000c101b24 */
[----:B------:R-:W-:Y:S02]  /*10be0*/  @!P4 LOP3.LUT R17, R18, 0xfffffffe, RZ, 0xc0, !PT ;  /* 0xfffffffe1211c812 */ /* 0x000fe400078ec0ff */
[----:B------:R-:W-:Y:S01]  /*10bf0*/  @!P5 LOP3.LUT R19, R19, 0xfffffffe, RZ, 0xc0, !PT ;  /* 0xfffffffe1313d812 */ /* 0x000fe200078ec0ff */
[----:B------:R-:W-:Y:S01]  /*10c00*/  @!P3 IMAD.WIDE R14, R15, 0x4, R12 ;  /* 0x000000040f0eb825 */ /* 0x000fe200078e020c */
[----:B------:R2:W-:Y:S01]  /*10c10*/  @!P2 ST.E.64 desc[UR36][R10.64], R30 ;  /* 0x0000001e0a00a985 */ /* 0x0005e2000c101b24 */
[----:B------:R-:W-:-:S03]  /*10c20*/  ISETP.GE.AND P0, PT, R55, UR4, PT ;  /* 0x0000000437007c0c */ /* 0x000fc6000bf06270 */
[----:B------:R2:W-:Y:S01]  /*10c30*/  @!P3 ST.E.64 desc[UR36][R14.64], R32 ;  /* 0x000000200e00b985 */ /* 0x0005e2000c101b24 */
[----:B0-----:R-:W-:-:S04]  /*10c40*/  @!P4 IMAD.WIDE R6, R17, 0x4, R12 ;  /* 0x000000041106c825 */ /* 0x001fc800078e020c */
[--C-:B-1----:R-:W-:Y:S01]  /*10c50*/  @!P5 IMAD.WIDE R8, R19, 0x4, R12.reuse ;  /* 0x000000041308d825 */ /* 0x102fe200078e020c */
[----:B------:R2:W-:Y:S03]  /*10c60*/  @!P4 ST.E.64 desc[UR36][R6.64], R24 ;  /* 0x000000180600c985 */ /* 0x0005e6000c101b24 */
[----:B------:R-:W-:Y:S01]  /*10c70*/  @!P6 IMAD.WIDE R16, R21, 0x4, R12 ;  /* 0x000000041510e825 */ /* 0x000fe200078e020c */
        /* <DEDUP_REMOVED lines=8> */
.L_x_846:
[----:B------:R-:W0:Y:S02]  /*10d00*/  S2R R0, SR_TID.X ;  /* 0x0000000000007919 */ /* 0x000e240000002100 */
[----:B0-----:R-:W-:-:S05]  /*10d10*/  VIADD R2, R0, 0xffffff80 ;  /* 0xffffff8000027836 */ /* 0x001fca0000000000 */
        /* <DEDUP_REMOVED lines=24> */
[----:B------:R-:W-:-:S05]  /*10ea0*/  IMAD.U32 R3, RZ, RZ, UR6 ;  /* 0x00000006ff037e24 */ /* 0x000fca000f8e00ff */
        /* <DEDUP_REMOVED lines=27> */
[----:B------:R-:W-:Y:S01]  /*11060*/  LEA.HI.X R5, R2, UR5, R3, 0x2, P0 ;  /* 0x0000000502057c11 */ /* 0x000fe200080f1403 */
[----:B------:R-:W-:-:S05]  /*11070*/  IMAD.MOV.U32 R3, RZ, RZ, -0x800000 ;  /* 0xff800000ff037424 */ /* 0x000fca00078e00ff */
[----:B------:R1:W-:Y:S01]  /*11080*/  STG.E desc[UR36][R4.64], R3 ;  /* 0x0000000304007986 */ /* 0x0003e2000c101924 */
[----:B------:R-:W-:Y:S05]  /*11090*/  BRA `(.L_x_759) ;  /* 0x00000040005c7947 */ /* 0x000fea0003800000 */
.L_x_757:
        /* <DEDUP_REMOVED lines=18> */
.L_x_849:
[----:B------:R-:W-:Y:S01]  /*111c0*/  ULDC UR7, c[0x0][0xc50] ;  /* 0x0003140000077ab9 */ /* 0x000fe20000000800 */
[----:B------:R-:W-:Y:S01]  /*111d0*/  UMOV UR42, UR6 ;  /* 0x00000006002a7c82 */ /* 0x000fe20008000000 */
[----:B------:R-:W-:-:S11]  /*111e0*/  UISETP.NE.AND UP0, UPT, UR7, 0x1, UPT ;  /* 0x000000010700788c */ /* 0x000fd6000bf05270 */
[----:B------:R-:W-:Y:S01]  /*111f0*/  @UP0 ULDC UR4, c[0x0][0xc54] ;  /* 0x0003150000040ab9 */ /* 0x000fe20000000800 */
[----:B------:R-:W-:Y:S01]  /*11200*/  @UP0 ULDC UR8, c[0x0][0xc58] ;  /* 0x0003160000080ab9 */ /* 0x000fe20000000800 */
[----:B------:R-:W-:-:S04]  /*11210*/  UIMAD.WIDE.U32 UR4, UR6, UR4, URZ ;  /* 0x00000004060472a5 */ /* 0x000fc8000f8e003f */
[----:B------:R-:W-:-:S12]  /*11220*/  @UP0 USHF.R.U32.HI UR42, URZ, UR8, UR5 ;  /* 0x000000083f2a0299 */ /* 0x000fd80008011605 */
.L_x_850:
        /* <DEDUP_REMOVED lines=8> */
[----:B------:R-:W-:Y:S01]  /*112b0*/  IMAD.MOV.U32 R18, RZ, RZ, RZ ;  /* 0x000000ffff127224 */ /* 0x000fe200078e00ff */
[----:B------:R-:W-:Y:S01]  /*112c0*/  ULDC.64 UR4, c[0x0][0x418] ;  /* 0x0001060000047ab9 */ /* 0x000fe20000000a00 */
[----:B------:R-:W-:Y:S01]  /*112d0*/  ULDC UR6, c[0x0][0x448] ;  /* 0x0001120000067ab9 */ /* 0x000fe20000000800 */
[----:B------:R-:W-:Y:S01]  /*112e0*/  ULDC UR10, c[0x0][0x2f0] ;  /* 0x0000bc00000a7ab9 */ /* 0x000fe20000000800 */
[----:B------:R-:W-:Y:S01]  /*112f0*/  ULDC UR11, c[0x0][0x288] ;  /* 0x0000a200000b7ab9 */ /* 0x000fe20000000800 */
[----:B0-----:R-:W-:-:S04]  /*11300*/  ISETP.NE.U32.AND P0, PT, R2, RZ, PT ;  /* 0x000000ff0200720c */ /* 0x001fc80003f05070 */
[----:B------:R-:W-:-:S13]  /*11310*/  ISETP.NE.AND.EX P0, PT, R3, RZ, PT, P0 ;  /* 0x000000ff0300720c */ /* 0x000fda0003f05300 */
[----:B------:R-:W0:Y:S02]  /*11320*/  @P0 LDC.64 R2, c[0x0][0xa28] ;  /* 0x00028a00ff020b82 */ /* 0x000e240000000a00 */
[----:B0-----:R-:W-:-:S05]  /*11330*/  @P0 IMAD.WIDE R2, R25, 0x4, R2 ;  /* 0x0000000419020825 */ /* 0x001fca00078e0202 */
[----:B------:R0:W5:Y:S01]  /*11340*/  @P0 LDG.E R18, desc[UR36][R2.64] ;  /* 0x0000002402120981 */ /* 0x000162000c1e1900 */
[----:B------:R-:W1:Y:S01]  /*11350*/  S2UR UR43, SR_CTAID.X ;  /* 0x00000000002b79c3 */ /* 0x000e620000002500 */
[----:B------:R-:W-:Y:S02]  /*11360*/  UISETP.NE.U32.AND UP0, UPT, UR4, URZ, UPT ;  /* 0x0000003f0400728c */ /* 0x000fe4000bf05070 */
[----:B------:R-:W-:Y:S02]  /*11370*/  UISETP.NE.AND UP1, UPT, UR6, 0x1, UPT ;  /* 0x000000010600788c */ /* 0x000fe4000bf25270 */
[----:B------:R-:W-:Y:S01]  /*11380*/  UISETP.NE.AND.EX UP0, UPT, UR5, URZ, UPT, UP0 ;  /* 0x0000003f0500728c */ /* 0x000fe2000bf05300 */
[----:B------:R-:W-:Y:S02]  /*11390*/  ULDC UR6, c[0x0][0x424] ;  /* 0x0001090000067ab9 */ /* 0x000fe40000000800 */
[----:B------:R-:W-:Y:S01]  /*113a0*/  ULDC.64 UR4, c[0x0][0x9e0] ;  /* 0x0002780000047ab9 */ /* 0x000fe20000000a00 */
[----:B------:R-:W-:-:S02]  /*113b0*/  USEL UR9, UR6, 0x1, UP0 ;  /* 0x0000000106097887 */ /* 0x000fc40008000000 */
[----:B------:R-:W-:Y:S02]  /*113c0*/  UISETP.GE.AND UP0, UPT, UR5, 0x1, UPT ;  /* 0x000000010500788c */ /* 0x000fe4000bf06270 */
[----:B------:R-:W-:Y:S01]  /*113d0*/  UIMAD UR40, UR9, UR10, URZ ;  /* 0x0000000a092872a4 */ /* 0x000fe2000f8e023f */
[----:B------:R-:W-:Y:S01]  /*113e0*/  @UP1 ULDC UR7, c[0x0][0x44c] ;  /* 0x0001130000071ab9 */ /* 0x000fe20000000800 */
[----:B------:R-:W-:Y:S02]  /*113f0*/  UIMAD UR9, UR9, UR10, 0x7f ;  /* 0x0000007f090974a4 */ /* 0x000fe4000f8e020a */
[----:B------:R-:W-:Y:S01]  /*11400*/  PLOP3.LUT P1, PT, PT, PT, UP0, 0x80, 0x0 ;  /* 0x000000000000781c */ /* 0x000fe20003f2f008 */
[----:B------:R-:W-:Y:S01]  /*11410*/  @UP1 ULDC UR12, c[0x0][0x450] ;  /* 0x00011400000c1ab9 */ /* 0x000fe20000000800 */
[----:B------:R-:W-:Y:S02]  /*11420*/  UP2UR UR50, UPR, URZ, 0x2 ;  /* 0x000000023f327883 */ /* 0x000fe40008000000 */
[----:B-1----:R-:W-:-:S04]  /*11430*/  UIMAD UR43, UR43, 0xc0, URZ ;  /* 0x000000c02b2b78a4 */ /* 0x002fc8000f8e023f */
[----:B------:R-:W-:-:S04]  /*11440*/  UIADD3 UR8, UR43, 0xbf, URZ ;  /* 0x000000bf2b087890 */ /* 0x000fc8000fffe03f */
[----:B------:R-:W-:Y:S02]  /*11450*/  UIMAD.WIDE.U32 UR6, UR8, UR7, URZ ;  /* 0x00000007080672a5 */ /* 0x000fe4000f8e003f */
[----:B------:R-:W-:Y:S02]  /*11460*/  UIADD3 UR6, UR40, 0x1, -UR11 ;  /* 0x0000000128067890 */ /* 0x000fe4000fffe80b */
[----:B------:R-:W-:Y:S02]  /*11470*/  @UP1 USHF.R.U32.HI UR8, URZ, UR12, UR7 ;  /* 0x0000000c3f081299 */ /* 0x000fe40008011607 */
[----:B------:R-:W-:Y:S02]  /*11480*/  USHF.R.S32.HI UR7, URZ, 0x1f, UR9 ;  /* 0x0000001f3f077899 */ /* 0x000fe40008011409 */
[----:B------:R-:W-:Y:S02]  /*11490*/  UIADD3 UR6, UR6, UR8, URZ ;  /* 0x0000000806067290 */ /* 0x000fe4000fffe03f */
[----:B------:R-:W-:-:S02]  /*114a0*/  ULEA.HI UR7, UR7, UR9, URZ, 0x7 ;  /* 0x0000000907077291 */ /* 0x000fc4000f8f383f */
[----:B------:R-:W-:Y:S02]  /*114b0*/  UIADD3 UR4, UR6, UR4, URZ ;  /* 0x0000000406047290 */ /* 0x000fe4000fffe03f */
[----:B------:R-:W-:Y:S01]  /*114c0*/  USHF.R.S32.HI UR44, URZ, 0x7, UR7 ;  /* 0x000000073f2c7899 */ /* 0x000fe20008011407 */
[----:B0-----:R-:W-:Y:S11]  /*114d0*/  @!P1 BRA `(.L_x_852) ;  /* 0x0000000000449947 */ /* 0x001ff60003800000 */
        /* <DEDUP_REMOVED lines=10> */
.L_x_853:
[----:B------:R-:W-:-:S11]  /*11580*/  UISETP.NE.AND UP0, UPT, UR5, 0x1, UPT ;  /* 0x000000010500788c */ /* 0x000fd6000bf05270 */
[----:B------:R-:W-:Y:S02]  /*11590*/  @UP0 ULDC.64 UR12, c[0x0][0x9e8] ;  /* 0x00027a00000c0ab9 */ /* 0x000fe40000000a00 */
[----:B------:R-:W-:-:S04]  /*115a0*/  UIMAD.WIDE.U32 UR6, UR8, UR12, URZ ;  /* 0x0000000c080672a5 */ /* 0x000fc8000f8e003f */
[----:B------:R-:W-:-:S12]  /*115b0*/  @UP0 USHF.R.U32.HI UR8, URZ, UR13, UR7 ;  /* 0x0000000d3f080299 */ /* 0x000fd80008011607 */
.L_x_854:
[----:B------:R-:W-:-:S04]  /*115c0*/  UIMAD UR8, UR8, UR5, UR5 ;  /* 0x00000005080872a4 */ /* 0x000fc8000f8e0205 */
[----:B------:R-:W-:-:S04]  /*115d0*/  UISETP.LT.AND UP0, UPT, UR4, UR8, UPT ;  /* 0x000000080400728c */ /* 0x000fc8000bf01270 */
[----:B------:R-:W-:-:S12]  /*115e0*/  USEL UR4, UR4, UR8, UP0 ;  /* 0x0000000804047287 */ /* 0x000fd80008000000 */
.L_x_852:
[----:B------:R-:W-:Y:S02]  /*115f0*/  UISETP.NE.AND UP0, UPT, UR50, URZ, UPT ;  /* 0x0000003f3200728c */ /* 0x000fe4000bf05270 */
[----:B------:R-:W-:-:S04]  /*11600*/  UIADD3 UR4, UR4, 0x7f, URZ ;  /* 0x0000007f04047890 */ /* 0x000fc8000fffe03f */
[----:B------:R-:W-:-:S04]  /*11610*/  USHF.R.S32.HI UR8, URZ, 0x1f, UR4 ;  /* 0x0000001f3f087899 */ /* 0x000fc80008011404 */
[----:B------:R-:W-:Y:S01]  /*11620*/  ULEA.HI UR8, UR8, UR4, URZ, 0x7 ;  /* 0x0000000408087291 */ /* 0x000fe2000f8f383f */
[----:B------:R-:W-:Y:S01]  /*11630*/  @UP0 ULDC UR6, c[0x0][0x44c] ;  /* 0x0001130000060ab9 */ /* 0x000fe20000000800 */
[----:B------:R-:W-:Y:S01]  /*11640*/  @UP0 ULDC UR9, c[0x0][0x450] ;  /* 0x0001140000090ab9 */ /* 0x000fe20000000800 */
[----:B------:R-:W-:Y:S02]  /*11650*/  UIMAD.WIDE.U32 UR6, UR43, UR6, URZ ;  /* 0x000000062b0672a5 */ /* 0x000fe4000f8e003f */
[----:B------:R-:W-:Y:S01]  /*11660*/  UMOV UR4, UR43 ;  /* 0x0000002b00047c82 */ /* 0x000fe20008000000 */
[----:B------:R-:W-:Y:S02]  /*11670*/  USHF.R.S32.HI UR45, URZ, 0x7, UR8 ;  /* 0x000000073f2d7899 */ /* 0x000fe40008011408 */
[----:B------:R-:W-:Y:S02]  /*11680*/  @UP0 USHF.R.U32.HI UR4, URZ, UR9, UR7 ;  /* 0x000000093f040299 */ /* 0x000fe40008011607 */
[----:B------:R-:W-:-:S02]  /*11690*/  UISETP.LT.AND UP0, UPT, UR44, UR45, UPT ;  /* 0x0000002d2c00728c */ /* 0x000fc4000bf01270 */
[----:B------:R-:W-:Y:S01]  /*116a0*/  UIADD3 UR4, UR4, -UR11, UR40 ;  /* 0x8000000b04047290 */ /* 0x000fe2000fffe028 */
[----:B------:R-:W-:Y:S01]  /*116b0*/  ULDC UR8, c[0x0][0x9dc] ;  /* 0x0002770000087ab9 */ /* 0x000fe20000000800 */
[----:B------:R-:W-:Y:S02]  /*116c0*/  USEL UR12, UR44, UR45, UP0 ;  /* 0x0000002d2c0c7287 */ /* 0x000fe40008000000 */
[----:B------:R-:W-:Y:S01]  /*116d0*/  UIADD3 UR8, UR4, -UR8, URZ ;  /* 0x8000000804087290 */ /* 0x000fe2000fffe03f */
[----:B------:R-:W-:Y:S11]  /*116e0*/  @!P1 BRA `(.L_x_855) ;  /* 0x0000000000449947 */ /* 0x000ff60003800000 */
        /* <DEDUP_REMOVED lines=10> */
.L_x_856:
[----:B------:R-:W-:-:S11]  /*11790*/  UISETP.NE.AND UP0, UPT, UR5, 0x1, UPT ;  /* 0x000000010500788c */ /* 0x000fd6000bf05270 */
[----:B------:R-:W-:Y:S02]  /*117a0*/  @UP0 ULDC.64 UR10, c[0x0][0x9e8] ;  /* 0x00027a00000a0ab9 */ /* 0x000fe40000000a00 */
[----:B------:R-:W-:-:S04]  /*117b0*/  UIMAD.WIDE.U32 UR6, UR4, UR10, URZ ;  /* 0x0000000a040672a5 */ /* 0x000fc8000f8e003f */
[----:B------:R-:W-:-:S12]  /*117c0*/  @UP0 USHF.R.U32.HI UR4, URZ, UR11, UR7 ;  /* 0x0000000b3f040299 */ /* 0x000fd80008011607 */
.L_x_857:
[----:B------:R-:W-:-:S04]  /*117d0*/  UIMAD UR4, UR4, UR5, URZ ;  /* 0x00000005040472a4 */ /* 0x000fc8000f8e023f */
[----:B------:R-:W-:-:S04]  /*117e0*/  UISETP.LT.AND UP0, UPT, UR8, UR4, UPT ;  /* 0x000000040800728c */ /* 0x000fc8000bf01270 */
[----:B------:R-:W-:-:S12]  /*117f0*/  USEL UR8, UR8, UR4, !UP0 ;  /* 0x0000000408087287 */ /* 0x000fd8000c000000 */
.L_x_855:
[----:B------:R-:W-:Y:S02]  /*11800*/  USHF.R.S32.HI UR4, URZ, 0x1f, UR8 ;  /* 0x0000001f3f047899 */ /* 0x000fe40008011408 */
[----:B------:R-:W-:Y:S02]  /*11810*/  USHF.R.U32.HI UR9, URZ, 0x10, UR47 ;  /* 0x000000103f097899 */ /* 0x000fe4000801162f */
[----:B------:R-:W-:Y:S02]  /*11820*/  ULEA.HI UR4, UR4, UR8, URZ, 0x7 ;  /* 0x0000000804047291 */ /* 0x000fe4000f8f383f */
[----:B------:R-:W-:Y:S02]  /*11830*/  ULOP3.LUT UR47, UR47, 0xffff, URZ, 0xc0, !UPT ;  /* 0x0000ffff2f2f7892 */ /* 0x000fe4000f8ec03f */
[----:B------:R-:W-:Y:S01]  /*11840*/  USHF.R.S32.HI UR4, URZ, 0x7, UR4 ;  /* 0x000000073f047899 */ /* 0x000fe20008011404 */
[----:B------:R-:W-:-:S03]  /*11850*/  UMOV UR39, URZ ;  /* 0x0000003f00277c82 */ /* 0x000fc60008000000 */
[----:B------:R-:W-:-:S04]  /*11860*/  UISETP.LT.AND UP0, UPT, URZ, UR4, UPT ;  /* 0x000000043f00728c */ /* 0x000fc8000bf01270 */
[----:B------:R-:W-:Y:S02]  /*11870*/  USEL UR46, URZ, UR4, !UP0 ;  /* 0x000000043f2e7287 */ /* 0x000fe4000c000000 */
[----:B------:R-:W-:Y:S02]  /*11880*/  UISETP.NE.AND UP0, UPT, UR9, URZ, UPT ;  /* 0x0000003f0900728c */ /* 0x000fe4000bf05270 */
[----:B------:R-:W-:-:S06]  /*11890*/  UISETP.GT.AND UP1, UPT, UR12, UR46, UPT ;  /* 0x0000002e0c00728c */ /* 0x000fcc000bf24270 */
[----:B------:R-:W-:-:S03]  /*118a0*/  PLOP3.LUT P0, PT, PT, PT, UP1, 0x80, 0x0 ;  /* 0x000000000000781c */ /* 0x000fc60003f0f018 */
[----:B------:R-:W-:-:S10]  /*118b0*/  @!UP0 ULDC UR9, c[0x0][0x9f0] ;  /* 0x00027c0000098ab9 */ /* 0x000fd40000000800 */
[----:B------:R-:W-:Y:S05]  /*118c0*/  @!P0 BRA `(.L_x_858) ;  /* 0x00000000007c8947 */ /* 0x000fea0003800000 */
[----:B------:R-:W-:Y:S01]  /*118d0*/  IABS R0, UR9 ;  /* 0x0000000900007c13 */ /* 0x000fe20008000000 */
[----:B------:R-:W-:Y:S02]  /*118e0*/  UIADD3 UR4, UR9, -0x1, UR12 ;  /* 0xffffffff09047890 */ /* 0x000fe4000fffe00c */
[----:B------:R-:W-:Y:S02]  /*118f0*/  IABS R4, UR9 ;  /* 0x0000000900047c13 */ /* 0x000fe40008000000 */
[----:B------:R-:W-:Y:S01]  /*11900*/  R2UR UR10, R0 ;  /* 0x00000000000a72ca */ /* 0x000fe200000e0000 */
[----:B------:R-:W-:-:S03]  /*11910*/  UIADD3 UR6, -UR46, UR4, URZ ;  /* 0x000000042e067290 */ /* 0x000fc6000fffe13f */
[----:B------:R-:W-:-:S03]  /*11920*/  UMOV UR4, URZ ;  /* 0x0000003f00047c82 */ /* 0x000fc60008000000 */
[----:B------:R-:W-:Y:S01]  /*11930*/  IABS R3, UR6 ;  /* 0x0000000600037c13 */ /* 0x000fe20008000000 */
[----:B------:R-:W-:-:S03]  /*11940*/  ULOP3.LUT UR6, UR6, UR9, URZ, 0x3c, !UPT ;  /* 0x0000000906067292 */ /* 0x000fc6000f8e3c3f */
[----:B------:R-:W-:Y:S02]  /*11950*/  R2UR UR8, R3 ;  /* 0x00000000030872ca */ /* 0x000fe400000e0000 */
        /* <DEDUP_REMOVED lines=22> */
.L_x_858:
[----:B------:R-:W-:Y:S02]  /*11ac0*/  UIMAD UR51, UR47, UR39, UR46 ;  /* 0x000000272f3372a4 */ /* 0x000fe4000f8e022e */
[----:B------:R-:W-:Y:S02]  /*11ad0*/  IMAD.U32 R0, RZ, RZ, UR39 ;  /* 0x00000027ff007e24 */ /* 0x000fe4000f8e00ff */
[----:B------:R-:W-:Y:S02]  /*11ae0*/  IMAD.MOV.U32 R20, RZ, RZ, 0x1 ;  /* 0x00000001ff147424 */ /* 0x000fe400078e00ff */
[----:B------:R-:W-:Y:S02]  /*11af0*/  IMAD.MOV.U32 R2, RZ, RZ, 0x1 ;  /* 0x00000001ff027424 */ /* 0x000fe400078e00ff */
[----:B------:R-:W-:-:S05]  /*11b00*/  IMAD.U32 R17, RZ, RZ, UR51 ;  /* 0x00000033ff117e24 */ /* 0x000fca000f8e00ff */
[----:B------:R-:W-:Y:S01]  /*11b10*/  VIADDMNMX R17, R17, R0, UR12, PT ;  /* 0x0000000c11117e46 */ /* 0x000fe2000b800100 */
[----:B------:R-:W-:-:S03]  /*11b20*/  IMAD.MOV.U32 R0, RZ, RZ, RZ ;  /* 0x000000ffff007224 */ /* 0x000fc600078e00ff */
[----:B------:R-:W-:-:S13]  /*11b30*/  ISETP.GT.AND P0, PT, R17, UR51, PT ;  /* 0x0000003311007c0c */ /* 0x000fda000bf04270 */
        /* <DEDUP_REMOVED lines=25> */
.L_x_859:
[----:B------:R-:W-:-:S06]  /*11cd0*/  UIADD3 UR4, UR48, 0x6400, URZ ;  /* 0x0000640030047890 */ /* 0x000fcc000fffe03f */
[----:B------:R-:W-:-:S05]  /*11ce0*/  IMAD.U32 R16, RZ, RZ, UR4 ;  /* 0x00000004ff107e24 */ /* 0x000fca000f8e00ff */
        /* <DEDUP_REMOVED lines=18> */
.L_x_860:
        /* <DEDUP_REMOVED lines=20> */
.L_x_861:
        /* <DEDUP_REMOVED lines=18> */
.L_x_862:
        /* <DEDUP_REMOVED lines=10> */
[----:B------:R-:W-:Y:S02]  /*12110*/  LOP3.LUT R7, R22, 0x7f, RZ, 0xc0, !PT ;  /* 0x0000007f16077812 */ /* 0x000fe400078ec0ff */
[----:B------:R-:W-:Y:S02]  /*12120*/  LEA R6, R17, 0xffffff80, 0x7 ;  /* 0xffffff8011067811 */ /* 0x000fe400078e38ff */
[----:B------:R-:W-:Y:S02]  /*12130*/  LOP3.LUT R4, R0, 0x40, RZ, 0xc0, !PT ;  /* 0x0000004000047812 */ /* 0x000fe400078ec0ff */
[----:B------:R-:W-:Y:S02]  /*12140*/  SHF.R.U32.HI R27, RZ, 0x1, R7 ;  /* 0x00000001ff1b7819 */ /* 0x000fe40000011607 */
[----:B------:R-:W-:-:S02]  /*12150*/  LOP3.LUT R16, R16, 0xffffffef, RZ, 0xc0, !PT ;  /* 0xffffffef10107812 */ /* 0x000fc400078ec0ff */
[----:B------:R-:W-:Y:S01]  /*12160*/  IADD3 R9, R4, R27, R6 ;  /* 0x0000001b04097210 */ /* 0x000fe20007ffe006 */
[----:B------:R-:W1:Y:S01]  /*12170*/  @P1 LDC R5, c[0x0][0x434] ;  /* 0x00010d00ff051b82 */ /* 0x000e620000000800 */
[----:B------:R-:W-:Y:S02]  /*12180*/  @P1 LOP3.LUT R16, R16, 0x10, RZ, 0xfc, !PT ;  /* 0x0000001010101812 */ /* 0x000fe400078efcff */
[C---:B------:R-:W-:Y:S01]  /*12190*/  ISETP.GE.AND P0, PT, R9.reuse, UR40, PT ;  /* 0x0000002809007c0c */ /* 0x040fe2000bf06270 */
[----:B-----5:R-:W-:-:S04]  /*121a0*/  IMAD.IADD R10, R9, 0x1, R18 ;  /* 0x00000001090a7824 */ /* 0x020fc800078e0212 */
[----:B------:R-:W3:Y:S01]  /*121b0*/  @P1 LDC R13, c[0x0][0x438] ;  /* 0x00010e00ff0d1b82 */ /* 0x000ee20000000800 */
[----:B------:R-:W-:-:S07]  /*121c0*/  IMAD.MOV.U32 R11, RZ, RZ, R10 ;  /* 0x000000ffff0b7224 */ /* 0x000fce00078e000a */
[----:B------:R-:W4:Y:S01]  /*121d0*/  @!P0 LDC.64 R8, c[0x0][0x428] ;  /* 0x00010a00ff088b82 */ /* 0x000f220000000a00 */
[----:B-1----:R-:W-:-:S07]  /*121e0*/  @P1 IMAD.HI.U32 R0, R10, R5, RZ ;  /* 0x000000050a001227 */ /* 0x002fce00078e00ff */
[----:B------:R-:W1:Y:S01]  /*121f0*/  @!P0 LDC.64 R4, c[0x0][0x418] ;  /* 0x00010600ff048b82 */ /* 0x000e620000000a00 */
[----:B---3--:R-:W-:-:S04]  /*12200*/  @P1 SHF.R.U32.HI R11, RZ, R13, R0 ;  /* 0x0000000dff0b1219 */ /* 0x008fc80000011600 */
[--C-:B0-----:R-:W-:Y:S01]  /*12210*/  @!P0 SHF.R.S32.HI R3, RZ, 0x1f, R11.reuse ;  /* 0x0000001fff038819 */ /* 0x101fe2000001140b */
[----:B------:R-:W-:Y:S01]  /*12220*/  @!P0 IMAD.MOV.U32 R2, RZ, RZ, R11 ;  /* 0x000000ffff028224 */ /* 0x000fe200078e000b */
[----:B------:R-:W-:Y:S01]  /*12230*/  UMOV UR4, 0xffffffff ;  /* 0xffffffff00047882 */ /* 0x000fe20000000000 */
[----:B--2---:R-:W-:Y:S02]  /*12240*/  SHF.R.S32.HI R28, RZ, 0x1f, R23 ;  /* 0x0000001fff1c7819 */ /* 0x004fe40000011417 */
[----:B----4-:R-:W-:-:S04]  /*12250*/  @!P0 IMAD.WIDE.U32 R2, R23, R8, R2 ;  /* 0x0000000817028225 */ /* 0x010fc800078e0002 */
[----:B------:R-:W-:Y:S01]  /*12260*/  @!P0 IMAD R0, R28, R8, RZ ;  /* 0x000000081c008224 */ /* 0x000fe200078e02ff */
[----:B-1----:R-:W-:-:S03]  /*12270*/  @!P0 LEA R4, P1, R2, R4, 0x2 ;  /* 0x0000000402048211 */ /* 0x002fc600078210ff */
[----:B------:R-:W-:-:S04]  /*12280*/  @!P0 IMAD R9, R23, R9, R0 ;  /* 0x0000000917098224 */ /* 0x000fc800078e0200 */
[----:B------:R-:W-:Y:S02]  /*12290*/  @!P0 IMAD.IADD R0, R3, 0x1, R9 ;  /* 0x0000000103008824 */ /* 0x000fe400078e0209 */
[----:B------:R-:W-:Y:S01]  /*122a0*/  IMAD.MOV R3, RZ, RZ, -R11 ;  /* 0x000000ffff037224 */ /* 0x000fe200078e0a0b */
[----:B------:R-:W0:Y:S02]  /*122b0*/  LDC R9, c[0x0][0x2f4] ;  /* 0x0000bd00ff097b82 */ /* 0x000e240000000800 */
[----:B------:R-:W-:Y:S01]  /*122c0*/  @!P0 LEA.HI.X R5, R2, R5, R0, 0x2, P1 ;  /* 0x0000000502058211 */ /* 0x000fe200008f1400 */
[----:B------:R-:W-:Y:S01]  /*122d0*/  IMAD.MOV.U32 R0, RZ, RZ, RZ ;  /* 0x000000ffff007224 */ /* 0x000fe200078e00ff */
[----:B------:R-:W-:Y:S01]  /*122e0*/  SHF.R.U32.HI R2, RZ, 0x1, R22 ;  /* 0x00000001ff027819 */ /* 0x000fe20000011616 */
[----:B------:R-:W-:-:S04]  /*122f0*/  IMAD.SHL.U32 R8, R22, 0x80, RZ ;  /* 0x0000008016087824 */ /* 0x000fc800078e00ff */
[----:B------:R1:W5:Y:S01]  /*12300*/  @!P0 LDG.E R0, desc[UR36][R4.64] ;  /* 0x0000002404008981 */ /* 0x000362000c1e1900 */
[----:B------:R-:W-:Y:S01]  /*12310*/  LOP3.LUT R29, R8, 0x400, RZ, 0xc0, !PT ;  /* 0x00000400081d7812 */ /* 0x000fe200078ec0ff */
[----:B-1----:R-:W-:Y:S01]  /*12320*/  IMAD R4, R12, R3, R10 ;  /* 0x000000030c047224 */ /* 0x002fe200078e020a */
[----:B------:R-:W-:Y:S01]  /*12330*/  LOP3.LUT R3, R2, 0x20, RZ, 0xc0, !PT ;  /* 0x0000002002037812 */ /* 0x000fe200078ec0ff */
[----:B------:R-:W-:Y:S02]  /*12340*/  IMAD.SHL.U32 R10, R19, 0x800, RZ ;  /* 0x00000800130a7824 */ /* 0x000fe400078e00ff */
[C---:B------:R-:W-:Y:S01]  /*12350*/  IMAD.SHL.U32 R12, R22.reuse, 0x4, RZ ;  /* 0x00000004160c7824 */ /* 0x040fe200078e00ff */
        /* <DEDUP_REMOVED lines=12> */
.L_x_915:
[----:B------:R-:W-:Y:S01]  /*12420*/  ULOP3.LUT UR4, UR38, 0x2, URZ, 0xfc, !UPT ;  /* 0x0000000226047892 */ /* 0x000fe2000f8efc3f */
[----:B------:R-:W-:Y:S02]  /*12430*/  LOP3.LUT R8, R8, 0x70, R5, 0x78, !PT ;  /* 0x0000007008087812 */ /* 0x000fe400078e7805 */
[----:B------:R-:W-:Y:S02]  /*12440*/  LOP3.LUT R16, R16, 0xfffffffe, RZ, 0xc0, !PT ;  /* 0xfffffffe10107812 */ /* 0x000fe400078ec0ff */
[----:B------:R-:W-:Y:S01]  /*12450*/  LOP3.LUT R29, R29, R8, RZ, 0xfc, !PT ;  /* 0x000000081d1d7212 */ /* 0x000fe200078efcff */
[----:B------:R-:W-:Y:S01]  /*12460*/  IMAD.U32 R11, RZ, RZ, UR4 ;  /* 0x00000004ff0b7e24 */ /* 0x000fe2000f8e00ff */
[----:B------:R-:W-:Y:S02]  /*12470*/  LOP3.LUT R8, R5, 0x10, RZ, 0xc0, !PT ;  /* 0x0000001005087812 */ /* 0x000fe400078ec0ff */
[----:B------:R-:W-:Y:S02]  /*12480*/  LOP3.LUT R7, R10, R7, RZ, 0xfc, !PT ;  /* 0x000000070a077212 */ /* 0x000fe400078efcff */
[----:B------:R-:W-:-:S02]  /*12490*/  ISETP.NE.AND P1, PT, R11, 0x3, PT ;  /* 0x000000030b00780c */ /* 0x000fc40003f25270 */
[CC--:B0-----:R-:W-:Y:S01]  /*124a0*/  ISETP.GE.AND P4, PT, R8.reuse, R9.reuse, PT ;  /* 0x000000090800720c */ /* 0x0c1fe20003f86270 */
[----:B------:R0:W-:Y:S01]  /*124b0*/  STL [R1], R7 ;  /* 0x0000000701007387 */ /* 0x0001e20000100800 */
[C---:B------:R-:W-:Y:S02]  /*124c0*/  LOP3.LUT R25, R8.reuse, 0x20, RZ, 0xfc, !PT ;  /* 0x0000002008197812 */ /* 0x040fe400078efcff */
[----:B------:R-:W-:Y:S02]  /*124d0*/  LOP3.LUT R24, R8, 0x40, RZ, 0xfc, !PT ;  /* 0x0000004008187812 */ /* 0x000fe400078efcff */
[-C--:B------:R-:W-:Y:S02]  /*124e0*/  ISETP.GE.AND P3, PT, R25, R9.reuse, PT ;  /* 0x000000091900720c */ /* 0x080fe40003f66270 */
[----:B------:R-:W-:Y:S02]  /*124f0*/  ISETP.GE.AND P2, PT, R24, R9, PT ;  /* 0x000000091800720c */ /* 0x000fe40003f46270 */
[----:B------:R-:W-:Y:S01]  /*12500*/  LOP3.LUT P0, RZ, R22, 0x4, RZ, 0xc0, !PT ;  /* 0x0000000416ff7812 */ /* 0x000fe2000780c0ff */
[----:B0-----:R-:W-:Y:S01]  /*12510*/  IMAD.MOV.U32 R7, RZ, RZ, 0x40 ;  /* 0x00000040ff077424 */ /* 0x001fe200078e00ff */
[----:B------:R-:W-:-:S02]  /*12520*/  @P1 LOP3.LUT R16, R16, 0x1, RZ, 0xfc, !PT ;  /* 0x0000000110101812 */ /* 0x000fc400078efcff */
[----:B------:R-:W-:Y:S01]  /*12530*/  SHF.R.U32.HI R5, RZ, 0x3, R22 ;  /* 0x00000003ff057819 */ /* 0x000fe20000011616 */
[----:B------:R-:W-:Y:S01]  /*12540*/  IMAD.U32 R22, RZ, RZ, UR42 ;  /* 0x0000002aff167e24 */ /* 0x000fe2000f8e00ff */
[----:B------:R-:W-:Y:S02]  /*12550*/  LOP3.LUT R16, R16, 0xfffffff7, RZ, 0xc0, !PT ;  /* 0xfffffff710107812 */ /* 0x000fe400078ec0ff */
[----:B------:R-:W-:Y:S02]  /*12560*/  LOP3.LUT R5, R5, 0x1, RZ, 0xc0, !PT ;  /* 0x0000000105057812 */ /* 0x000fe400078ec0ff */
[----:B------:R-:W-:Y:S02]  /*12570*/  @P4 LOP3.LUT R16, R16, 0x8, RZ, 0xfc, !PT ;  /* 0x0000000810104812 */ /* 0x000fe400078efcff */
[----:B------:R-:W-:Y:S02]  /*12580*/  SHF.R.S32.HI R22, RZ, 0x1f, R22 ;  /* 0x0000001fff167819 */ /* 0x000fe40000011416 */
[----:B------:R-:W-:-:S02]  /*12590*/  LOP3.LUT R16, R16, 0xfffffffb, RZ, 0xc0, !PT ;  /* 0xfffffffb10107812 */ /* 0x000fc400078ec0ff */
[----:B------:R-:W-:Y:S02]  /*125a0*/  SEL R7, R7, 0xffffffc0, !P0 ;  /* 0xffffffc007077807 */ /* 0x000fe40004000000 */
[----:B------:R-:W-:-:S04]  /*125b0*/  @P3 LOP3.LUT R16, R16, 0x4, RZ, 0xfc, !PT ;  /* 0x0000000410103812 */ /* 0x000fc800078efcff */
[----:B------:R-:W-:-:S04]  /*125c0*/  LOP3.LUT R16, R16, 0xfffffffd, RZ, 0xc0, !PT ;  /* 0xfffffffd10107812 */ /* 0x000fc800078ec0ff */
[----:B------:R-:W-:Y:S01]  /*125d0*/  @P2 LOP3.LUT R16, R16, 0x2, RZ, 0xfc, !PT ;  /* 0x0000000210102812 */ /* 0x000fe200078efcff */
[----:B------:R-:W-:Y:S06]  /*125e0*/  @!P1 BRA `(.L_x_864) ;  /* 0x0000000000049947 */ /* 0x000fec0003800000 */
[----:B------:R-:W-:Y:S01]  /*125f0*/  BPT.TRAP 0x1 ;  /* 0x000000040000795c */ /* 0x000fe20000300000 */
.L_x_864:
        /* <DEDUP_REMOVED lines=11> */
.L_x_916:
        /* <DEDUP_REMOVED lines=8> */
[----:B------:R-:W-:-:S02]  /*12730*/  ISETP.GE.AND P0, PT, R6, 0x1, PT ;  /* 0x000000010600780c */ /* 0x000fc40003f06270 */
[----:B------:R-:W-:Y:S01]  /*12740*/  IMAD.IADD R3, R3, 0x1, R7 ;  /* 0x0000000103037824 */ /* 0x000fe200078e0207 */
        /* <DEDUP_REMOVED lines=9> */
[----:B------:R-:W-:Y:S01]  /*127e0*/  ULDC.64 UR6, c[0x0][0x318] ;  /* 0x0000c60000067ab9 */ /* 0x000fe20000000a00 */
[----:B------:R-:W-:Y:S01]  /*127f0*/  IMAD.WIDE.U32 R2, R8, UR42, R2 ;  /* 0x0000002a08027c25 */ /* 0x000fe2000f8e0002 */
[----:B------:R-:W-:Y:S01]  /*12800*/  UIMAD UR4, UR42, UR5, UR4 ;  /* 0x000000052a0472a4 */ /* 0x000fe2000f8e0204 */
[----:B------:R-:W-:Y:S02]  /*12810*/  LOP3.LUT R20, R20, 0x10, RZ, 0xc0, !PT ;  /* 0x0000001014147812 */ /* 0x000fe400078ec0ff */
        /* <DEDUP_REMOVED lines=12> */
[----:B------:R-:W-:Y:S01]  /*128e0*/  ISETP.GE.AND P3, PT, R25, R11, PT ;  /* 0x0000000b1900720c */ /* 0x000fe20003f66270 */
[----:B--2---:R-:W-:Y:S01]  /*128f0*/  IMAD.X R3, RZ, RZ, R3, P1 ;  /* 0x000000ffff037224 */ /* 0x004fe200008e0603 */
        /* <DEDUP_REMOVED lines=9> */
.L_x_922:
        /* <DEDUP_REMOVED lines=20> */
.L_x_867:
[----:B------:R-:W-:Y:S01]  /*12ad0*/  SYNCS.ARRIVE.TRANS64.A1T0 RZ, [UR48+0x17070], RZ ;  /* 0x017070ffffff79a7 */ /* 0x000fe20008100030 */
[----:B------:R-:W-:Y:S05]  /*12ae0*/  @!P6 BRA `(.L_x_868) ;  /* 0x000000000004e947 */ /* 0x000fea0003800000 */
[----:B------:R-:W-:Y:S01]  /*12af0*/  BPT.TRAP 0x1 ;  /* 0x000000040000795c */ /* 0x000fe20000300000 */
.L_x_868:
[----:B------:R-:W0:Y:S02]  /*12b00*/  SYNCS.PHASECHK.TRANS64.TRYWAIT P1, [UR48+0x17040], R10 ;  /* 0x0170400aff0075a7 */ /* 0x000e240008020170 */
[----:B0-----:R-:W-:Y:S05]  /*12b10*/  @!P1 BRA `(.L_x_869) ;  /* 0x0000002c009c9947 */ /* 0x001fea0003800000 */
.L_x_923:
        /* <DEDUP_REMOVED lines=18> */
[----:B------:R-:W-:Y:S01]  /*12c40*/  UIMAD UR4, UR42, UR5, UR4 ;  /* 0x000000052a0472a4 */ /* 0x000fe2000f8e0204 */
[-C--:B--2---:R-:W-:Y:S01]  /*12c50*/  ISETP.GE.AND P3, PT, R24, R8.reuse, PT ;  /* 0x000000081800720c */ /* 0x084fe20003f66270 */
        /* <DEDUP_REMOVED lines=13> */
[----:B-1----:R-:W-:Y:S02]  /*12d30*/  @P0 IMAD.X R3, RZ, RZ, R2, P1 ;  /* 0x000000ffff030224 */ /* 0x002fe400008e0602 */
[----:B------:R-:W-:Y:S02]  /*12d40*/  @P0 IMAD.MOV.U32 R2, RZ, RZ, R14 ;  /* 0x000000ffff020224 */ /* 0x000fe400078e000e */
[----:B------:R2:W0:Y:S04]  /*12d50*/  SHFL.IDX PT, R14, R0, 0x1, 0x1e1f ;  /* 0x003e1f00000e7f89 */ /* 0x00042800000e0000 */
[----:B------:R2:W-:Y:S04]  /*12d60*/  @P0 LDGSTS.E.BYPASS.LTC128B.128 [R19+0x10c00], desc[UR36][R2.64], !P5 ;  /* 0x10c0000002130fae */ /* 0x0005e8000e901d64 */
[----:B------:R2:W-:Y:S04]  /*12d70*/  @P0 LDGSTS.E.BYPASS.LTC128B.128 [R19+0x11c00], desc[UR36][R2.64+0x20], !P4 ;  /* 0x11c0002002130fae */ /* 0x0005e8000e101d64 */
[----:B---3--:R2:W-:Y:S02]  /*12d80*/  @P0 LDGSTS.E.BYPASS.LTC128B.128 [R19+0x12c00], desc[UR36][R2.64+0x40], !P3 ;  /* 0x12c0004002130fae */ /* 0x0085e4000d901d64 */
.L_x_929:
        /* <DEDUP_REMOVED lines=17> */
.L_x_871:
        /* <DEDUP_REMOVED lines=29> */
.L_x_872:
[----:B------:R-:W0:Y:S01]  /*13070*/  S2R R20, SR_TID.X ;  /* 0x0000000000147919 */ /* 0x000e220000002100 */
[----:B------:R-:W-:Y:S01]  /*13080*/  UISETP.NE.AND UP0, UPT, UR50, URZ, UPT ;  /* 0x0000003f3200728c */ /* 0x000fe2000bf05270 */
[----:B------:R-:W-:Y:S01]  /*13090*/  IMAD.U32 R4, RZ, RZ, UR40 ;  /* 0x00000028ff047e24 */ /* 0x000fe2000f8e00ff */
[----:B------:R-:W1:Y:S01]  /*130a0*/  LDC R8, c[0x0][0x448] ;  /* 0x00011200ff087b82 */ /* 0x000e620000000800 */
[----:B------:R-:W-:Y:S01]  /*130b0*/  IMAD.U32 R3, RZ, RZ, UR49 ;  /* 0x00000031ff037e24 */ /* 0x000fe2000f8e00ff */
[----:B------:R-:W-:Y:S01]  /*130c0*/  ULDC.64 UR6, c[0x0][0x2c8] ;  /* 0x0000b20000067ab9 */ /* 0x000fe20000000a00 */
[----:B------:R-:W-:Y:S01]  /*130d0*/  IMAD.MOV.U32 R2, RZ, RZ, R4 ;  /* 0x000000ffff027224 */ /* 0x000fe200078e0004 */
[----:B------:R-:W-:Y:S01]  /*130e0*/  PLOP3.LUT P0, PT, PT, PT, UP0, 0x80, 0x0 ;  /* 0x000000000000781c */ /* 0x000fe20003f0f008 */
[----:B------:R-:W-:Y:S01]  /*130f0*/  IMAD.U32 R5, RZ, RZ, UR41 ;  /* 0x00000029ff057e24 */ /* 0x000fe2000f8e00ff */
[----:B------:R-:W-:Y:S01]  /*13100*/  PLOP3.LUT P1, PT, PT, PT, UP0, 0x80, 0x0 ;  /* 0x000000000000781c */ /* 0x000fe20003f2f008 */
[----:B------:R-:W-:-:S02]  /*13110*/  ULDC.64 UR8, c[0x0][0x280] ;  /* 0x0000a00000087ab9 */ /* 0x000fc40000000a00 */
[----:B------:R-:W-:Y:S01]  /*13120*/  @UP0 ULDC UR4, c[0x0][0x44c] ;  /* 0x0001130000040ab9 */ /* 0x000fe20000000800 */
[----:B------:R-:W-:Y:S01]  /*13130*/  @UP0 ULDC UR10, c[0x0][0x44c] ;  /* 0x00011300000a0ab9 */ /* 0x000fe20000000800 */
[----:B0-----:R-:W-:-:S05]  /*13140*/  IMAD.SHL.U32 R20, R20, 0x40, RZ ;  /* 0x0000004014147824 */ /* 0x001fca00078e00ff */
[----:B------:R-:W-:-:S04]  /*13150*/  LOP3.LUT R20, R20, 0x40, RZ, 0xc0, !PT ;  /* 0x0000004014147812 */ /* 0x000fc800078ec0ff */
[----:B------:R-:W-:Y:S02]  /*13160*/  IADD3 R6, R27, UR43, R20 ;  /* 0x0000002b1b067c10 */ /* 0x000fe4000fffe014 */
[----:B------:R-:W0:Y:S03]  /*13170*/  S2R R20, SR_CTAID.Z ;  /* 0x0000000000147919 */ /* 0x000e260000002700 */
[----:B------:R-:W-:Y:S01]  /*13180*/  @P0 IMAD.HI.U32 R4, R6, UR4, RZ ;  /* 0x0000000406040c27 */ /* 0x000fe2000f8e00ff */
[----:B------:R-:W-:-:S03]  /*13190*/  @UP0 ULDC UR4, c[0x0][0x450] ;  /* 0x0001140000040ab9 */ /* 0x000fc60000000800 */
[----:B------:R-:W-:Y:S01]  /*131a0*/  IMAD.MOV.U32 R0, RZ, RZ, R6 ;  /* 0x000000ffff007224 */ /* 0x000fe200078e0006 */
[----:B------:R-:W-:Y:S01]  /*131b0*/  @P1 SHF.R.U32.HI R0, RZ, UR4, R4 ;  /* 0x00000004ff001c19 */ /* 0x000fe20008011604 */
[----:B------:R-:W-:Y:S01]  /*131c0*/  ULDC.64 UR4, c[0x0][0x2e0] ;  /* 0x0000b80000047ab9 */ /* 0x000fe20000000a00 */
[----:B------:R-:W-:-:S03]  /*131d0*/  PLOP3.LUT P1, PT, PT, PT, UP0, 0x80, 0x0 ;  /* 0x000000000000781c */ /* 0x000fc60003f2f008 */
[----:B------:R-:W-:Y:S01]  /*131e0*/  IMAD.MOV R7, RZ, RZ, -R0 ;  /* 0x000000ffff077224 */ /* 0x000fe200078e0a00 */
[----:B0-----:R-:W-:Y:S02]  /*131f0*/  SHF.R.S32.HI R21, RZ, 0x1f, R20 ;  /* 0x0000001fff157819 */ /* 0x001fe40000011414 */
[----:B------:R-:W0:Y:S03]  /*13200*/  S2R R20, SR_CTAID.Z ;  /* 0x0000000000147919 */ /* 0x000e260000002700 */
[----:B------:R-:W-:-:S04]  /*13210*/  IMAD R4, R21, UR4, RZ ;  /* 0x0000000415047c24 */ /* 0x000fc8000f8e02ff */
[C---:B0-----:R-:W-:Y:S01]  /*13220*/  IMAD R5, R20.reuse, UR5, R4 ;  /* 0x0000000514057c24 */ /* 0x041fe2000f8e0204 */
[----:B------:R-:W-:Y:S01]  /*13230*/  SHF.R.S32.HI R4, RZ, 0x1f, R0 ;  /* 0x0000001fff047819 */ /* 0x000fe20000011400 */
[----:B------:R-:W-:Y:S01]  /*13240*/  IMAD.WIDE.U32 R2, R20, UR4, R2 ;  /* 0x0000000414027c25 */ /* 0x000fe2000f8e0002 */
[----:B------:R-:W-:Y:S01]  /*13250*/  ULDC.64 UR4, c[0x0][0x2d0] ;  /* 0x0000b40000047ab9 */ /* 0x000fe20000000a00 */
[----:B------:R-:W0:Y:S02]  /*13260*/  S2R R20, SR_TID.X ;  /* 0x0000000000147919 */ /* 0x000e240000002100 */
[----:B------:R-:W-:Y:S02]  /*13270*/  IMAD.IADD R3, R3, 0x1, R5 ;  /* 0x0000000103037824 */ /* 0x000fe400078e0205 */
[----:B------:R-:W-:Y:S02]  /*13280*/  IMAD R9, R4, UR4, RZ ;  /* 0x0000000404097c24 */ /* 0x000fe4000f8e02ff */
[----:B------:R-:W-:-:S04]  /*13290*/  IMAD.WIDE.U32 R4, R0, UR4, R2 ;  /* 0x0000000400047c25 */ /* 0x000fc8000f8e0002 */
[----:B------:R-:W-:Y:S02]  /*132a0*/  IMAD R9, R0, UR5, R9 ;  /* 0x0000000500097c24 */ /* 0x000fe4000f8e0209 */
[----:B-1----:R-:W-:Y:S02]  /*132b0*/  IMAD R0, R8, R7, R6 ;  /* 0x0000000708007224 */ /* 0x002fe400078e0206 */
[----:B------:R-:W-:Y:S02]  /*132c0*/  IMAD.IADD R5, R5, 0x1, R9 ;  /* 0x0000000105057824 */ /* 0x000fe400078e0209 */
[----:B------:R-:W-:Y:S01]  /*132d0*/  VIADD R6, R6, 0x80 ;  /* 0x0000008006067836 */ /* 0x000fe20000000000 */
[----:B------:R-:W-:Y:S01]  /*132e0*/  SHF.R.S32.HI R7, RZ, 0x1f, R0 ;  /* 0x0000001fff077819 */ /* 0x000fe20000011400 */
[----:B------:R-:W-:-:S04]  /*132f0*/  IMAD.WIDE.U32 R4, R0, UR6, R4 ;  /* 0x0000000600047c25 */ /* 0x000fc8000f8e0004 */
[----:B------:R-:W-:-:S04]  /*13300*/  IMAD R7, R7, UR6, RZ ;  /* 0x0000000607077c24 */ /* 0x000fc8000f8e02ff */
[----:B------:R-:W-:Y:S01]  /*13310*/  IMAD R7, R0, UR7, R7 ;  /* 0x0000000700077c24 */ /* 0x000fe2000f8e0207 */
[----:B------:R-:W-:-:S04]  /*13320*/  IADD3 R0, P0, R4, UR8, RZ ;  /* 0x0000000804007c10 */ /* 0x000fc8000ff1e0ff */
[----:B------:R-:W-:Y:S01]  /*13330*/  IADD3.X R4, R5, UR9, R7, P0, !PT ;  /* 0x0000000905047c10 */ /* 0x000fe200087fe407 */
[----:B------:R-:W-:Y:S01]  /*13340*/  IMAD.MOV.U32 R5, RZ, RZ, R6 ;  /* 0x000000ffff057224 */ /* 0x000fe200078e0006 */
[----:B------:R-:W-:Y:S01]  /*13350*/  PLOP3.LUT P0, PT, PT, PT, UP0, 0x80, 0x0 ;  /* 0x000000000000781c */ /* 0x000fe20003f0f008 */
[----:B0-----:R-:W-:-:S05]  /*13360*/  IMAD.SHL.U32 R20, R20, 0x10, RZ ;  /* 0x0000001014147824 */ /* 0x001fca00078e00ff */
[----:B------:R-:W-:-:S07]  /*13370*/  LOP3.LUT R20, R20, 0x10, RZ, 0xc0, !PT ;  /* 0x0000001014147812 */ /* 0x000fce00078ec0ff */
[----:B------:R-:W-:Y:S01]  /*13380*/  @P0 IMAD.HI.U32 R7, R6, UR10, RZ ;  /* 0x0000000a06070c27 */ /* 0x000fe2000f8e00ff */
[----:B------:R-:W-:-:S04]  /*13390*/  @UP0 ULDC UR10, c[0x0][0x450] ;  /* 0x00011400000a0ab9 */ /* 0x000fc80000000800 */
[----:B------:R-:W-:-:S04]  /*133a0*/  @P1 SHF.R.U32.HI R5, RZ, UR10, R7 ;  /* 0x0000000aff051c19 */ /* 0x000fc80008011607 */
        /* <DEDUP_REMOVED lines=20> */
[----:B------:R-:W-:Y:S02]  /*134f0*/  ULDC UR4, c[0x0][0x288] ;  /* 0x0000a20000047ab9 */ /* 0x000fe40000000800 */
[----:B------:R-:W-:Y:S01]  /*13500*/  IMAD R7, R8, UR4, RZ ;  /* 0x0000000408077c24 */ /* 0x000fe2000f8e02ff */
[----:B------:R-:W1:Y:S01]  /*13510*/  SHFL.IDX PT, R2, R4, RZ, 0x1e1f ;  /* 0x001e1fff04027589 */ /* 0x000e6200000e0000 */
[----:B------:R-:W-:-:S03]  /*13520*/  VIADD R8, R27, UR43 ;  /* 0x0000002b1b087c36 */ /* 0x000fc60008000000 */
[----:B------:R-:W-:Y:S01]  /*13530*/  SHFL.IDX PT, R4, R4, 0x1, 0x1e1f ;  /* 0x003e1f0004047f89 */ /* 0x000fe200000e0000 */
[C---:B------:R-:W-:Y:S01]  /*13540*/  VIADD R10, R8.reuse, 0x40 ;  /* 0x00000040080a7836 */ /* 0x040fe20000000000 */
[----:B------:R-:W-:Y:S02]  /*13550*/  ISETP.GE.AND P1, PT, R8, R7, PT ;  /* 0x000000070800720c */ /* 0x000fe40003f26270 */
        /* <DEDUP_REMOVED lines=9> */
[----:B0-----:R-:W-:-:S05]  /*135f0*/  @!P1 IADD3 R14, P4, R20, R14, RZ ;  /* 0x0000000e140e9210 */ /* 0x001fca0007f9e0ff */
[----:B------:R-:W-:Y:S02]  /*13600*/  @!P1 IMAD.X R9, RZ, RZ, R4, P4 ;  /* 0x000000ffff099224 */ /* 0x000fe400020e0604 */
[----:B-1----:R-:W-:Y:S02]  /*13610*/  @!P1 IMAD.MOV.U32 R2, RZ, RZ, R14 ;  /* 0x000000ffff029224 */ /* 0x002fe400078e000e */
[----:B------:R-:W-:Y:S01]  /*13620*/  @!P1 IMAD.MOV.U32 R3, RZ, RZ, R9 ;  /* 0x000000ffff039224 */ /* 0x000fe200078e0009 */
[----:B------:R0:W1:Y:S04]  /*13630*/  SHFL.IDX PT, R14, R5, RZ, 0x1e1f ;  /* 0x001e1fff050e7589 */ /* 0x00006800000e0000 */
[----:B------:R0:W-:Y:S04]  /*13640*/  @!P1 LDGSTS.E.BYPASS.LTC128B.128 [R19+0xcc00], desc[UR36][R2.64], !P3 ;  /* 0x0cc0000002139fae */ /* 0x0001e8000d901d64 */
[----:B------:R0:W-:Y:S04]  /*13650*/  @!P1 LDGSTS.E.BYPASS.LTC128B.128 [R19+0xe400], desc[UR36][R2.64+0x20], !P2 ;  /* 0x0e40002002139fae */ /* 0x0001e8000d101d64 */
[----:B------:R0:W-:Y:S02]  /*13660*/  @!P1 LDGSTS.E.BYPASS.LTC128B.128 [R19+0xfc00], desc[UR36][R2.64+0x40], !P0 ;  /* 0x0fc0004002139fae */ /* 0x0001e4000c101d64 */
.L_x_936:
        /* <DEDUP_REMOVED lines=12> */
.L_x_875:
[----:B------:R-:W-:Y:S05]  /*13730*/  BSYNC B0 ;  /* 0x0000000000007941 */ /* 0x000fea0003800000 */
.L_x_874:
[----:B------:R-:W-:Y:S01]  /*13740*/  NOP ;  /* 0x0000000000007918 */ /* 0x000fe20000000000 */
[----:B------:R-:W-:Y:S01]  /*13750*/  SYNCS.ARRIVE.TRANS64.RED.A0T1 RZ, [UR48+0x17000], RZ ;  /* 0x017000ffffff79a7 */ /* 0x000fe20008200430 */
[----:B------:R-:W-:Y:S01]  /*13760*/  IMAD.MOV.U32 R0, RZ, RZ, 0x1 ;  /* 0x00000001ff007424 */ /* 0x000fe200078e00ff */
[----:B------:R-:W-:Y:S04]  /*13770*/  ARRIVES.LDGSTSBAR.64.TRANSCNT [UR48+0x17000] ;  /* 0x01700000ff0079b0 */ /* 0x000fe80008000ab0 */
[----:B------:R-:W-:Y:S01]  /*13780*/  SHF.L.U32 R0, R0, 0x1f, RZ ;  /* 0x0000001f00007819 */ /* 0x000fe200000006ff */
[----:B------:R-:W-:Y:S01]  /*13790*/  NOP ;  /* 0x0000000000007918 */ /* 0x000fe20000000000 */
[----:B------:R-:W-:Y:S01]  /*137a0*/  SYNCS.ARRIVE.TRANS64.A1T0 RZ, [UR48+0x17000], RZ ;  /* 0x017000ffffff79a7 */ /* 0x000fe20008100030 */
[----:B------:R-:W-:-:S05]  /*137b0*/  VIADD R17, R17, 0xfffffffe ;  /* 0xfffffffe11117836 */ /* 0x000fca0000000000 */
[----:B------:R-:W-:Y:S01]  /*137c0*/  ISETP.GE.AND P0, PT, R17, UR51, PT ;  /* 0x0000003311007c0c */ /* 0x000fe2000bf06270 */
[----:B------:R-:W3:Y:S02]  /*137d0*/  SYNCS.PHASECHK.TRANS64.TRYWAIT P1, [UR48+0x17020], R0 ;  /* 0x01702000ff0075a7 */ /* 0x000ee40008020170 */
[----:B---3--:R-:W-:Y:S10]  /*137e0*/  @!P1 BRA `(.L_x_876) ;  /* 0x0000002400fc9947 */ /* 0x008ff40003800000 */
.L_x_937:
[----:B------:R-:W-:Y:S01]  /*137f0*/  IMAD.MOV.U32 R20, RZ, RZ, 0x1 ;  /* 0x00000001ff147424 */ /* 0x000fe200078e00ff */
[----:B------:R-:W-:Y:S06]  /*13800*/  @!P0 BRA `(.L_x_877) ;  /* 0x00000010003c8947 */ /* 0x000fec0003800000 */
[----:B0-2---:R-:W0:Y:S01]  /*13810*/  S2R R2, SR_TID.X ;  /* 0x0000000000027919 */ /* 0x005e220000002100 */
[----:B------:R-:W-:Y:S01]  /*13820*/  UIADD3 UR4, UR47, 0x1, URZ ;  /* 0x000000012f047890 */ /* 0x000fe2000fffe03f */
[----:B------:R-:W-:Y:S01]  /*13830*/  LOP3.LUT R3, RZ, UR45, RZ, 0x33, !PT ;  /* 0x0000002dff037c12 */ /* 0x000fe2000f8e33ff */
[----:B------:R-:W-:Y:S01]  /*13840*/  IMAD.MOV.U32 R6, RZ, RZ, 0x1 ;  /* 0x00000001ff067424 */ /* 0x000fe200078e00ff */
[----:B------:R-:W-:Y:S01]  /*13850*/  LOP3.LUT R5, RZ, UR44, RZ, 0x33, !PT ;  /* 0x0000002cff057c12 */ /* 0x000fe2000f8e33ff */
[----:B------:R-:W-:Y:S01]  /*13860*/  UIMAD UR4, UR4, UR39, URZ ;  /* 0x00000027040472a4 */ /* 0x000fe2000f8e023f */
[----:B------:R-:W-:-:S05]  /*13870*/  IMAD.MOV.U32 R4, RZ, RZ, RZ ;  /* 0x000000ffff047224 */ /* 0x000fca00078e00ff */
[----:B------:R-:W-:-:S04]  /*13880*/  LOP3.LUT R0, RZ, UR4, RZ, 0x33, !PT ;  /* 0x00000004ff007c12 */ /* 0x000fc8000f8e33ff */
[----:B------:R-:W-:-:S04]  /*13890*/  VIADDMNMX R0, R0, -UR46, R3, !PT ;  /* 0x8000002e00007c46 */ /* 0x000fc8000f800103 */
[----:B------:R-:W-:-:S04]  /*138a0*/  VIMNMX R0, R0, R5, !PT ;  /* 0x0000000500007248 */ /* 0x000fc80007fe0100 */
[----:B------:R-:W-:Y:S01]  /*138b0*/  IADD3 R21, -R0, -0x2, RZ ;  /* 0xfffffffe00157810 */ /* 0x000fe20007ffe1ff */
[----:B0-----:R-:W-:-:S05]  /*138c0*/  IMAD.SHL.U32 R2, R2, 0x40, RZ ;  /* 0x0000004002027824 */ /* 0x001fca00078e00ff */
[----:B------:R-:W-:-:S04]  /*138d0*/  LOP3.LUT R2, R2, 0x40, RZ, 0xc0, !PT ;  /* 0x0000004002027812 */ /* 0x000fc800078ec0ff */
[----:B------:R-:W-:-:S05]  /*138e0*/  IADD3 R18, R2, R18, R27 ;  /* 0x0000001202127210 */ /* 0x000fca0007ffe01b */
[----:B------:R-:W-:-:S04]  /*138f0*/  VIADD R17, R18, 0xfffffe80 ;  /* 0xfffffe8012117836 */ /* 0x000fc80000000000 */
[----:B------:R-:W-:-:S07]  /*13900*/  IMAD R17, R0, -0x80, R17 ;  /* 0xffffff8000117824 */ /* 0x000fce00078e0211 */
.L_x_892:
[----:B0-----:R-:W0:Y:S01]  /*13910*/  LDC R0, c[0x0][0x430] ;  /* 0x00010c00ff007b82 */ /* 0x001e220000000800 */
[----:B------:R-:W-:Y:S01]  /*13920*/  IMAD.MOV.U32 R7, RZ, RZ, R17 ;  /* 0x000000ffff077224 */ /* 0x000fe200078e0011 */
[----:B------:R-:W-:Y:S01]  /*13930*/  ULDC.64 UR4, c[0x0][0x428] ;  /* 0x00010a0000047ab9 */ /* 0x000fe20000000a00 */
[----:B0-----:R-:W-:-:S13]  /*13940*/  ISETP.NE.AND P0, PT, R0, 0x1, PT ;  /* 0x000000010000780c */ /* 0x001fda0003f05270 */
[----:B------:R-:W0:Y:S08]  /*13950*/  @P0 LDC R0, c[0x0][0x434] ;  /* 0x00010d00ff000b82 */ /* 0x000e300000000800 */
[----:B--2---:R-:W2:Y:S01]  /*13960*/  @P0 LDC R3, c[0x0][0x438] ;  /* 0x00010e00ff030b82 */ /* 0x004ea20000000800 */
[----:B0-----:R-:W-:-:S05]  /*13970*/  @P0 IMAD.HI.U32 R0, R17, R0, RZ ;  /* 0x0000000011000227 */ /* 0x001fca00078e00ff */
[----:B--2---:R-:W-:Y:S01]  /*13980*/  @P0 SHF.R.U32.HI R7, RZ, R3, R0 ;  /* 0x00000003ff070219 */ /* 0x004fe20000011600 */
[----:B------:R-:W-:-:S03]  /*13990*/  IMAD R0, R28, UR4, RZ ;  /* 0x000000041c007c24 */ /* 0x000fc6000f8e02ff */
[--C-:B------:R-:W-:Y:S01]  /*139a0*/  SHF.R.S32.HI R3, RZ, 0x1f, R7.reuse ;  /* 0x0000001fff037819 */ /* 0x100fe20000011407 */
[----:B------:R-:W-:Y:S02]  /*139b0*/  IMAD.MOV.U32 R2, RZ, RZ, R7 ;  /* 0x000000ffff027224 */ /* 0x000fe400078e0007 */
[C---:B------:R-:W-:Y:S02]  /*139c0*/  IMAD R5, R23.reuse, UR5, R0 ;  /* 0x0000000517057c24 */ /* 0x040fe4000f8e0200 */
        /* <DEDUP_REMOVED lines=19> */
.L_x_878:
[----:B------:R-:W-:Y:S02]  /*13b00*/  LEA R5, R0, UR48, 0x3 ;  /* 0x0000003000057c11 */ /* 0x000fe4000f8e18ff */
[----:B------:R-:W-:-:S04]  /*13b10*/  SHF.L.U32 R10, R20, 0x1f, RZ ;  /* 0x0000001f140a7819 */ /* 0x000fc800000006ff */
[----:B------:R-:W0:Y:S02]  /*13b20*/  SYNCS.PHASECHK.TRANS64.TRYWAIT P1, [R5+URZ+0x17080], R10 ;  /* 0x0170800a050075a7 */ /* 0x000e24000802017f */
[----:B0-----:R-:W-:Y:S05]  /*13b30*/  @!P1 BRA `(.L_x_879) ;  /* 0x0000002400409947 */ /* 0x001fea0003800000 */
.L_x_938:
        /* <DEDUP_REMOVED lines=13> */
[----:B------:R-:W-:-:S03]  /*13c10*/  ULDC.64 UR4, c[0x0][0x338] ;  /* 0x0000ce0000047ab9 */ /* 0x000fc60000000a00 */
[----:B------:R-:W-:Y:S02]  /*13c20*/  IMAD.IADD R3, R3, 0x1, R11 ;  /* 0x0000000103037824 */ /* 0x000fe400078e020b */
[----:B------:R-:W-:Y:S02]  /*13c30*/  IMAD R11, R18, UR4, RZ ;  /* 0x00000004120b7c24 */ /* 0x000fe4000f8e02ff */
[----:B------:R-:W-:-:S04]  /*13c40*/  IMAD.WIDE.U32 R2, R8, UR4, R2 ;  /* 0x0000000408027c25 */ /* 0x000fc8000f8e0002 */
[----:B------:R-:W-:Y:S01]  /*13c50*/  IMAD R11, R8, UR5, R11 ;  /* 0x00000005080b7c24 */ /* 0x000fe2000f8e020b */
[----:B------:R-:W-:Y:S01]  /*13c60*/  ULDC.64 UR4, c[0x0][0x330] ;  /* 0x0000cc0000047ab9 */ /* 0x000fe20000000a00 */
[----:B--2---:R-:W-:Y:S02]  /*13c70*/  IMAD.SHL.U32 R25, R25, 0x10, RZ ;  /* 0x0000001019197824 */ /* 0x004fe400078e00ff */
[----:B------:R-:W-:Y:S02]  /*13c80*/  IMAD.IADD R3, R3, 0x1, R11 ;  /* 0x0000000103037824 */ /* 0x000fe400078e020b */
[----:B------:R-:W-:Y:S01]  /*13c90*/  IMAD.U32 R11, RZ, RZ, UR4 ;  /* 0x00000004ff0b7e24 */ /* 0x000fe2000f8e00ff */
[----:B------:R-:W-:Y:S01]  /*13ca0*/  UIMAD UR4, UR6, UR4, URZ ;  /* 0x00000004060472a4 */ /* 0x000fe2000f8e023f */
[----:B------:R-:W-:Y:S02]  /*13cb0*/  LOP3.LUT R25, R25, 0x10, RZ, 0xc0, !PT ;  /* 0x0000001019197812 */ /* 0x000fe400078ec0ff */
[----:B------:R-:W-:Y:S01]  /*13cc0*/  IMAD.WIDE.U32 R2, R11, UR42, R2 ;  /* 0x0000002a0b027c25 */ /* 0x000fe2000f8e0002 */
[----:B------:R-:W-:Y:S01]  /*13cd0*/  ULDC.64 UR6, c[0x0][0x318] ;  /* 0x0000c60000067ab9 */ /* 0x000fe20000000a00 */
[----:B------:R-:W-:Y:S01]  /*13ce0*/  UIMAD UR4, UR42, UR5, UR4 ;  /* 0x000000052a0472a4 */ /* 0x000fe2000f8e0204 */
[----:B---3--:R-:W-:Y:S01]  /*13cf0*/  ISETP.GE.AND P4, PT, R25, R12, PT ;  /* 0x0000000c1900720c */ /* 0x008fe20003f86270 */
        /* <DEDUP_REMOVED lines=10> */
[----:B--2---:R-:W-:-:S05]  /*13da0*/  IMAD.SHL.U32 R11, R11, 0x10, RZ ;  /* 0x000000100b0b7824 */ /* 0x004fca00078e00ff */
[----:B------:R-:W-:-:S04]  /*13db0*/  LOP3.LUT R11, R11, 0x10, RZ, 0xc0, !PT ;  /* 0x000000100b0b7812 */ /* 0x000fc800078ec0ff */
[----:B---3--:R-:W-:-:S05]  /*13dc0*/  IADD3 R2, P1, R11, R2, RZ ;  /* 0x000000020b027210 */ /* 0x008fca0007f3e0ff */
[----:B----4-:R-:W-:-:S05]  /*13dd0*/  IMAD.X R3, RZ, RZ, R3, P1 ;  /* 0x000000ffff037224 */ /* 0x010fca00008e0603 */
[----:B------:R-:W-:Y:S04]  /*13de0*/  LDGSTS.E.BYPASS.LTC128B.128 [R25+0x6400], desc[UR36][R2.64], !P4 ;  /* 0x0640000002197fae */ /* 0x000fe8000e101d64 */
[----:B------:R-:W-:Y:S04]  /*13df0*/  LDGSTS.E.BYPASS.LTC128B.128 [R25+0x7400], desc[UR36][R2.64+0x20], !P3 ;  /* 0x0740002002197fae */ /* 0x000fe8000d901d64 */
[----:B------:R2:W-:Y:S04]  /*13e00*/  LDGSTS.E.BYPASS.LTC128B.128 [R25+0x8400], desc[UR36][R2.64+0x40], !P2 ;  /* 0x0840004002197fae */ /* 0x0005e8000d101d64 */
[----:B0-2---:R2:W3:Y:S02]  /*13e10*/  SHFL.IDX PT, R2, R24, 0x1, 0x1e1f ;  /* 0x003e1f0018027f89 */ /* 0x0054e400000e0000 */
.L_x_944:
        /* <DEDUP_REMOVED lines=21> */
.L_x_881:
[----:B------:R0:W-:Y:S01]  /*13f70*/  SYNCS.ARRIVE.TRANS64.A1T0 RZ, [R5+URZ+0x17070], RZ ;  /* 0x017070ff05ff79a7 */ /* 0x0001e2000810003f */
[----:B------:R-:W-:Y:S05]  /*13f80*/  @!P2 BRA `(.L_x_882) ;  /* 0x000000000004a947 */ /* 0x000fea0003800000 */
[----:B------:R-:W-:Y:S01]  /*13f90*/  BPT.TRAP 0x1 ;  /* 0x000000040000795c */ /* 0x000fe20000300000 */
.L_x_882:
[----:B------:R-:W3:Y:S02]  /*13fa0*/  SYNCS.PHASECHK.TRANS64.TRYWAIT P1, [R5+URZ+0x17040], R10 ;  /* 0x0170400a050075a7 */ /* 0x000ee4000802017f */
[----:B---3--:R-:W-:Y:S05]  /*13fb0*/  @!P1 BRA `(.L_x_883) ;  /* 0x0000002000d09947 */ /* 0x008fea0003800000 */
.L_x_945:
[----:B--2---:R-:W2:Y:S01]  /*13fc0*/  S2R R24, SR_TID.X ;  /* 0x0000000000187919 */ /* 0x004ea20000002100 */
[----:B------:R-:W-:Y:S01]  /*13fd0*/  ULDC.64 UR4, c[0x0][0x300] ;  /* 0x0000c00000047ab9 */ /* 0x000fe20000000a00 */
[----:B------:R-:W-:Y:S01]  /*13fe0*/  R2UR UR6, R22 ;  /* 0x00000000160672ca */ /* 0x000fe200000e0000 */
[----:B------:R-:W-:Y:S01]  /*13ff0*/  IMAD R2, R9, UR4, RZ ;  /* 0x0000000409027c24 */ /* 0x000fe2000f8e02ff */
[----:B------:R-:W4:Y:S01]  /*14000*/  LDC R11, c[0x0][0x2f4] ;  /* 0x0000bd00ff0b7b82 */ /* 0x000f220000000800 */
[C---:B------:R-:W-:Y:S02]  /*14010*/  LOP3.LUT P3, RZ, R16.reuse, 0x4, RZ, 0xc0, !PT ;  /* 0x0000000410ff7812 */ /* 0x040fe4000786c0ff */
[C---:B------:R-:W-:Y:S01]  /*14020*/  IMAD R9, R7.reuse, UR5, R2 ;  /* 0x0000000507097c24 */ /* 0x040fe2000f8e0202 */
[----:B------:R-:W-:Y:S01]  /*14030*/  LOP3.LUT P2, RZ, R16, 0x2, RZ, 0xc0, !PT ;  /* 0x0000000210ff7812 */ /* 0x000fe2000784c0ff */
[----:B------:R-:W-:Y:S01]  /*14040*/  IMAD.WIDE.U32 R2, R7, UR4, RZ ;  /* 0x0000000407027c25 */ /* 0x000fe2000f8e00ff */
[----:B------:R-:W-:-:S03]  /*14050*/  ULDC.64 UR4, c[0x0][0x310] ;  /* 0x0000c40000047ab9 */ /* 0x000fc60000000a00 */
[----:B------:R-:W-:Y:S02]  /*14060*/  IMAD.IADD R3, R3, 0x1, R9 ;  /* 0x0000000103037824 */ /* 0x000fe400078e0209 */
[----:B------:R-:W-:Y:S02]  /*14070*/  IMAD R7, R18, UR4, RZ ;  /* 0x0000000412077c24 */ /* 0x000fe4000f8e02ff */
[----:B------:R-:W-:-:S04]  /*14080*/  IMAD.WIDE.U32 R2, R8, UR4, R2 ;  /* 0x0000000408027c25 */ /* 0x000fc8000f8e0002 */
[----:B------:R-:W-:Y:S01]  /*14090*/  IMAD R7, R8, UR5, R7 ;  /* 0x0000000508077c24 */ /* 0x000fe2000f8e0207 */
        /* <DEDUP_REMOVED lines=21> */
[----:B------:R1:W0:Y:S02]  /*141f0*/  SHFL.IDX PT, R14, R7, 0x1, 0x1e1f ;  /* 0x003e1f00070e7f89 */ /* 0x00022400000e0000 */
[----:B--2---:R-:W-:-:S05]  /*14200*/  IMAD.X R3, RZ, RZ, R3, P1 ;  /* 0x000000ffff037224 */ /* 0x004fca00008e0603 */
[----:B------:R1:W-:Y:S04]  /*14210*/  LDGSTS.E.BYPASS.LTC128B.128 [R8+0x10c00], desc[UR36][R2.64], !P4 ;  /* 0x10c0000002087fae */ /* 0x0003e8000e101d64 */
[----:B------:R1:W-:Y:S04]  /*14220*/  LDGSTS.E.BYPASS.LTC128B.128 [R8+0x11c00], desc[UR36][R2.64+0x20], !P3 ;  /* 0x11c0002002087fae */ /* 0x0003e8000d901d64 */
[----:B----4-:R1:W-:Y:S02]  /*14230*/  LDGSTS.E.BYPASS.LTC128B.128 [R8+0x12c00], desc[UR36][R2.64+0x40], !P2 ;  /* 0x12c0004002087fae */ /* 0x0103e4000d101d64 */
.L_x_951:
        /* <DEDUP_REMOVED lines=14> */
[----:B---3--:R-:W-:-:S05]  /*14320*/  IMAD.U32 R10, RZ, RZ, UR5 ;  /* 0x00000005ff0a7e24 */ /* 0x008fca000f8e00ff */
[----:B------:R-:W-:-:S13]  /*14330*/  ISETP.NE.AND P2, PT, R10, 0x3, PT ;  /* 0x000000030a00780c */ /* 0x000fda0003f45270 */
[----:B0-----:R-:W-:Y:S05]  /*14340*/  @!P2 BRA `(.L_x_885) ;  /* 0x000000000004a947 */ /* 0x001fea0003800000 */
[----:B------:R-:W-:Y:S01]  /*14350*/  BPT.TRAP 0x1 ;  /* 0x000000040000795c */ /* 0x000fe20000300000 */
.L_x_885:
[----:B------:R-:W-:Y:S01]  /*14360*/  IMAD.U32 R2, RZ, RZ, UR38 ;  /* 0x00000026ff027e24 */ /* 0x000fe2000f8e00ff */
[----:B------:R0:W-:Y:S04]  /*14370*/  SYNCS.ARRIVE.TRANS64.A1T0 RZ, [R5+URZ+0x17030], RZ ;  /* 0x017030ff05ff79a7 */ /* 0x0001e8000810003f */
[----:B------:R-:W-:-:S04]  /*14380*/  LOP3.LUT R2, R2, 0x1, RZ, 0xfc, !PT ;  /* 0x0000000102027812 */ /* 0x000fc800078efcff */
[----:B------:R-:W-:-:S13]  /*14390*/  ISETP.NE.AND P1, PT, R2, 0x3, PT ;  /* 0x000000030200780c */ /* 0x000fda0003f25270 */
[----:B0-----:R-:W-:Y:S05]  /*143a0*/  @!P1 BRA `(.L_x_886) ;  /* 0x0000000000049947 */ /* 0x001fea0003800000 */
[----:B------:R-:W-:Y:S01]  /*143b0*/  BPT.TRAP 0x1 ;  /* 0x000000040000795c */ /* 0x000fe20000300000 */
.L_x_886:
[----:B------:R-:W-:Y:S02]  /*143c0*/  LOP3.LUT R2, R6, 0x1, RZ, 0x3c, !PT ;  /* 0x0000000106027812 */ /* 0x000fe400078e3cff */
[----:B------:R-:W-:Y:S02]  /*143d0*/  LEA R3, R4, UR48, 0x3 ;  /* 0x0000003004037c11 */ /* 0x000fe4000f8e18ff */
[----:B------:R-:W-:-:S04]  /*143e0*/  SHF.L.U32 R2, R2, 0x1f, RZ ;  /* 0x0000001f02027819 */ /* 0x000fc800000006ff */
[----:B------:R-:W0:Y:S02]  /*143f0*/  SYNCS.PHASECHK.TRANS64.TRYWAIT P2, [R3+URZ+0x17070], R2 ;  /* 0x01707002030075a7 */ /* 0x000e24000804017f */
[----:B0-----:R-:W-:Y:S05]  /*14400*/  @!P2 BRA `(.L_x_887) ;  /* 0x000000200068a947 */ /* 0x001fea0003800000 */
.L_x_952:
[----:B------:R-:W-:-:S06]  /*14410*/  ULOP3.LUT UR4, UR38, 0x2, URZ, 0xfc, !UPT ;  /* 0x0000000226047892 */ /* 0x000fcc000f8efc3f */
[----:B------:R-:W-:-:S05]  /*14420*/  IMAD.U32 R5, RZ, RZ, UR4 ;  /* 0x00000004ff057e24 */ /* 0x000fca000f8e00ff */
[----:B------:R-:W-:-:S13]  /*14430*/  ISETP.NE.AND P2, PT, R5, 0x3, PT ;  /* 0x000000030500780c */ /* 0x000fda0003f45270 */
[----:B------:R-:W-:Y:S05]  /*14440*/  @!P2 BRA `(.L_x_888) ;  /* 0x000000000004a947 */ /* 0x000fea0003800000 */
[----:B------:R-:W-:Y:S01]  /*14450*/  BPT.TRAP 0x1 ;  /* 0x000000040000795c */ /* 0x000fe20000300000 */
.L_x_888:
[----:B0-----:R-:W-:Y:S01]  /*14460*/  SHF.L.U32 R2, R6, 0x1f, RZ ;  /* 0x0000001f06027819 */ /* 0x001fe200000006ff */
[----:B------:R-:W-:-:S03]  /*14470*/  IMAD R10, R4, 0x3000, RZ ;  /* 0x00003000040a7824 */ /* 0x000fc600078e02ff */
[----:B------:R-:W0:Y:S02]  /*14480*/  SYNCS.PHASECHK.TRANS64.TRYWAIT P2, [R3+URZ+0x17060], R2 ;  /* 0x01706002030075a7 */ /* 0x000e24000804017f */
[----:B0-----:R-:W-:Y:S05]  /*14490*/  @!P2 BRA `(.L_x_889) ;  /* 0x000000200058a947 */ /* 0x001fea0003800000 */
.L_x_953:
[----:B------:R-:W0:Y:S01]  /*144a0*/  LDL R4, [R1] ;  /* 0x0000000001047983 */ /* 0x000e220000100800 */
[----:B------:R-:W-:Y:S05]  /*144b0*/  WARPSYNC.ALL ;  /* 0x0000000000007948 */ /* 0x000fea0003800000 */
[----:B------:R-:W-:Y:S01]  /*144c0*/  LOP3.LUT R12, R10, R29, RZ, 0xfc, !PT ;  /* 0x0000001d0a0c7212 */ /* 0x000fe200078efcff */
[----:B------:R-:W1:Y:S01]  /*144d0*/  S2R R13, SR_TID.X ;  /* 0x00000000000d7919 */ /* 0x000e620000002100 */
[----:B------:R-:W-:-:S03]  /*144e0*/  ULOP3.LUT UR4, UR38, 0x2, URZ, 0xfc, !UPT ;  /* 0x0000000226047892 */ /* 0x000fc6000f8efc3f */
[----:B------:R-:W-:Y:S01]  /*144f0*/  VIADD R12, R12, UR48 ;  /* 0x000000300c0c7c36 */ /* 0x000fe20008000000 */
[----:B-1----:R-:W-:Y:S01]  /*14500*/  LOP3.LUT P2, RZ, R13, 0x4, RZ, 0xc0, !PT ;  /* 0x000000040dff7812 */ /* 0x002fe2000784c0ff */
[----:B------:R-:W-:-:S05]  /*14510*/  IMAD.MOV.U32 R13, RZ, RZ, 0x40 ;  /* 0x00000040ff0d7424 */ /* 0x000fca00078e00ff */
[----:B------:R-:W-:Y:S02]  /*14520*/  SEL R13, R13, 0xffffffc0, !P2 ;  /* 0xffffffc00d0d7807 */ /* 0x000fe40005000000 */
[----:B0-----:R-:W-:-:S05]  /*14530*/  LOP3.LUT R2, R10, R4, RZ, 0xfc, !PT ;  /* 0x000000040a027212 */ /* 0x001fca00078efcff */
        /* <DEDUP_REMOVED lines=18> */
[----:B------:R-:W1:Y:S01]  /*14660*/  LDSM.16.MT88.4 R4, [R2+UR48+0x6c00] ;  /* 0x006c00300204783b */ /* 0x000e620008004200 */
[----:B0-----:R-:W-:Y:S01]  /*14670*/  IADD3 R12, R13, 0x400, R12 ;  /* 0x000004000d0c7810 */ /* 0x001fe20007ffe00c */
[----:B------:R-:W-:-:S05]  /*14680*/  IMAD.U32 R13, RZ, RZ, UR4 ;  /* 0x00000004ff0d7e24 */ /* 0x000fca000f8e00ff */
[----:B------:R-:W-:Y:S02]  /*14690*/  ISETP.NE.AND P2, PT, R13, 0x3, PT ;  /* 0x000000030d00780c */ /* 0x000fe40003f45270 */
[C-C-:B-1----:R-:W-:Y:S02]  /*146a0*/  PRMT R8, R4.reuse, 0x6420, R5.reuse ;  /* 0x0000642004087816 */ /* 0x142fe40000000005 */
        /* <DEDUP_REMOVED lines=24> */
.L_x_890:
[----:B-1----:R1:W-:Y:S01]  /*14830*/  SYNCS.ARRIVE.TRANS64.A1T0 RZ, [R3+URZ+0x17050], RZ ;  /* 0x017050ff03ff79a7 */ /* 0x0023e2000810003f */
[----:B------:R-:W-:Y:S06]  /*14840*/  BAR.SYNC.DEFER_BLOCKING 0x2, 0x80 ;  /* 0x0082000000007b1d */ /* 0x000fec0000010000 */
[----:B------:R-:W-:Y:S05]  /*14850*/  @!P1 BRA `(.L_x_891) ;  /* 0x0000000000049947 */ /* 0x000fea0003800000 */
[----:B------:R-:W-:Y:S01]  /*14860*/  BPT.TRAP 0x1 ;  /* 0x000000040000795c */ /* 0x000fe20000300000 */
.L_x_891:
[----:B------:R-:W2:Y:S01]  /*14870*/  S2R R2, SR_CgaCtaId ;  /* 0x0000000000027919 */ /* 0x000ea20000008800 */
[----:B-1----:R-:W-:Y:S02]  /*14880*/  VIADD R3, R3, 0x17080 ;  /* 0x0001708003037836 */ /* 0x002fe40000000000 */
[----:B------:R-:W-:Y:S02]  /*14890*/  VIADD R17, R17, 0xffffff80 ;  /* 0xffffff8011117836 */ /* 0x000fe40000000000 */
[----:B------:R-:W-:Y:S02]  /*148a0*/  IMAD.MOV.U32 R4, RZ, RZ, R0 ;  /* 0x000000ffff047224 */ /* 0x000fe400078e0000 */
[----:B------:R-:W-:Y:S01]  /*148b0*/  IMAD.MOV.U32 R6, RZ, RZ, R20 ;  /* 0x000000ffff067224 */ /* 0x000fe200078e0014 */
[----:B--2---:R-:W-:-:S04]  /*148c0*/  PRMT R3, R2, 0x654, R3 ;  /* 0x0000065402037816 */ /* 0x004fc80000000003 */
[----:B------:R2:W-:Y:S01]  /*148d0*/  SYNCS.ARRIVE.TRANS64.RED.A1T0 RZ, [R3+URZ], RZ ;  /* 0x000000ff03ff79a7 */ /* 0x0005e2000810043f */
[----:B------:R-:W-:Y:S05]  /*148e0*/  @P0 BRA `(.L_x_892) ;  /* 0xfffffff000080947 */ /* 0x000fea000383ffff */
[----:B------:R-:W-:Y:S05]  /*148f0*/  BRA `(.L_x_893) ;  /* 0x0000000000047947 */ /* 0x000fea0003800000 */
.L_x_877:
[----:B0-----:R-:W-:-:S07]  /*14900*/  IMAD.MOV.U32 R0, RZ, RZ, RZ ;  /* 0x000000ffff007224 */ /* 0x001fce00078e00ff */
.L_x_893:
[----:B------:R-:W-:-:S06]  /*14910*/  ULOP3.LUT UR4, UR38, 0x1, URZ, 0xfc, !UPT ;  /* 0x0000000126047892 */ /* 0x000fcc000f8efc3f */
[----:B--2---:R-:W-:-:S05]  /*14920*/  IMAD.U32 R2, RZ, RZ, UR4 ;  /* 0x00000004ff027e24 */ /* 0x004fca000f8e00ff */
[----:B------:R-:W-:-:S13]  /*14930*/  ISETP.NE.AND P1, PT, R2, 0x3, PT ;  /* 0x000000030200780c */ /* 0x000fda0003f25270 */
[----:B------:R-:W-:Y:S05]  /*14940*/  @!P1 BRA `(.L_x_894) ;  /* 0x0000000000049947 */ /* 0x000fea0003800000 */
[----:B------:R-:W-:Y:S01]  /*14950*/  BPT.TRAP 0x1 ;  /* 0x000000040000795c */ /* 0x000fe20000300000 */
.L_x_894:
[----:B------:R-:W-:Y:S01]  /*14960*/  LOP3.LUT R2, R20, 0x1, RZ, 0x3c, !PT ;  /* 0x0000000114027812 */ /* 0x000fe200078e3cff */
[----:B------:R-:W-:Y:S01]  /*14970*/  BSSY B0, `(.L_x_895) ;  /* 0x0000005000007945 */ /* 0x000fe20003800000 */
[----:B------:R-:W-:Y:S02]  /*14980*/  LEA R3, R0, UR48, 0x3 ;  /* 0x0000003000037c11 */ /* 0x000fe4000f8e18ff */
[----:B------:R-:W-:-:S04]  /*14990*/  SHF.L.U32 R2, R2, 0x1f, RZ ;  /* 0x0000001f02027819 */ /* 0x000fc800000006ff */
[----:B------:R-:W2:Y:S02]  /*149a0*/  SYNCS.PHASECHK.TRANS64.TRYWAIT P0, [R3+URZ+0x17070], R2 ;  /* 0x01707002030075a7 */ /* 0x000ea4000800017f */
[----:B--2---:R-:W-:Y:S05]  /*149b0*/  @!P0 BRA `(.L_x_896) ;  /* 0x0000001c00248947 */ /* 0x004fea0003800000 */
.L_x_954:
[----:B------:R-:W-:Y:S05]  /*149c0*/  BSYNC B0 ;  /* 0x0000000000007941 */ /* 0x000fea0003800000 */
.L_x_895:
[----:B------:R-:W-:-:S06]  /*149d0*/  ULOP3.LUT UR4, UR38, 0x2, URZ, 0xfc, !UPT ;  /* 0x0000000226047892 */ /* 0x000fcc000f8efc3f */
[----:B------:R-:W-:-:S05]  /*149e0*/  IMAD.U32 R4, RZ, RZ, UR4 ;  /* 0x00000004ff047e24 */ /* 0x000fca000f8e00ff */
[----:B------:R-:W-:-:S13]  /*149f0*/  ISETP.NE.AND P0, PT, R4, 0x3, PT ;  /* 0x000000030400780c */ /* 0x000fda0003f05270 */
[----:B------:R-:W-:Y:S05]  /*14a00*/  @!P0 BRA `(.L_x_897) ;  /* 0x0000000000048947 */ /* 0x000fea0003800000 */
[----:B------:R-:W-:Y:S01]  /*14a10*/  BPT.TRAP 0x1 ;  /* 0x000000040000795c */ /* 0x000fe20000300000 */
.L_x_897:
[----:B--2---:R-:W2:Y:S01]  /*14a20*/  LDL.LU R2, [R1] ;  /* 0x0000000001027983 */ /* 0x004ea20000300800 */
[----:B------:R-:W-:Y:S01]  /*14a30*/  SHF.L.U32 R4, R20, 0x1f, RZ ;  /* 0x0000001f14047819 */ /* 0x000fe200000006ff */
[----:B0-----:R-:W-:-:S03]  /*14a40*/  IMAD R8, R0, 0x3000, RZ ;  /* 0x0000300000087824 */ /* 0x001fc600078e02ff */
[----:B------:R-:W0:Y:S02]  /*14a50*/  SYNCS.PHASECHK.TRANS64.TRYWAIT P0, [R3+URZ+0x17060], R4 ;  /* 0x01706004030075a7 */ /* 0x000e24000800017f */
[----:B--2---:R-:W-:Y:S01]  /*14a60*/  LOP3.LUT R2, R8, R2, RZ, 0xfc, !PT ;  /* 0x0000000208027212 */ /* 0x004fe200078efcff */
[----:B0-----:R-:W-:Y:S06]  /*14a70*/  @!P0 BRA `(.L_x_898) ;  /* 0x0000001c00088947 */ /* 0x001fec0003800000 */
.L_x_955:
[----:B------:R-:W-:Y:S05]  /*14a80*/  WARPSYNC.ALL ;  /* 0x0000000000007948 */ /* 0x000fea0003800000 */
[----:B0-----:R-:W0:Y:S01]  /*14a90*/  LDSM.16.MT88.4 R4, [R2+UR48+0x6400] ;  /* 0x006400300204783b */ /* 0x001e220008004200 */
[----:B------:R-:W-:Y:S01]  /*14aa0*/  LOP3.LUT R12, R8, R29, RZ, 0xfc, !PT ;  /* 0x0000001d080c7212 */ /* 0x000fe200078efcff */
[----:B------:R-:W-:Y:S01]  /*14ab0*/  ULOP3.LUT UR4, UR38, 0x2, URZ, 0xfc, !UPT ;  /* 0x0000000226047892 */ /* 0x000fe2000f8efc3f */
[----:B------:R-:W2:Y:S03]  /*14ac0*/  S2R R13, SR_TID.X ;  /* 0x00000000000d7919 */ /* 0x000ea60000002100 */
[----:B------:R-:W-:Y:S01]  /*14ad0*/  VIADD R12, R12, UR48 ;  /* 0x000000300c0c7c36 */ /* 0x000fe20008000000 */
[----:B--2---:R-:W-:Y:S01]  /*14ae0*/  LOP3.LUT P0, RZ, R13, 0x4, RZ, 0xc0, !PT ;  /* 0x000000040dff7812 */ /* 0x004fe2000780c0ff */
[----:B------:R-:W-:Y:S01]  /*14af0*/  IMAD.MOV.U32 R13, RZ, RZ, 0x40 ;  /* 0x00000040ff0d7424 */ /* 0x000fe200078e00ff */
[----:B0-----:R-:W-:-:S02]  /*14b00*/  PRMT R8, R4, 0x6420, R5 ;  /* 0x0000642004087816 */ /* 0x001fc40000000005 */
[----:B------:R-:W-:Y:S02]  /*14b10*/  PRMT R9, R4, 0x7531, R5 ;  /* 0x0000753104097816 */ /* 0x000fe40000000005 */
[C-C-:B------:R-:W-:Y:S02]  /*14b20*/  PRMT R10, R6.reuse, 0x6420, R7.reuse ;  /* 0x00006420060a7816 */ /* 0x140fe40000000007 */
[----:B------:R-:W-:Y:S02]  /*14b30*/  PRMT R11, R6, 0x7531, R7 ;  /* 0x00007531060b7816 */ /* 0x000fe40000000007 */
[----:B------:R-:W-:-:S03]  /*14b40*/  SEL R13, R13, 0xffffffc0, !P0 ;  /* 0xffffffc00d0d7807 */ /* 0x000fc60004000000 */
        /* <DEDUP_REMOVED lines=13> */
[----:B------:R-:W2:Y:S01]  /*14c20*/  LDSM.16.MT88.4 R4, [R2+UR48+0x6c00] ;  /* 0x006c00300204783b */ /* 0x000ea20008004200 */
[----:B0-----:R-:W-:Y:S01]  /*14c30*/  IADD3 R12, R13, 0x400, R12 ;  /* 0x000004000d0c7810 */ /* 0x001fe20007ffe00c */
[----:B------:R-:W-:-:S05]  /*14c40*/  IMAD.U32 R13, RZ, RZ, UR4 ;  /* 0x00000004ff0d7e24 */ /* 0x000fca000f8e00ff */
[----:B------:R-:W-:Y:S02]  /*14c50*/  ISETP.NE.AND P0, PT, R13, 0x3, PT ;  /* 0x000000030d00780c */ /* 0x000fe40003f05270 */
[C-C-:B--2---:R-:W-:Y:S02]  /*14c60*/  PRMT R8, R4.reuse, 0x6420, R5.reuse ;  /* 0x0000642004087816 */ /* 0x144fe40000000005 */
        /* <DEDUP_REMOVED lines=24> */
.L_x_899:
[----:B--2---:R2:W-:Y:S01]  /*14df0*/  SYNCS.ARRIVE.TRANS64.A1T0 RZ, [R3+URZ+0x17050], RZ ;  /* 0x017050ff03ff79a7 */ /* 0x0045e2000810003f */
[----:B------:R-:W-:Y:S06]  /*14e00*/  BAR.SYNC.DEFER_BLOCKING 0x2, 0x80 ;  /* 0x0082000000007b1d */ /* 0x000fec0000010000 */
[----:B------:R-:W-:Y:S05]  /*14e10*/  @!P1 BRA `(.L_x_900) ;  /* 0x0000000000049947 */ /* 0x000fea0003800000 */
[----:B------:R-:W-:Y:S01]  /*14e20*/  BPT.TRAP 0x1 ;  /* 0x000000040000795c */ /* 0x000fe20000300000 */
.L_x_900:
[----:B------:R-:W3:Y:S01]  /*14e30*/  S2R R2, SR_CgaCtaId ;  /* 0x0000000000027919 */ /* 0x000ee20000008800 */
[----:B--2---:R-:W-:Y:S02]  /*14e40*/  VIADD R3, R3, 0x17080 ;  /* 0x0001708003037836 */ /* 0x004fe40000000000 */
[----:B------:R-:W-:-:S05]  /*14e50*/  VIADD R0, R0, 0x1 ;  /* 0x0000000100007836 */ /* 0x000fca0000000000 */
[----:B------:R-:W-:-:S04]  /*14e60*/  ISETP.NE.AND P0, PT, R0, 0x2, PT ;  /* 0x000000020000780c */ /* 0x000fc80003f05270 */
[----:B------:R-:W-:Y:S02]  /*14e70*/  SEL R0, R0, RZ, P0 ;  /* 0x000000ff00007207 */ /* 0x000fe40000000000 */
[----:B---3--:R-:W-:Y:S01]  /*14e80*/  PRMT R3, R2, 0x654, R3 ;  /* 0x0000065402037816 */ /* 0x008fe20000000003 */
[----:B------:R-:W-:-:S03]  /*14e90*/  IMAD.MOV.U32 R2, RZ, RZ, RZ ;  /* 0x000000ffff027224 */ /* 0x000fc600078e00ff */
[----:B------:R2:W-:Y:S02]  /*14ea0*/  SYNCS.ARRIVE.TRANS64.RED.A1T0 RZ, [R3+URZ], RZ ;  /* 0x000000ff03ff79a7 */ /* 0x0005e4000810043f */
[----:B--2---:R-:W-:-:S04]  /*14eb0*/  SEL R3, RZ, 0x1, P0 ;  /* 0x00000001ff037807 */ /* 0x004fc80000000000 */
[----:B------:R-:W-:-:S07]  /*14ec0*/  LOP3.LUT R20, R20, R3, RZ, 0x3c, !PT ;  /* 0x0000000314147212 */ /* 0x000fce00078e3cff */
.L_x_851:
[----:B------:R-:W2:Y:S01]  /*14ed0*/  S2R R4, SR_CgaCtaId ;  /* 0x0000000000047919 */ /* 0x000ea20000008800 */
[----:B------:R-:W-:Y:S02]  /*14ee0*/  MOV R3, 0x400 ;  /* 0x0000040000037802 */ /* 0x000fe40000000f00 */
[----:B------:R-:W-:Y:S02]  /*14ef0*/  SHF.L.U32 R2, R2, 0x1f, RZ ;  /* 0x0000001f02027819 */ /* 0x000fe400000006ff */
[----:B--2---:R-:W-:-:S04]  /*14f00*/  LEA R7, R4, R3, 0x18 ;  /* 0x0000000304077211 */ /* 0x004fc800078ec0ff */
[----:B------:R-:W2:Y:S02]  /*14f10*/  SYNCS.PHASECHK.TRANS64.TRYWAIT P0, [R7+URZ+0x17020], R2 ;  /* 0x01702002070075a7 */ /* 0x000ea4000800017f */
[----:B--2---:R-:W-:Y:S05]  /*14f20*/  @!P0 BRA `(.L_x_901) ;  /* 0x0000001400f08947 */ /* 0x004fea0003800000 */
.L_x_956:
[----:B------:R-:W3:Y:S02]  /*14f30*/  S2R R3, SR_TID.X ;  /* 0x0000000000037919 */ /* 0x000ee40000002100 */
[----:B---3--:R-:W-:-:S04]  /*14f40*/  SHF.R.U32.HI R3, RZ, 0x5, R3 ;  /* 0x00000005ff037819 */ /* 0x008fc80000011603 */
[----:B------:R-:W-:-:S05]  /*14f50*/  LOP3.LUT R3, R3, 0x3, RZ, 0xc0, !PT ;  /* 0x0000000303037812 */ /* 0x000fca00078ec0ff */
[----:B--2---:R-:W2:Y:S02]  /*14f60*/  SHFL.IDX PT, R2, R3, RZ, 0x1f ;  /* 0x00001fff03027589 */ /* 0x004ea400000e0000 */
[----:B--2---:R-:W-:-:S13]  /*14f70*/  ISETP.NE.AND P0, PT, R2, RZ, PT ;  /* 0x000000ff0200720c */ /* 0x004fda0003f05270 */
[----:B------:R-:W-:Y:S05]  /*14f80*/  @P0 BRA `(.L_x_759) ;  /* 0x0000000000a00947 */ /* 0x000fea0003800000 */
[----:B------:R-:W-:-:S13]  /*14f90*/  ELECT P0, URZ, PT ;  /* 0x00000000003f782f */ /* 0x000fda0003800000 */
[----:B------:R-:W-:Y:S05]  /*14fa0*/  @!P0 BRA `(.L_x_759) ;  /* 0x0000000000988947 */ /* 0x000fea0003800000 */
[----:B------:R-:W-:-:S06]  /*14fb0*/  ULOP3.LUT UR4, UR38, 0x2, URZ, 0xfc, !UPT ;  /* 0x0000000226047892 */ /* 0x000fcc000f8efc3f */
[----:B------:R-:W-:-:S05]  /*14fc0*/  IMAD.U32 R2, RZ, RZ, UR4 ;  /* 0x00000004ff027e24 */ /* 0x000fca000f8e00ff */
[----:B------:R-:W-:-:S13]  /*14fd0*/  ISETP.NE.AND P0, PT, R2, 0x3, PT ;  /* 0x000000030200780c */ /* 0x000fda0003f05270 */
[----:B------:R-:W-:Y:S05]  /*14fe0*/  @!P0 BRA `(.L_x_902) ;  /* 0x0000000000048947 */ /* 0x000fea0003800000 */
[----:B------:R-:W-:Y:S01]  /*14ff0*/  BPT.TRAP 0x1 ;  /* 0x000000040000795c */ /* 0x000fe20000300000 */
.L_x_902:
[----:B------:R-:W-:Y:S01]  /*15000*/  IMAD R5, R0, 0x8, R7 ;  /* 0x0000000800057824 */ /* 0x000fe200078e0207 */
[----:B------:R-:W-:Y:S01]  /*15010*/  SHF.L.U32 R2, R20, 0x1f, RZ ;  /* 0x0000001f14027819 */ /* 0x000fe200000006ff */
[----:B------:R-:W-:-:S03]  /*15020*/  VIADD R0, R0, 0x1 ;  /* 0x0000000100007836 */ /* 0x000fc60000000000 */
[----:B------:R-:W2:Y:S02]  /*15030*/  SYNCS.PHASECHK.TRANS64.TRYWAIT P1, [R5+URZ+0x17040], R2 ;  /* 0x01704002050075a7 */ /* 0x000ea4000802017f */
[----:B------:R-:W-:-:S04]  /*15040*/  ISETP.NE.AND P2, PT, R0, 0x2, PT ;  /* 0x000000020000780c */ /* 0x000fc80003f45270 */
[----:B------:R-:W-:Y:S01]  /*15050*/  SEL R3, RZ, 0x1, P2 ;  /* 0x00000001ff037807 */ /* 0x000fe20001000000 */
[----:B--2---:R-:W-:Y:S08]  /*15060*/  @!P1 BRA `(.L_x_903) ;  /* 0x0000001400b49947 */ /* 0x004ff00003800000 */
.L_x_957:
[----:B------:R-:W-:Y:S02]  /*15070*/  SEL R0, R0, RZ, P2 ;  /* 0x000000ff00007207 */ /* 0x000fe40001000000 */
[----:B------:R-:W-:Y:S01]  /*15080*/  LOP3.LUT R3, R20, R3, RZ, 0x3c, !PT ;  /* 0x0000000314037212 */ /* 0x000fe200078e3cff */
[----:B------:R-:W-:Y:S06]  /*15090*/  @!P0 BRA `(.L_x_904) ;  /* 0x0000000000048947 */ /* 0x000fec0003800000 */
[----:B------:R-:W-:Y:S01]  /*150a0*/  BPT.TRAP 0x1 ;  /* 0x000000040000795c */ /* 0x000fe20000300000 */
.L_x_904:
[----:B------:R-:W-:Y:S01]  /*150b0*/  IMAD R7, R0, 0x8, R7 ;  /* 0x0000000800077824 */ /* 0x000fe200078e0207 */
[----:B------:R-:W-:-:S04]  /*150c0*/  SHF.L.U32 R0, R3, 0x1f, RZ ;  /* 0x0000001f03007819 */ /* 0x000fc800000006ff */
[----:B------:R-:W3:Y:S02]  /*150d0*/  SYNCS.PHASECHK.TRANS64.TRYWAIT P1, [R7+URZ+0x17040], R0 ;  /* 0x01704000070075a7 */ /* 0x000ee4000802017f */
[----:B---3--:R-:W-:Y:S05]  /*150e0*/  @!P1 BRA `(.L_x_905) ;  /* 0x0000001400a89947 */ /* 0x008fea0003800000 */
.L_x_958:
[----:B------:R-:W-:Y:S05]  /*150f0*/  @!P0 BRA `(.L_x_906) ;  /* 0x0000000000048947 */ /* 0x000fea0003800000 */
[----:B------:R-:W-:Y:S01]  /*15100*/  BPT.TRAP 0x1 ;  /* 0x000000040000795c */ /* 0x000fe20000300000 */
.L_x_906:
[----:B------:R-:W4:Y:S02]  /*15110*/  SYNCS.PHASECHK.TRANS64.TRYWAIT P1, [R5+URZ+0x17060], R2 ;  /* 0x01706002050075a7 */ /* 0x000f24000802017f */
[----:B----4-:R-:W-:Y:S05]  /*15120*/  @!P1 BRA `(.L_x_907) ;  /* 0x0000001400ac9947 */ /* 0x010fea0003800000 */
.L_x_959:
[----:B------:R-:W-:Y:S05]  /*15130*/  @!P0 BRA `(.L_x_908) ;  /* 0x0000000000048947 */ /* 0x000fea0003800000 */
[----:B------:R-:W-:Y:S01]  /*15140*/  BPT.TRAP 0x1 ;  /* 0x000000040000795c */ /* 0x000fe20000300000 */
.L_x_908:
[----:B------:R-:W0:Y:S02]  /*15150*/  SYNCS.PHASECHK.TRANS64.TRYWAIT P1, [R7+URZ+0x17060], R0 ;  /* 0x01706000070075a7 */ /* 0x000e24000802017f */
[----:B0-----:R-:W-:Y:S05]  /*15160*/  @!P1 BRA `(.L_x_909) ;  /* 0x0000001400b09947 */ /* 0x001fea0003800000 */
.L_x_960:
[----:B------:R-:W-:Y:S05]  /*15170*/  @!P0 BRA `(.L_x_910) ;  /* 0x0000000000048947 */ /* 0x000fea0003800000 */
[----:B------:R-:W-:Y:S01]  /*15180*/  BPT.TRAP 0x1 ;  /* 0x000000040000795c */ /* 0x000fe20000300000 */
.L_x_910:
[----:B------:R-:W0:Y:S02]  /*15190*/  SYNCS.PHASECHK.TRANS64.TRYWAIT P1, [R5+URZ+0x17080], R2 ;  /* 0x01708002050075a7 */ /* 0x000e24000802017f */
[----:B0-----:R-:W-:Y:S05]  /*151a0*/  @!P1 BRA `(.L_x_911) ;  /* 0x0000001400b49947 */ /* 0x001fea0003800000 */
.L_x_961:
[----:B------:R-:W-:Y:S05]  /*151b0*/  @!P0 BRA `(.L_x_912) ;  /* 0x0000000000048947 */ /* 0x000fea0003800000 */
[----:B------:R-:W-:Y:S01]  /*151c0*/  BPT.TRAP 0x1 ;  /* 0x000000040000795c */ /* 0x000fe20000300000 */
.L_x_912:
[----:B------:R0:W0:Y:S02]  /*151d0*/  SYNCS.PHASECHK.TRANS64.TRYWAIT P0, [R7+URZ+0x17080], R0 ;  /* 0x01708000070075a7 */ /* 0x000024000800017f */
[----:B0-----:R-:W-:Y:S05]  /*151e0*/  @!P0 NANOSLEEP.SYNCS 0x989680 ;  /* 0x009896800000895d */ /* 0x001fea0003900000 */
[----:B------:R-:W0:Y:S02]  /*151f0*/  @!P0 SYNCS.PHASECHK.TRANS64 P0, [R7+URZ+0x17080], R0 ;  /* 0x01708000070085a7 */ /* 0x000e24000800007f */
[----:B0-----:R-:W-:Y:S05]  /*15200*/  @!P0 BRA `(.L_x_912) ;  /* 0xfffffffc00f08947 */ /* 0x001fea000383ffff */
.L_x_759:
[----:B------:R-:W-:Y:S05]  /*15210*/  BSYNC B6 ;  /* 0x0000000000067941 */ /* 0x000fea0003800000 */
.L_x_756:
[----:B------:R-:W-:Y:S05]  /*15220*/  EXIT ;  /* 0x000000000000794d */ /* 0x000fea0003800000 */
.L_x_769:
[----:B0-----:R-:W-:-:S04]  /*15230*/  IMAD.U32 R3, RZ, RZ, UR44 ;  /* 0x0000002cff037e24 */ /* 0x001fc8000f8e00ff */
[----:B------:R0:W1:Y:S03]  /*15240*/  SYNCS.PHASECHK.TRANS64.TRYWAIT P0, [R3+URZ+0x17000], R8 ;  /* 0x01700008030075a7 */ /* 0x000066000800017f */
[----:B-1----:R-:W-:Y:S05]  /*15250*/  @!P0 NANOSLEEP.SYNCS 0x989680 ;  /* 0x009896800000895d */ /* 0x002fea0003900000 */
[----:B------:R-:W1:Y:S02]  /*15260*/  @!P0 SYNCS.PHASECHK.TRANS64 P0, [R3+URZ+0x17000], R8 ;  /* 0x01700008030085a7 */ /* 0x000e64000800007f */
[----:B-1----:R-:W-:Y:S05]  /*15270*/  @!P0 BRA `(.L_x_769) ;  /* 0xfffffffc00ec8947 */ /* 0x002fea000383ffff */
[----:B------:R-:W-:Y:S05]  /*15280*/  BRA `(.L_x_913) ;  /* 0xfffffec400c07947 */ /* 0x000fea000383ffff */
.L_x_773:
[----:B0-----:R-:W-:-:S04]  /*15290*/  IMAD.U32 R3, RZ, RZ, UR44 ;  /* 0x0000002cff037e24 */ /* 0x001fc8000f8e00ff */
[----:B------:R0:W2:Y:S03]  /*152a0*/  SYNCS.PHASECHK.TRANS64.TRYWAIT P1, [R3+URZ+0x17030], R8 ;  /* 0x01703008030075a7 */ /* 0x0000a6000802017f */
[----:B--2---:R-:W-:Y:S05]  /*152b0*/  @!P1 NANOSLEEP.SYNCS 0x989680 ;  /* 0x009896800000995d */ /* 0x004fea0003900000 */
[----:B------:R-:W2:Y:S02]  /*152c0*/  @!P1 SYNCS.PHASECHK.TRANS64 P1, [R3+URZ+0x17030], R8 ;  /* 0x01703008030095a7 */ /* 0x000ea4000802007f */
[----:B--2---:R-:W-:Y:S05]  /*152d0*/  @!P1 BRA `(.L_x_773) ;  /* 0xfffffffc00ec9947 */ /* 0x004fea000383ffff */
[----:B------:R-:W-:Y:S05]  /*152e0*/  BRA `(.L_x_772) ;  /* 0xfffffec400dc7947 */ /* 0x000fea000383ffff */
.L_x_790:
[----:B-1----:R-:W-:-:S04]  /*152f0*/  IMAD.U32 R12, RZ, RZ, UR28 ;  /* 0x0000001cff0c7e24 */ /* 0x002fc8000f8e00ff */
[----:B------:R1:W2:Y:S03]  /*15300*/  SYNCS.PHASECHK.TRANS64.TRYWAIT P1, [R12+URZ+0x17030], R11 ;  /* 0x0170300b0c0075a7 */ /* 0x0002a6000802017f */
[----:B--2---:R-:W-:Y:S05]  /*15310*/  @!P1 NANOSLEEP.SYNCS 0x989680 ;  /* 0x009896800000995d */ /* 0x004fea0003900000 */
[----:B------:R-:W2:Y:S02]  /*15320*/  @!P1 SYNCS.PHASECHK.TRANS64 P1, [R12+URZ+0x17030], R11 ;  /* 0x0170300b0c0095a7 */ /* 0x000ea4000802007f */
[----:B--2---:R-:W-:Y:S05]  /*15330*/  @!P1 BRA `(.L_x_790) ;  /* 0xfffffffc00ec9947 */ /* 0x004fea000383ffff */
[----:B------:R-:W-:Y:S05]  /*15340*/  BRA `(.L_x_789) ;  /* 0xffffff0400487947 */ /* 0x000fea000383ffff */
.L_x_794:
[----:B-1----:R-:W-:-:S04]  /*15350*/  IMAD.U32 R12, RZ, RZ, UR15 ;  /* 0x0000000fff0c7e24 */ /* 0x002fc8000f8e00ff */
[----:B------:R1:W2:Y:S03]  /*15360*/  SYNCS.PHASECHK.TRANS64.TRYWAIT P1, [R12+URZ+0x17050], R11 ;  /* 0x0170500b0c0075a7 */ /* 0x0002a6000802017f */
[----:B--2---:R-:W-:Y:S05]  /*15370*/  @!P1 NANOSLEEP.SYNCS 0x989680 ;  /* 0x009896800000995d */ /* 0x004fea0003900000 */
[----:B------:R-:W2:Y:S02]  /*15380*/  @!P1 SYNCS.PHASECHK.TRANS64 P1, [R12+URZ+0x17050], R11 ;  /* 0x0170500b0c0095a7 */ /* 0x000ea4000802007f */
[----:B--2---:R-:W-:Y:S05]  /*15390*/  @!P1 BRA `(.L_x_794) ;  /* 0xfffffffc00ec9947 */ /* 0x004fea000383ffff */
[----:B------:R-:W-:Y:S05]  /*153a0*/  BRA `(.L_x_793) ;  /* 0xffffff0400a07947 */ /* 0x000fea000383ffff */
.L_x_813:
[----:B-1----:R-:W-:-:S04]  /*153b0*/  IMAD.U32 R12, RZ, RZ, UR10 ;  /* 0x0000000aff0c7e24 */ /* 0x002fc8000f8e00ff */
[----:B------:R1:W2:Y:S03]  /*153c0*/  SYNCS.PHASECHK.TRANS64.TRYWAIT P1, [R12+URZ+0x17030], R11 ;  /* 0x0170300b0c0075a7 */ /* 0x0002a6000802017f */
[----:B--2---:R-:W-:Y:S05]  /*153d0*/  @!P1 NANOSLEEP.SYNCS 0x989680 ;  /* 0x009896800000995d */ /* 0x004fea0003900000 */
[----:B------:R-:W2:Y:S02]  /*153e0*/  @!P1 SYNCS.PHASECHK.TRANS64 P1, [R12+URZ+0x17030], R11 ;  /* 0x0170300b0c0095a7 */ /* 0x000ea4000802007f */
[----:B--2---:R-:W-:Y:S05]  /*153f0*/  @!P1 BRA `(.L_x_813) ;  /* 0xfffffffc00ec9947 */ /* 0x004fea000383ffff */
[----:B------:R-:W-:Y:S05]  /*15400*/  BRA `(.L_x_812) ;  /* 0xffffff3c00047947 */ /* 0x000fea000383ffff */
.L_x_817:
[----:B-1----:R-:W-:-:S04]  /*15410*/  IMAD.U32 R12, RZ, RZ, UR15 ;  /* 0x0000000fff0c7e24 */ /* 0x002fc8000f8e00ff */
[----:B------:R1:W2:Y:S03]  /*15420*/  SYNCS.PHASECHK.TRANS64.TRYWAIT P1, [R12+URZ+0x17050], R11 ;  /* 0x0170500b0c0075a7 */ /* 0x0002a6000802017f */
[----:B--2---:R-:W-:Y:S05]  /*15430*/  @!P1 NANOSLEEP.SYNCS 0x989680 ;  /* 0x009896800000995d */ /* 0x004fea0003900000 */
[----:B------:R-:W2:Y:S02]  /*15440*/  @!P1 SYNCS.PHASECHK.TRANS64 P1, [R12+URZ+0x17050], R11 ;  /* 0x0170500b0c0095a7 */ /* 0x000ea4000802007f */
[----:B--2---:R-:W-:Y:S05]  /*15450*/  @!P1 BRA `(.L_x_817) ;  /* 0xfffffffc00ec9947 */ /* 0x004fea000383ffff */
[----:B------:R-:W-:Y:S05]  /*15460*/  BRA `(.L_x_816) ;  /* 0xffffff3c005c7947 */ /* 0x000fea000383ffff */
.L_x_825:
[----:B-1----:R-:W-:-:S04]  /*15470*/  IMAD.U32 R12, RZ, RZ, UR22 ;  /* 0x00000016ff0c7e24 */ /* 0x002fc8000f8e00ff */
[----:B------:R1:W2:Y:S03]  /*15480*/  SYNCS.PHASECHK.TRANS64.TRYWAIT P1, [R12+URZ+0x17030], R11 ;  /* 0x0170300b0c0075a7 */ /* 0x0002a6000802017f */
[----:B--2---:R-:W-:Y:S05]  /*15490*/  @!P1 NANOSLEEP.SYNCS 0x989680 ;  /* 0x009896800000995d */ /* 0x004fea0003900000 */
[----:B------:R-:W2:Y:S02]  /*154a0*/  @!P1 SYNCS.PHASECHK.TRANS64 P1, [R12+URZ+0x17030], R11 ;  /* 0x0170300b0c0095a7 */ /* 0x000ea4000802007f */
[----:B--2---:R-:W-:Y:S05]  /*154b0*/  @!P1 BRA `(.L_x_825) ;  /* 0xfffffffc00ec9947 */ /* 0x004fea000383ffff */
[----:B------:R-:W-:Y:S05]  /*154c0*/  BRA `(.L_x_824) ;  /* 0xffffff5c00e87947 */ /* 0x000fea000383ffff */
.L_x_829:
[----:B-1----:R-:W-:-:S04]  /*154d0*/  IMAD.U32 R12, RZ, RZ, UR15 ;  /* 0x0000000fff0c7e24 */ /* 0x002fc8000f8e00ff */
[----:B------:R1:W2:Y:S03]  /*154e0*/  SYNCS.PHASECHK.TRANS64.TRYWAIT P1, [R12+URZ+0x17050], R11 ;  /* 0x0170500b0c0075a7 */ /* 0x0002a6000802017f */
[----:B--2---:R-:W-:Y:S05]  /*154f0*/  @!P1 NANOSLEEP.SYNCS 0x989680 ;  /* 0x009896800000995d */ /* 0x004fea0003900000 */
[----:B------:R-:W2:Y:S02]  /*15500*/  @!P1 SYNCS.PHASECHK.TRANS64 P1, [R12+URZ+0x17050], R11 ;  /* 0x0170500b0c0095a7 */ /* 0x000ea4000802007f */
[----:B--2---:R-:W-:Y:S05]  /*15510*/  @!P1 BRA `(.L_x_829) ;  /* 0xfffffffc00ec9947 */ /* 0x004fea000383ffff */
[----:B------:R-:W-:Y:S05]  /*15520*/  BRA `(.L_x_828) ;  /* 0xffffff6000407947 */ /* 0x000fea000383ffff */
.L_x_844:
[----:B-1----:R-:W-:-:S04]  /*15530*/  IMAD.U32 R5, RZ, RZ, UR11 ;  /* 0x0000000bff057e24 */ /* 0x002fc8000f8e00ff */
[----:B------:R1:W2:Y:S03]  /*15540*/  SYNCS.PHASECHK.TRANS64.TRYWAIT P1, [R5+URZ+0x17050], R0 ;  /* 0x01705000050075a7 */ /* 0x0002a6000802017f */
[----:B--2---:R-:W-:Y:S05]  /*15550*/  @!P1 NANOSLEEP.SYNCS 0x989680 ;  /* 0x009896800000995d */ /* 0x004fea0003900000 */
[----:B------:R-:W2:Y:S02]  /*15560*/  @!P1 SYNCS.PHASECHK.TRANS64 P1, [R5+URZ+0x17050], R0 ;  /* 0x01705000050095a7 */ /* 0x000ea4000802007f */
[----:B--2---:R-:W-:Y:S05]  /*15570*/  @!P1 BRA `(.L_x_844) ;  /* 0xfffffffc00ec9947 */ /* 0x004fea000383ffff */
[----:B------:R-:W-:Y:S05]  /*15580*/  BRA `(.L_x_843) ;  /* 0xffffff9000cc7947 */ /* 0x000fea000383ffff */
.L_x_863:
[----:B------:R-:W-:Y:S02]  /*15590*/  IMAD.MOV.U32 R13, RZ, RZ, R24 ;  /* 0x000000ffff0d7224 */ /* 0x000fe400078e0018 */
[----:B------:R-:W-:Y:S02]  /*155a0*/  IMAD.MOV.U32 R12, RZ, RZ, RZ ;  /* 0x000000ffff0c7224 */ /* 0x000fe400078e00ff */
[----:B------:R-:W-:Y:S02]  /*155b0*/  IMAD.MOV.U32 R11, RZ, RZ, 0x1f ;  /* 0x0000001fff0b7424 */ /* 0x000fe400078e00ff */
[----:B------:R-:W-:-:S07]  /*155c0*/  IMAD.MOV.U32 R15, RZ, RZ, -0x1 ;  /* 0xffffffffff0f7424 */ /* 0x000fce00078e00ff */
[----:B0----5:R-:W-:Y:S05]  /*155d0*/  WARPSYNC.COLLECTIVE R15, `(.L_x_914) ;  /* 0x000000000f087348 */ /* 0x021fea0003c00000 */
[----:B------:R1:W2:Y:S02]  /*155e0*/  SHFL.IDX P6, R14, R13, R12, R11 ;  /* 0x0000000c0d0e7389 */ /* 0x0002a400000c000b */
[----:B012--5:R-:W-:Y:S01]  /*155f0*/  ENDCOLLECTIVE ;  /* 0x000000000000791b */ /* 0x027fe20003800000 */
.L_x_914:
[----:B------:R-:W-:Y:S05]  /*15600*/  BRA `(.L_x_915) ;  /* 0xffffffcc00847947 */ /* 0x000fea000383ffff */
.L_x_865:
[----:B0-----:R-:W-:-:S04]  /*15610*/  IMAD.U32 R3, RZ, RZ, UR48 ;  /* 0x00000030ff037e24 */ /* 0x001fc8000f8e00ff */
[----:B------:R0:W1:Y:S03]  /*15620*/  SYNCS.PHASECHK.TRANS64.TRYWAIT P0, [R3+URZ+0x17080], R10 ;  /* 0x0170800a030075a7 */ /* 0x000066000800017f */
[----:B-1----:R-:W-:Y:S05]  /*15630*/  @!P0 NANOSLEEP.SYNCS 0x989680 ;  /* 0x009896800000895d */ /* 0x002fea0003900000 */
[----:B------:R-:W1:Y:S02]  /*15640*/  @!P0 SYNCS.PHASECHK.TRANS64 P0, [R3+URZ+0x17080], R10 ;  /* 0x0170800a030085a7 */ /* 0x000e64000800007f */
[----:B-1----:R-:W-:Y:S05]  /*15650*/  @!P0 BRA `(.L_x_865) ;  /* 0xfffffffc00ec8947 */ /* 0x002fea000383ffff */
[----:B------:R-:W-:Y:S05]  /*15660*/  BRA `(.L_x_916) ;  /* 0xffffffd000107947 */ /* 0x000fea000383ffff */
.L_x_866:
        /* <DEDUP_REMOVED lines=8> */
.L_x_918:
[----:B------:R-:W-:Y:S05]  /*156f0*/  BSYNC B0 ;  /* 0x0000000000007941 */ /* 0x000fea0003800000 */
.L_x_917:
[----:B------:R-:W-:Y:S01]  /*15700*/  IMAD.MOV.U32 R13, RZ, RZ, R8 ;  /* 0x000000ffff0d7224 */ /* 0x000fe200078e0008 */
[----:B------:R-:W0:Y:S01]  /*15710*/  LDC R21, c[0x0][0x2f4] ;  /* 0x0000bd00ff157b82 */ /* 0x000e220000000800 */
[----:B------:R-:W-:Y:S02]  /*15720*/  IMAD.MOV.U32 R12, RZ, RZ, RZ ;  /* 0x000000ffff0c7224 */ /* 0x000fe400078e00ff */
[----:B------:R-:W-:Y:S02]  /*15730*/  IMAD.MOV.U32 R11, RZ, RZ, 0x1e1f ;  /* 0x00001e1fff0b7424 */ /* 0x000fe400078e00ff */
[----:B------:R-:W-:Y:S02]  /*15740*/  IMAD.MOV.U32 R15, RZ, RZ, -0x1 ;  /* 0xffffffffff0f7424 */ /* 0x000fe400078e00ff */
[----:B------:R-:W-:Y:S02]  /*15750*/  IMAD.MOV.U32 R3, RZ, RZ, R14 ;  /* 0x000000ffff037224 */ /* 0x000fe400078e000e */
[----:B------:R-:W-:-:S07]  /*15760*/  VIADD R19, R26, UR48 ;  /* 0x000000301a137c36 */ /* 0x000fce0008000000 */
[----:B0-----:R-:W-:Y:S05]  /*15770*/  WARPSYNC.COLLECTIVE R15, `(.L_x_919) ;  /* 0x000000000f087348 */ /* 0x001fea0003c00000 */
[----:B------:R1:W2:Y:S02]  /*15780*/  SHFL.IDX P6, R14, R13, R12, R11 ;  /* 0x0000000c0d0e7389 */ /* 0x0002a400000c000b */
[----:B012---:R-:W-:Y:S01]  /*15790*/  ENDCOLLECTIVE ;  /* 0x000000000000791b */ /* 0x007fe20003800000 */
.L_x_919:
[----:B------:R-:W-:Y:S01]  /*157a0*/  IMAD.MOV.U32 R13, RZ, RZ, R9 ;  /* 0x000000ffff0d7224 */ /* 0x000fe200078e0009 */
[-C--:B------:R-:W-:Y:S01]  /*157b0*/  ISETP.GE.AND P4, PT, R20, R21.reuse, PT ;  /* 0x000000151400720c */ /* 0x080fe20003f86270 */
[----:B------:R-:W-:Y:S01]  /*157c0*/  IMAD.MOV.U32 R12, RZ, RZ, 0x1 ;  /* 0x00000001ff0c7424 */ /* 0x000fe200078e00ff */
[----:B------:R-:W-:Y:S01]  /*157d0*/  ISETP.GE.AND P3, PT, R25, R21, PT ;  /* 0x000000151900720c */ /* 0x000fe20003f66270 */
[----:B------:R-:W-:-:S12]  /*157e0*/  IMAD.MOV.U32 R2, RZ, RZ, R14 ;  /* 0x000000ffff027224 */ /* 0x000fd800078e000e */
[----:B------:R-:W-:Y:S05]  /*157f0*/  WARPSYNC.COLLECTIVE R15, `(.L_x_920) ;  /* 0x000000000f087348 */ /* 0x000fea0003c00000 */
[----:B------:R0:W1:Y:S02]  /*15800*/  SHFL.IDX P6, R14, R13, R12, R11 ;  /* 0x0000000c0d0e7389 */ /* 0x00006400000c000b */
[----:B01----:R-:W-:Y:S01]  /*15810*/  ENDCOLLECTIVE ;  /* 0x000000000000791b */ /* 0x003fe20003800000 */
.L_x_920:
        /* <DEDUP_REMOVED lines=13> */
.L_x_921:
        /* <DEDUP_REMOVED lines=10> */
.L_x_869:
[----:B0-----:R-:W-:-:S04]  /*15990*/  IMAD.U32 R3, RZ, RZ, UR48 ;  /* 0x00000030ff037e24 */ /* 0x001fc8000f8e00ff */
[----:B------:R0:W1:Y:S03]  /*159a0*/  SYNCS.PHASECHK.TRANS64.TRYWAIT P1, [R3+URZ+0x17040], R10 ;  /* 0x0170400a030075a7 */ /* 0x000066000802017f */
[----:B-1----:R-:W-:Y:S05]  /*159b0*/  @!P1 NANOSLEEP.SYNCS 0x989680 ;  /* 0x009896800000995d */ /* 0x002fea0003900000 */
[----:B------:R-:W1:Y:S02]  /*159c0*/  @!P1 SYNCS.PHASECHK.TRANS64 P1, [R3+URZ+0x17040], R10 ;  /* 0x0170400a030095a7 */ /* 0x000e64000802007f */
[----:B-1----:R-:W-:Y:S05]  /*159d0*/  @!P1 BRA `(.L_x_869) ;  /* 0xfffffffc00ec9947 */ /* 0x002fea000383ffff */
[----:B------:R-:W-:Y:S05]  /*159e0*/  BRA `(.L_x_923) ;  /* 0xffffffd0004c7947 */ /* 0x000fea000383ffff */
.L_x_870:
        /* <DEDUP_REMOVED lines=8> */
.L_x_925:
[----:B------:R-:W-:Y:S05]  /*15a70*/  BSYNC B0 ;  /* 0x0000000000007941 */ /* 0x000fea0003800000 */
.L_x_924:
        /* <DEDUP_REMOVED lines=8> */
.L_x_926:
        /* <DEDUP_REMOVED lines=8> */
.L_x_927:
[----:B------:R-:W-:Y:S01]  /*15b80*/  @!PT LDS RZ, [RZ] ;  /* 0x00000000fffff984 */ /* 0x000fe20000000800 */
[----:B------:R-:W-:Y:S01]  /*15b90*/  @!PT LDS RZ, [RZ] ;  /* 0x00000000fffff984 */ /* 0x000fe20000000800 */
[----:B------:R-:W-:Y:S01]  /*15ba0*/  @!PT LDS RZ, [RZ] ;  /* 0x00000000fffff984 */ /* 0x000fe20000000800 */
[----:B------:R0:W-:Y:S04]  /*15bb0*/  @P0 LDGSTS.E.BYPASS.LTC128B.128 [R19+0x10c00], desc[UR36][R2.64], !P5 ;  /* 0x10c0000002130fae */ /* 0x0001e8000e901d64 */
[----:B------:R0:W-:Y:S04]  /*15bc0*/  @P0 LDGSTS.E.BYPASS.LTC128B.128 [R19+0x11c00], desc[UR36][R2.64+0x20], !P4 ;  /* 0x11c0002002130fae */ /* 0x0001e8000e101d64 */
[----:B------:R0:W-:Y:S01]  /*15bd0*/  @P0 LDGSTS.E.BYPASS.LTC128B.128 [R19+0x12c00], desc[UR36][R2.64+0x40], !P3 ;  /* 0x12c0004002130fae */ /* 0x0001e2000d901d64 */
[----:B------:R-:W-:Y:S02]  /*15be0*/  IMAD.MOV.U32 R13, RZ, RZ, R0 ;  /* 0x000000ffff0d7224 */ /* 0x000fe400078e0000 */
[----:B------:R-:W-:-:S07]  /*15bf0*/  IMAD.MOV.U32 R5, RZ, RZ, R14 ;  /* 0x000000ffff057224 */ /* 0x000fce00078e000e */
[----:B0-----:R-:W-:Y:S05]  /*15c00*/  WARPSYNC.COLLECTIVE R15, `(.L_x_928) ;  /* 0x000000000f087348 */ /* 0x001fea0003c00000 */
[----:B------:R1:W2:Y:S02]  /*15c10*/  SHFL.IDX P6, R14, R13, R12, R11 ;  /* 0x0000000c0d0e7389 */ /* 0x0002a400000c000b */
[----:B012---:R-:W-:Y:S01]  /*15c20*/  ENDCOLLECTIVE ;  /* 0x000000000000791b */ /* 0x007fe20003800000 */
.L_x_928:
[----:B------:R-:W-:Y:S05]  /*15c30*/  BRA `(.L_x_929) ;  /* 0xffffffd000547947 */ /* 0x000fea000383ffff */
.L_x_873:
[----:B------:R-:W-:Y:S02]  /*15c40*/  IMAD.MOV.U32 R13, RZ, RZ, R4 ;  /* 0x000000ffff0d7224 */ /* 0x000fe400078e0004 */
[----:B------:R-:W-:Y:S02]  /*15c50*/  IMAD.MOV.U32 R12, RZ, RZ, RZ ;  /* 0x000000ffff0c7224 */ /* 0x000fe400078e00ff */
[----:B------:R-:W-:Y:S02]  /*15c60*/  IMAD.MOV.U32 R11, RZ, RZ, 0x1e1f ;  /* 0x00001e1fff0b7424 */ /* 0x000fe400078e00ff */
[----:B------:R-:W-:-:S07]  /*15c70*/  IMAD.MOV.U32 R15, RZ, RZ, -0x1 ;  /* 0xffffffffff0f7424 */ /* 0x000fce00078e00ff */
[----:B------:R-:W-:Y:S05]  /*15c80*/  WARPSYNC.COLLECTIVE R15, `(.L_x_930) ;  /* 0x000000000f087348 */ /* 0x000fea0003c00000 */
[----:B------:R0:W1:Y:S02]  /*15c90*/  SHFL.IDX P6, R14, R13, R12, R11 ;  /* 0x0000000c0d0e7389 */ /* 0x00006400000c000b */
[----:B01----:R-:W-:Y:S01]  /*15ca0*/  ENDCOLLECTIVE ;  /* 0x000000000000791b */ /* 0x003fe20003800000 */
.L_x_930:
[----:B------:R-:W-:Y:S02]  /*15cb0*/  IMAD.MOV.U32 R13, RZ, RZ, R0 ;  /* 0x000000ffff0d7224 */ /* 0x000fe400078e0000 */
[----:B------:R-:W-:-:S07]  /*15cc0*/  IMAD.MOV.U32 R2, RZ, RZ, R14 ;  /* 0x000000ffff027224 */ /* 0x000fce00078e000e */
[----:B------:R-:W-:Y:S05]  /*15cd0*/  WARPSYNC.COLLECTIVE R15, `(.L_x_931) ;  /* 0x000000000f087348 */ /* 0x000fea0003c00000 */
[----:B------:R0:W1:Y:S02]  /*15ce0*/  SHFL.IDX P6, R14, R13, R12, R11 ;  /* 0x0000000c0d0e7389 */ /* 0x00006400000c000b */
[----:B01----:R-:W-:Y:S01]  /*15cf0*/  ENDCOLLECTIVE ;  /* 0x000000000000791b */ /* 0x003fe20003800000 */
.L_x_931:
[----:B------:R-:W-:Y:S02]  /*15d00*/  ULDC UR4, c[0x0][0x288] ;  /* 0x0000a20000047ab9 */ /* 0x000fe40000000800 */
[----:B------:R-:W-:Y:S02]  /*15d10*/  IMAD R7, R8, UR4, RZ ;  /* 0x0000000408077c24 */ /* 0x000fe4000f8e02ff */
[----:B------:R-:W-:-:S05]  /*15d20*/  VIADD R8, R27, UR43 ;  /* 0x0000002b1b087c36 */ /* 0x000fca0008000000 */
[----:B------:R-:W-:Y:S01]  /*15d30*/  ISETP.GE.AND P1, PT, R8, R7, PT ;  /* 0x000000070800720c */ /* 0x000fe20003f26270 */
[----:B------:R-:W-:Y:S02]  /*15d40*/  IMAD.MOV.U32 R13, RZ, RZ, R4 ;  /* 0x000000ffff0d7224 */ /* 0x000fe400078e0004 */
[----:B------:R-:W-:-:S10]  /*15d50*/  IMAD.MOV.U32 R12, RZ, RZ, 0x1 ;  /* 0x00000001ff0c7424 */ /* 0x000fd400078e00ff */
[----:B------:R-:W-:-:S05]  /*15d60*/  @!P1 IADD3 R14, P4, R20, R14, RZ ;  /* 0x0000000e140e9210 */ /* 0x000fca0007f9e0ff */
[----:B------:R-:W-:Y:S02]  /*15d70*/  @!P1 IMAD.X R3, RZ, RZ, R2, P4 ;  /* 0x000000ffff039224 */ /* 0x000fe400020e0602 */
[----:B------:R-:W-:-:S07]  /*15d80*/  @!P1 IMAD.MOV.U32 R2, RZ, RZ, R14 ;  /* 0x000000ffff029224 */ /* 0x000fce00078e000e */
[----:B------:R-:W-:Y:S05]  /*15d90*/  WARPSYNC.COLLECTIVE R15, `(.L_x_932) ;  /* 0x000000000f087348 */ /* 0x000fea0003c00000 */
[----:B------:R0:W1:Y:S02]  /*15da0*/  SHFL.IDX P6, R14, R13, R12, R11 ;  /* 0x0000000c0d0e7389 */ /* 0x00006400000c000b */
[----:B01----:R-:W-:Y:S01]  /*15db0*/  ENDCOLLECTIVE ;  /* 0x000000000000791b */ /* 0x003fe20003800000 */
.L_x_932:
[----:B------:R-:W-:Y:S01]  /*15dc0*/  @!PT LDS RZ, [RZ] ;  /* 0x00000000fffff984 */ /* 0x000fe20000000800 */
[----:B------:R-:W-:Y:S01]  /*15dd0*/  @!PT LDS RZ, [RZ] ;  /* 0x00000000fffff984 */ /* 0x000fe20000000800 */
[----:B------:R-:W-:Y:S01]  /*15de0*/  @!PT LDS RZ, [RZ] ;  /* 0x00000000fffff984 */ /* 0x000fe20000000800 */
[----:B------:R0:W-:Y:S04]  /*15df0*/  @!P1 LDGSTS.E.BYPASS.LTC128B.128 [R19+0xc400], desc[UR36][R2.64], !P3 ;  /* 0x0c40000002139fae */ /* 0x0001e8000d901d64 */
[----:B------:R0:W-:Y:S04]  /*15e00*/  @!P1 LDGSTS.E.BYPASS.LTC128B.128 [R19+0xdc00], desc[UR36][R2.64+0x20], !P2 ;  /* 0x0dc0002002139fae */ /* 0x0001e8000d101d64 */
[----:B------:R0:W-:Y:S01]  /*15e10*/  @!P1 LDGSTS.E.BYPASS.LTC128B.128 [R19+0xf400], desc[UR36][R2.64+0x40], !P0 ;  /* 0x0f40004002139fae */ /* 0x0001e2000c101d64 */
[----:B------:R-:W-:Y:S02]  /*15e20*/  IMAD.MOV.U32 R13, RZ, RZ, R0 ;  /* 0x000000ffff0d7224 */ /* 0x000fe400078e0000 */
[----:B------:R-:W-:-:S05]  /*15e30*/  VIADD R0, R8, 0x40 ;  /* 0x0000004008007836 */ /* 0x000fca0000000000 */
[----:B------:R-:W-:Y:S01]  /*15e40*/  ISETP.GE.AND P1, PT, R0, R7, PT ;  /* 0x000000070000720c */ /* 0x000fe20003f26270 */
[----:B------:R-:W-:-:S12]  /*15e50*/  IMAD.MOV.U32 R4, RZ, RZ, R14 ;  /* 0x000000ffff047224 */ /* 0x000fd800078e000e */
[----:B0-----:R-:W-:Y:S05]  /*15e60*/  WARPSYNC.COLLECTIVE R15, `(.L_x_933) ;  /* 0x000000000f087348 */ /* 0x001fea0003c00000 */
[----:B------:R1:W2:Y:S02]  /*15e70*/  SHFL.IDX P6, R14, R13, R12, R11 ;  /* 0x0000000c0d0e7389 */ /* 0x0002a400000c000b */
[----:B012---:R-:W-:Y:S01]  /*15e80*/  ENDCOLLECTIVE ;  /* 0x000000000000791b */ /* 0x007fe20003800000 */
.L_x_933:
[----:B------:R-:W-:Y:S02]  /*15e90*/  IMAD.MOV.U32 R13, RZ, RZ, R6 ;  /* 0x000000ffff0d7224 */ /* 0x000fe400078e0006 */
[----:B------:R-:W-:Y:S01]  /*15ea0*/  IMAD.MOV.U32 R12, RZ, RZ, RZ ;  /* 0x000000ffff0c7224 */ /* 0x000fe200078e00ff */
[----:B------:R-:W-:-:S05]  /*15eb0*/  @!P1 IADD3 R14, P4, R20, R14, RZ ;  /* 0x0000000e140e9210 */ /* 0x000fca0007f9e0ff */
[----:B------:R-:W-:-:S08]  /*15ec0*/  @!P1 IMAD.MOV.U32 R2, RZ, RZ, R14 ;  /* 0x000000ffff029224 */ /* 0x000fd000078e000e */
[----:B------:R-:W-:Y:S05]  /*15ed0*/  WARPSYNC.COLLECTIVE R15, `(.L_x_934) ;  /* 0x000000000f087348 */ /* 0x000fea0003c00000 */
[----:B------:R0:W1:Y:S02]  /*15ee0*/  SHFL.IDX P6, R14, R13, R12, R11 ;  /* 0x0000000c0d0e7389 */ /* 0x00006400000c000b */
[----:B01----:R-:W-:Y:S01]  /*15ef0*/  ENDCOLLECTIVE ;  /* 0x000000000000791b */ /* 0x003fe20003800000 */
.L_x_934:
[----:B------:R-:W-:-:S04]  /*15f00*/  @!P1 IMAD.X R9, RZ, RZ, R4, P4 ;  /* 0x000000ffff099224 */ /* 0x000fc800020e0604 */
[----:B------:R-:W-:-:S05]  /*15f10*/  @!P1 IMAD.MOV.U32 R3, RZ, RZ, R9 ;  /* 0x000000ffff039224 */ /* 0x000fca00078e0009 */
[----:B------:R-:W-:Y:S01]  /*15f20*/  @!PT LDS RZ, [RZ] ;  /* 0x00000000fffff984 */ /* 0x000fe20000000800 */
[----:B------:R-:W-:Y:S01]  /*15f30*/  @!PT LDS RZ, [RZ] ;  /* 0x00000000fffff984 */ /* 0x000fe20000000800 */
[----:B------:R-:W-:Y:S01]  /*15f40*/  @!PT LDS RZ, [RZ] ;  /* 0x00000000fffff984 */ /* 0x000fe20000000800 */
[----:B------:R0:W-:Y:S01]  /*15f50*/  @!P1 LDGSTS.E.BYPASS.LTC128B.128 [R19+0xcc00], desc[UR36][R2.64], !P3 ;  /* 0x0cc0000002139fae */ /* 0x0001e2000d901d64 */
[----:B------:R-:W-:-:S03]  /*15f60*/  IMAD.MOV.U32 R13, RZ, RZ, R5 ;  /* 0x000000ffff0d7224 */ /* 0x000fc600078e0005 */
[----:B------:R0:W-:Y:S04]  /*15f70*/  @!P1 LDGSTS.E.BYPASS.LTC128B.128 [R19+0xe400], desc[UR36][R2.64+0x20], !P2 ;  /* 0x0e40002002139fae */ /* 0x0001e8000d101d64 */
[----:B------:R0:W-:Y:S01]  /*15f80*/  @!P1 LDGSTS.E.BYPASS.LTC128B.128 [R19+0xfc00], desc[UR36][R2.64+0x40], !P0 ;  /* 0x0fc0004002139fae */ /* 0x0001e2000c101d64 */
[----:B------:R-:W-:-:S07]  /*15f90*/  IMAD.MOV.U32 R6, RZ, RZ, R14 ;  /* 0x000000ffff067224 */ /* 0x000fce00078e000e */
[----:B0-----:R-:W-:Y:S05]  /*15fa0*/  WARPSYNC.COLLECTIVE R15, `(.L_x_935) ;  /* 0x000000000f087348 */ /* 0x001fea0003c00000 */
[----:B------:R1:W2:Y:S02]  /*15fb0*/  SHFL.IDX P6, R14, R13, R12, R11 ;  /* 0x0000000c0d0e7389 */ /* 0x0002a400000c000b */
[----:B012---:R-:W-:Y:S01]  /*15fc0*/  ENDCOLLECTIVE ;  /* 0x000000000000791b */ /* 0x007fe20003800000 */
.L_x_935:
[----:B------:R-:W-:Y:S05]  /*15fd0*/  BRA `(.L_x_936) ;  /* 0xffffffd400a47947 */ /* 0x000fea000383ffff */
.L_x_876:
[----:B0-2---:R-:W-:-:S04]  /*15fe0*/  IMAD.U32 R3, RZ, RZ, UR48 ;  /* 0x00000030ff037e24 */ /* 0x005fc8000f8e00ff */
[----:B------:R0:W2:Y:S03]  /*15ff0*/  SYNCS.PHASECHK.TRANS64.TRYWAIT P1, [R3+URZ+0x17020], R0 ;  /* 0x01702000030075a7 */ /* 0x0000a6000802017f */
[----:B--2---:R-:W-:Y:S05]  /*16000*/  @!P1 NANOSLEEP.SYNCS 0x989680 ;  /* 0x009896800000995d */ /* 0x004fea0003900000 */
[----:B------:R-:W2:Y:S02]  /*16010*/  @!P1 SYNCS.PHASECHK.TRANS64 P1, [R3+URZ+0x17020], R0 ;  /* 0x01702000030095a7 */ /* 0x000ea4000802007f */
[----:B--2---:R-:W-:Y:S05]  /*16020*/  @!P1 BRA `(.L_x_876) ;  /* 0xfffffffc00ec9947 */ /* 0x004fea000383ffff */
[----:B------:R-:W-:Y:S05]  /*16030*/  BRA `(.L_x_937) ;  /* 0xffffffd400ec7947 */ /* 0x000fea000383ffff */
.L_x_879:
[----:B0-----:R0:W2:Y:S02]  /*16040*/  SYNCS.PHASECHK.TRANS64.TRYWAIT P1, [R5+URZ+0x17080], R10 ;  /* 0x0170800a050075a7 */ /* 0x0010a4000802017f */
[----:B--2---:R-:W-:Y:S05]  /*16050*/  @!P1 NANOSLEEP.SYNCS 0x989680 ;  /* 0x009896800000995d */ /* 0x004fea0003900000 */
[----:B------:R-:W2:Y:S02]  /*16060*/  @!P1 SYNCS.PHASECHK.TRANS64 P1, [R5+URZ+0x17080], R10 ;  /* 0x0170800a050095a7 */ /* 0x000ea4000802007f */
[----:B--2---:R-:W-:Y:S05]  /*16070*/  @!P1 BRA `(.L_x_879) ;  /* 0xfffffffc00f09947 */ /* 0x004fea000383ffff */
[----:B------:R-:W-:Y:S05]  /*16080*/  BRA `(.L_x_938) ;  /* 0xffffffd800ac7947 */ /* 0x000fea000383ffff */
.L_x_880:
[----:B------:R-:W-:Y:S01]  /*16090*/  BSSY B0, `(.L_x_939) ;  /* 0x0000008000007945 */ /* 0x000fe20003800000 */
[----:B------:R-:W-:Y:S02]  /*160a0*/  IMAD.MOV.U32 R13, RZ, RZ, R27 ;  /* 0x000000ffff0d7224 */ /* 0x000fe400078e001b */
[----:B------:R-:W-:Y:S02]  /*160b0*/  IMAD.MOV.U32 R12, RZ, RZ, RZ ;  /* 0x000000ffff0c7224 */ /* 0x000fe400078e00ff */
[----:B------:R-:W-:Y:S02]  /*160c0*/  IMAD.MOV.U32 R11, RZ, RZ, 0x1e1f ;  /* 0x00001e1fff0b7424 */ /* 0x000fe400078e00ff */
[----:B------:R-:W-:-:S07]  /*160d0*/  IMAD.MOV.U32 R15, RZ, RZ, -0x1 ;  /* 0xffffffffff0f7424 */ /* 0x000fce00078e00ff */
[----:B01----:R-:W-:Y:S05]  /*160e0*/  WARPSYNC.COLLECTIVE R15, `(.L_x_940) ;  /* 0x000000000f087348 */ /* 0x003fea0003c00000 */
[----:B-1----:R1:W2:Y:S02]  /*160f0*/  SHFL.IDX P6, R14, R13, R12, R11 ;  /* 0x0000000c0d0e7389 */ /* 0x0022a400000c000b */
[----:B012---:R-:W-:Y:S01]  /*16100*/  ENDCOLLECTIVE ;  /* 0x000000000000791b */ /* 0x007fe20003800000 */
.L_x_940:
[----:B------:R-:W-:Y:S05]  /*16110*/  BSYNC B0 ;  /* 0x0000000000007941 */ /* 0x000fea0003800000 */
.L_x_939:
        /* <DEDUP_REMOVED lines=8> */
.L_x_941:
[----:B------:R-:W-:Y:S02]  /*161a0*/  IMAD.MOV.U32 R13, RZ, RZ, R27 ;  /* 0x000000ffff0d7224 */ /* 0x000fe400078e001b */
[----:B------:R-:W-:Y:S02]  /*161b0*/  IMAD.MOV.U32 R12, RZ, RZ, 0x1 ;  /* 0x00000001ff0c7424 */ /* 0x000fe400078e00ff */
[----:B------:R-:W-:-:S07]  /*161c0*/  IMAD.MOV.U32 R2, RZ, RZ, R14 ;  /* 0x000000ffff027224 */ /* 0x000fce00078e000e */
[----:B------:R-:W-:Y:S05]  /*161d0*/  WARPSYNC.COLLECTIVE R15, `(.L_x_942) ;  /* 0x000000000f087348 */ /* 0x000fea0003c00000 */
[----:B------:R0:W1:Y:S02]  /*161e0*/  SHFL.IDX P6, R14, R13, R12, R11 ;  /* 0x0000000c0d0e7389 */ /* 0x00006400000c000b */
[----:B01----:R-:W-:Y:S01]  /*161f0*/  ENDCOLLECTIVE ;  /* 0x000000000000791b */ /* 0x003fe20003800000 */
.L_x_942:
        /* <DEDUP_REMOVED lines=14> */
.L_x_943:
[----:B------:R-:W-:Y:S01]  /*162e0*/  IMAD.MOV.U32 R2, RZ, RZ, R14 ;  /* 0x000000ffff027224 */ /* 0x000fe200078e000e */
[----:B------:R-:W-:Y:S06]  /*162f0*/  BRA `(.L_x_944) ;  /* 0xffffffd800c87947 */ /* 0x000fec000383ffff */
.L_x_883:
[----:B---3--:R3:W4:Y:S02]  /*16300*/  SYNCS.PHASECHK.TRANS64.TRYWAIT P1, [R5+URZ+0x17040], R10 ;  /* 0x0170400a050075a7 */ /* 0x008724000802017f */
[----:B----4-:R-:W-:Y:S05]  /*16310*/  @!P1 NANOSLEEP.SYNCS 0x989680 ;  /* 0x009896800000995d */ /* 0x010fea0003900000 */
[----:B------:R-:W4:Y:S02]  /*16320*/  @!P1 SYNCS.PHASECHK.TRANS64 P1, [R5+URZ+0x17040], R10 ;  /* 0x0170400a050095a7 */ /* 0x000f24000802007f */
[----:B----4-:R-:W-:Y:S05]  /*16330*/  @!P1 BRA `(.L_x_883) ;  /* 0xfffffffc00f09947 */ /* 0x010fea000383ffff */
[----:B------:R-:W-:Y:S05]  /*16340*/  BRA `(.L_x_945) ;  /* 0xffffffdc001c7947 */ /* 0x000fea000383ffff */
.L_x_884:
[----:B------:R-:W-:Y:S01]  /*16350*/  BSSY B0, `(.L_x_946) ;  /* 0x0000008000007945 */ /* 0x000fe20003800000 */
[----:B------:R-:W-:Y:S02]  /*16360*/  IMAD.MOV.U32 R13, RZ, RZ, R9 ;  /* 0x000000ffff0d7224 */ /* 0x000fe400078e0009 */
[----:B------:R-:W-:Y:S02]  /*16370*/  IMAD.MOV.U32 R12, RZ, RZ, RZ ;  /* 0x000000ffff0c7224 */ /* 0x000fe400078e00ff */
[----:B------:R-:W-:Y:S02]  /*16380*/  IMAD.MOV.U32 R11, RZ, RZ, 0x1e1f ;  /* 0x00001e1fff0b7424 */ /* 0x000fe400078e00ff */
[----:B------:R-:W-:-:S07]  /*16390*/  IMAD.MOV.U32 R15, RZ, RZ, -0x1 ;  /* 0xffffffffff0f7424 */ /* 0x000fce00078e00ff */
[----:B01-3--:R-:W-:Y:S05]  /*163a0*/  WARPSYNC.COLLECTIVE R15, `(.L_x_947) ;  /* 0x000000000f087348 */ /* 0x00bfea0003c00000 */
[----:B-1----:R1:W2:Y:S02]  /*163b0*/  SHFL.IDX P6, R14, R13, R12, R11 ;  /* 0x0000000c0d0e7389 */ /* 0x0022a400000c000b */
[----:B0123--:R-:W-:Y:S01]  /*163c0*/  ENDCOLLECTIVE ;  /* 0x000000000000791b */ /* 0x00ffe20003800000 */
.L_x_947:
[----:B------:R-:W-:Y:S05]  /*163d0*/  BSYNC B0 ;  /* 0x0000000000007941 */ /* 0x000fea0003800000 */
.L_x_946:
[----:B------:R-:W-:Y:S02]  /*163e0*/  IMAD.MOV.U32 R13, RZ, RZ, R7 ;  /* 0x000000ffff0d7224 */ /* 0x000fe400078e0007 */
[----:B------:R-:W-:Y:S02]  /*163f0*/  IMAD.MOV.U32 R12, RZ, RZ, RZ ;  /* 0x000000ffff0c7224 */ /* 0x000fe400078e00ff */
[----:B------:R-:W-:Y:S02]  /*16400*/  IMAD.MOV.U32 R11, RZ, RZ, 0x1e1f ;  /* 0x00001e1fff0b7424 */ /* 0x000fe400078e00ff */
[----:B------:R-:W-:Y:S02]  /*16410*/  IMAD.MOV.U32 R15, RZ, RZ, -0x1 ;  /* 0xffffffffff0f7424 */ /* 0x000fe400078e00ff */
[----:B------:R-:W-:Y:S02]  /*16420*/  IMAD.MOV.U32 R3, RZ, RZ, R14 ;  /* 0x000000ffff037224 */ /* 0x000fe400078e000e */
[----:B------:R-:W-:-:S07]  /*16430*/  IMAD R8, R0, 0x3000, R26 ;  /* 0x0000300000087824 */ /* 0x000fce00078e021a */
[----:B------:R-:W-:Y:S05]  /*16440*/  WARPSYNC.COLLECTIVE R15, `(.L_x_948) ;  /* 0x000000000f087348 */ /* 0x000fea0003c00000 */
[----:B------:R0:W1:Y:S02]  /*16450*/  SHFL.IDX P6, R14, R13, R12, R11 ;  /* 0x0000000c0d0e7389 */ /* 0x00006400000c000b */
[----:B01----:R-:W-:Y:S01]  /*16460*/  ENDCOLLECTIVE ;  /* 0x000000000000791b */ /* 0x003fe20003800000 */
.L_x_948:
[----:B------:R-:W-:Y:S02]  /*16470*/  VIADD R8, R8, UR48 ;  /* 0x0000003008087c36 */ /* 0x000fe40008000000 */
[----:B------:R-:W-:Y:S02]  /*16480*/  IMAD.MOV.U32 R13, RZ, RZ, R9 ;  /* 0x000000ffff0d7224 */ /* 0x000fe400078e0009 */
[----:B------:R-:W-:Y:S01]  /*16490*/  IMAD.MOV.U32 R12, RZ, RZ, 0x1 ;  /* 0x00000001ff0c7424 */ /* 0x000fe200078e00ff */
[----:B------:R-:W-:-:S13]  /*164a0*/  IADD3 R2, P1, R24, R14, RZ ;  /* 0x0000000e18027210 */ /* 0x000fda0007f3e0ff */
[----:B------:R-:W-:Y:S05]  /*164b0*/  WARPSYNC.COLLECTIVE R15, `(.L_x_949) ;  /* 0x000000000f087348 */ /* 0x000fea0003c00000 */
[----:B------:R0:W1:Y:S02]  /*164c0*/  SHFL.IDX P6, R14, R13, R12, R11 ;  /* 0x0000000c0d0e7389 */ /* 0x00006400000c000b */
[----:B01----:R-:W-:Y:S01]  /*164d0*/  ENDCOLLECTIVE ;  /* 0x000000000000791b */ /* 0x003fe20003800000 */
.L_x_949:
        /* <DEDUP_REMOVED lines=12> */
.L_x_950:
[----:B------:R-:W-:Y:S05]  /*165a0*/  BRA `(.L_x_951) ;  /* 0xffffffdc00247947 */ /* 0x000fea000383ffff */
.L_x_887:
[----:B0-----:R0:W1:Y:S02]  /*165b0*/  SYNCS.PHASECHK.TRANS64.TRYWAIT P2, [R3+URZ+0x17070], R2 ;  /* 0x01707002030075a7 */ /* 0x001064000804017f */
[----:B-1----:R-:W-:Y:S05]  /*165c0*/  @!P2 NANOSLEEP.SYNCS 0x989680 ;  /* 0x009896800000a95d */ /* 0x002fea0003900000 */
[----:B------:R-:W1:Y:S02]  /*165d0*/  @!P2 SYNCS.PHASECHK.TRANS64 P2, [R3+URZ+0x17070], R2 ;  /* 0x017070020300a5a7 */ /* 0x000e64000804007f */
[----:B-1----:R-:W-:Y:S05]  /*165e0*/  @!P2 BRA `(.L_x_887) ;  /* 0xfffffffc00f0a947 */ /* 0x002fea000383ffff */
[----:B------:R-:W-:Y:S05]  /*165f0*/  BRA `(.L_x_952) ;  /* 0xffffffdc00847947 */ /* 0x000fea000383ffff */
.L_x_889:
[----:B0-----:R0:W1:Y:S02]  /*16600*/  SYNCS.PHASECHK.TRANS64.TRYWAIT P2, [R3+URZ+0x17060], R2 ;  /* 0x01706002030075a7 */ /* 0x001064000804017f */
[----:B-1----:R-:W-:Y:S05]  /*16610*/  @!P2 NANOSLEEP.SYNCS 0x989680 ;  /* 0x009896800000a95d */ /* 0x002fea0003900000 */
[----:B------:R-:W1:Y:S02]  /*16620*/  @!P2 SYNCS.PHASECHK.TRANS64 P2, [R3+URZ+0x17060], R2 ;  /* 0x017060020300a5a7 */ /* 0x000e64000804007f */
[----:B-1----:R-:W-:Y:S05]  /*16630*/  @!P2 BRA `(.L_x_889) ;  /* 0xfffffffc00f0a947 */ /* 0x002fea000383ffff */
[----:B------:R-:W-:Y:S05]  /*16640*/  BRA `(.L_x_953) ;  /* 0xffffffdc00947947 */ /* 0x000fea000383ffff */
.L_x_896:
[----:B--2---:R2:W3:Y:S02]  /*16650*/  SYNCS.PHASECHK.TRANS64.TRYWAIT P0, [R3+URZ+0x17070], R2 ;  /* 0x01707002030075a7 */ /* 0x0044e4000800017f */
[----:B---3--:R-:W-:Y:S05]  /*16660*/  @!P0 NANOSLEEP.SYNCS 0x989680 ;  /* 0x009896800000895d */ /* 0x008fea0003900000 */
[----:B------:R-:W3:Y:S02]  /*16670*/  @!P0 SYNCS.PHASECHK.TRANS64 P0, [R3+URZ+0x17070], R2 ;  /* 0x01707002030085a7 */ /* 0x000ee4000800007f */
[----:B---3--:R-:W-:Y:S05]  /*16680*/  @!P0 BRA `(.L_x_896) ;  /* 0xfffffffc00f08947 */ /* 0x008fea000383ffff */
[----:B------:R-:W-:Y:S05]  /*16690*/  BRA `(.L_x_954) ;  /* 0xffffffe000c87947 */ /* 0x000fea000383ffff */
.L_x_898:
[----:B0-----:R0:W2:Y:S02]  /*166a0*/  SYNCS.PHASECHK.TRANS64.TRYWAIT P0, [R3+URZ+0x17060], R4 ;  /* 0x01706004030075a7 */ /* 0x0010a4000800017f */
[----:B--2---:R-:W-:Y:S05]  /*166b0*/  @!P0 NANOSLEEP.SYNCS 0x989680 ;  /* 0x009896800000895d */ /* 0x004fea0003900000 */
[----:B------:R-:W2:Y:S02]  /*166c0*/  @!P0 SYNCS.PHASECHK.TRANS64 P0, [R3+URZ+0x17060], R4 ;  /* 0x01706004030085a7 */ /* 0x000ea4000800007f */
[----:B--2---:R-:W-:Y:S05]  /*166d0*/  @!P0 BRA `(.L_x_898) ;  /* 0xfffffffc00f08947 */ /* 0x004fea000383ffff */
[----:B------:R-:W-:Y:S05]  /*166e0*/  BRA `(.L_x_955) ;  /* 0xffffffe000e47947 */ /* 0x000fea000383ffff */
.L_x_901:
[----:B--2---:R2:W3:Y:S02]  /*166f0*/  SYNCS.PHASECHK.TRANS64.TRYWAIT P0, [R7+URZ+0x17020], R2 ;  /* 0x01702002070075a7 */ /* 0x0044e4000800017f */
[----:B---3--:R-:W-:Y:S05]  /*16700*/  @!P0 NANOSLEEP.SYNCS 0x989680 ;  /* 0x009896800000895d */ /* 0x008fea0003900000 */
[----:B------:R-:W3:Y:S02]  /*16710*/  @!P0 SYNCS.PHASECHK.TRANS64 P0, [R7+URZ+0x17020], R2 ;  /* 0x01702002070085a7 */ /* 0x000ee4000800007f */
[----:B---3--:R-:W-:Y:S05]  /*16720*/  @!P0 BRA `(.L_x_901) ;  /* 0xfffffffc00f08947 */ /* 0x008fea000383ffff */
[----:B------:R-:W-:Y:S05]  /*16730*/  BRA `(.L_x_956) ;  /* 0xffffffe400fc7947 */ /* 0x000fea000383ffff */
.L_x_903:
[----:B--2---:R2:W3:Y:S02]  /*16740*/  SYNCS.PHASECHK.TRANS64.TRYWAIT P1, [R5+URZ+0x17040], R2 ;  /* 0x01704002050075a7 */ /* 0x0044e4000802017f */
[----:B---3--:R-:W-:Y:S05]  /*16750*/  @!P1 NANOSLEEP.SYNCS 0x989680 ;  /* 0x009896800000995d */ /* 0x008fea0003900000 */
[----:B------:R-:W3:Y:S02]  /*16760*/  @!P1 SYNCS.PHASECHK.TRANS64 P1, [R5+URZ+0x17040], R2 ;  /* 0x01704002050095a7 */ /* 0x000ee4000802007f */
[----:B---3--:R-:W-:Y:S05]  /*16770*/  @!P1 BRA `(.L_x_903) ;  /* 0xfffffffc00f09947 */ /* 0x008fea000383ffff */
[----:B------:R-:W-:Y:S05]  /*16780*/  BRA `(.L_x_957) ;  /* 0xffffffe800387947 */ /* 0x000fea000383ffff */
.L_x_905:
[----:B---3--:R3:W4:Y:S02]  /*16790*/  SYNCS.PHASECHK.TRANS64.TRYWAIT P1, [R7+URZ+0x17040], R0 ;  /* 0x01704000070075a7 */ /* 0x008724000802017f */
[----:B----4-:R-:W-:Y:S05]  /*167a0*/  @!P1 NANOSLEEP.SYNCS 0x989680 ;  /* 0x009896800000995d */ /* 0x010fea0003900000 */
[----:B------:R-:W4:Y:S02]  /*167b0*/  @!P1 SYNCS.PHASECHK.TRANS64 P1, [R7+URZ+0x17040], R0 ;  /* 0x01704000070095a7 */ /* 0x000f24000802007f */
[----:B----4-:R-:W-:Y:S05]  /*167c0*/  @!P1 BRA `(.L_x_905) ;  /* 0xfffffffc00f09947 */ /* 0x010fea000383ffff */
[----:B------:R-:W-:Y:S05]  /*167d0*/  BRA `(.L_x_958) ;  /* 0xffffffe800447947 */ /* 0x000fea000383ffff */
.L_x_907:
[----:B----4-:R4:W0:Y:S02]  /*167e0*/  SYNCS.PHASECHK.TRANS64.TRYWAIT P1, [R5+URZ+0x17060], R2 ;  /* 0x01706002050075a7 */ /* 0x010824000802017f */
[----:B0-----:R-:W-:Y:S05]  /*167f0*/  @!P1 NANOSLEEP.SYNCS 0x989680 ;  /* 0x009896800000995d */ /* 0x001fea0003900000 */
[----:B------:R-:W0:Y:S02]  /*16800*/  @!P1 SYNCS.PHASECHK.TRANS64 P1, [R5+URZ+0x17060], R2 ;  /* 0x01706002050095a7 */ /* 0x000e24000802007f */
[----:B0-----:R-:W-:Y:S05]  /*16810*/  @!P1 BRA `(.L_x_907) ;  /* 0xfffffffc00f09947 */ /* 0x001fea000383ffff */
[----:B------:R-:W-:Y:S05]  /*16820*/  BRA `(.L_x_959) ;  /* 0xffffffe800407947 */ /* 0x000fea000383ffff */
.L_x_909:
[----:B------:R0:W0:Y:S02]  /*16830*/  SYNCS.PHASECHK.TRANS64.TRYWAIT P1, [R7+URZ+0x17060], R0 ;  /* 0x01706000070075a7 */ /* 0x000024000802017f */
[----:B0-----:R-:W-:Y:S05]  /*16840*/  @!P1 NANOSLEEP.SYNCS 0x989680 ;  /* 0x009896800000995d */ /* 0x001fea0003900000 */
[----:B------:R-:W0:Y:S02]  /*16850*/  @!P1 SYNCS.PHASECHK.TRANS64 P1, [R7+URZ+0x17060], R0 ;  /* 0x01706000070095a7 */ /* 0x000e24000802007f */
[----:B0-----:R-:W-:Y:S05]  /*16860*/  @!P1 BRA `(.L_x_909) ;  /* 0xfffffffc00f09947 */ /* 0x001fea000383ffff */
[----:B------:R-:W-:Y:S05]  /*16870*/  BRA `(.L_x_960) ;  /* 0xffffffe8003c7947 */ /* 0x000fea000383ffff */
.L_x_911:
[----:B------:R0:W0:Y:S02]  /*16880*/  SYNCS.PHASECHK.TRANS64.TRYWAIT P1, [R5+URZ+0x17080], R2 ;  /* 0x01708002050075a7 */ /* 0x000024000802017f */
[----:B0-----:R-:W-:Y:S05]  /*16890*/  @!P1 NANOSLEEP.SYNCS 0x989680 ;  /* 0x009896800000995d */ /* 0x001fea0003900000 */
[----:B------:R-:W0:Y:S02]  /*168a0*/  @!P1 SYNCS.PHASECHK.TRANS64 P1, [R5+URZ+0x17080], R2 ;  /* 0x01708002050095a7 */ /* 0x000e24000802007f */
[----:B0-----:R-:W-:Y:S05]  /*168b0*/  @!P1 BRA `(.L_x_911) ;  /* 0xfffffffc00f09947 */ /* 0x001fea000383ffff */
[----:B------:R-:W-:Y:S05]  /*168c0*/  BRA `(.L_x_961) ;  /* 0xffffffe800387947 */ /* 0x000fea000383ffff */
.L_x_962:
        /* <DEDUP_REMOVED lines=11> */
.L_x_2540:


//--------------------- .text._ZN7cutlass13device_kernelIN5flash11enable_sm90INS1_16FlashAttnFwdSm90INS1_25CollectiveMainloopFwdSm90ILi2EN4cute5tupleIJNS5_1CILi1EEES8_S8_EEENS6_IJNS7_ILi192EEENS7_ILi128EEENS7_ILi96EEEEEELi96ENS_12float_e4m3_tEfNS_4arch4Sm90ELb0ELb1ELb1ELb1ELb1ELb0ELb0ELb1ELb1ELb1ELb1ELb0EEENS1_21CollectiveEpilogueFwdINS6_IJSA_SC_SB_EEES9_NS_10bfloat16_tESG_Li384ELb1ELb1ELb1ELb1EEENS1_36VarlenDynamicPersistentTileSchedulerILi192ELi128ELi384ELi128ELb1ELb1ELb1ELb1ELb0ELb1EEEEEEEEEvNT_6ParamsE --------------------------
	.section	.text._ZN7cutlass13device_kernelIN5flash11enable_sm90INS1_16FlashAttnFwdSm90INS1_25CollectiveMainloopFwdSm90ILi2EN4cute5tupleIJNS5_1CILi1EEES8_S8_EEENS6_IJNS7_ILi192EEENS7_ILi128EEENS7_ILi96EEEEEELi96ENS_12float_e4m3_tEfNS_4arch4Sm90ELb0ELb1ELb1ELb1ELb1ELb0ELb0ELb1ELb1ELb1ELb1ELb0EEENS1_21CollectiveEpilogueFwdINS6_IJSA_SC_SB_EEES9_NS_10bfloat16_tESG_Li384ELb1ELb1ELb1ELb1EEENS1_36VarlenDynamicPersistentTileSchedulerILi192ELi128ELi384ELi128ELb1ELb1ELb1ELb1ELb0ELb1EEEEEEEEEvNT_6ParamsE,"ax",@progbits
	.align	128
.text._ZN7cutlass13device_kernelIN5flash11enable_sm90INS1_16FlashAttnFwdSm90INS1_25CollectiveMainloopFwdSm90ILi2EN4cute5tupleIJNS5_1CILi1EEES8_S8_EEENS6_IJNS7_ILi192EEENS7_ILi128EEENS7_ILi96EEEEEELi96ENS_12float_e4m3_tEfNS_4arch4Sm90ELb0ELb1ELb1ELb1ELb1ELb0ELb0ELb1ELb1ELb1ELb1ELb0EEENS1_21CollectiveEpilogueFwdINS6_IJSA_SC_SB_EEES9_NS_10bfloat16_tESG_Li384ELb1ELb1ELb1ELb1EEENS1_36VarlenDynamicPersistentTileSchedulerILi192ELi128ELi384ELi128ELb1ELb1ELb1ELb1ELb0ELb1EEEEEEEEEvNT_6ParamsE:
        .type           _ZN7cutlass13device_kernelIN5flash11enable_sm90INS1_16FlashAttnFwdSm90INS1_25CollectiveMainloopFwdSm90ILi2EN4cute5tupleIJNS5_1CILi1EEES8_S8_EEENS6_IJNS7_ILi192EEENS7_ILi128EEENS7_ILi96EEEEEELi96ENS_12float_e4m3_tEfNS_4arch4Sm90ELb0ELb1ELb1ELb1ELb1ELb0ELb0ELb1ELb1ELb1ELb1ELb0EEENS1_21CollectiveEpilogueFwdINS6_IJSA_SC_SB_EEES9_NS_10bfloat16_tESG_Li384ELb1ELb1ELb1ELb1EEENS1_36VarlenDynamicPersistentTileSchedulerILi192ELi128ELi384ELi128ELb1ELb1ELb1ELb1ELb0ELb1EEEEEEEEEvNT_6ParamsE,@function
        .size           _ZN7cutlass13device_kernelIN5flash11enable_sm90INS1_16FlashAttnFwdSm90INS1_25CollectiveMainloopFwdSm90ILi2EN4cute5tupleIJNS5_1CILi1EEES8_S8_EEENS6_IJNS7_ILi192EEENS7_ILi128EEENS7_ILi96EEEEEELi96ENS_12float_e4m3_tEfNS_4arch4Sm90ELb0ELb1ELb1ELb1ELb1ELb0ELb0ELb1ELb1ELb1ELb1ELb0EEENS1_21CollectiveEpilogueFwdINS6_IJSA_SC_SB_EEES9_NS_10bfloat16_tESG_Li384ELb1ELb1ELb1ELb1EEENS1_36VarlenDynamicPersistentTileSchedulerILi192ELi128ELi384ELi128ELb1ELb1ELb1ELb1ELb0ELb1EEEEEEEEEvNT_6ParamsE,(.L_x_2541 - _ZN7cutlass13device_kernelIN5flash11enable_sm90INS1_16FlashAttnFwdSm90INS1_25CollectiveMainloopFwdSm90ILi2EN4cute5tupleIJNS5_1CILi1EEES8_S8_EEENS6_IJNS7_ILi192EEENS7_ILi128EEENS7_ILi96EEEEEELi96ENS_12float_e4m3_tEfNS_4arch4Sm90ELb0ELb1ELb1ELb1ELb1ELb0ELb0ELb1ELb1ELb1ELb1ELb0EEENS1_21CollectiveEpilogueFwdINS6_IJSA_SC_SB_EEES9_NS_10bfloat16_tESG_Li384ELb1ELb1ELb1ELb1EEENS1_36VarlenDynamicPersistentTileSchedulerILi192ELi128ELi384ELi128ELb1ELb1ELb1ELb1ELb0ELb1EEEEEEEEEvNT_6ParamsE)
        .other          _ZN7cutlass13device_kernelIN5flash11enable_sm90INS1_16FlashAttnFwdSm90INS1_25CollectiveMainloopFwdSm90ILi2EN4cute5tupleIJNS5_1CILi1EEES8_S8_EEENS6_IJNS7_ILi192EEENS7_ILi128EEENS7_ILi96EEEEEELi96ENS_12float_e4m3_tEfNS_4arch4Sm90ELb0ELb1ELb1ELb1ELb1ELb0ELb0ELb1ELb1ELb1ELb1ELb0EEENS1_21CollectiveEpilogueFwdINS6_IJSA_SC_SB_EEES9_NS_10bfloat16_tESG_Li384ELb1ELb1ELb1ELb1EEENS1_36VarlenDynamicPersistentTileSchedulerILi192ELi128ELi384ELi128ELb1ELb1ELb1ELb1ELb0ELb1EEEEEEEEEvNT_6ParamsE,@"STO_CUDA_ENTRY STV_DEFAULT"
_ZN7cutlass13device_kernelIN5flash11enable_sm90INS1_16FlashAttnFwdSm90INS1_25CollectiveMainloopFwdSm90ILi2EN4cute5tupleIJNS5_1CILi1EEES8_S8_EEENS6_IJNS7_ILi192EEENS7_ILi128EEENS7_ILi96EEEEEELi96ENS_12float_e4m3_tEfNS_4arch4Sm90ELb0ELb1ELb1ELb1ELb1ELb0ELb0ELb1ELb1ELb1ELb1ELb0EEENS1_21CollectiveEpilogueFwdINS6_IJSA_SC_SB_EEES9_NS_10bfloat16_tESG_Li384ELb1ELb1ELb1ELb1EEENS1_36VarlenDynamicPersistentTileSchedulerILi192ELi128ELi384ELi128ELb1ELb1ELb1ELb1ELb0ELb1EEEEEEEEEvNT_6ParamsE:
        /* <DEDUP_REMOVED lines=45> */
.L_x_963:
        /* <DEDUP_REMOVED lines=22> */
.L_x_964:
        /* <DEDUP_REMOVED lines=18> */
.L_x_965:
        /* <DEDUP_REMOVED lines=22> */
.L_x_966:
        /* <DEDUP_REMOVED lines=24> */
.L_x_967:
        /* <DEDUP_REMOVED lines=8> */
.L_x_969:
        /* <DEDUP_REMOVED lines=19> */
[----:B------:R-:W-:Y:S01]  /*09e0*/  R2UR UR51, R11 ;  /* 0x000000000b3372ca */ /* 0x000fe200000e0000 */
        /* <DEDUP_REMOVED lines=15> */
[----:B------:R-:W-:Y:S02]  /*0ae0*/  LOP3.LUT R2, R3, 0x7fffff0, RZ, 0xc0, !PT ;  /* 0x07fffff003027812 */ /* 0x000fe400078ec0ff */
[----:B------:R-:W-:-:S02]  /*0af0*/  SHF.R.S32.HI R9, RZ, 0x2, R8 ;  /* 0x00000002ff097819 */ /* 0x000fc40000011408 */
[----:B------:R-:W-:Y:S01]  /*0b00*/  SHF.R.S32.HI R6, RZ, 0x1f, R8 ;  /* 0x0000001fff067819 */ /* 0x000fe20000011408 */
[----:B------:R-:W-:Y:S01]  /*0b10*/  IMAD.IADD R2, R13, 0x1, -R2 ;  /* 0x000000010d027824 */ /* 0x000fe200078e0a02 */
[----:B------:R-:W-:Y:S02]  /*0b20*/  LEA.HI R3, R3, R4, RZ, 0x1 ;  /* 0x0000000403037211 */ /* 0x000fe400078f08ff */
[----:B------:R-:W-:Y:S01]  /*0b30*/  LEA.HI R10, R6, R9, RZ, 0x3 ;  /* 0x00000009060a7211 */ /* 0x000fe200078f18ff */
[----:B------:R-:W-:Y:S01]  /*0b40*/  IMAD.HI R6, R14, 0x55555556, RZ ;  /* 0x555555560e067827 */ /* 0x000fe200078e02ff */
[----:B------:R-:W-:Y:S02]  /*0b50*/  LEA.HI R7, R7, R12, RZ, 0x5 ;  /* 0x0000000c07077211 */ /* 0x000fe400078f28ff */
[----:B------:R-:W-:Y:S01]  /*0b60*/  LOP3.LUT R10, R10, 0xfffffff8, RZ, 0xc0, !PT ;  /* 0xfffffff80a0a7812 */ /* 0x000fe200078ec0ff */
[----:B------:R-:W-:Y:S01]  /*0b70*/  IMAD R2, R2, 0x20, R5 ;  /* 0x0000002002027824 */ /* 0x000fe200078e0205 */
[----:B------:R-:W-:-:S02]  /*0b80*/  LOP3.LUT R3, R3, 0x1ffffffe, RZ, 0xc0, !PT ;  /* 0x1ffffffe03037812 */ /* 0x000fc400078ec0ff */
[----:B------:R-:W-:Y:S01]  /*0b90*/  LEA.HI R6, R6, R6, RZ, 0x1 ;  /* 0x0000000606067211 */ /* 0x000fe200078f08ff */
[----:B------:R-:W-:Y:S01]  /*0ba0*/  IMAD.IADD R10, R9, 0x1, -R10 ;  /* 0x00000001090a7824 */ /* 0x000fe200078e0a0a */
[----:B------:R-:W-:Y:S01]  /*0bb0*/  SHF.R.S32.HI R7, RZ, 0x5, R7 ;  /* 0x00000005ff077819 */ /* 0x000fe20000011407 */
[----:B------:R-:W-:Y:S01]  /*0bc0*/  IMAD.IADD R3, R4, 0x1, -R3 ;  /* 0x0000000104037824 */ /* 0x000fe200078e0a03 */
[----:B------:R-:W-:Y:S01]  /*0bd0*/  LEA.HI R0, R0, R13, RZ, 0x2 ;  /* 0x0000000d00007211 */ /* 0x000fe200078f10ff */
[----:B------:R-:W-:Y:S01]  /*0be0*/  IMAD R6, R6, -0x3, R14 ;  /* 0xfffffffd06067824 */ /* 0x000fe200078e020e */
[----:B------:R-:W-:Y:S01]  /*0bf0*/  LOP3.LUT R8, R8, 0x7ffffffc, RZ, 0xc0, !PT ;  /* 0x7ffffffc08087812 */ /* 0x000fe200078ec0ff */
[----:B------:R-:W-:Y:S01]  /*0c00*/  IMAD R7, R7, 0x10, R10 ;  /* 0x0000001007077824 */ /* 0x000fe200078e020a */
[----:B------:R-:W-:Y:S01]  /*0c10*/  LOP3.LUT R4, R0, 0xfffffffc, RZ, 0xc0, !PT ;  /* 0xfffffffc00047812 */ /* 0x000fe200078ec0ff */
[----:B------:R-:W-:Y:S01]  /*0c20*/  IMAD R2, R3, 0x8, R2 ;  /* 0x0000000803027824 */ /* 0x000fe200078e0202 */
[----:B------:R-:W-:Y:S01]  /*0c30*/  SHF.R.S32.HI R0, RZ, 0x2, R0 ;  /* 0x00000002ff007819 */ /* 0x000fe20000011400 */
[----:B------:R-:W-:-:S02]  /*0c40*/  IMAD R5, R6, 0x40, R7 ;  /* 0x0000004006057824 */ /* 0x000fc400078e0207 */
[----:B------:R-:W-:Y:S01]  /*0c50*/  IMAD.IADD R4, R13, 0x1, -R4 ;  /* 0x000000010d047824 */ /* 0x000fe200078e0a04 */
[----:B------:R0:W-:Y:S01]  /*0c60*/  STL [R1+0x24], R2 ;  /* 0x0000240201007387 */ /* 0x0001e20000100800 */
[----:B------:R-:W-:Y:S02]  /*0c70*/  IMAD.IADD R8, R12, 0x1, -R8 ;  /* 0x000000010c087824 */ /* 0x000fe400078e0a08 */
[----:B------:R-:W-:Y:S01]  /*0c80*/  IMAD.SHL.U32 R19, R4, 0x8, RZ ;  /* 0x0000000804137824 */ /* 0x000fe200078e00ff */
[----:B------:R1:W-:Y:S01]  /*0c90*/  STL [R1+0x20], R5 ;  /* 0x0000200501007387 */ /* 0x0003e20000100800 */
[----:B------:R-:W-:Y:S02]  /*0ca0*/  IMAD.SHL.U32 R17, R8, 0x2, RZ ;  /* 0x0000000208117824 */ /* 0x000fe400078e00ff */
[C---:B------:R-:W-:Y:S02]  /*0cb0*/  VIADD R22, R19.reuse, 0x20 ;  /* 0x0000002013167836 */ /* 0x040fe40000000000 */
[----:B------:R-:W-:Y:S01]  /*0cc0*/  VIADD R23, R19, 0x40 ;  /* 0x0000004013177836 */ /* 0x000fe20000000000 */
[----:B0-----:R-:W-:Y:S01]  /*0cd0*/  LEA.HI R2, R4, R4, RZ, 0x1 ;  /* 0x0000000404027211 */ /* 0x001fe200078f08ff */
[C---:B------:R-:W-:Y:S01]  /*0ce0*/  VIADD R157, R17.reuse, 0x30 ;  /* 0x00000030119d7836 */ /* 0x040fe20000000000 */
[----:B------:R-:W-:Y:S01]  /*0cf0*/  SHF.R.S32.HI R0, RZ, 0x1f, R17 ;  /* 0x0000001fff007819 */ /* 0x000fe20000011411 */
[C---:B------:R-:W-:Y:S01]  /*0d00*/  VIADD R0, R17.reuse, 0x28 ;  /* 0x0000002811007836 */ /* 0x040fe20000000000 */
[----:B------:R-:W-:Y:S01]  /*0d10*/  LOP3.LUT R2, R2, 0x1ffffffe, RZ, 0xc0, !PT ;  /* 0x1ffffffe02027812 */ /* 0x000fe200078ec0ff */
[C---:B------:R-:W-:Y:S01]  /*0d20*/  VIADD R156, R17.reuse, 0x38 ;  /* 0x00000038119c7836 */ /* 0x040fe20000000000 */
[----:B------:R-:W-:Y:S01]  /*0d30*/  SHF.R.S32.HI R3, RZ, 0x1f, R23 ;  /* 0x0000001fff037819 */ /* 0x000fe20000011417 */
[C---:B------:R-:W-:Y:S01]  /*0d40*/  VIADD R3, R17.reuse, 0x20 ;  /* 0x0000002011037836 */ /* 0x040fe20000000000 */
[----:B------:R-:W-:Y:S01]  /*0d50*/  SHF.R.S32.HI R0, RZ, 0x1f, R0 ;  /* 0x0000001fff007819 */ /* 0x000fe20000011400 */
[----:B------:R-:W-:Y:S01]  /*0d60*/  IMAD.IADD R2, R4, 0x1, -R2 ;  /* 0x0000000104027824 */ /* 0x000fe200078e0a02 */
[----:B------:R-:W-:Y:S01]  /*0d70*/  SHF.R.S32.HI R4, RZ, 0x1f, R22 ;  /* 0x0000001fff047819 */ /* 0x000fe20000011416 */
[C---:B------:R-:W-:Y:S01]  /*0d80*/  VIADD R4, R17.reuse, 0x18 ;  /* 0x0000001811047836 */ /* 0x040fe20000000000 */
        /* <DEDUP_REMOVED lines=11> */
[----:B------:R-:W-:Y:S01]  /*0e40*/  VIADD R152, R17, 0x58 ;  /* 0x0000005811987836 */ /* 0x000fe20000000000 */
[----:B------:R-:W-:Y:S01]  /*0e50*/  SHF.R.S32.HI R6, RZ, 0x1f, R6 ;  /* 0x0000001fff067819 */ /* 0x000fe20000011406 */
[----:B------:R-:W-:Y:S01]  /*0e60*/  IMAD R18, R2, 0x8, R5 ;  /* 0x0000000802127824 */ /* 0x000fe200078e0205 */
[----:B------:R-:W-:-:S02]  /*0e70*/  SHF.R.S32.HI R4, RZ, 0x1f, R154 ;  /* 0x0000001fff047819 */ /* 0x000fc4000001149a */
[----:B------:R-:W-:Y:S02]  /*0e80*/  SHF.R.S32.HI R3, RZ, 0x1f, R153 ;  /* 0x0000001fff037819 */ /* 0x000fe40000011499 */
[----:B-1----:R-:W-:-:S07]  /*0e90*/  SHF.R.S32.HI R0, RZ, 0x1f, R152 ;  /* 0x0000001fff007819 */ /* 0x002fce0000011498 */
.L_x_1073:
[----:B------:R-:W-:Y:S01]  /*0ea0*/  ULDC.64 UR8, c[0x0][0xa28] ;  /* 0x00028a0000087ab9 */ /* 0x000fe20000000a00 */
[----:B------:R-:W-:Y:S01]  /*0eb0*/  ULDC UR4, c[0x0][0x424] ;  /* 0x0001090000047ab9 */ /* 0x000fe20000000800 */
[----:B------:R-:W-:Y:S01]  /*0ec0*/  UISETP.NE.U32.AND UP0, UPT, UR8, URZ, UPT ;  /* 0x0000003f0800728c */ /* 0x000fe2000bf05070 */
[----:B------:R-:W-:-:S03]  /*0ed0*/  ULDC UR7, c[0x0][0x2f0] ;  /* 0x0000bc0000077ab9 */ /* 0x000fc60000000800 */
[----:B------:R-:W-:-:S03]  /*0ee0*/  UISETP.NE.AND.EX UP0, UPT, UR9, URZ, UPT, UP0 ;  /* 0x0000003f0900728c */ /* 0x000fc6000bf05300 */
[----:B------:R-:W-:Y:S02]  /*0ef0*/  ULDC.64 UR8, c[0x0][0xa18] ;  /* 0x0002860000087ab9 */ /* 0x000fe40000000a00 */
[----:B------:R-:W-:Y:S01]  /*0f00*/  UISETP.NE.U32.AND UP1, UPT, UR8, URZ, UPT ;  /* 0x0000003f0800728c */ /* 0x000fe2000bf25070 */
[----:B------:R-:W-:-:S03]  /*0f10*/  PLOP3.LUT P0, PT, PT, PT, UP0, 0x80, 0x0 ;  /* 0x000000000000781c */ /* 0x000fc60003f0f008 */
[----:B------:R-:W-:-:S03]  /*0f20*/  UISETP.NE.AND.EX UP1, UPT, UR9, URZ, UPT, UP1 ;  /* 0x0000003f0900728c */ /* 0x000fc6000bf25310 */
[----:B------:R-:W-:Y:S02]  /*0f30*/  @UP0 ULDC.64 UR8, c[0x0][0xa28] ;  /* 0x00028a0000080ab9 */ /* 0x000fe40000000a00 */
[----:B------:R-:W-:Y:S01]  /*0f40*/  @UP0 UIMAD.WIDE UR8, UR51, 0x4, UR8 ;  /* 0x00000004330808a5 */ /* 0x000fe2000f8e0208 */
[----:B------:R-:W-:-:S05]  /*0f50*/  PLOP3.LUT P2, PT, PT, PT, UP1, 0x80, 0x0 ;  /* 0x000000000000781c */ /* 0x000fca0003f4f018 */
[----:B01-34-:R-:W-:Y:S02]  /*0f60*/  IMAD.U32 R2, RZ, RZ, UR8 ;  /* 0x00000008ff027e24 */ /* 0x01bfe4000f8e00ff */
[----:B------:R-:W-:Y:S01]  /*0f70*/  IMAD.U32 R3, RZ, RZ, UR9 ;  /* 0x00000009ff037e24 */ /* 0x000fe2000f8e00ff */
[----:B------:R-:W-:Y:S02]  /*0f80*/  @UP1 ULDC.64 UR8, c[0x0][0xa18] ;  /* 0x0002860000081ab9 */ /* 0x000fe40000000a00 */
[----:B------:R-:W-:Y:S02]  /*0f90*/  @UP1 UIMAD.WIDE UR8, UR51, 0x4, UR8 ;  /* 0x00000004330818a5 */ /* 0x000fe4000f8e0208 */
[----:B--2---:R-:W2:Y:S04]  /*0fa0*/  @P0 LDG.E R2, desc[UR54][R2.64] ;  /* 0x0000003602020981 */ /* 0x004ea8000c1e1900 */
[----:B------:R-:W-:-:S02]  /*0fb0*/  IMAD.U32 R4, RZ, RZ, UR8 ;  /* 0x00000008ff047e24 */ /* 0x000fc4000f8e00ff */
[----:B------:R-:W-:Y:S01]  /*0fc0*/  IMAD.U32 R5, RZ, RZ, UR9 ;  /* 0x00000009ff057e24 */ /* 0x000fe2000f8e00ff */
[----:B------:R-:W-:-:S04]  /*0fd0*/  ULDC.64 UR8, c[0x0][0x418] ;  /* 0x0001060000087ab9 */ /* 0x000fc80000000a00 */
[----:B------:R-:W3:Y:S01]  /*0fe0*/  @P2 LDG.E R4, desc[UR54][R4.64] ;  /* 0x0000003604042981 */ /* 0x000ee2000c1e1900 */
[----:B------:R-:W-:Y:S01]  /*0ff0*/  UISETP.NE.U32.AND UP0, UPT, UR8, URZ, UPT ;  /* 0x0000003f0800728c */ /* 0x000fe2000bf05070 */
[----:B------:R-:W-:Y:S01]  /*1000*/  UMOV UR41, URZ ;  /* 0x0000003f00297c82 */ /* 0x000fe20008000000 */
[----:B------:R-:W-:Y:S02]  /*1010*/  ULOP3.LUT UR37, UR5, 0xffff, URZ, 0xc0, !UPT ;  /* 0x0000ffff05257892 */ /* 0x000fe4000f8ec03f */
[----:B------:R-:W-:-:S03]  /*1020*/  UISETP.NE.AND.EX UP0, UPT, UR9, URZ, UPT, UP0 ;  /* 0x0000003f0900728c */ /* 0x000fc6000bf05300 */
[----:B------:R-:W-:Y:S01]  /*1030*/  ULDC.64 UR8, c[0x0][0xa20] ;  /* 0x0002880000087ab9 */ /* 0x000fe20000000a00 */
[----:B------:R-:W-:Y:S01]  /*1040*/  USEL UR4, UR4, 0x1, UP0 ;  /* 0x0000000104047887 */ /* 0x000fe20008000000 */
[----:B------:R-:W-:-:S03]  /*1050*/  ISETP.NE.U32.AND P1, PT, RZ, UR8, PT ;  /* 0x00000008ff007c0c */ /* 0x000fc6000bf25070 */
[----:B------:R-:W-:Y:S01]  /*1060*/  UIMAD UR4, UR4, UR7, URZ ;  /* 0x00000007040472a4 */ /* 0x000fe2000f8e023f */
[----:B------:R-:W-:Y:S02]  /*1070*/  ISETP.NE.AND.EX P1, PT, RZ, UR9, PT, P1 ;  /* 0x00000009ff007c0c */ /* 0x000fe4000bf25310 */
[----:B--2---:R-:W-:Y:S02]  /*1080*/  @P0 R2UR UR41, R2 ;  /* 0x00000000022902ca */ /* 0x004fe400000e0000 */
[----:B---3--:R-:W-:Y:S01]  /*1090*/  @P2 R2UR UR38, R4 ;  /* 0x00000000042622ca */ /* 0x008fe200000e0000 */
[----:B-----5:R-:W-:-:S14]  /*10a0*/  @P2 BRA `(.L_x_970) ;  /* 0x0000000000382947 */ /* 0x020fdc0003800000 */
[----:B------:R-:W-:Y:S01]  /*10b0*/  ULDC.64 UR8, c[0x0][0xa00] ;  /* 0x0002800000087ab9 */ /* 0x000fe20000000a00 */
[----:B------:R-:W-:Y:S01]  /*10c0*/  ULDC UR38, c[0x0][0x288] ;  /* 0x0000a20000267ab9 */ /* 0x000fe20000000800 */
        /* <DEDUP_REMOVED lines=8> */
[----:B------:R-:W3:Y:S01]  /*1150*/  LDG.E R0, desc[UR54][R2.64+0x4] ;  /* 0x0000043602007981 */ /* 0x000ee2000c1e1900 */
[----:B--2---:R-:W-:Y:S02]  /*1160*/  R2UR UR38, R4 ;  /* 0x00000000042672ca */ /* 0x004fe400000e0000 */
[----:B---3--:R-:W-:-:S13]  /*1170*/  R2UR UR7, R0 ;  /* 0x00000000000772ca */ /* 0x008fda00000e0000 */
[----:B------:R-:W-:-:S12]  /*1180*/  UIADD3 UR38, -UR38, UR7, URZ ;  /* 0x0000000726267290 */ /* 0x000fd8000fffe13f */
.L_x_970:
[----:B------:R-:W-:Y:S01]  /*1190*/  UMOV UR39, UR51 ;  /* 0x0000003300277c82 */ /* 0x000fe20008000000 */
[----:B------:R-:W-:Y:S05]  /*11a0*/  @!P1 BRA `(.L_x_971) ;  /* 0x00000000001c9947 */ /* 0x000fea0003800000 */
[----:B------:R-:W-:Y:S02]  /*11b0*/  ULDC.64 UR8, c[0x0][0xa20] ;  /* 0x0002880000087ab9 */ /* 0x000fe40000000a00 */
[----:B------:R-:W-:-:S06]  /*11c0*/  UIMAD.WIDE UR8, UR51, 0x4, UR8 ;  /* 0x00000004330878a5 */ /* 0x000fcc000f8e0208 */
[----:B------:R-:W-:Y:S02]  /*11d0*/  IMAD.U32 R2, RZ, RZ, UR8 ;  /* 0x00000008ff027e24 */ /* 0x000fe4000f8e00ff */
[----:B------:R-:W-:-:S05]  /*11e0*/  IMAD.U32 R3, RZ, RZ, UR9 ;  /* 0x00000009ff037e24 */ /* 0x000fca000f8e00ff */
[----:B------:R-:W2:Y:S02]  /*11f0*/  LDG.E R2, desc[UR54][R2.64] ;  /* 0x0000003602027981 */ /* 0x000ea4000c1e1900 */
[----:B--2---:R-:W-:Y:S01]  /*1200*/  R2UR UR4, R2 ;  /* 0x00000000020472ca */ /* 0x004fe200000e0000 */
[----:B------:R-:W-:-:S14]  /*1210*/  BRA `(.L_x_972) ;  /* 0x0000000000347947 */ /* 0x000fdc0003800000 */
.L_x_971:
        /* <DEDUP_REMOVED lines=13> */
.L_x_972:
[----:B------:R-:W-:Y:S01]  /*12f0*/  ULDC UR7, c[0x0][0x448] ;  /* 0x0001120000077ab9 */ /* 0x000fe20000000800 */
[----:B------:R-:W-:Y:S02]  /*1300*/  UIMAD UR40, UR6, 0xc0, URZ ;  /* 0x000000c0062878a4 */ /* 0x000fe4000f8e023f */
[----:B------:R-:W-:Y:S02]  /*1310*/  UISETP.NE.AND UP0, UPT, UR7, 0x1, UPT ;  /* 0x000000010700788c */ /* 0x000fe4000bf05270 */
[----:B------:R-:W-:Y:S01]  /*1320*/  UIADD3 UR10, UR40, 0xbf, URZ ;  /* 0x000000bf280a7890 */ /* 0x000fe2000fffe03f */
[----:B------:R-:W-:Y:S01]  /*1330*/  ULDC.64 UR6, c[0x0][0x9e0] ;  /* 0x0002780000067ab9 */ /* 0x000fe20000000a00 */
[----:B------:R-:W-:Y:S02]  /*1340*/  UP2UR UR53, UPR, URZ, 0x1 ;  /* 0x000000013f357883 */ /* 0x000fe40008000000 */
[----:B------:R-:W-:-:S05]  /*1350*/  UIADD3 UR41, -UR41, UR4, URZ ;  /* 0x0000000429297290 */ /* 0x000fca000fffe13f */
[----:B------:R-:W-:Y:S01]  /*1360*/  @UP0 ULDC UR8, c[0x0][0x44c] ;  /* 0x0001130000080ab9 */ /* 0x000fe20000000800 */
[----:B------:R-:W-:Y:S01]  /*1370*/  @UP0 ULDC UR11, c[0x0][0x450] ;  /* 0x00011400000b0ab9 */ /* 0x000fe20000000800 */
[----:B------:R-:W-:Y:S02]  /*1380*/  UIMAD.WIDE.U32 UR8, UR10, UR8, URZ ;  /* 0x000000080a0872a5 */ /* 0x000fe4000f8e003f */
[----:B------:R-:W-:Y:S02]  /*1390*/  UIADD3 UR4, UR41, 0x1, -UR38 ;  /* 0x0000000129047890 */ /* 0x000fe4000fffe826 */
[----:B------:R-:W-:Y:S02]  /*13a0*/  @UP0 USHF.R.U32.HI UR10, URZ, UR11, UR9 ;  /* 0x0000000b3f0a0299 */ /* 0x000fe40008011609 */
[----:B------:R-:W-:Y:S02]  /*13b0*/  UISETP.GE.AND UP0, UPT, UR7, 0x1, UPT ;  /* 0x000000010700788c */ /* 0x000fe4000bf06270 */
[----:B------:R-:W-:-:S02]  /*13c0*/  UIADD3 UR10, UR4, UR10, URZ ;  /* 0x0000000a040a7290 */ /* 0x000fc4000fffe03f */
[----:B------:R-:W-:Y:S02]  /*13d0*/  UP2UR UR52, UPR, URZ, 0x1 ;  /* 0x000000013f347883 */ /* 0x000fe40008000000 */
[----:B------:R-:W-:Y:S01]  /*13e0*/  PLOP3.LUT P0, PT, PT, PT, UP0, 0x40, 0x0 ;  /* 0x000000000000781c */ /* 0x000fe20003f0e808 */
[----:B------:R-:W-:-:S12]  /*13f0*/  UIADD3 UR6, UR10, UR6, URZ ;  /* 0x000000060a067290 */ /* 0x000fd8000fffe03f */
[----:B------:R-:W-:Y:S05]  /*1400*/  @P0 BRA `(.L_x_973) ;  /* 0x0000000000440947 */ /* 0x000fea0003800000 */
        /* <DEDUP_REMOVED lines=10> */
.L_x_974:
[----:B------:R-:W-:-:S11]  /*14b0*/  UISETP.NE.AND UP0, UPT, UR7, 0x1, UPT ;  /* 0x000000010700788c */ /* 0x000fd6000bf05270 */
[----:B------:R-:W-:Y:S02]  /*14c0*/  @UP0 ULDC.64 UR10, c[0x0][0x9e8] ;  /* 0x00027a00000a0ab9 */ /* 0x000fe40000000a00 */
[----:B------:R-:W-:-:S04]  /*14d0*/  UIMAD.WIDE.U32 UR8, UR4, UR10, URZ ;  /* 0x0000000a040872a5 */ /* 0x000fc8000f8e003f */
[----:B------:R-:W-:-:S12]  /*14e0*/  @UP0 USHF.R.U32.HI UR4, URZ, UR11, UR9 ;  /* 0x0000000b3f040299 */ /* 0x000fd80008011609 */
.L_x_975:
[----:B------:R-:W-:-:S04]  /*14f0*/  UIMAD UR4, UR4, UR7, UR7 ;  /* 0x00000007040472a4 */ /* 0x000fc8000f8e0207 */
[----:B------:R-:W-:-:S04]  /*1500*/  UISETP.LT.AND UP0, UPT, UR6, UR4, UPT ;  /* 0x000000040600728c */ /* 0x000fc8000bf01270 */
[----:B------:R-:W-:-:S12]  /*1510*/  USEL UR6, UR6, UR4, UP0 ;  /* 0x0000000406067287 */ /* 0x000fd80008000000 */
.L_x_973:
[----:B------:R-:W-:Y:S02]  /*1520*/  UISETP.NE.AND UP0, UPT, UR53, URZ, UPT ;  /* 0x0000003f3500728c */ /* 0x000fe4000bf05270 */
[----:B------:R-:W-:Y:S02]  /*1530*/  UIADD3 UR4, UR41, 0x7f, URZ ;  /* 0x0000007f29047890 */ /* 0x000fe4000fffe03f */
[----:B------:R-:W-:Y:S02]  /*1540*/  UIADD3 UR10, UR6, 0x7f, URZ ;  /* 0x0000007f060a7890 */ /* 0x000fe4000fffe03f */
[----:B------:R-:W-:Y:S02]  /*1550*/  UISETP.GE.AND UP1, UPT, UR7, 0x1, UPT ;  /* 0x000000010700788c */ /* 0x000fe4000bf26270 */
[----:B------:R-:W-:Y:S02]  /*1560*/  USHF.R.S32.HI UR6, URZ, 0x1f, UR4 ;  /* 0x0000001f3f067899 */ /* 0x000fe40008011404 */
[----:B------:R-:W-:Y:S01]  /*1570*/  USHF.R.S32.HI UR11, URZ, 0x1f, UR10 ;  /* 0x0000001f3f0b7899 */ /* 0x000fe2000801140a */
[----:B------:R-:W-:Y:S01]  /*1580*/  @UP0 ULDC UR8, c[0x0][0x44c] ;  /* 0x0001130000080ab9 */ /* 0x000fe20000000800 */
[----:B------:R-:W-:Y:S01]  /*1590*/  ULEA.HI UR6, UR6, UR4, URZ, 0x7 ;  /* 0x0000000406067291 */ /* 0x000fe2000f8f383f */
[----:B------:R-:W-:Y:S01]  /*15a0*/  PLOP3.LUT P0, PT, PT, PT, UP1, 0x40, 0x0 ;  /* 0x000000000000781c */ /* 0x000fe20003f0e818 */
[----:B------:R-:W-:-:S02]  /*15b0*/  UIMAD.WIDE.U32 UR8, UR40, UR8, URZ ;  /* 0x00000008280872a5 */ /* 0x000fc4000f8e003f */
[----:B------:R-:W-:Y:S01]  /*15c0*/  ULEA.HI UR11, UR11, UR10, URZ, 0x7 ;  /* 0x0000000a0b0b7291 */ /* 0x000fe2000f8f383f */
[----:B------:R-:W-:Y:S01]  /*15d0*/  @UP0 ULDC UR13, c[0x0][0x450] ;  /* 0x00011400000d0ab9 */ /* 0x000fe20000000800 */
[----:B------:R-:W-:Y:S01]  /*15e0*/  UMOV UR12, UR40 ;  /* 0x00000028000c7c82 */ /* 0x000fe20008000000 */
[----:B------:R-:W-:Y:S02]  /*15f0*/  UIADD3 UR56, UR41, -UR38, URZ ;  /* 0x8000002629387290 */ /* 0x000fe4000fffe03f */
[----:B------:R-:W-:Y:S02]  /*1600*/  USHF.R.S32.HI UR6, URZ, 0x7, UR6 ;  /* 0x000000073f067899 */ /* 0x000fe40008011406 */
[----:B------:R-:W-:Y:S02]  /*1610*/  USHF.R.S32.HI UR11, URZ, 0x7, UR11 ;  /* 0x000000073f0b7899 */ /* 0x000fe4000801140b */
[----:B------:R-:W-:Y:S02]  /*1620*/  @UP0 USHF.R.U32.HI UR12, URZ, UR13, UR9 ;  /* 0x0000000d3f0c0299 */ /* 0x000fe40008011609 */
[----:B------:R-:W-:-:S02]  /*1630*/  UISETP.LT.AND UP0, UPT, UR6, UR11, UPT ;  /* 0x0000000b0600728c */ /* 0x000fc4000bf01270 */
[----:B------:R-:W-:Y:S01]  /*1640*/  UIADD3 UR4, UR56, UR12, URZ ;  /* 0x0000000c38047290 */ /* 0x000fe2000fffe03f */
[----:B------:R-:W-:Y:S01]  /*1650*/  ULDC UR10, c[0x0][0x9dc] ;  /* 0x00027700000a7ab9 */ /* 0x000fe20000000800 */
[----:B------:R-:W-:Y:S02]  /*1660*/  USEL UR6, UR6, UR11, UP0 ;  /* 0x0000000b06067287 */ /* 0x000fe40008000000 */
[----:B------:R-:W-:Y:S01]  /*1670*/  UIADD3 UR10, UR4, -UR10, URZ ;  /* 0x8000000a040a7290 */ /* 0x000fe2000fffe03f */
[----:B------:R-:W-:Y:S11]  /*1680*/  @P0 BRA `(.L_x_976) ;  /* 0x0000000000440947 */ /* 0x000ff60003800000 */
        /* <DEDUP_REMOVED lines=10> */
.L_x_977:
[----:B------:R-:W-:-:S11]  /*1730*/  UISETP.NE.AND UP0, UPT, UR7, 0x1, UPT ;  /* 0x000000010700788c */ /* 0x000fd6000bf05270 */
[----:B------:R-:W-:Y:S02]  /*1740*/  @UP0 ULDC.64 UR12, c[0x0][0x9e8] ;  /* 0x00027a00000c0ab9 */ /* 0x000fe40000000a00 */
[----:B------:R-:W-:-:S04]  /*1750*/  UIMAD.WIDE.U32 UR8, UR4, UR12, URZ ;  /* 0x0000000c040872a5 */ /* 0x000fc8000f8e003f */
[----:B------:R-:W-:-:S12]  /*1760*/  @UP0 USHF.R.U32.HI UR4, URZ, UR13, UR9 ;  /* 0x0000000d3f040299 */ /* 0x000fd80008011609 */
.L_x_978:
[----:B------:R-:W-:-:S04]  /*1770*/  UIMAD UR4, UR4, UR7, URZ ;  /* 0x00000007040472a4 */ /* 0x000fc8000f8e023f */
[----:B------:R-:W-:-:S04]  /*1780*/  UISETP.LT.AND UP0, UPT, UR10, UR4, UPT ;  /* 0x000000040a00728c */ /* 0x000fc8000bf01270 */
[----:B------:R-:W-:-:S12]  /*1790*/  USEL UR10, UR10, UR4, !UP0 ;  /* 0x000000040a0a7287 */ /* 0x000fd8000c000000 */
.L_x_976:
[----:B------:R-:W-:-:S04]  /*17a0*/  USHF.R.S32.HI UR4, URZ, 0x1f, UR10 ;  /* 0x0000001f3f047899 */ /* 0x000fc8000801140a */
[----:B------:R-:W-:-:S04]  /*17b0*/  ULEA.HI UR4, UR4, UR10, URZ, 0x7 ;  /* 0x0000000a04047291 */ /* 0x000fc8000f8f383f */
[----:B------:R-:W-:Y:S02]  /*17c0*/  USHF.R.S32.HI UR7, URZ, 0x7, UR4 ;  /* 0x000000073f077899 */ /* 0x000fe40008011404 */
[----:B------:R-:W-:Y:S02]  /*17d0*/  ULOP3.LUT UR4, UR5, 0xff000000, URZ, 0xc0, !UPT ;  /* 0xff00000005047892 */ /* 0x000fe4000f8ec03f */
[----:B------:R-:W-:Y:S02]  /*17e0*/  UISETP.LT.AND UP0, UPT, URZ, UR7, UPT ;  /* 0x000000073f00728c */ /* 0x000fe4000bf01270 */
[----:B------:R-:W-:Y:S02]  /*17f0*/  ULOP3.LUT UR5, UR5, 0xff0000, URZ, 0xc0, !UPT ;  /* 0x00ff000005057892 */ /* 0x000fe4000f8ec03f */
[----:B------:R-:W-:Y:S02]  /*1800*/  USEL UR44, URZ, UR7, !UP0 ;  /* 0x000000073f2c7287 */ /* 0x000fe4000c000000 */
[----:B------:R-:W-:-:S02]  /*1810*/  USHF.R.U32.HI UR4, URZ, 0x8, UR4 ;  /* 0x000000083f047899 */ /* 0x000fc40008011604 */
[----:B------:R-:W-:Y:S02]  /*1820*/  UISETP.GT.AND UP0, UPT, UR6, UR44, UPT ;  /* 0x0000002c0600728c */ /* 0x000fe4000bf04270 */
[----:B------:R-:W-:-:S03]  /*1830*/  ULEA.HI UR5, UR5, UR4, URZ, 0x10 ;  /* 0x0000000405057291 */ /* 0x000fc6000f8f803f */
[----:B------:R-:W-:Y:S01]  /*1840*/  UMOV UR4, URZ ;  /* 0x0000003f00047c82 */ /* 0x000fe20008000000 */
[----:B------:R-:W-:Y:S01]  /*1850*/  PLOP3.LUT P0, PT, PT, PT, UP0, 0x80, 0x0 ;  /* 0x000000000000781c */ /* 0x000fe20003f0f008 */
[----:B------:R-:W-:Y:S02]  /*1860*/  ULOP3.LUT UR42, UR5, 0xff, URZ, 0xc0, !UPT ;  /* 0x000000ff052a7892 */ /* 0x000fe4000f8ec03f */
[----:B------:R-:W-:-:S10]  /*1870*/  USHF.R.U32.HI UR43, URZ, 0x10, UR5 ;  /* 0x000000103f2b7899 */ /* 0x000fd40008011605 */
[----:B------:R-:W-:Y:S05]  /*1880*/  @!P0 BRA `(.L_x_979) ;  /* 0x0000000000948947 */ /* 0x000fea0003800000 */
[----:B------:R-:W-:Y:S01]  /*1890*/  UISETP.NE.AND UP0, UPT, UR43, URZ, UPT ;  /* 0x0000003f2b00728c */ /* 0x000fe2000bf05270 */
[----:B------:R-:W-:-:S03]  /*18a0*/  ULDC UR4, c[0x0][0x9f0] ;  /* 0x00027c0000047ab9 */ /* 0x000fc60000000800 */
[----:B------:R-:W-:-:S04]  /*18b0*/  USEL UR10, UR43, UR4, UP0 ;  /* 0x000000042b0a7287 */ /* 0x000fc80008000000 */
[----:B------:R-:W-:Y:S02]  /*18c0*/  UIADD3 UR4, UR10, -0x1, UR6 ;  /* 0xffffffff0a047890 */ /* 0x000fe4000fffe006 */
[----:B------:R-:W-:Y:S02]  /*18d0*/  IMAD.U32 R3, RZ, RZ, UR10 ;  /* 0x0000000aff037e24 */ /* 0x000fe4000f8e00ff */
[----:B------:R-:W-:-:S03]  /*18e0*/  UIADD3 UR7, -UR44, UR4, URZ ;  /* 0x000000042c077290 */ /* 0x000fc6000fffe13f */
[-C--:B------:R-:W-:Y:S01]  /*18f0*/  IABS R0, R3.reuse ;  /* 0x0000000300007213 */ /* 0x080fe20000000000 */
[----:B------:R-:W-:Y:S01]  /*1900*/  UMOV UR4, URZ ;  /* 0x0000003f00047c82 */ /* 0x000fe20008000000 */
[----:B------:R-:W-:Y:S01]  /*1910*/  IABS R5, R3 ;  /* 0x0000000300057213 */ /* 0x000fe20000000000 */
[----:B------:R-:W-:Y:S01]  /*1920*/  IMAD.U32 R4, RZ, RZ, UR7 ;  /* 0x00000007ff047e24 */ /* 0x000fe2000f8e00ff */
[----:B------:R-:W-:Y:S01]  /*1930*/  R2UR UR11, R0 ;  /* 0x00000000000b72ca */ /* 0x000fe200000e0000 */
[----:B------:R-:W-:-:S03]  /*1940*/  ULOP3.LUT UR7, UR7, UR10, URZ, 0x3c, !UPT ;  /* 0x0000000a07077292 */ /* 0x000fc6000f8e3c3f */
[----:B------:R-:W-:-:S05]  /*1950*/  IABS R4, R4 ;  /* 0x0000000400047213 */ /* 0x000fca0000000000 */
[----:B------:R-:W-:-:S04]  /*1960*/  IMAD.MOV.U32 R3, RZ, RZ, R4 ;  /* 0x000000ffff037224 */ /* 0x000fc800078e0004 */
[----:B------:R-:W0:Y:S01]  /*1970*/  I2F.RP R0, UR11 ;  /* 0x0000000b00007d06 */ /* 0x000e220008209400 */
[----:B------:R-:W-:-:S07]  /*1980*/  R2UR UR9, R3 ;  /* 0x00000000030972ca */ /* 0x000fce00000e0000 */
[----:B0-----:R-:W0:Y:S02]  /*1990*/  MUFU.RCP R0, R0 ;  /* 0x0000000000007308 */ /* 0x001e240000001000 */
[----:B0-----:R-:W-:Y:S02]  /*19a0*/  VIADD R2, R0, 0xffffffe ;  /* 0x0ffffffe00027836 */ /* 0x001fe40000000000 */
        /* <DEDUP_REMOVED lines=19> */
.L_x_979:
[----:B------:R-:W-:Y:S01]  /*1ae0*/  UIMAD UR44, UR42, UR4, UR44 ;  /* 0x000000042a2c72a4 */ /* 0x000fe2000f8e022c */
[----:B------:R-:W-:Y:S01]  /*1af0*/  IMAD.U32 R88, RZ, RZ, UR6 ;  /* 0x00000006ff587e24 */ /* 0x000fe2000f8e00ff */
[----:B------:R-:W-:Y:S01]  /*1b00*/  PLOP3.LUT P0, PT, PT, PT, PT, 0x80, 0x0 ;  /* 0x000000000000781c */ /* 0x000fe20003f0f070 */
[----:B------:R-:W-:Y:S01]  /*1b10*/  IMAD.U32 R3, RZ, RZ, UR4 ;  /* 0x00000004ff037e24 */ /* 0x000fe2000f8e00ff */
[----:B------:R-:W-:Y:S01]  /*1b20*/  CS2R R24, SRZ ;  /* 0x0000000000187805 */ /* 0x000fe2000001ff00 */
[----:B------:R-:W-:Y:S01]  /*1b30*/  IMAD.MOV.U32 R2, RZ, RZ, RZ ;  /* 0x000000ffff027224 */ /* 0x000fe200078e00ff */
[----:B------:R-:W-:Y:S01]  /*1b40*/  CS2R R38, SRZ ;  /* 0x0000000000267805 */ /* 0x000fe2000001ff00 */
[----:B------:R-:W-:Y:S01]  /*1b50*/  IMAD.MOV.U32 R0, RZ, RZ, RZ ;  /* 0x000000ffff007224 */ /* 0x000fe200078e00ff */
[----:B------:R-:W-:Y:S01]  /*1b60*/  VIADDMNMX R88, R3, UR44, R88, PT ;  /* 0x0000002c03587c46 */ /* 0x000fe2000b800158 */
[----:B------:R-:W-:Y:S01]  /*1b70*/  IMAD.MOV.U32 R15, RZ, RZ, RZ ;  /* 0x000000ffff0f7224 */ /* 0x000fe200078e00ff */
[----:B------:R-:W-:Y:S01]  /*1b80*/  CS2R R36, SRZ ;  /* 0x0000000000247805 */ /* 0x000fe2000001ff00 */
[----:B------:R-:W-:Y:S01]  /*1b90*/  IMAD.MOV.U32 R93, RZ, RZ, RZ ;  /* 0x000000ffff5d7224 */ /* 0x000fe200078e00ff */
[----:B------:R-:W-:-:S02]  /*1ba0*/  ISETP.GT.AND P1, PT, R88, UR44, PT ;  /* 0x0000002c58007c0c */ /* 0x000fc4000bf24270 */
[----:B------:R-:W-:Y:S02]  /*1bb0*/  CS2R R8, SRZ ;  /* 0x0000000000087805 */ /* 0x000fe4000001ff00 */
[----:B------:R-:W-:Y:S02]  /*1bc0*/  CS2R R10, SRZ ;  /* 0x00000000000a7805 */ /* 0x000fe4000001ff00 */
        /* <DEDUP_REMOVED lines=23> */
[----:B------:R-:W-:Y:S06]  /*1d40*/  @!P1 BRA `(.L_x_980) ;  /* 0x000000dc00c09947 */ /* 0x000fec0003800000 */
        /* <DEDUP_REMOVED lines=36> */
.L_x_981:
        /* <DEDUP_REMOVED lines=10> */
[----:B------:R-:W-:Y:S02]  /*2030*/  @UP0 USHF.R.S32.HI UR12, URZ, 0x1f, UR51 ;  /* 0x0000001f3f0c0899 */ /* 0x000fe40008011433 */
[----:B------:R-:W-:Y:S01]  /*2040*/  @UP1 USHF.R.S32.HI UR13, URZ, 0x1f, UR51 ;  /* 0x0000001f3f0d1899 */ /* 0x000fe20008011433 */
[----:B------:R-:W-:Y:S01]  /*2050*/  @UP0 ULDC.64 UR8, c[0x0][0x9a8] ;  /* 0x00026a0000080ab9 */ /* 0x000fe20000000a00 */
[----:B------:R-:W-:Y:S01]  /*2060*/  @UP1 ULDC.64 UR10, c[0x0][0x9b8] ;  /* 0x00026e00000a1ab9 */ /* 0x000fe20000000a00 */
[----:B------:R-:W-:Y:S02]  /*2070*/  @UP0 UIMAD UR12, UR12, UR8, URZ ;  /* 0x000000080c0c02a4 */ /* 0x000fe4000f8e023f */
[----:B------:R-:W-:Y:S02]  /*2080*/  @UP1 UIMAD UR13, UR13, UR10, URZ ;  /* 0x0000000a0d0d12a4 */ /* 0x000fe4000f8e023f */
[----:B------:R-:W-:Y:S02]  /*2090*/  @UP0 UIMAD.WIDE.U32 UR14, UR51, UR8, URZ ;  /* 0x00000008330e02a5 */ /* 0x000fe4000f8e003f */
[----:B------:R-:W-:-:S02]  /*20a0*/  @UP0 UIMAD UR12, UR51, UR9, UR12 ;  /* 0x00000009330c02a4 */ /* 0x000fc4000f8e020c */
[----:B------:R-:W-:Y:S02]  /*20b0*/  @UP1 UIMAD UR11, UR51, UR11, UR13 ;  /* 0x0000000b330b12a4 */ /* 0x000fe4000f8e020d */
[----:B------:R-:W-:Y:S02]  /*20c0*/  @UP1 UIMAD.WIDE.U32 UR8, UR51, UR10, URZ ;  /* 0x0000000a330812a5 */ /* 0x000fe4000f8e003f */
[----:B------:R-:W-:Y:S02]  /*20d0*/  @UP0 UIADD3 UR15, UR15, UR12, URZ ;  /* 0x0000000c0f0f0290 */ /* 0x000fe4000fffe03f */
[----:B------:R-:W-:Y:S01]  /*20e0*/  @UP1 UIADD3 UR9, UR9, UR11, URZ ;  /* 0x0000000b09091290 */ /* 0x000fe2000fffe03f */
[----:B------:R-:W-:Y:S02]  /*20f0*/  @UP1 ULDC.64 UR12, c[0x0][0x9c0] ;  /* 0x00027000000c1ab9 */ /* 0x000fe40000000a00 */
[----:B------:R-:W-:Y:S01]  /*2100*/  @UP0 ULDC.64 UR10, c[0x0][0x9b0] ;  /* 0x00026c00000a0ab9 */ /* 0x000fe20000000a00 */
[----:B------:R-:W-:-:S02]  /*2110*/  @UP1 UIMAD.WIDE.U32 UR8, UR37, UR12, UR8 ;  /* 0x0000000c250812a5 */ /* 0x000fc4000f8e0008 */
[----:B------:R-:W-:Y:S02]  /*2120*/  @UP0 UIMAD.WIDE.U32 UR14, UR37, UR10, UR14 ;  /* 0x0000000a250e02a5 */ /* 0x000fe4000f8e000e */
[----:B------:R-:W-:Y:S02]  /*2130*/  @UP1 UIMAD UR13, UR37, UR13, UR9 ;  /* 0x0000000d250d12a4 */ /* 0x000fe4000f8e0209 */
[----:B------:R-:W-:Y:S02]  /*2140*/  @UP0 UIMAD UR11, UR37, UR11, UR15 ;  /* 0x0000000b250b02a4 */ /* 0x000fe4000f8e020f */
[----:B------:R-:W-:Y:S02]  /*2150*/  @UP0 ULEA UR6, UP2, UR14, UR6, 0x2 ;  /* 0x000000060e060291 */ /* 0x000fe4000f84103f */
[----:B------:R-:W-:Y:S02]  /*2160*/  @UP1 ULEA UR4, UP3, UR8, UR4, 0x2 ;  /* 0x0000000408041291 */ /* 0x000fe4000f86103f */
[----:B------:R-:W-:-:S02]  /*2170*/  @UP0 ULEA.HI.X UR7, UR14, UR7, UR11, 0x2, UP2 ;  /* 0x000000070e070291 */ /* 0x000fc400090f140b */
[----:B------:R-:W-:Y:S01]  /*2180*/  @UP1 ULEA.HI.X UR5, UR8, UR5, UR13, 0x2, UP3 ;  /* 0x0000000508051291 */ /* 0x000fe200098f140d */
[----:B------:R-:W-:Y:S02]  /*2190*/  IMAD.U32 R2, RZ, RZ, UR6 ;  /* 0x00000006ff027e24 */ /* 0x000fe4000f8e00ff */
[----:B------:R-:W-:Y:S02]  /*21a0*/  IMAD.U32 R4, RZ, RZ, UR4 ;  /* 0x00000004ff047e24 */ /* 0x000fe4000f8e00ff */
[----:B------:R-:W-:Y:S02]  /*21b0*/  IMAD.U32 R3, RZ, RZ, UR7 ;  /* 0x00000007ff037e24 */ /* 0x000fe4000f8e00ff */
[----:B------:R-:W-:-:S03]  /*21c0*/  IMAD.U32 R5, RZ, RZ, UR5 ;  /* 0x00000005ff057e24 */ /* 0x000fc6000f8e00ff */
[----:B------:R-:W2:Y:S04]  /*21d0*/  @P0 LDG.E R7, desc[UR54][R2.64] ;  /* 0x0000003602070981 */ /* 0x000ea8000c1e1900 */
[----:B------:R-:W2:Y:S01]  /*21e0*/  @P1 LDG.E R0, desc[UR54][R4.64] ;  /* 0x0000003604001981 */ /* 0x000ea2000c1e1900 */
[----:B------:R-:W-:Y:S01]  /*21f0*/  ULEA.HI UR4, UR49, UR49, URZ, 0x1 ;  /* 0x0000003131047291 */ /* 0x000fe2000f8f083f */
[----:B------:R-:W-:-:S03]  /*2200*/  IMAD.U32 R8, RZ, RZ, UR50 ;  /* 0x00000032ff087e24 */ /* 0x000fc6000f8e00ff */
[----:B------:R-:W-:Y:S02]  /*2210*/  ULOP3.LUT UR4, UR4, 0xfffffffe, URZ, 0xc0, !UPT ;  /* 0xfffffffe04047892 */ /* 0x000fe4000f8ec03f */
[----:B------:R-:W-:Y:S02]  /*2220*/  ISETP.NE.AND P0, PT, R8, 0x3, PT ;  /* 0x000000030800780c */ /* 0x000fe40003f05270 */
[----:B------:R-:W-:-:S06]  /*2230*/  UIADD3 UR4, UR49, -UR4, URZ ;  /* 0x8000000431047290 */ /* 0x000fcc000fffe03f */
[----:B------:R-:W-:Y:S01]  /*2240*/  IMAD.U32 R6, RZ, RZ, UR4 ;  /* 0x00000004ff067e24 */ /* 0x000fe2000f8e00ff */
[----:B------:R-:W-:-:S04]  /*2250*/  ULDC UR4, c[0x0][0x9d8] ;  /* 0x0002760000047ab9 */ /* 0x000fc80000000800 */
[----:B------:R-:W-:-:S04]  /*2260*/  SHF.L.U32 R6, R6, 0x1f, RZ ;  /* 0x0000001f06067819 */ /* 0x000fc800000006ff */
[----:B------:R-:W0:Y:S01]  /*2270*/  SYNCS.PHASECHK.TRANS64.TRYWAIT P1, [UR46+0x19c00], R6 ;  /* 0x019c0006ff0075a7 */ /* 0x000e22000802016e */
[----:B--2---:R-:W-:-:S04]  /*2280*/  FMUL.FTZ R0, R7, R0 ;  /* 0x0000000007007220 */ /* 0x004fc80000410000 */
[----:B------:R-:W-:Y:S01]  /*2290*/  FMUL.FTZ R0, R0, UR4 ;  /* 0x0000000400007c20 */ /* 0x000fe20008410000 */
[----:B0-----:R-:W-:Y:S06]  /*22a0*/  @!P1 BRA `(.L_x_982) ;  /* 0x0000017800249947 */ /* 0x001fec0003800000 */
.L_x_1182:
[----:B------:R-:W-:Y:S05]  /*22b0*/  @!P0 BRA `(.L_x_983) ;  /* 0x0000000000048947 */ /* 0x000fea0003800000 */
[----:B------:R-:W-:Y:S01]  /*22c0*/  BPT.TRAP 0x1 ;  /* 0x000000040000795c */ /* 0x000fe20000300000 */
.L_x_983:
[----:B------:R-:W-:Y:S02]  /*22d0*/  IMAD.U32 R2, RZ, RZ, UR47 ;  /* 0x0000002fff027e24 */ /* 0x000fe4000f8e00ff */
[----:B0-----:R-:W-:-:S03]  /*22e0*/  IMAD.U32 R3, RZ, RZ, UR48 ;  /* 0x00000030ff037e24 */ /* 0x001fc6000f8e00ff */
[----:B------:R-:W-:Y:S02]  /*22f0*/  LEA R2, R2, UR46, 0x3 ;  /* 0x0000002e02027c11 */ /* 0x000fe4000f8e18ff */
[----:B------:R-:W-:-:S04]  /*2300*/  SHF.L.U32 R3, R3, 0x1f, RZ ;  /* 0x0000001f03037819 */ /* 0x000fc800000006ff */
[----:B------:R0:W1:Y:S01]  /*2310*/  SYNCS.PHASECHK.TRANS64.TRYWAIT P1, [R2+URZ+0x19c30], R3 ;  /* 0x019c3003020075a7 */ /* 0x000062000802017f */
[----:B------:R-:W-:Y:S05]  /*2320*/  @!P0 BRA `(.L_x_984) ;  /* 0x0000000000048947 */ /* 0x000fea0003800000 */
[----:B------:R-:W-:Y:S01]  /*2330*/  BPT.TRAP 0x1 ;  /* 0x000000040000795c */ /* 0x000fe20000300000 */
.L_x_984:
[----:B-1----:R-:W-:Y:S05]  /*2340*/  @P1 BRA `(.L_x_985) ;  /* 0x0000000000081947 */ /* 0x002fea0003800000 */
[----:B------:R-:W1:Y:S02]  /*2350*/  SYNCS.PHASECHK.TRANS64.TRYWAIT P1, [R2+URZ+0x19c30], R3 ;  /* 0x019c3003020075a7 */ /* 0x000e64000802017f */
[----:B-1----:R-:W-:Y:S05]  /*2360*/  @!P1 BRA `(.L_x_986) ;  /* 0x00000178000c9947 */ /* 0x002fea0003800000 */
.L_x_985:
[----:B------:R-:W-:Y:S05]  /*2370*/  WARPSYNC.ALL ;  /* 0x0000000000007948 */ /* 0x000fea0003800000 */
[----:B------:R-:W-:Y:S01]  /*2380*/  UIADD3 UR4, UR46, 0x13800, URZ ;  /* 0x000138002e047890 */ /* 0x000fe2000fffe03f */
[----:B------:R-:W-:Y:S01]  /*2390*/  WARPGROUP.ARRIVE ;  /* 0x00000000000079c5 */ /* 0x000fe20000000000 */
[----:B------:R-:W-:Y:S02]  /*23a0*/  ULOP3.LUT UR12, UR57, 0x10000, URZ, 0xfc, !UPT ;  /* 0x00010000390c7892 */ /* 0x000fe4000f8efc3f */
[----:B------:R-:W-:Y:S01]  /*23b0*/  USHF.R.U32.HI UR4, URZ, 0x4, UR4 ;  /* 0x000000043f047899 */ /* 0x000fe20008011604 */
[----:B------:R-:W-:Y:S01]  /*23c0*/  UMOV UR13, 0xc0000010 ;  /* 0xc0000010000d7882 */ /* 0x000fe20000000000 */
[----:B------:R-:W-:-:S02]  /*23d0*/  UMOV UR15, 0xc0000010 ;  /* 0xc0000010000f7882 */ /* 0x000fc40000000000 */
[----:B------:R-:W-:Y:S01]  /*23e0*/  ULOP3.LUT UR4, UR4, 0x3fff, URZ, 0xc0, !UPT ;  /* 0x00003fff04047892 */ /* 0x000fe2000f8ec03f */
[----:B------:R-:W-:Y:S01]  /*23f0*/  UMOV UR5, 0xc0000010 ;  /* 0xc000001000057882 */ /* 0x000fe20000000000 */
[----:B------:R-:W-:Y:S02]  /*2400*/  UMOV UR7, 0xc0000010 ;  /* 0xc000001000077882 */ /* 0x000fe40000000000 */
[----:B------:R-:W-:Y:S02]  /*2410*/  ULOP3.LUT UR16, UR4, 0x10000, URZ, 0xfc, !UPT ;  /* 0x0001000004107892 */ /* 0x000fe4000f8efc3f */
[----:B------:R-:W-:Y:S02]  /*2420*/  UIADD3 UR4, UR12, 0x180, URZ ;  /* 0x000001800c047890 */ /* 0x000fe4000fffe03f */
        /* <DEDUP_REMOVED lines=16> */
.L_x_987:
[----:B------:R-:W-:Y:S01]  /*2530*/  UISETP.NE.AND UP1, UPT, UR53, URZ, UPT ;  /* 0x0000003f3500728c */ /* 0x000fe2000bf25270 */
[C---:B------:R-:W-:Y:S01]  /*2540*/  FMUL.FTZ R90, R0.reuse, R29 ;  /* 0x0000001d005a7220 */ /* 0x040fe20000410000 */
[C---:B------:R-:W-:Y:S01]  /*2550*/  FMUL.FTZ R29, R0.reuse, R62 ;  /* 0x0000003e001d7220 */ /* 0x040fe20000410000 */
[----:B------:R-:W-:Y:S01]  /*2560*/  FMUL.FTZ R62, R0, R69 ;  /* 0x00000045003e7220 */ /* 0x000fe20000410000 */
[----:B------:R-:W-:Y:S01]  /*2570*/  VIADD R69, R18, UR40 ;  /* 0x0000002812457c36 */ /* 0x000fe20008000000 */
[----:B------:R-:W-:Y:S01]  /*2580*/  R2UR UR6, R2 ;  /* 0x00000000020672ca */ /* 0x000fe200000e0000 */
[C---:B------:R-:W-:Y:S01]  /*2590*/  FMUL.FTZ R15, R0.reuse, R46 ;  /* 0x0000002e000f7220 */ /* 0x040fe20000410000 */
[----:B------:R-:W-:Y:S01]  /*25a0*/  PLOP3.LUT P1, PT, PT, PT, UP1, 0x80, 0x0 ;  /* 0x000000000000781c */ /* 0x000fe20003f2f018 */
[----:B01----:R-:W-:Y:S01]  /*25b0*/  IMAD.MOV.U32 R3, RZ, RZ, -0x80 ;  /* 0xffffff80ff037424 */ /* 0x003fe200078e00ff */
[----:B------:R-:W-:Y:S01]  /*25c0*/  PLOP3.LUT P2, PT, PT, PT, UP1, 0x80, 0x0 ;  /* 0x000000000000781c */ /* 0x000fe20003f4f018 */
[C---:B------:R-:W-:Y:S01]  /*25d0*/  FMUL.FTZ R5, R0.reuse, R27 ;  /* 0x0000001b00057220 */ /* 0x040fe20000410000 */
[----:B------:R-:W-:Y:S01]  /*25e0*/  @UP1 ULDC UR7, c[0x0][0x44c] ;  /* 0x0001130000071ab9 */ /* 0x000fe20000000800 */
[C---:B------:R-:W-:Y:S01]  /*25f0*/  FMUL.FTZ R101, R0.reuse, R56 ;  /* 0x0000003800657220 */ /* 0x040fe20000410000 */
[----:B------:R-:W-:Y:S01]  /*2600*/  UISETP.NE.AND UP0, UPT, UR52, URZ, UPT ;  /* 0x0000003f3400728c */ /* 0x000fe2000bf05270 */
[C---:B------:R-:W-:Y:S01]  /*2610*/  FMUL.FTZ R91, R0.reuse, R28 ;  /* 0x0000001c005b7220 */ /* 0x040fe20000410000 */
[C---:B------:R-:W-:Y:S01]  /*2620*/  FMUL.FTZ R7, R0.reuse, R30 ;  /* 0x0000001e00077220 */ /* 0x040fe20000410000 */
[C---:B------:R-:W-:Y:S01]  /*2630*/  FMUL.FTZ R10, R0.reuse, R35 ;  /* 0x00000023000a7220 */ /* 0x040fe20000410000 */
[C---:B------:R-:W-:Y:S01]  /*2640*/  FMUL.FTZ R56, R0.reuse, R57 ;  /* 0x0000003900387220 */ /* 0x040fe20000410000 */
[----:B------:R-:W-:Y:S01]  /*2650*/  UIADD3 UR6, UR6, 0x19c40, URZ ;  /* 0x00019c4006067890 */ /* 0x000fe2000fffe03f */
[----:B------:R-:W-:Y:S01]  /*2660*/  FMUL.FTZ R27, R0, R58 ;  /* 0x0000003a001b7220 */ /* 0x000fe20000410000 */
        /* <DEDUP_REMOVED lines=13> */
[----:B------:R-:W-:Y:S01]  /*2740*/  UPRMT UR6, UR45, 0x654, UR6 ;  /* 0x000006542d067896 */ /* 0x000fe20008000006 */
        /* <DEDUP_REMOVED lines=19> */
[----:B------:R-:W-:-:S02]  /*2880*/  IMAD R74, R88, R3, 0x80 ;  /* 0x00000080584a7424 */ /* 0x000fc400078e0203 */
        /* <DEDUP_REMOVED lines=25> */
[----:B------:R-:W-:Y:S01]  /*2a20*/  IMAD.U32 R3, RZ, RZ, UR38 ;  /* 0x00000026ff037e24 */ /* 0x000fe2000f8e00ff */
[----:B------:R-:W-:Y:S01]  /*2a30*/  PLOP3.LUT P1, PT, PT, PT, UP0, 0x40, 0x0 ;  /* 0x000000000000781c */ /* 0x000fe20003f2e808 */
[----:B------:R-:W1:Y:S01]  /*2a40*/  MUFU.TANH R6, R6 ;  /* 0x0000000600067308 */ /* 0x000e620000002400 */
[----:B------:R-:W-:Y:S01]  /*2a50*/  IADD3 R2, -R17, 0x1, R74 ;  /* 0x0000000111027810 */ /* 0x000fe20007ffe14a */
[----:B------:R-:W-:Y:S01]  /*2a60*/  ULDC UR7, c[0x0][0x9dc] ;  /* 0x0002770000077ab9 */ /* 0x000fe20000000800 */
[----:B------:R-:W-:Y:S01]  /*2a70*/  SYNCS.ARRIVE.TRANS64.RED.A1T0 RZ, [UR6], RZ ;  /* 0x000000ffffff79a7 */ /* 0x000fe20008100406 */
[----:B------:R-:W-:Y:S01]  /*2a80*/  ULOP3.LUT UR6, URZ, UR7, URZ, 0x33, !UPT ;  /* 0x000000073f067292 */ /* 0x000fe2000f8e333f */
[----:B------:R-:W-:Y:S01]  /*2a90*/  IADD3 R2, -R3, UR41, R2 ;  /* 0x0000002903027c10 */ /* 0x000fe2000fffe102 */
[----:B------:R-:W-:Y:S01]  /*2aa0*/  ULDC UR17, c[0x0][0x9e0] ;  /* 0x0002780000117ab9 */ /* 0x000fe20000000800 */
[----:B------:R-:W-:Y:S01]  /*2ab0*/  IADD3 R76, -R17, UR41, R74 ;  /* 0x00000029114c7c10 */ /* 0x000fe2000fffe14a */
[----:B------:R-:W2:Y:S01]  /*2ac0*/  MUFU.TANH R89, R89 ;  /* 0x0000005900597308 */ /* 0x000ea20000002400 */
[----:B------:R-:W-:Y:S01]  /*2ad0*/  LEA R71, R88, 0xffffff80, 0x7 ;  /* 0xffffff8058477811 */ /* 0x000fe200078e38ff */
[----:B------:R-:W-:-:S02]  /*2ae0*/  VIADD R75, R2, UR17 ;  /* 0x00000011024b7c36 */ /* 0x000fc40008000000 */
[----:B------:R-:W-:-:S03]  /*2af0*/  VIADD R73, R2, UR6 ;  /* 0x0000000602497c36 */ /* 0x000fc60008000000 */
[----:B0-----:R-:W-:Y:S01]  /*2b00*/  VIADDMNMX R77, R46, R75, R76, PT ;  /* 0x0000004b2e4d7246 */ /* 0x001fe2000380014c */
        /* <DEDUP_REMOVED lines=64> */
[----:B------:R-:W-:Y:S01]  /*2f10*/  IMAD.U32 R3, RZ, RZ, UR38 ;  /* 0x00000026ff037e24 */ /* 0x000fe2000f8e00ff */
[----:B------:R-:W-:Y:S04]  /*2f20*/  BSSY B0, `(.L_x_989) ;  /* 0x0000013000007945 */ /* 0x000fe80003800000 */
[----:B------:R-:W-:-:S04]  /*2f30*/  IADD3 R46, -R3, UR41, R46 ;  /* 0x00000029032e7c10 */ /* 0x000fc8000fffe12e */
        /* <DEDUP_REMOVED lines=11> */
.L_x_990:
[----:B------:R-:W-:Y:S02]  /*2ff0*/  ULDC UR6, c[0x0][0x9e4] ;  /* 0x0002790000067ab9 */ /* 0x000fe40000000800 */
[----:B------:R-:W-:-:S05]  /*3000*/  IMAD.U32 R48, RZ, RZ, UR6 ;  /* 0x00000006ff307e24 */ /* 0x000fca000f8e00ff */
[----:B------:R-:W-:-:S13]  /*3010*/  ISETP.NE.AND P1, PT, R48, 0x1, PT ;  /* 0x000000013000780c */ /* 0x000fda0003f25270 */
[----:B------:R-:W1:Y:S02]  /*3020*/  @P1 LDC.64 R2, c[0x0][0x9e8] ;  /* 0x00027a00ff021b82 */ /* 0x000e640000000a00 */
[----:B-1----:R-:W-:-:S05]  /*3030*/  @P1 IMAD.HI.U32 R2, R46, R2, RZ ;  /* 0x000000022e021227 */ /* 0x002fca00078e00ff */
[----:B------:R-:W-:-:S07]  /*3040*/  @P1 SHF.R.U32.HI R46, RZ, R3, R2 ;  /* 0x00000003ff2e1219 */ /* 0x000fce0000011602 */
.L_x_991:
[----:B------:R-:W-:Y:S05]  /*3050*/  BSYNC B0 ;  /* 0x0000000000007941 */ /* 0x000fea0003800000 */
.L_x_989:
[----:B------:R-:W-:-:S04]  /*3060*/  IMAD R46, R46, R48, -R71 ;  /* 0x000000302e2e7224 */ /* 0x000fc800078e0a47 */
[----:B------:R-:W-:-:S05]  /*3070*/  IMAD.IADD R46, R46, 0x1, -R17 ;  /* 0x000000012e2e7824 */ /* 0x000fca00078e0a11 */
[----:B------:R-:W-:Y:S02]  /*3080*/  VIADDMNMX R77, R46, R48, R77, PT ;  /* 0x000000302e4d7246 */ /* 0x000fe4000380014d */
[----:B------:R-:W-:-:S07]  /*3090*/  VIMNMX R78, R78, R46, !PT ;  /* 0x0000002e4e4e7248 */ /* 0x000fce0007fe0100 */
.L_x_988:
[C---:B------:R-:W-:Y:S01]  /*30a0*/  ISETP.GE.AND P6, PT, R74.reuse, 0xa, PT ;  /* 0x0000000a4a00780c */ /* 0x040fe20003fc6270 */
[----:B------:R-:W1:Y:S01]  /*30b0*/  SHFL.IDX PT, R2, R69, 0x1, 0x1c1f ;  /* 0x003c1f0045027f89 */ /* 0x000e6200000e0000 */
[C---:B------:R-:W-:Y:S01]  /*30c0*/  ISETP.GE.AND P1, PT, R74.reuse, 0x2, PT ;  /* 0x000000024a00780c */ /* 0x040fe20003f26270 */
[----:B------:R-:W-:Y:S01]  /*30d0*/  UISETP.NE.AND UP0, UPT, UR52, URZ, UPT ;  /* 0x0000003f3400728c */ /* 0x000fe2000bf05270 */
        /* <DEDUP_REMOVED lines=161> */
[----:B------:R-:W-:-:S04]  /*3af0*/  ISETP.GE.AND P4, PT, R74, 0x72, PT ;  /* 0x000000724a00780c */ /* 0x000fc80003f86270 */
[----:B------:R-:W-:-:S04]  /*3b00*/  ISETP.GT.AND P5, PT, R78, 0x71, !P4 ;  /* 0x000000714e00780c */ /* 0x000fc800067a4270 */
[----:B------:R-:W-:-:S04]  /*3b10*/  ISETP.LT.OR P5, PT, R77, 0x72, P5 ;  /* 0x000000724d00780c */ /* 0x000fc80002fa1670 */
[----:B------:R-:W-:Y:S02]  /*3b20*/  FSEL R66, R68, -INF , !P5 ;  /* 0xff80000044427808 */ /* 0x000fe40006800000 */
[----:B------:R-:W-:Y:S02]  /*3b30*/  ISETP.GE.AND P5, PT, R74, 0x79, PT ;  /* 0x000000794a00780c */ /* 0x000fe40003fa6270 */
[----:B-1----:R-:W-:Y:S02]  /*3b40*/  VIADDMNMX R68, R2, R75, R76, PT ;  /* 0x0000004b02447246 */ /* 0x002fe4000380014c */
        /* <DEDUP_REMOVED lines=9> */
[----:B------:R-:W-:Y:S01]  /*3be0*/  ISETP.GE.AND P6, PT, R74, 0x7a, PT ;  /* 0x0000007a4a00780c */ /* 0x000fe20003fc6270 */
[----:B------:R-:W-:-:S12]  /*3bf0*/  IMAD.IADD R74, R73, 0x1, R2 ;  /* 0x00000001494a7824 */ /* 0x000fd800078e0202 */
[----:B------:R-:W-:Y:S02]  /*3c00*/  @P6 LOP3.LUT R16, R16, 0x1, RZ, 0xfc, !PT ;  /* 0x0000000110106812 */ /* 0x000fe400078efcff */
[----:B------:R-:W-:-:S04]  /*3c10*/  ISETP.GT.AND P6, PT, R78, 0x79, !P6 ;  /* 0x000000794e00780c */ /* 0x000fc800077c4270 */
[----:B------:R-:W-:-:S04]  /*3c20*/  ISETP.LT.OR P6, PT, R77, 0x7a, P6 ;  /* 0x0000007a4d00780c */ /* 0x000fc800037c1670 */
[----:B------:R-:W-:Y:S02]  /*3c30*/  FSEL R6, R72, -INF , !P6 ;  /* 0xff80000048067808 */ /* 0x000fe40007000000 */
[----:B------:R-:W-:-:S13]  /*3c40*/  PLOP3.LUT P6, PT, PT, PT, UP0, 0x40, 0x0 ;  /* 0x000000000000781c */ /* 0x000fda0003fce808 */
[----:B------:R-:W-:Y:S05]  /*3c50*/  @P6 BRA `(.L_x_992) ;  /* 0x0000000000646947 */ /* 0x000fea0003800000 */
        /* <DEDUP_REMOVED lines=14> */
.L_x_994:
[----:B------:R-:W-:Y:S02]  /*3d40*/  ULDC UR6, c[0x0][0x9e4] ;  /* 0x0002790000067ab9 */ /* 0x000fe40000000800 */
[----:B------:R-:W-:-:S05]  /*3d50*/  IMAD.U32 R72, RZ, RZ, UR6 ;  /* 0x00000006ff487e24 */ /* 0x000fca000f8e00ff */
[----:B------:R-:W-:-:S13]  /*3d60*/  ISETP.NE.AND P6, PT, R72, 0x1, PT ;  /* 0x000000014800780c */ /* 0x000fda0003fc5270 */
[----:B------:R-:W0:Y:S02]  /*3d70*/  @P6 LDC.64 R2, c[0x0][0x9e8] ;  /* 0x00027a00ff026b82 */ /* 0x000e240000000a00 */
[----:B0-----:R-:W-:-:S05]  /*3d80*/  @P6 IMAD.HI.U32 R2, R69, R2, RZ ;  /* 0x0000000245026227 */ /* 0x001fca00078e00ff */
[----:B------:R-:W-:-:S07]  /*3d90*/  @P6 SHF.R.U32.HI R69, RZ, R3, R2 ;  /* 0x00000003ff456219 */ /* 0x000fce0000011602 */
.L_x_995:
[----:B------:R-:W-:Y:S05]  /*3da0*/  BSYNC B0 ;  /* 0x0000000000007941 */ /* 0x000fea0003800000 */
.L_x_993:
[----:B------:R-:W-:-:S04]  /*3db0*/  IMAD R2, R69, R72, -R71 ;  /* 0x0000004845027224 */ /* 0x000fc800078e0a47 */
[----:B------:R-:W-:-:S05]  /*3dc0*/  IMAD.IADD R3, R2, 0x1, -R17 ;  /* 0x0000000102037824 */ /* 0x000fca00078e0a11 */
[----:B------:R-:W-:Y:S02]  /*3dd0*/  VIADDMNMX R68, R3, R72, R68, PT ;  /* 0x0000004803447246 */ /* 0x000fe40003800144 */
[----:B------:R-:W-:-:S07]  /*3de0*/  VIMNMX R74, R74, R3, !PT ;  /* 0x000000034a4a7248 */ /* 0x000fce0007fe0100 */
.L_x_992:
[----:B------:R-:W-:Y:S01]  /*3df0*/  ISETP.GT.AND P1, PT, R74, 0x1, !P1 ;  /* 0x000000014a00780c */ /* 0x000fe20004f24270 */
[----:B------:R-:W-:Y:S01]  /*3e00*/  ULDC UR6, c[0x0][0x988] ;  /* 0x0002620000067ab9 */ /* 0x000fe20000000800 */
[----:B------:R-:W-:Y:S01]  /*3e10*/  LOP3.LUT P6, RZ, R16, 0x4, RZ, 0xc0, !PT ;  /* 0x0000000410ff7812 */ /* 0x000fe200078cc0ff */
[----:B------:R-:W-:Y:S01]  /*3e20*/  IMAD.U32 R75, RZ, RZ, UR6 ;  /* 0x00000006ff4b7e24 */ /* 0x000fe2000f8e00ff */
[----:B------:R-:W-:Y:S01]  /*3e30*/  ISETP.LT.OR P1, PT, R68, 0x2, P1 ;  /* 0x000000024400780c */ /* 0x000fe20000f21670 */
[----:B------:R-:W-:Y:S01]  /*3e40*/  UISETP.NE.AND UP1, UPT, UR53, URZ, UPT ;  /* 0x0000003f3500728c */ /* 0x000fe2000bf25270 */
[C---:B------:R-:W-:Y:S01]  /*3e50*/  ISETP.GT.AND P2, PT, R74.reuse, 0x8, !P2 ;  /* 0x000000084a00780c */ /* 0x040fe20005744270 */
[----:B------:R-:W-:Y:S01]  /*3e60*/  UISETP.NE.AND UP0, UPT, UR52, URZ, UPT ;  /* 0x0000003f3400728c */ /* 0x000fe2000bf05270 */
[----:B------:R-:W-:Y:S01]  /*3e70*/  FSEL R5, R5, -INF , !P1 ;  /* 0xff80000005057808 */ /* 0x000fe20004800000 */
[----:B------:R-:W-:Y:S01]  /*3e80*/  UMOV UR14, UR40 ;  /* 0x00000028000e7c82 */ /* 0x000fe20008000000 */
        /* <DEDUP_REMOVED lines=12> */
[----:B------:R-:W-:Y:S01]  /*3f50*/  LOP3.LUT P6, RZ, R16, 0x20000, RZ, 0xc0, !PT ;  /* 0x0002000010ff7812 */ /* 0x000fe200078cc0ff */
[----:B------:R-:W-:Y:S01]  /*3f60*/  UIADD3 UR56, UR56, UR14, URZ ;  /* 0x0000000e38387290 */ /* 0x000fe2000fffe03f */
[----:B------:R-:W-:Y:S02]  /*3f70*/  ISETP.LT.OR P1, PT, R68, 0x11, P1 ;  /* 0x000000114400780c */ /* 0x000fe40000f21670 */
[----:B------:R-:W-:Y:S01]  /*3f80*/  ISETP.GT.AND P3, PT, R74, 0x70, !P3 ;  /* 0x000000704a00780c */ /* 0x000fe20005f64270 */
[----:B------:R-:W-:Y:S01]  /*3f90*/  UIADD3 UR17, UR56, UR17, URZ ;  /* 0x0000001138117290 */ /* 0x000fe2000fffe03f */
[----:B------:R-:W-:Y:S02]  /*3fa0*/  FSEL R9, R9, -INF , !P1 ;  /* 0xff80000009097808 */ /* 0x000fe40004800000 */
[----:B------:R-:W-:Y:S02]  /*3fb0*/  LOP3.LUT P1, RZ, R16, 0x10, RZ, 0xc0, !PT ;  /* 0x0000001010ff7812 */ /* 0x000fe4000782c0ff */
[----:B------:R-:W-:-:S02]  /*3fc0*/  ISETP.GT.AND P4, PT, R74, 0x71, !P4 ;  /* 0x000000714a00780c */ /* 0x000fc40006784270 */
[C---:B------:R-:W-:Y:S02]  /*3fd0*/  ISETP.GT.AND P1, PT, R74.reuse, 0x11, !P1 ;  /* 0x000000114a00780c */ /* 0x040fe40004f24270 */
[----:B------:R-:W-:Y:S02]  /*3fe0*/  ISETP.GT.AND P5, PT, R74, 0x78, !P5 ;  /* 0x000000784a00780c */ /* 0x000fe40006fa4270 */
[C---:B------:R-:W-:Y:S02]  /*3ff0*/  ISETP.LT.OR P1, PT, R68.reuse, 0x12, P1 ;  /* 0x000000124400780c */ /* 0x040fe40000f21670 */
[----:B------:R-:W-:Y:S02]  /*4000*/  ISETP.LT.OR P3, PT, R68, 0x71, P3 ;  /* 0x000000714400780c */ /* 0x000fe40001f61670 */
        /* <DEDUP_REMOVED lines=74> */
[C---:B------:R-:W-:Y:S01]  /*44b0*/  LOP3.LUT P1, RZ, R16.reuse, 0x4000, RZ, 0xc0, !PT ;  /* 0x0000400010ff7812 */ /* 0x040fe2000782c0ff */
[----:B------:R-:W0:Y:S01]  /*44c0*/  SHFL.BFLY PT, R10, R7, 0x2, 0x1f ;  /* 0x0c401f00070a7f89 */ /* 0x000e2200000e0000 */
[----:B------:R-:W-:Y:S02]  /*44d0*/  LOP3.LUT P2, RZ, R16, 0x80, RZ, 0xc0, !PT ;  /* 0x0000008010ff7812 */ /* 0x000fe4000784c0ff */
[----:B------:R-:W-:Y:S02]  /*44e0*/  ISETP.GT.AND P1, PT, R74, 0x41, !P1 ;  /* 0x000000414a00780c */ /* 0x000fe40004f24270 */
[----:B------:R-:W-:Y:S02]  /*44f0*/  LOP3.LUT P6, RZ, R16, 0x40, RZ, 0xc0, !PT ;  /* 0x0000004010ff7812 */ /* 0x000fe400078cc0ff */
[C---:B------:R-:W-:Y:S02]  /*4500*/  ISETP.LT.OR P1, PT, R68.reuse, 0x42, P1 ;  /* 0x000000424400780c */ /* 0x040fe40000f21670 */
[----:B------:R-:W-:-:S02]  /*4510*/  ISETP.LT.OR P4, PT, R68, 0x72, P4 ;  /* 0x000000724400780c */ /* 0x000fc40002781670 */
[----:B------:R-:W-:Y:S02]  /*4520*/  FSEL R28, R28, -INF , !P1 ;  /* 0xff8000001c1c7808 */ /* 0x000fe40004800000 */
[----:B------:R-:W-:Y:S02]  /*4530*/  LOP3.LUT P1, RZ, R16, 0x2000, RZ, 0xc0, !PT ;  /* 0x0000200010ff7812 */ /* 0x000fe4000782c0ff */
[----:B------:R-:W-:Y:S02]  /*4540*/  FSEL R39, R39, -INF , !P3 ;  /* 0xff80000027277808 */ /* 0x000fe40005800000 */
[----:B------:R-:W-:Y:S02]  /*4550*/  ISETP.GT.AND P1, PT, R74, 0x48, !P1 ;  /* 0x000000484a00780c */ /* 0x000fe40004f24270 */
[C---:B------:R-:W-:Y:S02]  /*4560*/  ISETP.LT.OR P5, PT, R68.reuse, 0x79, P5 ;  /* 0x000000794400780c */ /* 0x040fe40002fa1670 */
[----:B------:R-:W-:-:S02]  /*4570*/  ISETP.LT.OR P1, PT, R68, 0x49, P1 ;  /* 0x000000494400780c */ /* 0x000fc40000f21670 */
[----:B------:R-:W-:Y:S02]  /*4580*/  FSEL R40, R40, -INF , !P4 ;  /* 0xff80000028287808 */ /* 0x000fe40006000000 */
[----:B------:R-:W-:Y:S02]  /*4590*/  FSEL R29, R29, -INF , !P1 ;  /* 0xff8000001d1d7808 */ /* 0x000fe40004800000 */
[----:B------:R-:W-:Y:S02]  /*45a0*/  LOP3.LUT P1, RZ, R16, 0x1000, RZ, 0xc0, !PT ;  /* 0x0000100010ff7812 */ /* 0x000fe4000782c0ff */
[----:B0-----:R-:W-:Y:S02]  /*45b0*/  FMNMX.FTZ R69, R7, R10, !PT ;  /* 0x0000000a07457209 */ /* 0x001fe40007810000 */
[----:B------:R-:W-:Y:S02]  /*45c0*/  ISETP.GT.AND P1, PT, R74, 0x49, !P1 ;  /* 0x000000494a00780c */ /* 0x000fe40004f24270 */
[----:B------:R-:W-:Y:S01]  /*45d0*/  FSEL R41, R41, -INF , !P5 ;  /* 0xff80000029297808 */ /* 0x000fe20006800000 */
[----:B------:R-:W0:Y:S01]  /*45e0*/  SHFL.BFLY PT, R10, R69, 0x1, 0x1f ;  /* 0x0c201f00450a7f89 */ /* 0x000e2200000e0000 */
[----:B------:R-:W-:-:S04]  /*45f0*/  ISETP.LT.OR P1, PT, R68, 0x4a, P1 ;  /* 0x0000004a4400780c */ /* 0x000fc80000f21670 */
[----:B------:R-:W-:Y:S02]  /*4600*/  FSEL R30, R30, -INF , !P1 ;  /* 0xff8000001e1e7808 */ /* 0x000fe40004800000 */
[----:B------:R-:W-:-:S04]  /*4610*/  LOP3.LUT P1, RZ, R16, 0x800, RZ, 0xc0, !PT ;  /* 0x0000080010ff7812 */ /* 0x000fc8000782c0ff */
[----:B------:R-:W-:-:S04]  /*4620*/  ISETP.GT.AND P1, PT, R74, 0x50, !P1 ;  /* 0x000000504a00780c */ /* 0x000fc80004f24270 */
[----:B------:R-:W-:-:S04]  /*4630*/  ISETP.LT.OR P1, PT, R68, 0x51, P1 ;  /* 0x000000514400780c */ /* 0x000fc80000f21670 */
[----:B------:R-:W-:Y:S02]  /*4640*/  FSEL R31, R31, -INF , !P1 ;  /* 0xff8000001f1f7808 */ /* 0x000fe40004800000 */
[----:B------:R-:W-:Y:S02]  /*4650*/  LOP3.LUT P1, RZ, R16, 0x400, RZ, 0xc0, !PT ;  /* 0x0000040010ff7812 */ /* 0x000fe4000782c0ff */
[----:B0-----:R-:W-:Y:S02]  /*4660*/  FMNMX.FTZ R10, R69, R10, !PT ;  /* 0x0000000a450a7209 */ /* 0x001fe40007810000 */
[----:B------:R-:W-:-:S03]  /*4670*/  ISETP.GT.AND P1, PT, R74, 0x51, !P1 ;  /* 0x000000514a00780c */ /* 0x000fc60004f24270 */
[----:B------:R-:W-:Y:S01]  /*4680*/  FFMA.FTZ R75, R10, R75, -8 ;  /* 0xc10000000a4b7423 */ /* 0x000fe2000001004b */
        /* <DEDUP_REMOVED lines=56> */
[----:B------:R-:W-:-:S01]  /*4a10*/  FFMA.FTZ R53, R53, UR6, -R75 ;  /* 0x0000000635357c23 */ /* 0x000fc2000801084b */
[--C-:B------:R-:W-:Y:S01]  /*4a20*/  FFMA.FTZ R54, R54, UR6, -R75.reuse ;  /* 0x0000000636367c23 */ /* 0x100fe2000801084b */
[----:B------:R-:W-:Y:S01]  /*4a30*/  FMNMX.FTZ R78, R12, R7, !PT ;  /* 0x000000070c4e7209 */ /* 0x000fe20007810000 */
[----:B------:R-:W0:Y:S01]  /*4a40*/  MUFU.EX2 R71, R71 ;  /* 0x0000004700477308 */ /* 0x000e220000000800 */
[----:B------:R-:W-:-:S01]  /*4a50*/  FFMA.FTZ R55, R55, UR6, -R75 ;  /* 0x0000000637377c23 */ /* 0x000fc2000801084b */
[--C-:B------:R-:W-:Y:S01]  /*4a60*/  FFMA.FTZ R43, R43, UR6, -R75.reuse ;  /* 0x000000062b2b7c23 */ /* 0x100fe2000801084b */
        /* <DEDUP_REMOVED lines=20> */
[----:B------:R-:W-:-:S02]  /*4bb0*/  FMNMX.FTZ R78, R24, R7, !PT ;  /* 0x00000007184e7209 */ /* 0x000fc40007810000 */
[----:B0-----:R-:W-:Y:S02]  /*4bc0*/  F2FP.SATFINITE.E4M3.F32.PACK_AB_MERGE_C R148, R71, R70, RZ ;  /* 0x000000464794723e */ /* 0x001fe400048070ff */
[----:B------:R-:W-:Y:S02]  /*4bd0*/  FMNMX.FTZ R7, R25, R78, !PT ;  /* 0x0000004e19077209 */ /* 0x000fe40007810000 */
[----:B------:R-:W-:Y:S01]  /*4be0*/  F2FP.SATFINITE.E4M3.F32.PACK_AB_MERGE_C R148, R69, R4, R148 ;  /* 0x000000044594723e */ /* 0x000fe20004807094 */
[----:B------:R-:W-:Y:S01]  /*4bf0*/  MUFU.EX2 R73, R73 ;  /* 0x0000004900497308 */ /* 0x000fe20000000800 */
[----:B------:R-:W-:-:S04]  /*4c00*/  FMNMX.FTZ R78, R26, R7, !PT ;  /* 0x000000071a4e7209 */ /* 0x000fc80007810000 */
[----:B------:R-:W-:-:S03]  /*4c10*/  FMNMX.FTZ R7, R27, R78, !PT ;  /* 0x0000004e1b077209 */ /* 0x000fc60007810000 */
[----:B------:R-:W-:Y:S01]  /*4c20*/  MUFU.EX2 R46, R46 ;  /* 0x0000002e002e7308 */ /* 0x000fe20000000800 */
[----:B------:R-:W-:-:S04]  /*4c30*/  FMNMX.FTZ R78, R28, R7, !PT ;  /* 0x000000071c4e7209 */ /* 0x000fc80007810000 */
[----:B------:R-:W-:-:S03]  /*4c40*/  FMNMX.FTZ R7, R29, R78, !PT ;  /* 0x0000004e1d077209 */ /* 0x000fc60007810000 */
[----:B------:R-:W0:Y:S01]  /*4c50*/  MUFU.EX2 R47, R47 ;  /* 0x0000002f002f7308 */ /* 0x000e220000000800 */
[----:B------:R-:W-:-:S04]  /*4c60*/  FMNMX.FTZ R78, R30, R7, !PT ;  /* 0x000000071e4e7209 */ /* 0x000fc80007810000 */
[----:B------:R-:W-:-:S03]  /*4c70*/  FMNMX.FTZ R7, R31, R78, !PT ;  /* 0x0000004e1f077209 */ /* 0x000fc60007810000 */
[----:B------:R-:W-:Y:S01]  /*4c80*/  MUFU.EX2 R48, R48 ;  /* 0x0000003000307308 */ /* 0x000fe20000000800 */
[----:B------:R-:W-:-:S04]  /*4c90*/  FMNMX.FTZ R78, R32, R7, !PT ;  /* 0x00000007204e7209 */ /* 0x000fc80007810000 */
[----:B------:R-:W-:-:S03]  /*4ca0*/  FMNMX.FTZ R7, R33, R78, !PT ;  /* 0x0000004e21077209 */ /* 0x000fc60007810000 */
[----:B------:R-:W-:Y:S01]  /*4cb0*/  MUFU.EX2 R49, R49 ;  /* 0x0000003100317308 */ /* 0x000fe20000000800 */
[----:B------:R-:W-:Y:S02]  /*4cc0*/  FMNMX.FTZ R78, R34, R7, !PT ;  /* 0x00000007224e7209 */ /* 0x000fe40007810000 */
[----:B0-----:R-:W-:Y:S02]  /*4cd0*/  F2FP.SATFINITE.E4M3.F32.PACK_AB_MERGE_C R150, R47, R46, RZ ;  /* 0x0000002e2f96723e */ /* 0x001fe400048070ff */
[----:B------:R-:W-:Y:S02]  /*4ce0*/  FMNMX.FTZ R7, R35, R78, !PT ;  /* 0x0000004e23077209 */ /* 0x000fe40007810000 */
[----:B------:R-:W-:Y:S01]  /*4cf0*/  F2FP.SATFINITE.E4M3.F32.PACK_AB_MERGE_C R150, R73, R72, R150 ;  /* 0x000000484996723e */ /* 0x000fe20004807096 */
[----:B------:R-:W-:Y:S01]  /*4d00*/  MUFU.EX2 R50, R50 ;  /* 0x0000003200327308 */ /* 0x000fe20000000800 */
[----:B------:R-:W-:-:S04]  /*4d10*/  FMNMX.FTZ R74, R36, R7, !PT ;  /* 0x00000007244a7209 */ /* 0x000fc80007810000 */
[----:B------:R-:W-:-:S03]  /*4d20*/  FMNMX.FTZ R7, R37, R74, !PT ;  /* 0x0000004a25077209 */ /* 0x000fc60007810000 */
[----:B------:R-:W0:Y:S01]  /*4d30*/  MUFU.EX2 R51, R51 ;  /* 0x0000003300337308 */ /* 0x000e220000000800 */
[----:B------:R-:W-:-:S04]  /*4d40*/  FMNMX.FTZ R74, R38, R7, !PT ;  /* 0x00000007264a7209 */ /* 0x000fc80007810000 */
[----:B------:R-:W-:Y:S01]  /*4d50*/  FMNMX.FTZ R7, R39, R74, !PT ;  /* 0x0000004a27077209 */ /* 0x000fe20007810000 */
[----:B------:R-:W-:Y:S02]  /*4d60*/  IMAD.U32 R74, RZ, RZ, UR6 ;  /* 0x00000006ff4a7e24 */ /* 0x000fe4000f8e00ff */
[----:B------:R-:W-:Y:S01]  /*4d70*/  MUFU.EX2 R52, R52 ;  /* 0x0000003400347308 */ /* 0x000fe20000000800 */
[----:B------:R-:W-:-:S04]  /*4d80*/  FMNMX.FTZ R68, R40, R7, !PT ;  /* 0x0000000728447209 */ /* 0x000fc80007810000 */
[----:B------:R-:W-:-:S03]  /*4d90*/  FMNMX.FTZ R7, R41, R68, !PT ;  /* 0x0000004429077209 */ /* 0x000fc60007810000 */
[----:B------:R-:W-:Y:S01]  /*4da0*/  MUFU.EX2 R53, R53 ;  /* 0x0000003500357308 */ /* 0x000fe20000000800 */
[----:B------:R-:W-:Y:S02]  /*4db0*/  FMNMX.FTZ R7, R42, R7, !PT ;  /* 0x000000072a077209 */ /* 0x000fe40007810000 */
[----:B0-----:R-:W-:-:S03]  /*4dc0*/  F2FP.SATFINITE.E4M3.F32.PACK_AB_MERGE_C R144, R51, R50, RZ ;  /* 0x000000323390723e */ /* 0x001fc600048070ff */
[----:B------:R-:W0:Y:S01]  /*4dd0*/  SHFL.BFLY PT, R68, R7, 0x2, 0x1f ;  /* 0x0c401f0007447f89 */ /* 0x000e2200000e0000 */
[----:B------:R-:W-:Y:S01]  /*4de0*/  F2FP.SATFINITE.E4M3.F32.PACK_AB_MERGE_C R144, R49, R48, R144 ;  /* 0x000000303190723e */ /* 0x000fe20004807090 */
[----:B------:R-:W-:Y:S08]  /*4df0*/  MUFU.EX2 R54, R54 ;  /* 0x0000003600367308 */ /* 0x000ff00000000800 */
[----:B------:R-:W1:Y:S08]  /*4e00*/  MUFU.EX2 R55, R55 ;  /* 0x0000003700377308 */ /* 0x000e700000000800 */
[----:B------:R-:W-:Y:S01]  /*4e10*/  MUFU.EX2 R59, R59 ;  /* 0x0000003b003b7308 */ /* 0x000fe20000000800 */
[----:B0-----:R-:W-:-:S07]  /*4e20*/  FMNMX.FTZ R68, R7, R68, !PT ;  /* 0x0000004407447209 */ /* 0x001fce0007810000 */
[----:B------:R-:W-:Y:S01]  /*4e30*/  MUFU.EX2 R60, R60 ;  /* 0x0000003c003c7308 */ /* 0x000fe20000000800 */
[----:B-1----:R-:W-:Y:S01]  /*4e40*/  F2FP.SATFINITE.E4M3.F32.PACK_AB_MERGE_C R146, R55, R54, RZ ;  /* 0x000000363792723e */ /* 0x002fe200048070ff */
[----:B------:R-:W0:Y:S03]  /*4e50*/  SHFL.BFLY PT, R7, R68, 0x1, 0x1f ;  /* 0x0c201f0044077f89 */ /* 0x000e2600000e0000 */
[----:B------:R-:W-:-:S03]  /*4e60*/  F2FP.SATFINITE.E4M3.F32.PACK_AB_MERGE_C R146, R53, R52, R146 ;  /* 0x000000343592723e */ /* 0x000fc60004807092 */
[----:B------:R-:W-:Y:S08]  /*4e70*/  MUFU.EX2 R45, R45 ;  /* 0x0000002d002d7308 */ /* 0x000ff00000000800 */
[----:B------:R-:W1:Y:S08]  /*4e80*/  MUFU.EX2 R56, R56 ;  /* 0x0000003800387308 */ /* 0x000e700000000800 */
[----:B------:R-:W-:Y:S01]  /*4e90*/  MUFU.EX2 R43, R43 ;  /* 0x0000002b002b7308 */ /* 0x000fe20000000800 */
[----:B0-----:R-:W-:Y:S01]  /*4ea0*/  FMNMX.FTZ R7, R68, R7, !PT ;  /* 0x0000000744077209 */ /* 0x001fe20007810000 */
[----:B------:R-:W-:-:S03]  /*4eb0*/  FFMA.FTZ R68, R6, UR6, -R75 ;  /* 0x0000000606447c23 */ /* 0x000fc6000801084b */
[C---:B------:R-:W-:Y:S01]  /*4ec0*/  FSETP.NEU.FTZ.AND P1, PT, R7.reuse, -INF , PT ;  /* 0xff8000000700780b */ /* 0x040fe20003f3d000 */
[----:B------:R-:W-:-:S02]  /*4ed0*/  FFMA.FTZ R74, R7, R74, -8 ;  /* 0xc1000000074a7423 */ /* 0x000fc4000001004a */
[----:B------:R-:W-:Y:S01]  /*4ee0*/  MUFU.EX2 R57, R57 ;  /* 0x0000003900397308 */ /* 0x000fe20000000800 */
[----:B-1----:R-:W-:Y:S02]  /*4ef0*/  F2FP.SATFINITE.E4M3.F32.PACK_AB_MERGE_C R140, R56, R45, RZ ;  /* 0x0000002d388c723e */ /* 0x002fe400048070ff */
        /* <DEDUP_REMOVED lines=15> */
[----:B------:R-:W-:-:S01]  /*4ff0*/  FADD.FTZ R27, R4, R69 ;  /* 0x00000045041b7221 */ /* 0x000fc20000010000 */
[--C-:B------:R-:W-:Y:S01]  /*5000*/  FFMA.FTZ R3, R3, UR6, -R6.reuse ;  /* 0x0000000603037c23 */ /* 0x100fe20008010806 */
[----:B------:R-:W-:-:S01]  /*5010*/  FFMA.FTZ R12, R12, UR6, -R6 ;  /* 0x000000060c0c7c23 */ /* 0x000fc20008010806 */
[----:B------:R-:W-:Y:S01]  /*5020*/  FFMA.FTZ R14, R14, UR6, -R6 ;  /* 0x000000060e0e7c23 */ /* 0x000fe20008010806 */
[----:B------:R-:W-:-:S01]  /*5030*/  FADD.FTZ R76, R70, R27 ;  /* 0x0000001b464c7221 */ /* 0x000fc20000010000 */
[--C-:B------:R-:W-:Y:S01]  /*5040*/  FFMA.FTZ R27, R29, UR6, -R6.reuse ;  /* 0x000000061d1b7c23 */ /* 0x100fe20008010806 */
[----:B------:R-:W-:-:S01]  /*5050*/  FFMA.FTZ R20, R20, UR6, -R6 ;  /* 0x0000000614147c23 */ /* 0x000fc20008010806 */
[----:B------:R-:W0:Y:S01]  /*5060*/  MUFU.EX2 R5, R5 ;  /* 0x0000000500057308 */ /* 0x000e220000000800 */
[----:B------:R-:W-:-:S01]  /*5070*/  FADD.FTZ R29, R71, R76 ;  /* 0x0000004c471d7221 */ /* 0x000fc20000010000 */
[--C-:B------:R-:W-:Y:S01]  /*5080*/  FFMA.FTZ R24, R24, UR6, -R6.reuse ;  /* 0x0000000618187c23 */ /* 0x100fe20008010806 */
[----:B------:R-:W-:-:S01]  /*5090*/  FFMA.FTZ R4, R33, UR6, -R6 ;  /* 0x0000000621047c23 */ /* 0x000fc20008010806 */
[----:B------:R-:W-:Y:S01]  /*50a0*/  FFMA.FTZ R33, R34, UR6, -R6 ;  /* 0x0000000622217c23 */ /* 0x000fe20008010806 */
[----:B------:R-:W-:-:S01]  /*50b0*/  FADD.FTZ R76, R72, R29 ;  /* 0x0000001d484c7221 */ /* 0x000fc20000010000 */
[--C-:B------:R-:W-:Y:S01]  /*50c0*/  FFMA.FTZ R26, R26, UR6, -R6.reuse ;  /* 0x000000061a1a7c23 */ /* 0x100fe20008010806 */
[----:B------:R-:W-:-:S01]  /*50d0*/  FFMA.FTZ R28, R28, UR6, -R6 ;  /* 0x000000061c1c7c23 */ /* 0x000fc20008010806 */
[----:B------:R-:W1:Y:S01]  /*50e0*/  MUFU.EX2 R2, R2 ;  /* 0x0000000200027308 */ /* 0x000e620000000800 */
[----:B------:R-:W-:-:S01]  /*50f0*/  FADD.FTZ R29, R73, R76 ;  /* 0x0000004c491d7221 */ /* 0x000fc20000010000 */
[--C-:B------:R-:W-:Y:S01]  /*5100*/  FFMA.FTZ R30, R30, UR6, -R6.reuse ;  /* 0x000000061e1e7c23 */ /* 0x100fe20008010806 */
[----:B------:R-:W-:-:S01]  /*5110*/  FFMA.FTZ R32, R32, UR6, -R6 ;  /* 0x0000000620207c23 */ /* 0x000fc20008010806 */
[----:B------:R-:W-:Y:S01]  /*5120*/  FFMA.FTZ R36, R36, UR6, -R6 ;  /* 0x0000000624247c23 */ /* 0x000fe20008010806 */
[----:B------:R-:W-:-:S01]  /*5130*/  FADD.FTZ R78, R46, R29 ;  /* 0x0000001d2e4e7221 */ /* 0x000fc20000010000 */
[--C-:B------:R-:W-:Y:S01]  /*5140*/  FFMA.FTZ R29, R31, UR6, -R6.reuse ;  /* 0x000000061f1d7c23 */ /* 0x100fe20008010806 */
[----:B------:R-:W-:-:S01]  /*5150*/  FFMA.FTZ R37, R37, UR6, -R6 ;  /* 0x0000000625257c23 */ /* 0x000fc20008010806 */
[----:B------:R-:W2:Y:S01]  /*5160*/  MUFU.EX2 R75, R75 ;  /* 0x0000004b004b7308 */ /* 0x000ea20000000800 */
[----:B0-----:R-:W-:-:S01]  /*5170*/  FADD.FTZ R77, R74, R5 ;  /* 0x000000054a4d7221 */ /* 0x001fc20000010000 */
[--C-:B------:R-:W-:Y:S01]  /*5180*/  FFMA.FTZ R38, R38, UR6, -R6.reuse ;  /* 0x0000000626267c23 */ /* 0x100fe20008010806 */
[----:B------:R-:W-:-:S01]  /*5190*/  FFMA.FTZ R39, R39, UR6, -R6 ;  /* 0x0000000627277c23 */ /* 0x000fc20008010806 */
[--C-:B------:R-:W-:Y:S01]  /*51a0*/  FFMA.FTZ R40, R40, UR6, -R6.reuse ;  /* 0x0000000628287c23 */ /* 0x100fe20008010806 */
[----:B------:R-:W-:-:S03]  /*51b0*/  FFMA.FTZ R41, R41, UR6, -R6 ;  /* 0x0000000629297c23 */ /* 0x000fc60008010806 */
[----:B------:R-:W0:Y:S01]  /*51c0*/  MUFU.EX2 R8, R8 ;  /* 0x0000000800087308 */ /* 0x000e220000000800 */
[----:B-1----:R-:W-:-:S01]  /*51d0*/  FADD.FTZ R76, R2, R77 ;  /* 0x0000004d024c7221 */ /* 0x002fc20000010000 */
[----:B------:R-:W-:-:S04]  /*51e0*/  FADD.FTZ R77, R47, R78 ;  /* 0x0000004e2f4d7221 */ /* 0x000fc80000010000 */
[----:B------:R-:W-:Y:S02]  /*51f0*/  FADD.FTZ R70, R48, R77 ;  /* 0x0000004d30467221 */ /* 0x000fe40000010000 */
[----:B------:R-:W1:Y:S01]  /*5200*/  MUFU.EX2 R3, R3 ;  /* 0x0000000300037308 */ /* 0x000e620000000800 */
[----:B--2---:R-:W-:-:S01]  /*5210*/  FADD.FTZ R31, R75, R76 ;  /* 0x0000004c4b1f7221 */ /* 0x004fc20000010000 */
[----:B------:R-:W-:Y:S02]  /*5220*/  F2FP.SATFINITE.E4M3.F32.PACK_AB_MERGE_C R75, R75, R2, RZ ;  /* 0x000000024b4b723e */ /* 0x000fe400048070ff */
[----:B------:R-:W-:Y:S02]  /*5230*/  F2FP.SATFINITE.E4M3.F32.PACK_AB_MERGE_C R2, R60, R59, RZ ;  /* 0x0000003b3c02723e */ /* 0x000fe400048070ff */
[----:B------:R-:W-:Y:S02]  /*5240*/  F2FP.SATFINITE.E4M3.F32.PACK_AB_MERGE_C R149, R5, R74, R75 ;  /* 0x0000004a0595723e */ /* 0x000fe4000480704b */
[----:B------:R-:W2:Y:S01]  /*5250*/  MUFU.EX2 R9, R9 ;  /* 0x0000000900097308 */ /* 0x000ea20000000800 */
[----:B0-----:R-:W-:-:S01]  /*5260*/  FADD.FTZ R46, R8, R31 ;  /* 0x0000001f082e7221 */ /* 0x001fc20000010000 */
[----:B------:R-:W-:Y:S01]  /*5270*/  FADD.FTZ R31, R49, R70 ;  /* 0x00000046311f7221 */ /* 0x000fe20000010000 */
[----:B------:R-:W-:-:S03]  /*5280*/  F2FP.SATFINITE.E4M3.F32.PACK_AB_MERGE_C R142, R58, R57, R2 ;  /* 0x000000393a8e723e */ /* 0x000fc60004807002 */
[----:B------:R-:W-:Y:S02]  /*5290*/  FADD.FTZ R70, R50, R31 ;  /* 0x0000001f32467221 */ /* 0x000fe40000010000 */
        /* <DEDUP_REMOVED lines=15> */
[----:B-1----:R-:W-:-:S07]  /*5390*/  FADD.FTZ R31, R11, R46 ;  /* 0x0000002e0b1f7221 */ /* 0x002fce0000010000 */
[----:B------:R-:W1:Y:S01]  /*53a0*/  MUFU.EX2 R20, R20 ;  /* 0x0000001400147308 */ /* 0x000e620000000800 */
[----:B--2---:R-:W-:-:S01]  /*53b0*/  FADD.FTZ R34, R14, R31 ;  /* 0x0000001f0e227221 */ /* 0x004fc20000010000 */
[--C-:B------:R-:W-:Y:S01]  /*53c0*/  FFMA.FTZ R31, R35, UR6, -R6.reuse ;  /* 0x00000006231f7c23 */ /* 0x100fe20008010806 */
[----:B------:R-:W-:-:S05]  /*53d0*/  FFMA.FTZ R6, R42, UR6, -R6 ;  /* 0x000000062a067c23 */ /* 0x000fca0008010806 */
[----:B------:R-:W2:Y:S01]  /*53e0*/  MUFU.EX2 R15, R15 ;  /* 0x0000000f000f7308 */ /* 0x000ea20000000800 */
[----:B0-----:R-:W-:-:S07]  /*53f0*/  FADD.FTZ R35, R13, R34 ;  /* 0x000000220d237221 */ /* 0x001fce0000010000 */
[----:B------:R-:W0:Y:S01]  /*5400*/  MUFU.EX2 R24, R24 ;  /* 0x0000001800187308 */ /* 0x000e220000000800 */
[----:B-1----:R-:W-:-:S01]  /*5410*/  FADD.FTZ R34, R20, R35 ;  /* 0x0000002314227221 */ /* 0x002fc20000010000 */
[----:B------:R-:W-:-:S04]  /*5420*/  F2FP.SATFINITE.E4M3.F32.PACK_AB_MERGE_C R13, R20, R13, RZ ;  /* 0x0000000d140d723e */ /* 0x000fc800048070ff */
[----:B------:R-:W-:Y:S02]  /*5430*/  F2FP.SATFINITE.E4M3.F32.PACK_AB_MERGE_C R145, R14, R11, R13 ;  /* 0x0000000b0e91723e */ /* 0x000fe4000480700d */
[----:B------:R-:W1:Y:S01]  /*5440*/  MUFU.EX2 R21, R21 ;  /* 0x0000001500157308 */ /* 0x000e620000000800 */
[----:B--2---:R-:W-:-:S07]  /*5450*/  FADD.FTZ R35, R15, R34 ;  /* 0x000000220f237221 */ /* 0x004fce0000010000 */
[----:B------:R-:W2:Y:S01]  /*5460*/  MUFU.EX2 R26, R26 ;  /* 0x0000001a001a7308 */ /* 0x000ea20000000800 */
[----:B0-----:R-:W-:-:S07]  /*5470*/  FADD.FTZ R34, R24, R35 ;  /* 0x0000002318227221 */ /* 0x001fce0000010000 */
[----:B------:R-:W0:Y:S01]  /*5480*/  MUFU.EX2 R25, R25 ;  /* 0x0000001900197308 */ /* 0x000e220000000800 */
[----:B-1----:R-:W-:-:S07]  /*5490*/  FADD.FTZ R35, R21, R34 ;  /* 0x0000002215237221 */ /* 0x002fce0000010000 */
[----:B------:R-:W1:Y:S01]  /*54a0*/  MUFU.EX2 R44, R44 ;  /* 0x0000002c002c7308 */ /* 0x000e620000000800 */
[----:B--2---:R-:W-:-:S01]  /*54b0*/  FADD.FTZ R34, R26, R35 ;  /* 0x000000231a227221 */ /* 0x004fc20000010000 */
[----:B------:R-:W-:-:S04]  /*54c0*/  F2FP.SATFINITE.E4M3.F32.PACK_AB_MERGE_C R21, R26, R21, RZ ;  /* 0x000000151a15723e */ /* 0x000fc800048070ff */
[----:B------:R-:W-:Y:S02]  /*54d0*/  F2FP.SATFINITE.E4M3.F32.PACK_AB_MERGE_C R147, R24, R15, R21 ;  /* 0x0000000f1893723e */ /* 0x000fe40004807015 */
[----:B------:R-:W2:Y:S01]  /*54e0*/  MUFU.EX2 R28, R28 ;  /* 0x0000001c001c7308 */ /* 0x000ea20000000800 */
[----:B0-----:R-:W-:-:S07]  /*54f0*/  FADD.FTZ R35, R25, R34 ;  /* 0x0000002219237221 */ /* 0x001fce0000010000 */
[----:B------:R-:W0:Y:S01]  /*5500*/  MUFU.EX2 R27, R27 ;  /* 0x0000001b001b7308 */ /* 0x000e220000000800 */
[C---:B-1----:R-:W-:Y:S01]  /*5510*/  F2FP.SATFINITE.E4M3.F32.PACK_AB_MERGE_C R140, R44.reuse, R43, R140 ;  /* 0x0000002b2c8c723e */ /* 0x042fe2000480708c */
        /* <DEDUP_REMOVED lines=8> */
[----:B------:R-:W-:-:S04]  /*55a0*/  FADD.FTZ R58, R58, R57 ;  /* 0x000000393a3a7221 */ /* 0x000fc80000010000 */
[----:B------:R-:W-:Y:S02]  /*55b0*/  FADD.FTZ R59, R59, R58 ;  /* 0x0000003a3b3b7221 */ /* 0x000fe40000010000 */
[----:B------:R-:W0:Y:S01]  /*55c0*/  MUFU.EX2 R32, R32 ;  /* 0x0000002000207308 */ /* 0x000e220000000800 */
[----:B-1----:R-:W-:-:S01]  /*55d0*/  FADD.FTZ R2, R30, R9 ;  /* 0x000000091e027221 */ /* 0x002fc20000010000 */
[----:B------:R-:W-:Y:S01]  /*55e0*/  FADD.FTZ R60, R60, R59 ;  /* 0x0000003b3c3c7221 */ /* 0x000fe20000010000 */
[----:B------:R-:W-:-:S04]  /*55f0*/  F2FP.SATFINITE.E4M3.F32.PACK_AB_MERGE_C R27, R30, R27, RZ ;  /* 0x0000001b1e1b723e */ /* 0x000fc800048070ff */
[----:B------:R-:W-:Y:S01]  /*5600*/  F2FP.SATFINITE.E4M3.F32.PACK_AB_MERGE_C R141, R28, R25, R27 ;  /* 0x000000191c8d723e */ /* 0x000fe2000480701b */
[----:B------:R-:W1:Y:S01]  /*5610*/  MUFU.EX2 R4, R4 ;  /* 0x0000000400047308 */ /* 0x000e620000000800 */
[----:B--2---:R-:W-:-:S07]  /*5620*/  FADD.FTZ R9, R29, R2 ;  /* 0x000000021d097221 */ /* 0x004fce0000010000 */
        /* <DEDUP_REMOVED lines=8> */
[----:B-1----:R-:W-:-:S01]  /*56b0*/  FADD.FTZ R2, R33, R2 ;  /* 0x0000000221027221 */ /* 0x002fc20000010000 */
[----:B------:R-:W-:-:S04]  /*56c0*/  F2FP.SATFINITE.E4M3.F32.PACK_AB_MERGE_C R4, R33, R4, RZ ;  /* 0x000000042104723e */ /* 0x000fc800048070ff */
[----:B------:R-:W-:Y:S02]  /*56d0*/  F2FP.SATFINITE.E4M3.F32.PACK_AB_MERGE_C R143, R32, R29, R4 ;  /* 0x0000001d208f723e */ /* 0x000fe40004807004 */
[----:B------:R-:W1:Y:S08]  /*56e0*/  MUFU.EX2 R31, R31 ;  /* 0x0000001f001f7308 */ /* 0x000e700000000800 */
[----:B------:R-:W2:Y:S01]  /*56f0*/  MUFU.EX2 R36, R36 ;  /* 0x0000002400247308 */ /* 0x000ea20000000800 */
[----:B0-----:R-:W-:Y:S01]  /*5700*/  F2FP.SATFINITE.E4M3.F32.PACK_AB_MERGE_C R136, R62, R61, R20 ;  /* 0x0000003d3e88723e */ /* 0x001fe20004807014 */
[----:B------:R-:W-:-:S04]  /*5710*/  FADD.FTZ R61, R61, R60 ;  /* 0x0000003c3d3d7221 */ /* 0x000fc80000010000 */
[----:B------:R-:W-:Y:S02]  /*5720*/  FADD.FTZ R62, R62, R61 ;  /* 0x0000003d3e3e7221 */ /* 0x000fe40000010000 */
[----:B------:R-:W0:Y:S01]  /*5730*/  MUFU.EX2 R37, R37 ;  /* 0x0000002500257308 */ /* 0x000e220000000800 */
[----:B-1----:R-:W-:-:S01]  /*5740*/  FADD.FTZ R3, R31, R2 ;  /* 0x000000021f037221 */ /* 0x002fc20000010000 */
[----:B------:R-:W-:-:S04]  /*5750*/  FADD.FTZ R63, R63, R62 ;  /* 0x0000003e3f3f7221 */ /* 0x000fc80000010000 */
[----:B------:R-:W-:Y:S02]  /*5760*/  FADD.FTZ R64, R64, R63 ;  /* 0x0000003f40407221 */ /* 0x000fe40000010000 */
[----:B------:R-:W1:Y:S01]  /*5770*/  MUFU.EX2 R38, R38 ;  /* 0x0000002600267308 */ /* 0x000e620000000800 */
[----:B--2---:R-:W-:-:S07]  /*5780*/  FADD.FTZ R2, R36, R3 ;  /* 0x0000000324027221 */ /* 0x004fce0000010000 */
[----:B------:R-:W-:Y:S01]  /*5790*/  MUFU.EX2 R67, R67 ;  /* 0x0000004300437308 */ /* 0x000fe20000000800 */
[----:B0-----:R-:W-:-:S07]  /*57a0*/  FADD.FTZ R3, R37, R2 ;  /* 0x0000000225037221 */ /* 0x001fce0000010000 */
[----:B------:R-:W0:Y:S01]  /*57b0*/  MUFU.EX2 R68, R68 ;  /* 0x0000004400447308 */ /* 0x000e220000000800 */
[C---:B-1----:R-:W-:Y:S01]  /*57c0*/  F2FP.SATFINITE.E4M3.F32.PACK_AB_MERGE_C R37, R38.reuse, R37, RZ ;  /* 0x000000252625723e */ /* 0x042fe200048070ff */
[----:B------:R-:W-:-:S03]  /*57d0*/  FADD.FTZ R38, R38, R3 ;  /* 0x0000000326267221 */ /* 0x000fc60000010000 */
[----:B------:R-:W-:-:S03]  /*57e0*/  F2FP.SATFINITE.E4M3.F32.PACK_AB_MERGE_C R137, R36, R31, R37 ;  /* 0x0000001f2489723e */ /* 0x000fc60004807025 */
[----:B------:R-:W-:Y:S08]  /*57f0*/  MUFU.EX2 R65, R65 ;  /* 0x0000004100417308 */ /* 0x000ff00000000800 */
[----:B------:R-:W1:Y:S01]  /*5800*/  MUFU.EX2 R66, R66 ;  /* 0x0000004200427308 */ /* 0x000e620000000800 */
[----:B0-----:R-:W-:-:S07]  /*5810*/  F2FP.SATFINITE.E4M3.F32.PACK_AB_MERGE_C R5, R68, R67, RZ ;  /* 0x000000434405723e */ /* 0x001fce00048070ff */
[----:B------:R-:W0:Y:S08]  /*5820*/  MUFU.EX2 R39, R39 ;  /* 0x0000002700277308 */ /* 0x000e300000000800 */
[----:B------:R-:W2:Y:S01]  /*5830*/  MUFU.EX2 R40, R40 ;  /* 0x0000002800287308 */ /* 0x000ea20000000800 */
[----:B-1----:R-:W-:Y:S01]  /*5840*/  F2FP.SATFINITE.E4M3.F32.PACK_AB_MERGE_C R138, R66, R65, R5 ;  /* 0x00000041428a723e */ /* 0x002fe20004807005 */
[----:B------:R-:W-:-:S04]  /*5850*/  FADD.FTZ R65, R65, R64 ;  /* 0x0000004041417221 */ /* 0x000fc80000010000 */
[----:B------:R-:W-:Y:S02]  /*5860*/  FADD.FTZ R66, R66, R65 ;  /* 0x0000004142427221 */ /* 0x000fe40000010000 */
[----:B------:R-:W-:Y:S01]  /*5870*/  MUFU.EX2 R41, R41 ;  /* 0x0000002900297308 */ /* 0x000fe20000000800 */
[----:B0-----:R-:W-:-:S01]  /*5880*/  FADD.FTZ R3, R39, R38 ;  /* 0x0000002627037221 */ /* 0x001fc20000010000 */
[----:B------:R-:W-:-:S06]  /*5890*/  FADD.FTZ R67, R67, R66 ;  /* 0x0000004243437221 */ /* 0x000fcc0000010000 */
[----:B------:R-:W0:Y:S01]  /*58a0*/  MUFU.EX2 R6, R6 ;  /* 0x0000000600067308 */ /* 0x000e220000000800 */
[----:B--2---:R-:W-:-:S01]  /*58b0*/  FADD.FTZ R2, R40, R3 ;  /* 0x0000000328027221 */ /* 0x004fc20000010000 */
[----:B0-----:R-:W-:-:S03]  /*58c0*/  F2FP.SATFINITE.E4M3.F32.PACK_AB_MERGE_C R3, R6, R41, RZ ;  /* 0x000000290603723e */ /* 0x001fc600048070ff */
[----:B------:R-:W-:Y:S01]  /*58d0*/  FADD.FTZ R41, R41, R2 ;  /* 0x0000000229297221 */ /* 0x000fe20000010000 */
[----:B------:R-:W-:-:S03]  /*58e0*/  F2FP.SATFINITE.E4M3.F32.PACK_AB_MERGE_C R139, R40, R39, R3 ;  /* 0x00000027288b723e */ /* 0x000fc60004807003 */
[----:B------:R-:W-:Y:S01]  /*58f0*/  FADD.FTZ R2, R6, R41 ;  /* 0x0000002906027221 */ /* 0x000fe20000010000 */
[----:B------:R-:W-:-:S01]  /*5900*/  FADD.FTZ R3, R68, R67 ;  /* 0x0000004344037221 */ /* 0x000fc20000010000 */
[----:B------:R-:W-:Y:S01]  /*5910*/  VIADD R6, R88, 0xfffffffe ;  /* 0xfffffffe58067836 */ /* 0x000fe20000000000 */
        /* <DEDUP_REMOVED lines=12> */
.L_x_997:
[----:B------:R-:W-:Y:S02]  /*59e0*/  ULDC UR19, c[0x0][0x9e4] ;  /* 0x0002790000137ab9 */ /* 0x000fe40000000800 */
[----:B------:R-:W-:-:S11]  /*59f0*/  UISETP.NE.AND UP0, UPT, UR19, 0x1, UPT ;  /* 0x000000011300788c */ /* 0x000fd6000bf05270 */
[----:B------:R-:W-:Y:S02]  /*5a00*/  @UP0 ULDC.64 UR10, c[0x0][0x9e8] ;  /* 0x00027a00000a0ab9 */ /* 0x000fe40000000a00 */
[----:B------:R-:W-:-:S04]  /*5a10*/  UIMAD.WIDE.U32 UR14, UR18, UR10, URZ ;  /* 0x0000000a120e72a5 */ /* 0x000fc8000f8e003f */
[----:B------:R-:W-:-:S12]  /*5a20*/  @UP0 USHF.R.U32.HI UR18, URZ, UR11, UR15 ;  /* 0x0000000b3f120299 */ /* 0x000fd8000801160f */
.L_x_998:
[----:B------:R-:W-:-:S04]  /*5a30*/  UIMAD UR18, UR18, UR19, UR19 ;  /* 0x00000013121272a4 */ /* 0x000fc8000f8e0213 */
[----:B------:R-:W-:-:S04]  /*5a40*/  UISETP.LT.AND UP0, UPT, UR17, UR18, UPT ;  /* 0x000000121100728c */ /* 0x000fc8000bf01270 */
[----:B------:R-:W-:-:S12]  /*5a50*/  USEL UR17, UR17, UR18, UP0 ;  /* 0x0000001211117287 */ /* 0x000fd80008000000 */
.L_x_996:
[----:B------:R-:W-:Y:S01]  /*5a60*/  USHF.R.S32.HI UR10, URZ, 0x1f, UR17 ;  /* 0x0000001f3f0a7899 */ /* 0x000fe20008011411 */
[----:B------:R-:W-:Y:S02]  /*5a70*/  CS2R R88, SRZ ;  /* 0x0000000000587805 */ /* 0x000fe4000001ff00 */
[----:B------:R-:W-:Y:S02]  /*5a80*/  CS2R R90, SRZ ;  /* 0x00000000005a7805 */ /* 0x000fe4000001ff00 */
        /* <DEDUP_REMOVED lines=15> */
[----:B------:R-:W-:Y:S02]  /*5b80*/  CS2R R114, SRZ ;  /* 0x0000000000727805 */ /* 0x000fe4000001ff00 */
[----:B------:R-:W-:Y:S02]  /*5b90*/  CS2R R116, SRZ ;  /* 0x0000000000747805 */ /* 0x000fe4000001ff00 */
[----:B------:R-:W-:Y:S02]  /*5ba0*/  CS2R R118, SRZ ;  /* 0x0000000000767805 */ /* 0x000fe4000001ff00 */
[----:B------:R-:W-:Y:S02]  /*5bb0*/  CS2R R120, SRZ ;  /* 0x0000000000787805 */ /* 0x000fe4000001ff00 */
[----:B------:R-:W-:Y:S02]  /*5bc0*/  ISETP.GE.AND P1, PT, R6, UR17, PT ;  /* 0x0000001106007c0c */ /* 0x000fe4000bf26270 */
[----:B------:R-:W-:-:S02]  /*5bd0*/  CS2R R122, SRZ ;  /* 0x00000000007a7805 */ /* 0x000fc4000001ff00 */
[----:B------:R-:W-:Y:S02]  /*5be0*/  CS2R R124, SRZ ;  /* 0x00000000007c7805 */ /* 0x000fe4000001ff00 */
[----:B------:R-:W-:Y:S02]  /*5bf0*/  CS2R R126, SRZ ;  /* 0x00000000007e7805 */ /* 0x000fe4000001ff00 */
[----:B------:R-:W-:Y:S02]  /*5c00*/  CS2R R128, SRZ ;  /* 0x0000000000807805 */ /* 0x000fe4000001ff00 */
[----:B------:R-:W-:Y:S02]  /*5c10*/  CS2R R130, SRZ ;  /* 0x0000000000827805 */ /* 0x000fe4000001ff00 */
[----:B------:R-:W-:Y:S02]  /*5c20*/  CS2R R132, SRZ ;  /* 0x0000000000847805 */ /* 0x000fe4000001ff00 */
[----:B------:R-:W-:Y:S01]  /*5c30*/  CS2R R134, SRZ ;  /* 0x0000000000867805 */ /* 0x000fe2000001ff00 */
        /* <DEDUP_REMOVED lines=29> */
[----:B------:R-:W-:Y:S01]  /*5e10*/  ULDC UR24, c[0x0][0x9e4] ;  /* 0x0002790000187ab9 */ /* 0x000fe20000000800 */
[----:B------:R-:W-:Y:S01]  /*5e20*/  ULDC UR18, c[0x0][0x9dc] ;  /* 0x0002770000127ab9 */ /* 0x000fe20000000800 */
[----:B------:R-:W-:Y:S01]  /*5e30*/  ULDC UR19, c[0x0][0x988] ;  /* 0x0002620000137ab9 */ /* 0x000fe20000000800 */
[----:B------:R-:W-:-:S05]  /*5e40*/  ULDC UR23, c[0x0][0x9e0] ;  /* 0x0002780000177ab9 */ /* 0x000fca0000000800 */
.L_x_1018:
[----:B------:R-:W-:-:S04]  /*5e50*/  UISETP.NE.AND UP0, UPT, UR21, 0x1, UPT ;  /* 0x000000011500788c */ /* 0x000fc8000bf05270 */
[----:B------:R-:W-:-:S04]  /*5e60*/  USEL UR48, URZ, 0x1, UP0 ;  /* 0x000000013f307887 */ /* 0x000fc80008000000 */
[----:B------:R-:W-:Y:S01]  /*5e70*/  ULOP3.LUT UR48, UR22, UR48, URZ, 0x3c, !UPT ;  /* 0x0000003016307292 */ /* 0x000fe2000f8e3c3f */
[----:B------:R-:W-:Y:S11]  /*5e80*/  @!P0 BRA `(.L_x_1000) ;  /* 0x0000000000048947 */ /* 0x000ff60003800000 */
[----:B------:R-:W-:Y:S01]  /*5e90*/  BPT.TRAP 0x1 ;  /* 0x000000040000795c */ /* 0x000fe20000300000 */
.L_x_1000:
        /* <DEDUP_REMOVED lines=9> */
.L_x_1001:
[----:B-1----:R-:W-:Y:S05]  /*5f30*/  @P1 BRA `(.L_x_1002) ;  /* 0x0000000000081947 */ /* 0x002fea0003800000 */
[----:B------:R-:W1:Y:S02]  /*5f40*/  SYNCS.PHASECHK.TRANS64.TRYWAIT P1, [UR20+0x19c30], R7 ;  /* 0x019c3007ff0075a7 */ /* 0x000e640008020154 */
[----:B-1----:R-:W-:Y:S05]  /*5f50*/  @!P1 BRA `(.L_x_1003) ;  /* 0x0000013c00249947 */ /* 0x002fea0003800000 */
.L_x_1002:
        /* <DEDUP_REMOVED lines=17> */
.L_x_1004:
[----:B------:R-:W-:Y:S01]  /*6070*/  ULEA UR10, UR21, UR46, 0x3 ;  /* 0x0000002e150a7291 */ /* 0x000fe2000f8e183f */
[----:B01----:R-:W-:-:S05]  /*6080*/  IMAD.U32 R7, RZ, RZ, UR22 ;  /* 0x00000016ff077e24 */ /* 0x003fca000f8e00ff */
[----:B------:R-:W-:-:S04]  /*6090*/  SHF.L.U32 R7, R7, 0x1f, RZ ;  /* 0x0000001f07077819 */ /* 0x000fc800000006ff */
[----:B------:R0:W1:Y:S01]  /*60a0*/  SYNCS.PHASECHK.TRANS64.TRYWAIT P1, [UR10+0x19c50], R7 ;  /* 0x019c5007ff0075a7 */ /* 0x000062000802014a */
[----:B------:R-:W-:Y:S05]  /*60b0*/  @!P0 BRA `(.L_x_1005) ;  /* 0x0000000000048947 */ /* 0x000fea0003800000 */
[----:B------:R-:W-:Y:S01]  /*60c0*/  BPT.TRAP 0x1 ;  /* 0x000000040000795c */ /* 0x000fe20000300000 */
.L_x_1005:
[----:B-1----:R-:W-:Y:S05]  /*60d0*/  @P1 BRA `(.L_x_1006) ;  /* 0x0000000000081947 */ /* 0x002fea0003800000 */
[----:B------:R-:W1:Y:S02]  /*60e0*/  SYNCS.PHASECHK.TRANS64.TRYWAIT P1, [UR10+0x19c50], R7 ;  /* 0x019c5007ff0075a7 */ /* 0x000e64000802014a */
[----:B-1----:R-:W-:Y:S05]  /*60f0*/  @!P1 BRA `(.L_x_1007) ;  /* 0x0000013800d49947 */ /* 0x002fea0003800000 */
.L_x_1006:
        /* <DEDUP_REMOVED lines=27> */
.L_x_1008:
[----:B------:R-:W-:Y:S01]  /*62b0*/  UISETP.NE.AND UP1, UPT, UR53, URZ, UPT ;  /* 0x0000003f3500728c */ /* 0x000fe2000bf25270 */
[C---:B------:R-:W-:Y:S01]  /*62c0*/  FMUL.FTZ R10, R0.reuse, R27 ;  /* 0x0000001b000a7220 */ /* 0x040fe20000410000 */
[C---:B------:R-:W-:Y:S01]  /*62d0*/  FMUL.FTZ R27, R0.reuse, R38 ;  /* 0x00000026001b7220 */ /* 0x040fe20000410000 */
[C---:B------:R-:W-:Y:S01]  /*62e0*/  FMUL.FTZ R38, R0.reuse, R47 ;  /* 0x0000002f00267220 */ /* 0x040fe20000410000 */
[C---:B------:R-:W-:Y:S01]  /*62f0*/  FMUL.FTZ R47, R0.reuse, R56 ;  /* 0x00000038002f7220 */ /* 0x040fe20000410000 */
[C---:B------:R-:W-:Y:S01]  /*6300*/  FMUL.FTZ R56, R0.reuse, R67 ;  /* 0x0000004300387220 */ /* 0x040fe20000410000 */
[----:B------:R-:W-:Y:S01]  /*6310*/  PLOP3.LUT P1, PT, PT, PT, UP1, 0x80, 0x0 ;  /* 0x000000000000781c */ /* 0x000fe20003f2f018 */
[----:B------:R-:W-:Y:S01]  /*6320*/  FMUL.FTZ R67, R0, R78 ;  /* 0x0000004e00437220 */ /* 0x000fe20000410000 */
[----:B------:R-:W-:Y:S01]  /*6330*/  PLOP3.LUT P2, PT, PT, PT, UP1, 0x80, 0x0 ;  /* 0x000000000000781c */ /* 0x000fe20003f4f018 */
[----:B------:R-:W-:Y:S02]  /*6340*/  VIADD R78, R18, UR40 ;  /* 0x00000028124e7c36 */ /* 0x000fe40008000000 */
[C---:B------:R-:W-:Y:S01]  /*6350*/  FMUL.FTZ R21, R0.reuse, R34 ;  /* 0x0000002200157220 */ /* 0x040fe20000410000 */
[----:B------:R-:W-:Y:S01]  /*6360*/  @UP1 ULDC UR6, c[0x0][0x44c] ;  /* 0x0001130000061ab9 */ /* 0x000fe20000000800 */
[C---:B-1----:R-:W-:Y:S01]  /*6370*/  FMUL.FTZ R8, R0.reuse, R25 ;  /* 0x0000001900087220 */ /* 0x042fe20000410000 */
[C---:B------:R-:W-:Y:S01]  /*6380*/  FMUL.FTZ R25, R0.reuse, R36 ;  /* 0x0000002400197220 */ /* 0x040fe20000410000 */
[C---:B------:R-:W-:Y:S01]  /*6390*/  FMUL.FTZ R36, R0.reuse, R45 ;  /* 0x0000002d00247220 */ /* 0x040fe20000410000 */
[C---:B------:R-:W-:Y:S01]  /*63a0*/  FMUL.FTZ R45, R0.reuse, R54 ;  /* 0x00000036002d7220 */ /* 0x040fe20000410000 */
[C---:B------:R-:W-:Y:S01]  /*63b0*/  FMUL.FTZ R54, R0.reuse, R63 ;  /* 0x0000003f00367220 */ /* 0x040fe20000410000 */
[C---:B------:R-:W-:Y:S01]  /*63c0*/  FMUL.FTZ R63, R0.reuse, R74 ;  /* 0x0000004a003f7220 */ /* 0x040fe20000410000 */
        /* <DEDUP_REMOVED lines=42> */
[C---:B0-----:R-:W-:Y:S01]  /*6670*/  FMUL.FTZ R7, R0.reuse, R24 ;  /* 0x0000001800077220 */ /* 0x041fe20000410000 */
[C---:B------:R-:W-:Y:S01]  /*6680*/  FMUL.FTZ R60, R0.reuse, R71 ;  /* 0x00000047003c7220 */ /* 0x040fe20000410000 */
[C---:B------:R-:W-:Y:S01]  /*6690*/  FMUL.FTZ R65, R0.reuse, R72 ;  /* 0x0000004800417220 */ /* 0x040fe20000410000 */
[C---:B------:R-:W-:Y:S01]  /*66a0*/  FMUL.FTZ R64, R0.reuse, R75 ;  /* 0x0000004b00407220 */ /* 0x040fe20000410000 */
[C---:B------:R-:W-:Y:S01]  /*66b0*/  FMUL.FTZ R69, R0.reuse, R76 ;  /* 0x0000004c00457220 */ /* 0x040fe20000410000 */
[C---:B------:R-:W-:Y:S01]  /*66c0*/  FMUL.FTZ R70, R0.reuse, R77 ;  /* 0x0000004d00467220 */ /* 0x040fe20000410000 */
[----:B------:R-:W-:Y:S01]  /*66d0*/  FMUL.FTZ R68, R0, R79 ;  /* 0x0000004f00447220 */ /* 0x000fe20000410000 */
[----:B------:R-:W-:-:S02]  /*66e0*/  IMAD.SHL.U32 R73, R6, 0x80, RZ ;  /* 0x0000008006497824 */ /* 0x000fc400078e00ff */
        /* <DEDUP_REMOVED lines=8> */
[----:B------:R-:W-:Y:S01]  /*6770*/  IMAD.U32 R82, RZ, RZ, UR38 ;  /* 0x00000026ff527e24 */ /* 0x000fe2000f8e00ff */
[----:B------:R-:W-:Y:S01]  /*6780*/  PLOP3.LUT P1, PT, PT, PT, UP0, 0x40, 0x0 ;  /* 0x000000000000781c */ /* 0x000fe20003f2e808 */
[----:B------:R-:W0:Y:S01]  /*6790*/  MUFU.TANH R7, R7 ;  /* 0x0000000700077308 */ /* 0x000e220000002400 */
[----:B------:R-:W-:Y:S01]  /*67a0*/  IADD3 R34, -R17, 0x1, -R73 ;  /* 0x0000000111227810 */ /* 0x000fe20007ffe949 */
[----:B------:R-:W-:Y:S01]  /*67b0*/  UPRMT UR20, UR45, 0x654, UR20 ;  /* 0x000006542d147896 */ /* 0x000fe20008000014 */
[----:B------:R-:W-:-:S02]  /*67c0*/  UMOV UR7, UR18 ;  /* 0x0000001200077c82 */ /* 0x000fc40008000000 */
[----:B------:R-:W-:Y:S01]  /*67d0*/  IADD3 R82, -R82, UR41, R34 ;  /* 0x0000002952527c10 */ /* 0x000fe2000fffe122 */
[----:B------:R-:W-:Y:S02]  /*67e0*/  ULOP3.LUT UR6, URZ, UR7, URZ, 0x33, !UPT ;  /* 0x000000073f067292 */ /* 0x000fe4000f8e333f */
[----:B------:R-:W2:Y:S02]  /*67f0*/  MUFU.TANH R8, R8 ;  /* 0x0000000800087308 */ /* 0x000ea40000002400 */
        /* <DEDUP_REMOVED lines=81> */
.L_x_1011:
[----:B------:R-:W-:-:S05]  /*6d10*/  IMAD.U32 R86, RZ, RZ, UR24 ;  /* 0x00000018ff567e24 */ /* 0x000fca000f8e00ff */
[----:B------:R-:W-:-:S13]  /*6d20*/  ISETP.NE.AND P1, PT, R86, 0x1, PT ;  /* 0x000000015600780c */ /* 0x000fda0003f25270 */
[----:B------:R-:W1:Y:S02]  /*6d30*/  @P1 LDC.64 R34, c[0x0][0x9e8] ;  /* 0x00027a00ff221b82 */ /* 0x000e640000000a00 */
[----:B-1----:R-:W-:-:S05]  /*6d40*/  @P1 IMAD.HI.U32 R34, R85, R34, RZ ;  /* 0x0000002255221227 */ /* 0x002fca00078e00ff */
[----:B------:R-:W-:-:S07]  /*6d50*/  @P1 SHF.R.U32.HI R85, RZ, R35, R34 ;  /* 0x00000023ff551219 */ /* 0x000fce0000011622 */
.L_x_1012:
[----:B------:R-:W-:Y:S05]  /*6d60*/  BSYNC B0 ;  /* 0x0000000000007941 */ /* 0x000fea0003800000 */
.L_x_1010:
[----:B------:R-:W-:-:S04]  /*6d70*/  IMAD R85, R85, R86, -R73 ;  /* 0x0000005655557224 */ /* 0x000fc800078e0a49 */
[----:B------:R-:W-:-:S05]  /*6d80*/  IMAD.IADD R85, R85, 0x1, -R17 ;  /* 0x0000000155557824 */ /* 0x000fca00078e0a11 */
[----:B------:R-:W-:Y:S02]  /*6d90*/  VIMNMX R84, R84, R85, !PT ;  /* 0x0000005554547248 */ /* 0x000fe40007fe0100 */
[----:B------:R-:W-:-:S07]  /*6da0*/  VIADDMNMX R83, R85, R86, R83, PT ;  /* 0x0000005655537246 */ /* 0x000fce0003800153 */
.L_x_1009:
        /* <DEDUP_REMOVED lines=12> */
[----:B0-----:R-:W-:-:S02]  /*6e70*/  FSEL R7, R7, -INF , !P6 ;  /* 0xff80000007077808 */ /* 0x001fc40007000000 */
[----:B------:R-:W-:Y:S01]  /*6e80*/  FSEL R8, R8, -INF , !P2 ;  /* 0xff80000008087808 */ /* 0x000fe20005000000 */
        /* <DEDUP_REMOVED lines=102> */
.L_x_1015:
[----:B------:R-:W-:-:S05]  /*74f0*/  IMAD.U32 R83, RZ, RZ, UR24 ;  /* 0x00000018ff537e24 */ /* 0x000fca000f8e00ff */
[----:B------:R-:W-:-:S13]  /*7500*/  ISETP.NE.AND P2, PT, R83, 0x1, PT ;  /* 0x000000015300780c */ /* 0x000fda0003f45270 */
[----:B------:R-:W0:Y:S02]  /*7510*/  @P2 LDC.64 R34, c[0x0][0x9e8] ;  /* 0x00027a00ff222b82 */ /* 0x000e240000000a00 */
[----:B0-----:R-:W-:-:S05]  /*7520*/  @P2 IMAD.HI.U32 R34, R78, R34, RZ ;  /* 0x000000224e222227 */ /* 0x001fca00078e00ff */
[----:B------:R-:W-:-:S07]  /*7530*/  @P2 SHF.R.U32.HI R78, RZ, R35, R34 ;  /* 0x00000023ff4e2219 */ /* 0x000fce0000011622 */
.L_x_1016:
[----:B------:R-:W-:Y:S05]  /*7540*/  BSYNC B0 ;  /* 0x0000000000007941 */ /* 0x000fea0003800000 */
.L_x_1014:
[----:B------:R-:W-:-:S04]  /*7550*/  IMAD R73, R78, R83, -R73 ;  /* 0x000000534e497224 */ /* 0x000fc800078e0a49 */
[----:B------:R-:W-:-:S05]  /*7560*/  IMAD.IADD R73, R73, 0x1, -R17 ;  /* 0x0000000149497824 */ /* 0x000fca00078e0a11 */
[----:B------:R-:W-:Y:S02]  /*7570*/  VIMNMX R82, R82, R73, !PT ;  /* 0x0000004952527248 */ /* 0x000fe40007fe0100 */
[----:B------:R-:W-:-:S07]  /*7580*/  VIADDMNMX R81, R73, R83, R81, PT ;  /* 0x0000005349517246 */ /* 0x000fce0003800151 */
.L_x_1013:
[----:B------:R-:W-:Y:S01]  /*7590*/  ISETP.GT.AND P4, PT, R82, 0x1, P1 ;  /* 0x000000015200780c */ /* 0x000fe20000f84270 */
[----:B------:R-:W-:Y:S01]  /*75a0*/  UMOV UR6, UR19 ;  /* 0x0000001300067c82 */ /* 0x000fe20008000000 */
[----:B------:R-:W-:Y:S02]  /*75b0*/  LOP3.LUT R16, R16, 0xf7ffffff, RZ, 0xc0, !PT ;  /* 0xf7ffffff10107812 */ /* 0x000fe400078ec0ff */
[----:B------:R-:W-:Y:S02]  /*75c0*/  ISETP.LT.OR P4, PT, R81, 0x2, P4 ;  /* 0x000000025100780c */ /* 0x000fe40002781670 */
[----:B------:R-:W-:Y:S02]  /*75d0*/  @P0 LOP3.LUT R16, R16, 0x8000000, RZ, 0xfc, !PT ;  /* 0x0800000010100812 */ /* 0x000fe400078efcff */
[----:B------:R-:W-:Y:S02]  /*75e0*/  FSEL R34, R10, -INF , !P4 ;  /* 0xff8000000a227808 */ /* 0x000fe40006000000 */
[----:B------:R-:W-:-:S02]  /*75f0*/  FMNMX.FTZ R10, R7, R5, !PT ;  /* 0x00000005070a7209 */ /* 0x000fc40007810000 */
[----:B------:R-:W-:Y:S02]  /*7600*/  ISETP.GT.AND P0, PT, R82, 0x59, P1 ;  /* 0x000000595200780c */ /* 0x000fe40000f04270 */
[----:B------:R-:W-:Y:S02]  /*7610*/  FMNMX.FTZ R10, R8, R10, !PT ;  /* 0x0000000a080a7209 */ /* 0x000fe40007810000 */
[----:B------:R-:W-:Y:S02]  /*7620*/  ISETP.GT.AND P5, PT, R82, 0x8, P1 ;  /* 0x000000085200780c */ /* 0x000fe40000fa4270 */
[----:B------:R-:W-:Y:S02]  /*7630*/  FMNMX.FTZ R10, R11, R10, !PT ;  /* 0x0000000a0b0a7209 */ /* 0x000fe40007810000 */
[----:B------:R-:W-:Y:S02]  /*7640*/  LOP3.LUT R16, R16, 0xbfffffff, RZ, 0xc0, !PT ;  /* 0xbfffffff10107812 */ /* 0x000fe400078ec0ff */
[----:B------:R-:W-:-:S02]  /*7650*/  FMNMX.FTZ R10, R12, R10, !PT ;  /* 0x0000000a0c0a7209 */ /* 0x000fc40007810000 */
[----:B------:R-:W-:Y:S02]  /*7660*/  ISETP.LT.OR P5, PT, R81, 0x9, P5 ;  /* 0x000000095100780c */ /* 0x000fe40002fa1670 */
[----:B------:R-:W-:Y:S02]  /*7670*/  FMNMX.FTZ R10, R15, R10, !PT ;  /* 0x0000000a0f0a7209 */ /* 0x000fe40007810000 */
[----:B------:R-:W-:Y:S02]  /*7680*/  @P0 LOP3.LUT R16, R16, 0x40000000, RZ, 0xfc, !PT ;  /* 0x4000000010100812 */ /* 0x000fe400078efcff */
[----:B------:R-:W-:Y:S02]  /*7690*/  FMNMX.FTZ R10, R20, R10, !PT ;  /* 0x0000000a140a7209 */ /* 0x000fe40007810000 */
[----:B------:R-:W-:Y:S02]  /*76a0*/  ISETP.GT.AND P0, PT, R82, 0x71, P1 ;  /* 0x000000715200780c */ /* 0x000fe40000f04270 */
[----:B------:R-:W-:-:S02]  /*76b0*/  FMNMX.FTZ R10, R25, R10, !PT ;  /* 0x0000000a190a7209 */ /* 0x000fc40007810000 */
[----:B------:R-:W-:Y:S02]  /*76c0*/  FSEL R13, R13, -INF , !P5 ;  /* 0xff8000000d0d7808 */ /* 0x000fe40006800000 */
[C---:B------:R-:W-:Y:S02]  /*76d0*/  ISETP.GT.AND P6, PT, R82.reuse, 0x9, P1 ;  /* 0x000000095200780c */ /* 0x040fe40000fc4270 */
[C---:B------:R-:W-:Y:S02]  /*76e0*/  ISETP.GT.AND P2, PT, R82.reuse, 0x10, P1 ;  /* 0x000000105200780c */ /* 0x040fe40000f44270 */
[C---:B------:R-:W-:Y:S02]  /*76f0*/  ISETP.GT.AND P3, PT, R82.reuse, 0x11, P1 ;  /* 0x000000115200780c */ /* 0x040fe40000f64270 */
[C---:B------:R-:W-:Y:S02]  /*7700*/  ISETP.GT.AND P4, PT, R82.reuse, 0x18, P1 ;  /* 0x000000185200780c */ /* 0x040fe40000f84270 */
[----:B------:R-:W-:-:S02]  /*7710*/  ISETP.GT.AND P5, PT, R82, 0x19, P1 ;  /* 0x000000195200780c */ /* 0x000fc40000fa4270 */
[----:B------:R-:W-:Y:S02]  /*7720*/  FMNMX.FTZ R10, R26, R10, !PT ;  /* 0x0000000a1a0a7209 */ /* 0x000fe40007810000 */
[C---:B------:R-:W-:Y:S02]  /*7730*/  ISETP.LT.OR P6, PT, R81.reuse, 0xa, P6 ;  /* 0x0000000a5100780c */ /* 0x040fe400037c1670 */
[C---:B------:R-:W-:Y:S02]  /*7740*/  ISETP.LT.OR P2, PT, R81.reuse, 0x11, P2 ;  /* 0x000000115100780c */ /* 0x040fe40001741670 */
[C---:B------:R-:W-:Y:S02]  /*7750*/  ISETP.LT.OR P3, PT, R81.reuse, 0x12, P3 ;  /* 0x000000125100780c */ /* 0x040fe40001f61670 */
[C---:B------:R-:W-:Y:S02]  /*7760*/  ISETP.LT.OR P4, PT, R81.reuse, 0x19, P4 ;  /* 0x000000195100780c */ /* 0x040fe40002781670 */
[----:B------:R-:W-:-:S02]  /*7770*/  ISETP.LT.OR P5, PT, R81, 0x1a, P5 ;  /* 0x0000001a5100780c */ /* 0x000fc40002fa1670 */
[----:B------:R-:W-:Y:S02]  /*7780*/  LOP3.LUT R16, R16, 0xfffffffd, RZ, 0xc0, !PT ;  /* 0xfffffffd10107812 */ /* 0x000fe400078ec0ff */
[----:B------:R-:W-:Y:S02]  /*7790*/  FMNMX.FTZ R10, R29, R10, !PT ;  /* 0x0000000a1d0a7209 */ /* 0x000fe40007810000 */
[----:B------:R-:W-:Y:S02]  /*77a0*/  FSEL R14, R14, -INF , !P6 ;  /* 0xff8000000e0e7808 */ /* 0x000fe40007000000 */
[----:B------:R-:W-:Y:S02]  /*77b0*/  FSEL R21, R21, -INF , !P2 ;  /* 0xff80000015157808 */ /* 0x000fe40005000000 */
[----:B------:R-:W-:Y:S02]  /*77c0*/  FSEL R24, R24, -INF , !P3 ;  /* 0xff80000018187808 */ /* 0x000fe40005800000 */
[----:B------:R-:W-:-:S02]  /*77d0*/  FSEL R27, R27, -INF , !P4 ;  /* 0xff8000001b1b7808 */ /* 0x000fc40006000000 */
[----:B------:R-:W-:Y:S02]  /*77e0*/  FSEL R28, R28, -INF , !P5 ;  /* 0xff8000001c1c7808 */ /* 0x000fe40006800000 */
[C---:B------:R-:W-:Y:S02]  /*77f0*/  ISETP.GT.AND P6, PT, R82.reuse, 0x20, P1 ;  /* 0x000000205200780c */ /* 0x040fe40000fc4270 */
[C---:B------:R-:W-:Y:S02]  /*7800*/  ISETP.GT.AND P2, PT, R82.reuse, 0x21, P1 ;  /* 0x000000215200780c */ /* 0x040fe40000f44270 */
[C---:B------:R-:W-:Y:S02]  /*7810*/  ISETP.GT.AND P3, PT, R82.reuse, 0x28, P1 ;  /* 0x000000285200780c */ /* 0x040fe40000f64270 */
[C---:B------:R-:W-:Y:S02]  /*7820*/  ISETP.GT.AND P4, PT, R82.reuse, 0x29, P1 ;  /* 0x000000295200780c */ /* 0x040fe40000f84270 */
[----:B------:R-:W-:-:S02]  /*7830*/  ISETP.GT.AND P5, PT, R82, 0x30, P1 ;  /* 0x000000305200780c */ /* 0x000fc40000fa4270 */
[----:B------:R-:W-:Y:S02]  /*7840*/  @P0 LOP3.LUT R16, R16, 0x2, RZ, 0xfc, !PT ;  /* 0x0000000210100812 */ /* 0x000fe400078efcff */
[----:B------:R-:W-:Y:S02]  /*7850*/  FMNMX.FTZ R10, R30, R10, !PT ;  /* 0x0000000a1e0a7209 */ /* 0x000fe40007810000 */
[----:B------:R-:W-:Y:S02]  /*7860*/  ISETP.GT.AND P0, PT, R82, 0x78, P1 ;  /* 0x000000785200780c */ /* 0x000fe40000f04270 */
[C---:B------:R-:W-:Y:S02]  /*7870*/  ISETP.LT.OR P6, PT, R81.reuse, 0x21, P6 ;  /* 0x000000215100780c */ /* 0x040fe400037c1670 */
[C---:B------:R-:W-:Y:S02]  /*7880*/  ISETP.LT.OR P2, PT, R81.reuse, 0x22, P2 ;  /* 0x000000225100780c */ /* 0x040fe40001741670 */
[----:B------:R-:W-:-:S02]  /*7890*/  ISETP.LT.OR P3, PT, R81, 0x29, P3 ;  /* 0x000000295100780c */ /* 0x000fc40001f61670 */
[C---:B------:R-:W-:Y:S02]  /*78a0*/  ISETP.LT.OR P4, PT, R81.reuse, 0x2a, P4 ;  /* 0x0000002a5100780c */ /* 0x040fe40002781670 */
[----:B------:R-:W-:Y:S02]  /*78b0*/  ISETP.LT.OR P5, PT, R81, 0x31, P5 ;  /* 0x000000315100780c */ /* 0x000fe40002fa1670 */
[----:B------:R-:W-:Y:S02]  /*78c0*/  FMNMX.FTZ R10, R33, R10, !PT ;  /* 0x0000000a210a7209 */ /* 0x000fe40007810000 */
[----:B------:R-:W-:Y:S02]  /*78d0*/  FSEL R31, R31, -INF , !P6 ;  /* 0xff8000001f1f7808 */ /* 0x000fe40007000000 */
[----:B------:R-:W-:Y:S02]  /*78e0*/  FSEL R32, R32, -INF , !P2 ;  /* 0xff80000020207808 */ /* 0x000fe40005000000 */
[----:B------:R-:W-:-:S02]  /*78f0*/  FSEL R37, R37, -INF , !P3 ;  /* 0xff80000025257808 */ /* 0x000fc40005800000 */
[----:B------:R-:W-:Y:S02]  /*7900*/  FSEL R38, R38, -INF , !P4 ;  /* 0xff80000026267808 */ /* 0x000fe40006000000 */
[----:B------:R-:W-:Y:S02]  /*7910*/  FSEL R41, R41, -INF , !P5 ;  /* 0xff80000029297808 */ /* 0x000fe40006800000 */
[C---:B------:R-:W-:Y:S02]  /*7920*/  ISETP.GT.AND P6, PT, R82.reuse, 0x31, P1 ;  /* 0x000000315200780c */ /* 0x040fe40000fc4270 */
[C---:B------:R-:W-:Y:S02]  /*7930*/  ISETP.GT.AND P2, PT, R82.reuse, 0x38, P1 ;  /* 0x000000385200780c */ /* 0x040fe40000f44270 */
[C---:B------:R-:W-:Y:S02]  /*7940*/  ISETP.GT.AND P3, PT, R82.reuse, 0x39, P1 ;  /* 0x000000395200780c */ /* 0x040fe40000f64270 */
[----:B------:R-:W-:-:S02]  /*7950*/  ISETP.GT.AND P4, PT, R82, 0x40, P1 ;  /* 0x000000405200780c */ /* 0x000fc40000f84270 */
[----:B------:R-:W-:Y:S02]  /*7960*/  ISETP.GT.AND P5, PT, R82, 0x41, P1 ;  /* 0x000000415200780c */ /* 0x000fe40000fa4270 */
[----:B------:R-:W-:Y:S02]  /*7970*/  FMNMX.FTZ R10, R36, R10, !PT ;  /* 0x0000000a240a7209 */ /* 0x000fe40007810000 */
[----:B------:R-:W-:Y:S02]  /*7980*/  LOP3.LUT R16, R16, 0xfffffff7, RZ, 0xc0, !PT ;  /* 0xfffffff710107812 */ /* 0x000fe400078ec0ff */
[C---:B------:R-:W-:Y:S02]  /*7990*/  ISETP.LT.OR P6, PT, R81.reuse, 0x32, P6 ;  /* 0x000000325100780c */ /* 0x040fe400037c1670 */
[C---:B------:R-:W-:Y:S02]  /*79a0*/  ISETP.LT.OR P2, PT, R81.reuse, 0x39, P2 ;  /* 0x000000395100780c */ /* 0x040fe40001741670 */
[----:B------:R-:W-:-:S02]  /*79b0*/  ISETP.LT.OR P3, PT, R81, 0x3a, P3 ;  /* 0x0000003a5100780c */ /* 0x000fc40001f61670 */
[C---:B------:R-:W-:Y:S02]  /*79c0*/  ISETP.LT.OR P4, PT, R81.reuse, 0x41, P4 ;  /* 0x000000415100780c */ /* 0x040fe40002781670 */
[----:B------:R-:W-:Y:S02]  /*79d0*/  ISETP.LT.OR P5, PT, R81, 0x42, P5 ;  /* 0x000000425100780c */ /* 0x000fe40002fa1670 */
[----:B------:R-:W-:Y:S02]  /*79e0*/  FMNMX.FTZ R10, R39, R10, !PT ;  /* 0x0000000a270a7209 */ /* 0x000fe40007810000 */
[----:B------:R-:W-:Y:S02]  /*79f0*/  @P0 LOP3.LUT R16, R16, 0x8, RZ, 0xfc, !PT ;  /* 0x0000000810100812 */ /* 0x000fe400078efcff */
[----:B------:R-:W-:Y:S02]  /*7a00*/  ISETP.GT.AND P0, PT, R82, RZ, P1 ;  /* 0x000000ff5200720c */ /* 0x000fe40000f04270 */
[----:B------:R-:W-:-:S02]  /*7a10*/  FSEL R42, R42, -INF , !P6 ;  /* 0xff8000002a2a7808 */ /* 0x000fc40007000000 */
[----:B------:R-:W-:Y:S02]  /*7a20*/  FSEL R45, R45, -INF , !P2 ;  /* 0xff8000002d2d7808 */ /* 0x000fe40005000000 */
[----:B------:R-:W-:Y:S02]  /*7a30*/  FSEL R46, R46, -INF , !P3 ;  /* 0xff8000002e2e7808 */ /* 0x000fe40005800000 */
[----:B------:R-:W-:Y:S02]  /*7a40*/  FSEL R49, R49, -INF , !P4 ;  /* 0xff80000031317808 */ /* 0x000fe40006000000 */
[----:B------:R-:W-:Y:S02]  /*7a50*/  FSEL R50, R50, -INF , !P5 ;  /* 0xff80000032327808 */ /* 0x000fe40006800000 */
[----:B------:R-:W-:Y:S02]  /*7a60*/  FMNMX.FTZ R10, R40, R10, !PT ;  /* 0x0000000a280a7209 */ /* 0x000fe40007810000 */
[----:B------:R-:W-:-:S02]  /*7a70*/  ISETP.GT.AND P6, PT, R82, 0x48, P1 ;  /* 0x000000485200780c */ /* 0x000fc40000fc4270 */
[C---:B------:R-:W-:Y:S02]  /*7a80*/  ISETP.GT.AND P2, PT, R82.reuse, 0x49, P1 ;  /* 0x000000495200780c */ /* 0x040fe40000f44270 */
[C---:B------:R-:W-:Y:S02]  /*7a90*/  ISETP.GT.AND P3, PT, R82.reuse, 0x50, P1 ;  /* 0x000000505200780c */ /* 0x040fe40000f64270 */
[C---:B------:R-:W-:Y:S02]  /*7aa0*/  ISETP.GT.AND P4, PT, R82.reuse, 0x51, P1 ;  /* 0x000000515200780c */ /* 0x040fe40000f84270 */
[----:B------:R-:W-:Y:S02]  /*7ab0*/  ISETP.GT.AND P5, PT, R82, 0x58, P1 ;  /* 0x000000585200780c */ /* 0x000fe40000fa4270 */
[----:B------:R-:W-:Y:S02]  /*7ac0*/  FMNMX.FTZ R10, R43, R10, !PT ;  /* 0x0000000a2b0a7209 */ /* 0x000fe40007810000 */
[----:B------:R-:W-:-:S02]  /*7ad0*/  ISETP.LT.OR P6, PT, R81, 0x49, P6 ;  /* 0x000000495100780c */ /* 0x000fc400037c1670 */
[C---:B------:R-:W-:Y:S02]  /*7ae0*/  ISETP.LT.OR P2, PT, R81.reuse, 0x4a, P2 ;  /* 0x0000004a5100780c */ /* 0x040fe40001741670 */
[C---:B------:R-:W-:Y:S02]  /*7af0*/  ISETP.LT.OR P3, PT, R81.reuse, 0x51, P3 ;  /* 0x000000515100780c */ /* 0x040fe40001f61670 */
[C---:B------:R-:W-:Y:S02]  /*7b00*/  ISETP.LT.OR P4, PT, R81.reuse, 0x52, P4 ;  /* 0x000000525100780c */ /* 0x040fe40002781670 */
[----:B------:R-:W-:Y:S02]  /*7b10*/  ISETP.LT.OR P5, PT, R81, 0x59, P5 ;  /* 0x000000595100780c */ /* 0x000fe40002fa1670 */
[----:B------:R-:W-:Y:S02]  /*7b20*/  LOP3.LUT R16, R16, 0xffffff7f, RZ, 0xc0, !PT ;  /* 0xffffff7f10107812 */ /* 0x000fe400078ec0ff */
[----:B------:R-:W-:-:S02]  /*7b30*/  FMNMX.FTZ R10, R44, R10, !PT ;  /* 0x0000000a2c0a7209 */ /* 0x000fc40007810000 */
[----:B------:R-:W-:Y:S02]  /*7b40*/  FSEL R53, R53, -INF , !P6 ;  /* 0xff80000035357808 */ /* 0x000fe40007000000 */
[----:B------:R-:W-:Y:S02]  /*7b50*/  FSEL R54, R54, -INF , !P2 ;  /* 0xff80000036367808 */ /* 0x000fe40005000000 */
[----:B------:R-:W-:Y:S02]  /*7b60*/  FSEL R55, R55, -INF , !P3 ;  /* 0xff80000037377808 */ /* 0x000fe40005800000 */
[----:B------:R-:W-:Y:S02]  /*7b70*/  FSEL R56, R56, -INF , !P4 ;  /* 0xff80000038387808 */ /* 0x000fe40006000000 */
[----:B------:R-:W-:Y:S02]  /*7b80*/  FSEL R59, R59, -INF , !P5 ;  /* 0xff8000003b3b7808 */ /* 0x000fe40006800000 */
[----:B------:R-:W-:-:S02]  /*7b90*/  ISETP.GT.AND P2, PT, R82, 0x60, P1 ;  /* 0x000000605200780c */ /* 0x000fc40000f44270 */
[C---:B------:R-:W-:Y:S02]  /*7ba0*/  ISETP.GT.AND P3, PT, R82.reuse, 0x61, P1 ;  /* 0x000000615200780c */ /* 0x040fe40000f64270 */
[C---:B------:R-:W-:Y:S02]  /*7bb0*/  ISETP.GT.AND P4, PT, R82.reuse, 0x68, P1 ;  /* 0x000000685200780c */ /* 0x040fe40000f84270 */
[C---:B------:R-:W-:Y:S02]  /*7bc0*/  ISETP.GT.AND P5, PT, R82.reuse, 0x69, P1 ;  /* 0x000000695200780c */ /* 0x040fe40000fa4270 */
[C---:B------:R-:W-:Y:S02]  /*7bd0*/  ISETP.GT.AND P6, PT, R82.reuse, 0x70, P1 ;  /* 0x000000705200780c */ /* 0x040fe40000fc4270 */
[----:B------:R-:W-:Y:S02]  /*7be0*/  ISETP.GT.AND P1, PT, R82, 0x79, P1 ;  /* 0x000000795200780c */ /* 0x000fe40000f24270 */
[----:B------:R-:W-:-:S02]  /*7bf0*/  @P0 LOP3.LUT R16, R16, 0x80, RZ, 0xfc, !PT ;  /* 0x0000008010100812 */ /* 0x000fc400078efcff */
[----:B------:R-:W-:Y:S02]  /*7c00*/  FMNMX.FTZ R10, R47, R10, !PT ;  /* 0x0000000a2f0a7209 */ /* 0x000fe40007810000 */
[----:B------:R-:W-:Y:S02]  /*7c10*/  LOP3.LUT P0, RZ, R16, 0x40000000, RZ, 0xc0, !PT ;  /* 0x4000000010ff7812 */ /* 0x000fe4000780c0ff */
[----:B------:R-:W-:Y:S02]  /*7c20*/  FMNMX.FTZ R10, R48, R10, !PT ;  /* 0x0000000a300a7209 */ /* 0x000fe40007810000 */
[----:B------:R-:W-:Y:S02]  /*7c30*/  LOP3.LUT R16, R16, 0xffffffdf, RZ, 0xc0, !PT ;  /* 0xffffffdf10107812 */ /* 0x000fe400078ec0ff */
[----:B------:R-:W-:Y:S02]  /*7c40*/  ISETP.LT.OR P0, PT, R81, 0x5a, P0 ;  /* 0x0000005a5100780c */ /* 0x000fe40000701670 */
[----:B------:R-:W-:-:S02]  /*7c50*/  FMNMX.FTZ R10, R51, R10, !PT ;  /* 0x0000000a330a7209 */ /* 0x000fc40007810000 */
[----:B------:R-:W-:Y:S02]  /*7c60*/  @P1 LOP3.LUT R16, R16, 0x20, RZ, 0xfc, !PT ;  /* 0x0000002010101812 */ /* 0x000fe400078efcff */
[----:B------:R-:W-:Y:S02]  /*7c70*/  FMNMX.FTZ R10, R52, R10, !PT ;  /* 0x0000000a340a7209 */ /* 0x000fe40007810000 */
[C---:B------:R-:W-:Y:S02]  /*7c80*/  LOP3.LUT P1, RZ, R16.reuse, 0x2, RZ, 0xc0, !PT ;  /* 0x0000000210ff7812 */ /* 0x040fe4000782c0ff */
[----:B------:R-:W-:Y:S02]  /*7c90*/  FMNMX.FTZ R10, R57, R10, !PT ;  /* 0x0000000a390a7209 */ /* 0x000fe40007810000 */
[----:B------:R-:W-:Y:S02]  /*7ca0*/  LOP3.LUT R16, R16, 0xfffffeff, RZ, 0xc0, !PT ;  /* 0xfffffeff10107812 */ /* 0x000fe400078ec0ff */
[----:B------:R-:W-:-:S02]  /*7cb0*/  FMNMX.FTZ R10, R58, R10, !PT ;  /* 0x0000000a3a0a7209 */ /* 0x000fc40007810000 */
[----:B------:R-:W-:Y:S02]  /*7cc0*/  @P0 LOP3.LUT R16, R16, 0x100, RZ, 0xfc, !PT ;  /* 0x0000010010100812 */ /* 0x000fe400078efcff */
[----:B------:R-:W-:Y:S02]  /*7cd0*/  ISETP.LT.OR P0, PT, R81, 0x61, P2 ;  /* 0x000000615100780c */ /* 0x000fe40001701670 */
[----:B------:R-:W-:Y:S02]  /*7ce0*/  FMNMX.FTZ R10, R61, R10, !PT ;  /* 0x0000000a3d0a7209 */ /* 0x000fe40007810000 */
[----:B------:R-:W-:Y:S02]  /*7cf0*/  LOP3.LUT P2, RZ, R16, 0x8, RZ, 0xc0, !PT ;  /* 0x0000000810ff7812 */ /* 0x000fe4000784c0ff */
[----:B------:R-:W-:Y:S02]  /*7d00*/  FMNMX.FTZ R10, R62, R10, !PT ;  /* 0x0000000a3e0a7209 */ /* 0x000fe40007810000 */
[----:B------:R-:W-:-:S02]  /*7d10*/  LOP3.LUT R16, R16, 0xffffffbf, RZ, 0xc0, !PT ;  /* 0xffffffbf10107812 */ /* 0x000fc400078ec0ff */
[----:B------:R-:W-:Y:S02]  /*7d20*/  FMNMX.FTZ R10, R65, R10, !PT ;  /* 0x0000000a410a7209 */ /* 0x000fe40007810000 */
[C---:B------:R-:W-:Y:S02]  /*7d30*/  ISETP.LT.OR P6, PT, R81.reuse, 0x71, P6 ;  /* 0x000000715100780c */ /* 0x040fe400037c1670 */
[----:B------:R-:W-:Y:S02]  /*7d40*/  @P0 LOP3.LUT R16, R16, 0x40, RZ, 0xfc, !PT ;  /* 0x0000004010100812 */ /* 0x000fe400078efcff */
[----:B------:R-:W-:Y:S02]  /*7d50*/  FMNMX.FTZ R10, R66, R10, !PT ;  /* 0x0000000a420a7209 */ /* 0x000fe40007810000 */
[----:B------:R-:W-:Y:S02]  /*7d60*/  ISETP.LT.OR P0, PT, R81, 0x62, P3 ;  /* 0x000000625100780c */ /* 0x000fe40001f01670 */
[----:B------:R-:W-:-:S02]  /*7d70*/  LOP3.LUT P3, RZ, R16, 0x80, RZ, 0xc0, !PT ;  /* 0x0000008010ff7812 */ /* 0x000fc4000786c0ff */
[----:B------:R-:W-:Y:S02]  /*7d80*/  FMNMX.FTZ R10, R69, R10, !PT ;  /* 0x0000000a450a7209 */ /* 0x000fe40007810000 */
[----:B------:R-:W-:Y:S02]  /*7d90*/  ISETP.LT.OR P3, PT, R81, 0x1, P3 ;  /* 0x000000015100780c */ /* 0x000fe40001f61670 */
[----:B------:R-:W-:Y:S02]  /*7da0*/  FMNMX.FTZ R10, R70, R10, !PT ;  /* 0x0000000a460a7209 */ /* 0x000fe40007810000 */
[----:B------:R-:W-:Y:S02]  /*7db0*/  FSEL R9, R9, -INF , !P3 ;  /* 0xff80000009097808 */ /* 0x000fe40005800000 */
[----:B------:R-:W-:Y:S02]  /*7dc0*/  FMNMX.FTZ R10, R74, R10, !PT ;  /* 0x0000000a4a0a7209 */ /* 0x000fe40007810000 */
[----:B------:R-:W-:-:S02]  /*7dd0*/  FMNMX.FTZ R73, R9, R4, !PT ;  /* 0x0000000409497209 */ /* 0x000fc40007810000 */
[----:B------:R-:W-:Y:S02]  /*7de0*/  FMNMX.FTZ R10, R75, R10, !PT ;  /* 0x0000000a4b0a7209 */ /* 0x000fe40007810000 */
[----:B------:R-:W-:Y:S02]  /*7df0*/  FMNMX.FTZ R73, R34, R73, !PT ;  /* 0x0000004922497209 */ /* 0x000fe40007810000 */
[----:B------:R-:W-:Y:S02]  /*7e00*/  FMNMX.FTZ R10, R79, R10, !PT ;  /* 0x0000000a4f0a7209 */ /* 0x000fe40007810000 */
[----:B------:R-:W-:Y:S02]  /*7e10*/  FMNMX.FTZ R73, R13, R73, !PT ;  /* 0x000000490d497209 */ /* 0x000fe40007810000 */
[----:B------:R-:W-:Y:S02]  /*7e20*/  FMNMX.FTZ R10, R80, R10, !PT ;  /* 0x0000000a500a7209 */ /* 0x000fe40007810000 */
[----:B------:R-:W-:-:S02]  /*7e30*/  FMNMX.FTZ R73, R14, R73, !PT ;  /* 0x000000490e497209 */ /* 0x000fc40007810000 */
[----:B------:R-:W-:Y:S01]  /*7e40*/  LOP3.LUT R16, R16, 0xffffffef, RZ, 0xc0, !PT ;  /* 0xffffffef10107812 */ /* 0x000fe200078ec0ff */
[----:B------:R-:W0:Y:S01]  /*7e50*/  SHFL.BFLY PT, R35, R10, 0x2, 0x1f ;  /* 0x0c401f000a237f89 */ /* 0x000e2200000e0000 */
[----:B------:R-:W-:Y:S02]  /*7e60*/  FMNMX.FTZ R73, R21, R73, !PT ;  /* 0x0000004915497209 */ /* 0x000fe40007810000 */
[----:B------:R-:W-:Y:S02]  /*7e70*/  @P0 LOP3.LUT R16, R16, 0x10, RZ, 0xfc, !PT ;  /* 0x0000001010100812 */ /* 0x000fe400078efcff */
[----:B------:R-:W-:Y:S02]  /*7e80*/  FMNMX.FTZ R73, R24, R73, !PT ;  /* 0x0000004918497209 */ /* 0x000fe40007810000 */
[----:B------:R-:W-:Y:S02]  /*7e90*/  ISETP.LT.OR P0, PT, R81, 0x69, P4 ;  /* 0x000000695100780c */ /* 0x000fe40002701670 */
[----:B------:R-:W-:-:S02]  /*7ea0*/  FMNMX.FTZ R73, R27, R73, !PT ;  /* 0x000000491b497209 */ /* 0x000fc40007810000 */
[----:B------:R-:W-:Y:S02]  /*7eb0*/  LOP3.LUT P4, RZ, R16, 0x20, RZ, 0xc0, !PT ;  /* 0x0000002010ff7812 */ /* 0x000fe4000788c0ff */
[----:B------:R-:W-:Y:S02]  /*7ec0*/  FMNMX.FTZ R73, R28, R73, !PT ;  /* 0x000000491c497209 */ /* 0x000fe40007810000 */
[----:B------:R-:W-:Y:S02]  /*7ed0*/  LOP3.LUT R16, R16, 0xfffffffb, RZ, 0xc0, !PT ;  /* 0xfffffffb10107812 */ /* 0x000fe400078ec0ff */
[----:B------:R-:W-:Y:S02]  /*7ee0*/  FMNMX.FTZ R73, R31, R73, !PT ;  /* 0x000000491f497209 */ /* 0x000fe40007810000 */
[----:B------:R-:W-:Y:S02]  /*7ef0*/  ISETP.LT.OR P1, PT, R81, 0x72, P1 ;  /* 0x000000725100780c */ /* 0x000fe40000f21670 */
[----:B------:R-:W-:-:S02]  /*7f00*/  FMNMX.FTZ R73, R32, R73, !PT ;  /* 0x0000004920497209 */ /* 0x000fc40007810000 */
[----:B------:R-:W-:Y:S02]  /*7f10*/  @P0 LOP3.LUT R16, R16, 0x4, RZ, 0xfc, !PT ;  /* 0x0000000410100812 */ /* 0x000fe400078efcff */
[----:B0-----:R-:W-:Y:S02]  /*7f20*/  FMNMX.FTZ R10, R10, R35, !PT ;  /* 0x000000230a0a7209 */ /* 0x001fe40007810000 */
[----:B------:R-:W-:Y:S02]  /*7f30*/  FMNMX.FTZ R73, R37, R73, !PT ;  /* 0x0000004925497209 */ /* 0x000fe40007810000 */
[----:B------:R-:W-:Y:S01]  /*7f40*/  ISETP.LT.OR P0, PT, R81, 0x6a, P5 ;  /* 0x0000006a5100780c */ /* 0x000fe20002f01670 */
[----:B------:R-:W0:Y:S01]  /*7f50*/  SHFL.BFLY PT, R35, R10, 0x1, 0x1f ;  /* 0x0c201f000a237f89 */ /* 0x000e2200000e0000 */
[----:B------:R-:W-:Y:S02]  /*7f60*/  FMNMX.FTZ R73, R38, R73, !PT ;  /* 0x0000004926497209 */ /* 0x000fe40007810000 */
[----:B------:R-:W-:-:S02]  /*7f70*/  LOP3.LUT R16, R16, 0xefffffff, RZ, 0xc0, !PT ;  /* 0xefffffff10107812 */ /* 0x000fc400078ec0ff */
[----:B------:R-:W-:Y:S02]  /*7f80*/  FMNMX.FTZ R73, R41, R73, !PT ;  /* 0x0000004929497209 */ /* 0x000fe40007810000 */
[----:B------:R-:W-:Y:S02]  /*7f90*/  ISETP.LT.OR P2, PT, R81, 0x79, P2 ;  /* 0x000000795100780c */ /* 0x000fe40001741670 */
[----:B------:R-:W-:Y:S02]  /*7fa0*/  FMNMX.FTZ R73, R42, R73, !PT ;  /* 0x000000492a497209 */ /* 0x000fe40007810000 */
[----:B------:R-:W-:Y:S02]  /*7fb0*/  FSEL R72, R72, -INF , !P1 ;  /* 0xff80000048487808 */ /* 0x000fe40004800000 */
[----:B------:R-:W-:Y:S02]  /*7fc0*/  FMNMX.FTZ R73, R45, R73, !PT ;  /* 0x000000492d497209 */ /* 0x000fe40007810000 */
[----:B------:R-:W-:-:S02]  /*7fd0*/  @P0 LOP3.LUT R16, R16, 0x10000000, RZ, 0xfc, !PT ;  /* 0x1000000010100812 */ /* 0x000fc400078efcff */
[----:B------:R-:W-:Y:S02]  /*7fe0*/  FMNMX.FTZ R73, R46, R73, !PT ;  /* 0x000000492e497209 */ /* 0x000fe40007810000 */
[----:B------:R-:W-:Y:S02]  /*7ff0*/  LOP3.LUT R16, R16, 0xdfffffff, RZ, 0xc0, !PT ;  /* 0xdfffffff10107812 */ /* 0x000fe400078ec0ff */
[----:B------:R-:W-:Y:S02]  /*8000*/  FMNMX.FTZ R73, R49, R73, !PT ;  /* 0x0000004931497209 */ /* 0x000fe40007810000 */
[----:B------:R-:W-:Y:S02]  /*8010*/  @P6 LOP3.LUT R16, R16, 0x20000000, RZ, 0xfc, !PT ;  /* 0x2000000010106812 */ /* 0x000fe400078efcff */
[----:B0-----:R-:W-:Y:S02]  /*8020*/  FMNMX.FTZ R10, R10, R35, !PT ;  /* 0x000000230a0a7209 */ /* 0x001fe40007810000 */
[----:B------:R-:W-:-:S02]  /*8030*/  FMNMX.FTZ R73, R50, R73, !PT ;  /* 0x0000004932497209 */ /* 0x000fc40007810000 */
[C---:B------:R-:W-:Y:S02]  /*8040*/  FSETP.NEU.FTZ.AND P5, PT, R10.reuse, -INF , PT ;  /* 0xff8000000a00780b */ /* 0x040fe40003fbd000 */
[----:B------:R-:W-:Y:S02]  /*8050*/  FMNMX.FTZ R73, R53, R73, !PT ;  /* 0x0000004935497209 */ /* 0x000fe40007810000 */
[----:B------:R-:W-:Y:S02]  /*8060*/  FSEL R35, R10, RZ, P5 ;  /* 0x000000ff0a237208 */ /* 0x000fe40002800000 */
[----:B------:R-:W-:Y:S02]  /*8070*/  FMNMX.FTZ R73, R54, R73, !PT ;  /* 0x0000004936497209 */ /* 0x000fe40007810000 */
[----:B------:R-:W-:Y:S01]  /*8080*/  LOP3.LUT P6, RZ, R16, 0x100, RZ, 0xc0, !PT ;  /* 0x0000010010ff7812 */ /* 0x000fe200078cc0ff */
[----:B------:R-:W-:-:S01]  /*8090*/  FADD.FTZ R5, -R35, R5 ;  /* 0x0000000523057221 */ /* 0x000fc20000010100 */
[----:B------:R-:W-:Y:S01]  /*80a0*/  FMNMX.FTZ R73, R55, R73, !PT ;  /* 0x0000004937497209 */ /* 0x000fe20007810000 */
[----:B------:R-:W-:Y:S01]  /*80b0*/  IMAD.U32 R35, RZ, RZ, UR6 ;  /* 0x00000006ff237e24 */ /* 0x000fe2000f8e00ff */
[----:B------:R-:W-:Y:S01]  /*80c0*/  LOP3.LUT P0, RZ, R16, 0x40, RZ, 0xc0, !PT ;  /* 0x0000004010ff7812 */ /* 0x000fe2000780c0ff */
[----:B------:R-:W-:Y:S01]  /*80d0*/  FMUL.FTZ R5, R5, UR6 ;  /* 0x0000000605057c20 */ /* 0x000fe20008410000 */
[----:B------:R-:W-:Y:S01]  /*80e0*/  FMNMX.FTZ R73, R56, R73, !PT ;  /* 0x0000004938497209 */ /* 0x000fe20007810000 */
[----:B------:R-:W-:-:S01]  /*80f0*/  FFMA.FTZ R35, R10, R35, -8 ;  /* 0xc10000000a237423 */ /* 0x000fc20000010023 */
[----:B------:R-:W-:-:S02]  /*8100*/  FSEL R60, R60, -INF , !P6 ;  /* 0xff8000003c3c7808 */ /* 0x000fc40007000000 */
[----:B------:R-:W-:Y:S01]  /*8110*/  FMNMX.FTZ R73, R59, R73, !PT ;  /* 0x000000493b497209 */ /* 0x000fe20007810000 */
[----:B------:R-:W-:Y:S01]  /*8120*/  MUFU.EX2 R5, R5 ;  /* 0x0000000500057308 */ /* 0x000fe20000000800 */
[----:B------:R-:W-:Y:S02]  /*8130*/  FSEL R35, R35, RZ, P5 ;  /* 0x000000ff23237208 */ /* 0x000fe40002800000 */
[----:B------:R-:W-:Y:S02]  /*8140*/  LOP3.LUT P5, RZ, R16, 0x10, RZ, 0xc0, !PT ;  /* 0x0000001010ff7812 */ /* 0x000fe400078ac0ff */
[----:B------:R-:W-:Y:S01]  /*8150*/  FSEL R63, R63, -INF , !P0 ;  /* 0xff8000003f3f7808 */ /* 0x000fe20004000000 */
[--C-:B------:R-:W-:Y:S01]  /*8160*/  FFMA.FTZ R7, R7, UR6, -R35.reuse ;  /* 0x0000000607077c23 */ /* 0x100fe20008010823 */
[----:B------:R-:W-:Y:S01]  /*8170*/  FMNMX.FTZ R73, R60, R73, !PT ;  /* 0x000000493c497209 */ /* 0x000fe20007810000 */
[--C-:B------:R-:W-:Y:S01]  /*8180*/  FFMA.FTZ R8, R8, UR6, -R35.reuse ;  /* 0x0000000608087c23 */ /* 0x100fe20008010823 */
[----:B------:R-:W-:Y:S01]  /*8190*/  FSEL R64, R64, -INF , !P5 ;  /* 0xff80000040407808 */ /* 0x000fe20006800000 */
[--C-:B------:R-:W-:Y:S01]  /*81a0*/  FFMA.FTZ R11, R11, UR6, -R35.reuse ;  /* 0x000000060b0b7c23 */ /* 0x100fe20008010823 */
[----:B------:R-:W-:Y:S01]  /*81b0*/  LOP3.LUT P5, RZ, R16, 0x4, RZ, 0xc0, !PT ;  /* 0x0000000410ff7812 */ /* 0x000fe200078ac0ff */
[--C-:B------:R-:W-:Y:S01]  /*81c0*/  FFMA.FTZ R12, R12, UR6, -R35.reuse ;  /* 0x000000060c0c7c23 */ /* 0x100fe20008010823 */
[----:B------:R-:W-:Y:S01]  /*81d0*/  FMNMX.FTZ R73, R63, R73, !PT ;  /* 0x000000493f497209 */ /* 0x000fe20007810000 */
[--C-:B------:R-:W-:Y:S01]  /*81e0*/  FFMA.FTZ R15, R15, UR6, -R35.reuse ;  /* 0x000000060f0f7c23 */ /* 0x100fe20008010823 */
[----:B------:R-:W-:Y:S01]  /*81f0*/  LOP3.LUT P0, RZ, R16, 0x10000000, RZ, 0xc0, !PT ;  /* 0x1000000010ff7812 */ /* 0x000fe2000780c0ff */
[--C-:B------:R-:W-:Y:S01]  /*8200*/  FFMA.FTZ R20, R20, UR6, -R35.reuse ;  /* 0x0000000614147c23 */ /* 0x100fe20008010823 */
[----:B------:R-:W-:Y:S01]  /*8210*/  FSEL R67, R67, -INF , !P5 ;  /* 0xff80000043437808 */ /* 0x000fe20006800000 */
        /* <DEDUP_REMOVED lines=38> */
[----:B------:R-:W-:Y:S01]  /*8480*/  FFMA.FTZ R35, R80, UR6, -R35 ;  /* 0x0000000650237c23 */ /* 0x000fe20008010823 */
[----:B------:R-:W0:Y:S01]  /*8490*/  MUFU.EX2 R73, R7 ;  /* 0x0000000700497308 */ /* 0x000e220000000800 */
[----:B------:R-:W1:Y:S01]  /*84a0*/  SHFL.BFLY PT, R80, R78, 0x2, 0x1f ;  /* 0x0c401f004e507f89 */ /* 0x000e6200000e0000 */
[----:B------:R-:W-:-:S06]  /*84b0*/  LOP3.LUT P0, RZ, R16, 0x8000000, RZ, 0xc0, !PT ;  /* 0x0800000010ff7812 */ /* 0x000fcc000780c0ff */
[----:B------:R-:W2:Y:S08]  /*84c0*/  MUFU.EX2 R8, R8 ;  /* 0x0000000800087308 */ /* 0x000eb00000000800 */
[----:B------:R-:W-:Y:S01]  /*84d0*/  MUFU.EX2 R11, R11 ;  /* 0x0000000b000b7308 */ /* 0x000fe20000000800 */
[----:B0-----:R-:W-:-:S07]  /*84e0*/  FFMA.FTZ R3, R5, R3, R73 ;  /* 0x0000000305037223 */ /* 0x001fce0000010049 */
[----:B------:R-:W-:Y:S01]  /*84f0*/  MUFU.EX2 R12, R12 ;  /* 0x0000000c000c7308 */ /* 0x000fe20000000800 */
[----:B-1----:R-:W-:Y:S01]  /*8500*/  FMNMX.FTZ R80, R78, R80, !PT ;  /* 0x000000504e507209 */ /* 0x002fe20007810000 */
[----:B--2---:R-:W-:-:S04]  /*8510*/  FADD.FTZ R3, R8, R3 ;  /* 0x0000000308037221 */ /* 0x004fc80000010000 */
[----:B------:R-:W0:Y:S02]  /*8520*/  SHFL.BFLY PT, R7, R80, 0x1, 0x1f ;  /* 0x0c201f0050077f89 */ /* 0x000e2400000e0000 */
[----:B------:R-:W-:Y:S08]  /*8530*/  MUFU.EX2 R15, R15 ;  /* 0x0000000f000f7308 */ /* 0x000ff00000000800 */
[----:B------:R-:W-:Y:S08]  /*8540*/  MUFU.EX2 R20, R20 ;  /* 0x0000001400147308 */ /* 0x000ff00000000800 */
[----:B------:R-:W-:Y:S01]  /*8550*/  MUFU.EX2 R25, R25 ;  /* 0x0000001900197308 */ /* 0x000fe20000000800 */
[----:B0-----:R-:W-:-:S07]  /*8560*/  FMNMX.FTZ R7, R80, R7, !PT ;  /* 0x0000000750077209 */ /* 0x001fce0007810000 */
[----:B------:R-:W-:Y:S01]  /*8570*/  MUFU.EX2 R26, R26 ;  /* 0x0000001a001a7308 */ /* 0x000fe20000000800 */
[----:B------:R-:W-:-:S04]  /*8580*/  FSETP.NEU.FTZ.AND P1, PT, R7, -INF , PT ;  /* 0xff8000000700780b */ /* 0x000fc80003f3d000 */
[----:B------:R-:W-:-:S03]  /*8590*/  FSEL R78, R7, RZ, P1 ;  /* 0x000000ff074e7208 */ /* 0x000fc60000800000 */
[----:B------:R-:W-:Y:S02]  /*85a0*/  MUFU.EX2 R29, R29 ;  /* 0x0000001d001d7308 */ /* 0x000fe40000000800 */
[----:B------:R-:W-:-:S01]  /*85b0*/  FADD.FTZ R4, -R78, R4 ;  /* 0x000000044e047221 */ /* 0x000fc20000010100 */
[----:B------:R-:W-:-:S03]  /*85c0*/  IMAD.U32 R78, RZ, RZ, UR6 ;  /* 0x00000006ff4e7e24 */ /* 0x000fc6000f8e00ff */
[----:B------:R-:W-:Y:S01]  /*85d0*/  FMUL.FTZ R4, R4, UR6 ;  /* 0x0000000604047c20 */ /* 0x000fe20008410000 */
[----:B------:R-:W-:-:S01]  /*85e0*/  FFMA.FTZ R78, R7, R78, -8 ;  /* 0xc1000000074e7423 */ /* 0x000fc2000001004e */
[----:B------:R-:W-:Y:S04]  /*85f0*/  MUFU.EX2 R30, R30 ;  /* 0x0000001e001e7308 */ /* 0x000fe80000000800 */
[----:B------:R-:W-:-:S04]  /*8600*/  FSEL R78, R78, RZ, P1 ;  /* 0x000000ff4e4e7208 */ /* 0x000fc80000800000 */
        /* <DEDUP_REMOVED lines=38> */
[----:B-1----:R-:W-:Y:S01]  /*8870*/  FADD.FTZ R78, R34, R2 ;  /* 0x00000002224e7221 */ /* 0x002fe20000010000 */
[----:B------:R-:W-:-:S01]  /*8880*/  FADD.FTZ R2, R11, R3 ;  /* 0x000000030b027221 */ /* 0x000fc20000010000 */
[----:B------:R-:W1:Y:S02]  /*8890*/  MUFU.EX2 R21, R21 ;  /* 0x0000001500157308 */ /* 0x000e640000000800 */
[----:B--2---:R-:W-:-:S01]  /*88a0*/  FADD.FTZ R3, R13, R78 ;  /* 0x0000004e0d037221 */ /* 0x004fc20000010000 */
[----:B------:R-:W-:-:S04]  /*88b0*/  FADD.FTZ R2, R12, R2 ;  /* 0x000000020c027221 */ /* 0x000fc80000010000 */
[----:B------:R-:W-:Y:S01]  /*88c0*/  FADD.FTZ R2, R15, R2 ;  /* 0x000000020f027221 */ /* 0x000fe20000010000 */
[----:B------:R-:W2:Y:S01]  /*88d0*/  MUFU.EX2 R24, R24 ;  /* 0x0000001800187308 */ /* 0x000ea20000000800 */
[----:B0-----:R-:W-:-:S02]  /*88e0*/  FADD.FTZ R3, R14, R3 ;  /* 0x000000030e037221 */ /* 0x001fc40000010000 */
[----:B------:R-:W-:-:S04]  /*88f0*/  FADD.FTZ R2, R20, R2 ;  /* 0x0000000214027221 */ /* 0x000fc80000010000 */
[----:B------:R-:W-:Y:S01]  /*8900*/  FADD.FTZ R2, R25, R2 ;  /* 0x0000000219027221 */ /* 0x000fe20000010000 */
[----:B------:R-:W0:Y:S01]  /*8910*/  MUFU.EX2 R27, R27 ;  /* 0x0000001b001b7308 */ /* 0x000e220000000800 */
[----:B-1----:R-:W-:-:S02]  /*8920*/  FADD.FTZ R3, R21, R3 ;  /* 0x0000000315037221 */ /* 0x002fc40000010000 */
[----:B------:R-:W-:-:S04]  /*8930*/  FADD.FTZ R2, R26, R2 ;  /* 0x000000021a027221 */ /* 0x000fc80000010000 */
[----:B------:R-:W-:Y:S01]  /*8940*/  FADD.FTZ R2, R29, R2 ;  /* 0x000000021d027221 */ /* 0x000fe20000010000 */
[----:B------:R-:W1:Y:S01]  /*8950*/  MUFU.EX2 R28, R28 ;  /* 0x0000001c001c7308 */ /* 0x000e620000000800 */
[----:B--2---:R-:W-:-:S02]  /*8960*/  FADD.FTZ R3, R24, R3 ;  /* 0x0000000318037221 */ /* 0x004fc40000010000 */
[----:B------:R-:W-:-:S05]  /*8970*/  FADD.FTZ R2, R30, R2 ;  /* 0x000000021e027221 */ /* 0x000fca0000010000 */
        /* <DEDUP_REMOVED lines=96> */
.L_x_1017:
[----:B------:R-:W-:Y:S01]  /*8f80*/  UIADD3 UR10, UR10, 0x19c60, URZ ;  /* 0x00019c600a0a7890 */ /* 0x000fe2000fffe03f */
[----:B------:R-:W-:Y:S01]  /*8f90*/  ISETP.GT.AND P1, PT, R6, UR17, PT ;  /* 0x0000001106007c0c */ /* 0x000fe2000bf24270 */
[----:B------:R-:W-:Y:S01]  /*8fa0*/  UMOV UR22, UR48 ;  /* 0x0000003000167c82 */ /* 0x000fe20008000000 */
[----:B------:R-:W-:Y:S01]  /*8fb0*/  F2FP.SATFINITE.E4M3.F32.PACK_AB_MERGE_C R11, R12, R11, RZ ;  /* 0x0000000b0c0b723e */ /* 0x000fe200048070ff */
[----:B------:R-:W-:Y:S01]  /*8fc0*/  UPRMT UR10, UR45, 0x654, UR10 ;  /* 0x000006542d0a7896 */ /* 0x000fe2000800000a */
[----:B------:R-:W-:Y:S01]  /*8fd0*/  F2FP.SATFINITE.E4M3.F32.PACK_AB_MERGE_C R13, R14, R13, RZ ;  /* 0x0000000d0e0d723e */ /* 0x000fe200048070ff */
[----:B------:R-:W-:Y:S01]  /*8fe0*/  UMOV UR21, UR47 ;  /* 0x0000002f00157c82 */ /* 0x000fe20008000000 */
[----:B------:R-:W-:Y:S01]  /*8ff0*/  F2FP.SATFINITE.E4M3.F32.PACK_AB_MERGE_C R11, R8, R73, R11 ;  /* 0x00000049080b723e */ /* 0x000fe2000480700b */
        /* <DEDUP_REMOVED lines=81> */
[----:B------:R-:W-:Y:S01]  /*9510*/  F2FP.SATFINITE.E4M3.F32.PACK_AB_MERGE_C R139, R72, R71, R76 ;  /* 0x00000047488b723e */ /* 0x000fe2000480704c */
[----:B------:R-:W-:Y:S06]  /*9520*/  @P1 BRA `(.L_x_1018) ;  /* 0xffffffc800481947 */ /* 0x000fec000383ffff */
.L_x_999:
[----:B------:R-:W-:Y:S02]  /*9530*/  UISETP.NE.AND UP1, UPT, UR53, URZ, UPT ;  /* 0x0000003f3500728c */ /* 0x000fe4000bf25270 */
[----:B------:R-:W-:Y:S02]  /*9540*/  UISETP.NE.AND UP0, UPT, UR52, URZ, UPT ;  /* 0x0000003f3400728c */ /* 0x000fe4000bf05270 */
[----:B------:R-:W-:Y:S02]  /*9550*/  UIADD3 UR14, UR40, 0xbf, URZ ;  /* 0x000000bf280e7890 */ /* 0x000fe4000fffe03f */
[----:B------:R-:W-:Y:S02]  /*9560*/  UIADD3 UR15, UR41, 0x1, -UR38 ;  /* 0x00000001290f7890 */ /* 0x000fe4000fffe826 */
[----:B------:R-:W-:-:S03]  /*9570*/  PLOP3.LUT P1, PT, PT, PT, UP0, 0x40, 0x0 ;  /* 0x000000000000781c */ /* 0x000fc60003f2e808 */
[----:B------:R-:W-:Y:S01]  /*9580*/  @UP1 ULDC UR10, c[0x0][0x44c] ;  /* 0x00011300000a1ab9 */ /* 0x000fe20000000800 */
[----:B------:R-:W-:Y:S01]  /*9590*/  @UP1 ULDC UR17, c[0x0][0x450] ;  /* 0x0001140000111ab9 */ /* 0x000fe20000000800 */
[----:B------:R-:W-:-:S04]  /*95a0*/  UIMAD.WIDE.U32 UR10, UR14, UR10, URZ ;  /* 0x0000000a0e0a72a5 */ /* 0x000fc8000f8e003f */
[----:B------:R-:W-:-:S04]  /*95b0*/  @UP1 USHF.R.U32.HI UR14, URZ, UR17, UR11 ;  /* 0x000000113f0e1299 */ /* 0x000fc8000801160b */
[----:B------:R-:W-:-:S04]  /*95c0*/  UIADD3 UR14, UR15, UR14, URZ ;  /* 0x0000000e0f0e7290 */ /* 0x000fc8000fffe03f */
[----:B------:R-:W-:Y:S01]  /*95d0*/  UIADD3 UR17, UR14, -UR7, URZ ;  /* 0x800000070e117290 */ /* 0x000fe2000fffe03f */
[----:B------:R-:W-:Y:S11]  /*95e0*/  @P1 BRA `(.L_x_1019) ;  /* 0x0000000000501947 */ /* 0x000ff60003800000 */
[----:B------:R-:W-:Y:S02]  /*95f0*/  UMOV UR7, UR14 ;  /* 0x0000000e00077c82 */ /* 0x000fe40008000000 */
        /* <DEDUP_REMOVED lines=11> */
.L_x_1020:
[----:B------:R-:W-:Y:S02]  /*96b0*/  ULDC UR18, c[0x0][0x9e4] ;  /* 0x0002790000127ab9 */ /* 0x000fe40000000800 */
[----:B------:R-:W-:-:S11]  /*96c0*/  UISETP.NE.AND UP0, UPT, UR18, 0x1, UPT ;  /* 0x000000011200788c */ /* 0x000fd6000bf05270 */
[----:B------:R-:W-:Y:S02]  /*96d0*/  @UP0 ULDC.64 UR10, c[0x0][0x9e8] ;  /* 0x00027a00000a0ab9 */ /* 0x000fe40000000a00 */
[----:B------:R-:W-:-:S04]  /*96e0*/  UIMAD.WIDE.U32 UR14, UR7, UR10, URZ ;  /* 0x0000000a070e72a5 */ /* 0x000fc8000f8e003f */
[----:B------:R-:W-:-:S12]  /*96f0*/  @UP0 USHF.R.U32.HI UR7, URZ, UR11, UR15 ;  /* 0x0000000b3f070299 */ /* 0x000fd8000801160f */
.L_x_1021:
[----:B------:R-:W-:-:S04]  /*9700*/  UIMAD UR7, UR7, UR18, URZ ;  /* 0x00000012070772a4 */ /* 0x000fc8000f8e023f */
[----:B------:R-:W-:-:S04]  /*9710*/  UISETP.LT.AND UP0, UPT, UR17, UR7, UPT ;  /* 0x000000071100728c */ /* 0x000fc8000bf01270 */
[----:B------:R-:W-:-:S12]  /*9720*/  USEL UR17, UR17, UR7, !UP0 ;  /* 0x0000000711117287 */ /* 0x000fd8000c000000 */
.L_x_1019:
        /* <DEDUP_REMOVED lines=13> */
.L_x_1033:
[----:B------:R-:W-:-:S04]  /*9800*/  UIADD3 UR47, UR20, 0x1, URZ ;  /* 0x00000001142f7890 */ /* 0x000fc8000fffe03f */
[----:B------:R-:W-:-:S04]  /*9810*/  UISETP.NE.AND UP0, UPT, UR47, 0x2, UPT ;  /* 0x000000022f00788c */ /* 0x000fc8000bf05270 */
[----:B------:R-:W-:Y:S02]  /*9820*/  USEL UR48, URZ, 0x1, UP0 ;  /* 0x000000013f307887 */ /* 0x000fe40008000000 */
[----:B------:R-:W-:Y:S02]  /*9830*/  USEL UR47, UR47, URZ, UP0 ;  /* 0x0000003f2f2f7287 */ /* 0x000fe40008000000 */
[----:B------:R-:W-:Y:S01]  /*9840*/  ULOP3.LUT UR48, UR19, UR48, URZ, 0x3c, !UPT ;  /* 0x0000003013307292 */ /* 0x000fe2000f8e3c3f */
[----:B------:R-:W-:Y:S11]  /*9850*/  @!P0 BRA `(.L_x_1023) ;  /* 0x0000000000048947 */ /* 0x000ff60003800000 */
[----:B------:R-:W-:Y:S01]  /*9860*/  BPT.TRAP 0x1 ;  /* 0x000000040000795c */ /* 0x000fe20000300000 */
.L_x_1023:
[----:B------:R-:W-:Y:S01]  /*9870*/  ULEA UR6, UR47, UR46, 0x3 ;  /* 0x0000002e2f067291 */ /* 0x000fe2000f8e183f */
[----:B------:R-:W-:-:S05]  /*9880*/  IMAD.U32 R7, RZ, RZ, UR48 ;  /* 0x00000030ff077e24 */ /* 0x000fca000f8e00ff */
[----:B------:R-:W-:-:S04]  /*9890*/  SHF.L.U32 R7, R7, 0x1f, RZ ;  /* 0x0000001f07077819 */ /* 0x000fc800000006ff */
[----:B------:R0:W1:Y:S01]  /*98a0*/  SYNCS.PHASECHK.TRANS64.TRYWAIT P1, [UR6+0x19c30], R7 ;  /* 0x019c3007ff0075a7 */ /* 0x0000620008020146 */
[----:B------:R-:W-:Y:S05]  /*98b0*/  @!P0 BRA `(.L_x_1024) ;  /* 0x0000000000048947 */ /* 0x000fea0003800000 */
[----:B------:R-:W-:Y:S01]  /*98c0*/  BPT.TRAP 0x1 ;  /* 0x000000040000795c */ /* 0x000fe20000300000 */
.L_x_1024:
[----:B-1----:R-:W-:Y:S05]  /*98d0*/  @P1 BRA `(.L_x_1025) ;  /* 0x0000000000081947 */ /* 0x002fea0003800000 */
[----:B------:R-:W1:Y:S02]  /*98e0*/  SYNCS.PHASECHK.TRANS64.TRYWAIT P1, [UR6+0x19c30], R7 ;  /* 0x019c3007ff0075a7 */ /* 0x000e640008020146 */
[----:B-1----:R-:W-:Y:S05]  /*98f0*/  @!P1 BRA `(.L_x_1026) ;  /* 0x0000010000ec9947 */ /* 0x002fea0003800000 */
.L_x_1025:
        /* <DEDUP_REMOVED lines=17> */
.L_x_1027:
[----:B------:R-:W-:Y:S01]  /*9a10*/  ULEA UR11, UR20, UR46, 0x3 ;  /* 0x0000002e140b7291 */ /* 0x000fe2000f8e183f */
[----:B01----:R-:W-:-:S05]  /*9a20*/  IMAD.U32 R7, RZ, RZ, UR19 ;  /* 0x00000013ff077e24 */ /* 0x003fca000f8e00ff */
[----:B------:R-:W-:-:S04]  /*9a30*/  SHF.L.U32 R7, R7, 0x1f, RZ ;  /* 0x0000001f07077819 */ /* 0x000fc800000006ff */
[----:B------:R0:W1:Y:S01]  /*9a40*/  SYNCS.PHASECHK.TRANS64.TRYWAIT P1, [UR11+0x19c50], R7 ;  /* 0x019c5007ff0075a7 */ /* 0x000062000802014b */
[----:B------:R-:W-:Y:S05]  /*9a50*/  @!P0 BRA `(.L_x_1028) ;  /* 0x0000000000048947 */ /* 0x000fea0003800000 */
[----:B------:R-:W-:Y:S01]  /*9a60*/  BPT.TRAP 0x1 ;  /* 0x000000040000795c */ /* 0x000fe20000300000 */
.L_x_1028:
[----:B-1----:R-:W-:Y:S05]  /*9a70*/  @P1 BRA `(.L_x_1029) ;  /* 0x0000000000081947 */ /* 0x002fea0003800000 */
[----:B------:R-:W1:Y:S02]  /*9a80*/  SYNCS.PHASECHK.TRANS64.TRYWAIT P1, [UR11+0x19c50], R7 ;  /* 0x019c5007ff0075a7 */ /* 0x000e64000802014b */
[----:B-1----:R-:W-:Y:S05]  /*9a90*/  @!P1 BRA `(.L_x_1030) ;  /* 0x00000100009c9947 */ /* 0x002fea0003800000 */
.L_x_1029:
        /* <DEDUP_REMOVED lines=27> */
.L_x_1031:
[C---:B-1----:R-:W-:Y:S01]  /*9c50*/  FMUL.FTZ R8, R0.reuse, R24 ;  /* 0x0000001800087220 */ /* 0x042fe20000410000 */
        /* <DEDUP_REMOVED lines=80> */
[----:B------:R-:W-:Y:S01]  /*a160*/  FMUL.FTZ R79, R0, R87 ;  /* 0x00000057004f7220 */ /* 0x000fe20000410000 */
[----:B------:R-:W-:Y:S01]  /*a170*/  UMOV UR6, UR18 ;  /* 0x0000001200067c82 */ /* 0x000fe20008000000 */
[----:B------:R-:W-:-:S03]  /*a180*/  ULEA UR7, UR47, UR46, 0x3 ;  /* 0x0000002e2f077291 */ /* 0x000fc6000f8e183f */
[----:B------:R-:W1:Y:S01]  /*a190*/  MUFU.TANH R31, R31 ;  /* 0x0000001f001f7308 */ /* 0x000e620000002400 */
[----:B--2---:R-:W-:Y:S01]  /*a1a0*/  FMNMX.FTZ R7, R29, R7, !PT ;  /* 0x000000071d077209 */ /* 0x004fe20007810000 */
[----:B------:R-:W-:-:S04]  /*a1b0*/  UIADD3 UR7, UR7, 0x19c40, URZ ;  /* 0x00019c4007077890 */ /* 0x000fc8000fffe03f */
[----:B------:R-:W-:Y:S02]  /*a1c0*/  UPRMT UR7, UR45, 0x654, UR7 ;  /* 0x000006542d077896 */ /* 0x000fe40008000007 */
[----:B------:R-:W2:Y:S01]  /*a1d0*/  MUFU.TANH R32, R32 ;  /* 0x0000002000207308 */ /* 0x000ea20000002400 */
[----:B0-----:R-:W-:-:S06]  /*a1e0*/  FMNMX.FTZ R7, R30, R7, !PT ;  /* 0x000000071e077209 */ /* 0x001fcc0007810000 */
[----:B------:R-:W-:Y:S01]  /*a1f0*/  SYNCS.ARRIVE.TRANS64.RED.A1T0 RZ, [UR7], RZ ;  /* 0x000000ffffff79a7 */ /* 0x000fe20008100407 */
        /* <DEDUP_REMOVED lines=43> */
[----:B-1----:R-:W-:-:S05]  /*a4b0*/  FMNMX.FTZ R10, R68, R7, !PT ;  /* 0x00000007440a7209 */ /* 0x002fca0007810000 */
        /* <DEDUP_REMOVED lines=24> */
[----:B------:R-:W-:-:S04]  /*a640*/  FMNMX.FTZ R7, R39, R7, !PT ;  /* 0x0000000727077209 */ /* 0x000fc80007810000 */
[----:B------:R-:W-:-:S03]  /*a650*/  FMNMX.FTZ R7, R42, R7, !PT ;  /* 0x000000072a077209 */ /* 0x000fc60007810000 */
[----:B------:R-:W4:Y:S01]  /*a660*/  MUFU.TANH R51, R51 ;  /* 0x0000003300337308 */ /* 0x000f220000002400 */
[----:B--2---:R-:W-:-:S04]  /*a670*/  FMNMX.FTZ R7, R43, R7, !PT ;  /* 0x000000072b077209 */ /* 0x004fc80007810000 */
[----:B0-----:R-:W-:-:S03]  /*a680*/  FMNMX.FTZ R7, R46, R7, !PT ;  /* 0x000000072e077209 */ /* 0x001fc60007810000 */
[----:B------:R-:W0:Y:S01]  /*a690*/  MUFU.TANH R54, R54 ;  /* 0x0000003600367308 */ /* 0x000e220000002400 */
[----:B---3--:R-:W-:-:S04]  /*a6a0*/  FMNMX.FTZ R7, R47, R7, !PT ;  /* 0x000000072f077209 */ /* 0x008fc80007810000 */
[----:B-1----:R-:W-:-:S03]  /*a6b0*/  FMNMX.FTZ R7, R50, R7, !PT ;  /* 0x0000000732077209 */ /* 0x002fc60007810000 */
[----:B------:R-:W1:Y:S01]  /*a6c0*/  MUFU.TANH R55, R55 ;  /* 0x0000003700377308 */ /* 0x000e620000002400 */
[----:B----4-:R-:W-:-:S07]  /*a6d0*/  FMNMX.FTZ R7, R51, R7, !PT ;  /* 0x0000000733077209 */ /* 0x010fce0007810000 */
        /* <DEDUP_REMOVED lines=32> */
[----:B------:R-:W-:Y:S01]  /*a8e0*/  MUFU.EX2 R4, R4 ;  /* 0x0000000400047308 */ /* 0x000fe20000000800 */
[----:B-1----:R-:W-:-:S04]  /*a8f0*/  FMNMX.FTZ R7, R77, R7, !PT ;  /* 0x000000074d077209 */ /* 0x002fc80007810000 */
[----:B--2---:R-:W-:-:S05]  /*a900*/  FMNMX.FTZ R7, R79, R7, !PT ;  /* 0x000000074f077209 */ /* 0x004fca0007810000 */
[----:B------:R-:W0:Y:S02]  /*a910*/  SHFL.BFLY PT, R78, R7, 0x2, 0x1f ;  /* 0x0c401f00074e7f89 */ /* 0x000e2400000e0000 */
[----:B0-----:R-:W-:-:S05]  /*a920*/  FMNMX.FTZ R7, R7, R78, !PT ;  /* 0x0000004e07077209 */ /* 0x001fca0007810000 */
[----:B------:R-:W0:Y:S02]  /*a930*/  SHFL.BFLY PT, R78, R7, 0x1, 0x1f ;  /* 0x0c201f00074e7f89 */ /* 0x000e2400000e0000 */
[----:B0-----:R-:W-:Y:S01]  /*a940*/  FMNMX.FTZ R7, R7, R78, !PT ;  /* 0x0000004e07077209 */ /* 0x001fe20007810000 */
[----:B------:R-:W-:-:S04]  /*a950*/  IMAD.U32 R78, RZ, RZ, UR6 ;  /* 0x00000006ff4e7e24 */ /* 0x000fc8000f8e00ff */
[----:B------:R-:W-:Y:S01]  /*a960*/  FFMA.FTZ R78, R10, R78, -8 ;  /* 0xc10000000a4e7423 */ /* 0x000fe2000001004e */
        /* <DEDUP_REMOVED lines=33> */
[----:B------:R-:W-:-:S02]  /*ab80*/  IMAD.U32 R78, RZ, RZ, UR6 ;  /* 0x00000006ff4e7e24 */ /* 0x000fc4000f8e00ff */
[----:B------:R-:W-:Y:S01]  /*ab90*/  FMUL.FTZ R5, R5, UR6 ;  /* 0x0000000605057c20 */ /* 0x000fe20008410000 */
[----:B------:R-:W0:Y:S01]  /*aba0*/  MUFU.EX2 R8, R8 ;  /* 0x0000000800087308 */ /* 0x000e220000000800 */
[----:B------:R-:W-:-:S04]  /*abb0*/  FFMA.FTZ R78, R7, R78, -8 ;  /* 0xc1000000074e7423 */ /* 0x000fc8000001004e */
[--C-:B------:R-:W-:Y:S01]  /*abc0*/  FFMA.FTZ R11, R11, UR6, -R78.reuse ;  /* 0x000000060b0b7c23 */ /* 0x100fe2000801084e */
[----:B------:R-:W-:-:S02]  /*abd0*/  FFMA.FTZ R12, R12, UR6, -R78 ;  /* 0x000000060c0c7c23 */ /* 0x000fc4000801084e */
        /* <DEDUP_REMOVED lines=25> */
[----:B-1----:R-:W-:-:S01]  /*ad70*/  FFMA.FTZ R2, R5, R2, R11 ;  /* 0x0000000205027223 */ /* 0x002fc2000001000b */
        /* <DEDUP_REMOVED lines=10> */
[----:B------:R-:W-:Y:S01]  /*ae20*/  FFMA.FTZ R78, R79, UR6, -R78 ;  /* 0x000000064f4e7c23 */ /* 0x000fe2000801084e */
[----:B0-----:R-:W-:-:S03]  /*ae30*/  FADD.FTZ R3, R9, R3 ;  /* 0x0000000309037221 */ /* 0x001fc60000010000 */
        /* <DEDUP_REMOVED lines=122> */
.L_x_1032:
        /* <DEDUP_REMOVED lines=91> */
.L_x_1022:
        /* <DEDUP_REMOVED lines=9> */
[----:B------:R-:W-:-:S05]  /*bc20*/  ULDC UR22, c[0x0][0x9e0] ;  /* 0x0002780000167ab9 */ /* 0x000fca0000000800 */
.L_x_1053:
[----:B------:R-:W-:-:S04]  /*bc30*/  UIADD3 UR47, UR19, 0x1, URZ ;  /* 0x00000001132f7890 */ /* 0x000fc8000fffe03f */
[----:B------:R-:W-:-:S04]  /*bc40*/  UISETP.NE.AND UP0, UPT, UR47, 0x2, UPT ;  /* 0x000000022f00788c */ /* 0x000fc8000bf05270 */
[----:B------:R-:W-:Y:S02]  /*bc50*/  USEL UR48, URZ, 0x1, UP0 ;  /* 0x000000013f307887 */ /* 0x000fe40008000000 */
[----:B------:R-:W-:Y:S02]  /*bc60*/  USEL UR47, UR47, URZ, UP0 ;  /* 0x0000003f2f2f7287 */ /* 0x000fe40008000000 */
[----:B------:R-:W-:Y:S01]  /*bc70*/  ULOP3.LUT UR48, UR18, UR48, URZ, 0x3c, !UPT ;  /* 0x0000003012307292 */ /* 0x000fe2000f8e3c3f */
[----:B------:R-:W-:Y:S11]  /*bc80*/  @!P0 BRA `(.L_x_1035) ;  /* 0x0000000000048947 */ /* 0x000ff60003800000 */
[----:B------:R-:W-:Y:S01]  /*bc90*/  BPT.TRAP 0x1 ;  /* 0x000000040000795c */ /* 0x000fe20000300000 */
.L_x_1035:
[----:B------:R-:W-:Y:S01]  /*bca0*/  ULEA UR6, UR47, UR46, 0x3 ;  /* 0x0000002e2f067291 */ /* 0x000fe2000f8e183f */
[----:B------:R-:W-:-:S05]  /*bcb0*/  IMAD.U32 R7, RZ, RZ, UR48 ;  /* 0x00000030ff077e24 */ /* 0x000fca000f8e00ff */
[----:B------:R-:W-:-:S04]  /*bcc0*/  SHF.L.U32 R7, R7, 0x1f, RZ ;  /* 0x0000001f07077819 */ /* 0x000fc800000006ff */
[----:B------:R0:W1:Y:S01]  /*bcd0*/  SYNCS.PHASECHK.TRANS64.TRYWAIT P1, [UR6+0x19c30], R7 ;  /* 0x019c3007ff0075a7 */ /* 0x0000620008020146 */
[----:B------:R-:W-:Y:S05]  /*bce0*/  @!P0 BRA `(.L_x_1036) ;  /* 0x0000000000048947 */ /* 0x000fea0003800000 */
[----:B------:R-:W-:Y:S01]  /*bcf0*/  BPT.TRAP 0x1 ;  /* 0x000000040000795c */ /* 0x000fe20000300000 */
.L_x_1036:
[----:B-1----:R-:W-:Y:S05]  /*bd00*/  @P1 BRA `(.L_x_1037) ;  /* 0x0000000000081947 */ /* 0x002fea0003800000 */
[----:B------:R-:W1:Y:S02]  /*bd10*/  SYNCS.PHASECHK.TRANS64.TRYWAIT P1, [UR6+0x19c30], R7 ;  /* 0x019c3007ff0075a7 */ /* 0x000e640008020146 */
[----:B-1----:R-:W-:Y:S05]  /*bd20*/  @!P1 BRA `(.L_x_1038) ;  /* 0x000000e000109947 */ /* 0x002fea0003800000 */
.L_x_1037:
        /* <DEDUP_REMOVED lines=17> */
.L_x_1039:
[----:B------:R-:W-:Y:S01]  /*be40*/  ULEA UR11, UR19, UR46, 0x3 ;  /* 0x0000002e130b7291 */ /* 0x000fe2000f8e183f */
[----:B01----:R-:W-:-:S05]  /*be50*/  IMAD.U32 R7, RZ, RZ, UR18 ;  /* 0x00000012ff077e24 */ /* 0x003fca000f8e00ff */
[----:B------:R-:W-:-:S04]  /*be60*/  SHF.L.U32 R7, R7, 0x1f, RZ ;  /* 0x0000001f07077819 */ /* 0x000fc800000006ff */
[----:B------:R0:W1:Y:S01]  /*be70*/  SYNCS.PHASECHK.TRANS64.TRYWAIT P1, [UR11+0x19c50], R7 ;  /* 0x019c5007ff0075a7 */ /* 0x000062000802014b */
[----:B------:R-:W-:Y:S05]  /*be80*/  @!P0 BRA `(.L_x_1040) ;  /* 0x0000000000048947 */ /* 0x000fea0003800000 */
[----:B------:R-:W-:Y:S01]  /*be90*/  BPT.TRAP 0x1 ;  /* 0x000000040000795c */ /* 0x000fe20000300000 */
.L_x_1040:
[----:B-1----:R-:W-:Y:S05]  /*bea0*/  @P1 BRA `(.L_x_1041) ;  /* 0x0000000000081947 */ /* 0x002fea0003800000 */
[----:B------:R-:W1:Y:S02]  /*beb0*/  SYNCS.PHASECHK.TRANS64.TRYWAIT P1, [UR11+0x19c50], R7 ;  /* 0x019c5007ff0075a7 */ /* 0x000e64000802014b */
[----:B-1----:R-:W-:Y:S05]  /*bec0*/  @!P1 BRA `(.L_x_1042) ;  /* 0x000000dc00c09947 */ /* 0x002fea0003800000 */
.L_x_1041:
        /* <DEDUP_REMOVED lines=27> */
.L_x_1043:
        /* <DEDUP_REMOVED lines=12> */
[C---:B------:R-:W-:Y:S01]  /*c140*/  FMUL.FTZ R15, R0.reuse, R32 ;  /* 0x00000020000f7220 */ /* 0x040fe20000410000 */
[C---:B------:R-:W-:Y:S01]  /*c150*/  FMUL.FTZ R32, R0.reuse, R43 ;  /* 0x0000002b00207220 */ /* 0x040fe20000410000 */
[C---:B------:R-:W-:Y:S01]  /*c160*/  FMUL.FTZ R43, R0.reuse, R52 ;  /* 0x00000034002b7220 */ /* 0x040fe20000410000 */
[C---:B------:R-:W-:Y:S01]  /*c170*/  FMUL.FTZ R52, R0.reuse, R61 ;  /* 0x0000003d00347220 */ /* 0x040fe20000410000 */
[C---:B------:R-:W-:Y:S01]  /*c180*/  FMUL.FTZ R61, R0.reuse, R68 ;  /* 0x00000044003d7220 */ /* 0x040fe20000410000 */
[C---:B------:R-:W-:Y:S01]  /*c190*/  FMUL.FTZ R68, R0.reuse, R79 ;  /* 0x0000004f00447220 */ /* 0x040fe20000410000 */
[----:B-1----:R-:W-:Y:S01]  /*c1a0*/  FMUL.FTZ R8, R0, R25 ;  /* 0x0000001900087220 */ /* 0x002fe20000410000 */
[----:B------:R-:W-:Y:S01]  /*c1b0*/  @P1 IMAD.HI.U32 R34, R78, UR6, RZ ;  /* 0x000000064e221c27 */ /* 0x000fe2000f8e00ff */
[----:B------:R-:W-:-:S03]  /*c1c0*/  @UP1 ULDC UR6, c[0x0][0x450] ;  /* 0x0001140000061ab9 */ /* 0x000fc60000000800 */
[C---:B------:R-:W-:Y:S01]  /*c1d0*/  FMUL.FTZ R9, R0.reuse, R26 ;  /* 0x0000001a00097220 */ /* 0x040fe20000410000 */
[C---:B------:R-:W-:Y:S01]  /*c1e0*/  FMUL.FTZ R79, R0.reuse, R85 ;  /* 0x00000055004f7220 */ /* 0x040fe20000410000 */
[C---:B------:R-:W-:Y:S01]  /*c1f0*/  FMUL.FTZ R11, R0.reuse, R28 ;  /* 0x0000001c000b7220 */ /* 0x040fe20000410000 */
[----:B------:R-:W-:Y:S01]  /*c200*/  @P2 SHF.R.U32.HI R78, RZ, UR6, R34 ;  /* 0x00000006ff4e2c19 */ /* 0x000fe20008011622 */
[----:B------:R-:W-:Y:S01]  /*c210*/  ULEA UR6, UR47, UR46, 0x3 ;  /* 0x0000002e2f067291 */ /* 0x000fe2000f8e183f */
[C---:B------:R-:W-:Y:S01]  /*c220*/  FMUL.FTZ R12, R0.reuse, R29 ;  /* 0x0000001d000c7220 */ /* 0x040fe20000410000 */
[C---:B------:R-:W-:Y:S01]  /*c230*/  FMUL.FTZ R13, R0.reuse, R30 ;  /* 0x0000001e000d7220 */ /* 0x040fe20000410000 */
[C---:B------:R-:W-:Y:S01]  /*c240*/  FMUL.FTZ R20, R0.reuse, R33 ;  /* 0x0000002100147220 */ /* 0x040fe20000410000 */
[C---:B------:R-:W-:Y:S01]  /*c250*/  FMUL.FTZ R25, R0.reuse, R36 ;  /* 0x0000002400197220 */ /* 0x040fe20000410000 */
[C---:B------:R-:W-:Y:S01]  /*c260*/  FMUL.FTZ R26, R0.reuse, R37 ;  /* 0x00000025001a7220 */ /* 0x040fe20000410000 */
[----:B------:R-:W-:Y:S01]  /*c270*/  UIADD3 UR6, UR6, 0x19c40, URZ ;  /* 0x00019c4006067890 */ /* 0x000fe2000fffe03f */
        /* <DEDUP_REMOVED lines=30> */
[----:B------:R-:W-:Y:S01]  /*c460*/  UPRMT UR6, UR45, 0x654, UR6 ;  /* 0x000006542d067896 */ /* 0x000fe20008000006 */
        /* <DEDUP_REMOVED lines=17> */
[----:B------:R-:W0:Y:S01]  /*c580*/  MUFU.TANH R7, R7 ;  /* 0x0000000700077308 */ /* 0x000e220000002400 */
[----:B------:R-:W-:Y:S01]  /*c590*/  IADD3 R34, -R17, 0x1, -R74 ;  /* 0x0000000111227810 */ /* 0x000fe20007ffe94a */
[----:B------:R-:W-:Y:S01]  /*c5a0*/  SYNCS.ARRIVE.TRANS64.RED.A1T0 RZ, [UR6], RZ ;  /* 0x000000ffffff79a7 */ /* 0x000fe20008100406 */
[----:B------:R-:W-:-:S02]  /*c5b0*/  ULOP3.LUT UR6, URZ, UR21, URZ, 0x33, !UPT ;  /* 0x000000153f067292 */ /* 0x000fc4000f8e333f */
[----:B------:R-:W-:-:S03]  /*c5c0*/  IADD3 R82, -R82, UR41, R34 ;  /* 0x0000002952527c10 */ /* 0x000fc6000fffe122 */
[----:B------:R-:W2:Y:S02]  /*c5d0*/  MUFU.TANH R8, R8 ;  /* 0x0000000800087308 */ /* 0x000ea40000002400 */
[C---:B------:R-:W-:Y:S02]  /*c5e0*/  VIADD R81, R82.reuse, UR22 ;  /* 0x0000001652517c36 */ /* 0x040fe40008000000 */
        /* <DEDUP_REMOVED lines=79> */
.L_x_1046:
[----:B------:R-:W-:-:S05]  /*cae0*/  IMAD.U32 R86, RZ, RZ, UR20 ;  /* 0x00000014ff567e24 */ /* 0x000fca000f8e00ff */
[----:B------:R-:W-:-:S13]  /*caf0*/  ISETP.NE.AND P1, PT, R86, 0x1, PT ;  /* 0x000000015600780c */ /* 0x000fda0003f25270 */
[----:B------:R-:W1:Y:S02]  /*cb00*/  @P1 LDC.64 R34, c[0x0][0x9e8] ;  /* 0x00027a00ff221b82 */ /* 0x000e640000000a00 */
[----:B-1----:R-:W-:-:S05]  /*cb10*/  @P1 IMAD.HI.U32 R34, R85, R34, RZ ;  /* 0x0000002255221227 */ /* 0x002fca00078e00ff */
[----:B------:R-:W-:-:S07]  /*cb20*/  @P1 SHF.R.U32.HI R85, RZ, R35, R34 ;  /* 0x00000023ff551219 */ /* 0x000fce0000011622 */
.L_x_1047:
[----:B------:R-:W-:Y:S05]  /*cb30*/  BSYNC B0 ;  /* 0x0000000000007941 */ /* 0x000fea0003800000 */
.L_x_1045:
[----:B------:R-:W-:-:S04]  /*cb40*/  IMAD R85, R85, R86, -R74 ;  /* 0x0000005655557224 */ /* 0x000fc800078e0a4a */
[----:B------:R-:W-:-:S05]  /*cb50*/  IMAD.IADD R85, R85, 0x1, -R17 ;  /* 0x0000000155557824 */ /* 0x000fca00078e0a11 */
[----:B------:R-:W-:Y:S02]  /*cb60*/  VIMNMX R84, R84, R85, !PT ;  /* 0x0000005554547248 */ /* 0x000fe40007fe0100 */
[----:B------:R-:W-:-:S07]  /*cb70*/  VIADDMNMX R83, R85, R86, R83, PT ;  /* 0x0000005655537246 */ /* 0x000fce0003800153 */
.L_x_1044:
        /* <DEDUP_REMOVED lines=116> */
.L_x_1050:
[----:B------:R-:W-:-:S05]  /*d2c0*/  IMAD.U32 R83, RZ, RZ, UR20 ;  /* 0x00000014ff537e24 */ /* 0x000fca000f8e00ff */
[----:B------:R-:W-:-:S13]  /*d2d0*/  ISETP.NE.AND P2, PT, R83, 0x1, PT ;  /* 0x000000015300780c */ /* 0x000fda0003f45270 */
[----:B------:R-:W0:Y:S02]  /*d2e0*/  @P2 LDC.64 R34, c[0x0][0x9e8] ;  /* 0x00027a00ff222b82 */ /* 0x000e240000000a00 */
[----:B0-----:R-:W-:-:S05]  /*d2f0*/  @P2 IMAD.HI.U32 R34, R78, R34, RZ ;  /* 0x000000224e222227 */ /* 0x001fca00078e00ff */
[----:B------:R-:W-:-:S07]  /*d300*/  @P2 SHF.R.U32.HI R78, RZ, R35, R34 ;  /* 0x00000023ff4e2219 */ /* 0x000fce0000011622 */
.L_x_1051:
[----:B------:R-:W-:Y:S05]  /*d310*/  BSYNC B0 ;  /* 0x0000000000007941 */ /* 0x000fea0003800000 */
.L_x_1049:
[----:B------:R-:W-:-:S04]  /*d320*/  IMAD R74, R78, R83, -R74 ;  /* 0x000000534e4a7224 */ /* 0x000fc800078e0a4a */
[----:B------:R-:W-:-:S05]  /*d330*/  IMAD.IADD R74, R74, 0x1, -R17 ;  /* 0x000000014a4a7824 */ /* 0x000fca00078e0a11 */
[----:B------:R-:W-:Y:S02]  /*d340*/  VIMNMX R82, R82, R74, !PT ;  /* 0x0000004a52527248 */ /* 0x000fe40007fe0100 */
[----:B------:R-:W-:-:S07]  /*d350*/  VIADDMNMX R81, R74, R83, R81, PT ;  /* 0x000000534a517246 */ /* 0x000fce0003800151 */
.L_x_1048:
        /* <DEDUP_REMOVED lines=20> */
[----:B------:R-:W-:Y:S02]  /*d4a0*/  FMNMX.FTZ R10, R26, R10, !PT ;  /* 0x0000000a1a0a7209 */ /* 0x000fe40007810000 */
[C---:B------:R-:W-:Y:S02]  /*d4b0*/  ISETP.GT.AND P6, PT, R82.reuse, 0x9, P1 ;  /* 0x000000095200780c */ /* 0x040fe40000fc4270 */
[----:B------:R-:W-:Y:S02]  /*d4c0*/  FMNMX.FTZ R10, R29, R10, !PT ;  /* 0x0000000a1d0a7209 */ /* 0x000fe40007810000 */
[----:B------:R-:W-:Y:S02]  /*d4d0*/  ISETP.GT.AND P2, PT, R82, 0x10, P1 ;  /* 0x000000105200780c */ /* 0x000fe40000f44270 */
[----:B------:R-:W-:-:S02]  /*d4e0*/  FMNMX.FTZ R10, R30, R10, !PT ;  /* 0x0000000a1e0a7209 */ /* 0x000fc40007810000 */
[C---:B------:R-:W-:Y:S02]  /*d4f0*/  ISETP.GT.AND P3, PT, R82.reuse, 0x11, P1 ;  /* 0x000000115200780c */ /* 0x040fe40000f64270 */
[----:B------:R-:W-:Y:S02]  /*d500*/  FMNMX.FTZ R10, R33, R10, !PT ;  /* 0x0000000a210a7209 */ /* 0x000fe40007810000 */
[----:B------:R-:W-:Y:S02]  /*d510*/  ISETP.GT.AND P4, PT, R82, 0x18, P1 ;  /* 0x000000185200780c */ /* 0x000fe40000f84270 */
[----:B------:R-:W-:Y:S02]  /*d520*/  FMNMX.FTZ R10, R36, R10, !PT ;  /* 0x0000000a240a7209 */ /* 0x000fe40007810000 */
[----:B------:R-:W-:Y:S02]  /*d530*/  ISETP.GT.AND P5, PT, R82, 0x19, P1 ;  /* 0x000000195200780c */ /* 0x000fe40000fa4270 */
[----:B------:R-:W-:-:S02]  /*d540*/  FMNMX.FTZ R10, R39, R10, !PT ;  /* 0x0000000a270a7209 */ /* 0x000fc40007810000 */
[C---:B------:R-:W-:Y:S02]  /*d550*/  ISETP.LT.OR P6, PT, R81.reuse, 0xa, P6 ;  /* 0x0000000a5100780c */ /* 0x040fe400037c1670 */
[----:B------:R-:W-:Y:S02]  /*d560*/  FMNMX.FTZ R10, R40, R10, !PT ;  /* 0x0000000a280a7209 */ /* 0x000fe40007810000 */
[----:B------:R-:W-:Y:S02]  /*d570*/  ISETP.LT.OR P2, PT, R81, 0x11, P2 ;  /* 0x000000115100780c */ /* 0x000fe40001741670 */
[----:B------:R-:W-:Y:S02]  /*d580*/  FMNMX.FTZ R10, R43, R10, !PT ;  /* 0x0000000a2b0a7209 */ /* 0x000fe40007810000 */
[----:B------:R-:W-:Y:S02]  /*d590*/  ISETP.LT.OR P3, PT, R81, 0x12, P3 ;  /* 0x000000125100780c */ /* 0x000fe40001f61670 */
[----:B------:R-:W-:-:S02]  /*d5a0*/  FMNMX.FTZ R10, R44, R10, !PT ;  /* 0x0000000a2c0a7209 */ /* 0x000fc40007810000 */
[----:B------:R-:W-:Y:S02]  /*d5b0*/  ISETP.LT.OR P4, PT, R81, 0x19, P4 ;  /* 0x000000195100780c */ /* 0x000fe40002781670 */
[----:B------:R-:W-:Y:S02]  /*d5c0*/  FMNMX.FTZ R10, R47, R10, !PT ;  /* 0x0000000a2f0a7209 */ /* 0x000fe40007810000 */
[----:B------:R-:W-:Y:S02]  /*d5d0*/  ISETP.LT.OR P5, PT, R81, 0x1a, P5 ;  /* 0x0000001a5100780c */ /* 0x000fe40002fa1670 */
[----:B------:R-:W-:Y:S02]  /*d5e0*/  FMNMX.FTZ R10, R48, R10, !PT ;  /* 0x0000000a300a7209 */ /* 0x000fe40007810000 */
[----:B------:R-:W-:Y:S02]  /*d5f0*/  LOP3.LUT R16, R16, 0xfffffffd, RZ, 0xc0, !PT ;  /* 0xfffffffd10107812 */ /* 0x000fe400078ec0ff */
[----:B------:R-:W-:-:S02]  /*d600*/  FMNMX.FTZ R10, R51, R10, !PT ;  /* 0x0000000a330a7209 */ /* 0x000fc40007810000 */
[----:B------:R-:W-:Y:S02]  /*d610*/  FSEL R14, R14, -INF , !P6 ;  /* 0xff8000000e0e7808 */ /* 0x000fe40007000000 */
[----:B------:R-:W-:Y:S02]  /*d620*/  FMNMX.FTZ R10, R52, R10, !PT ;  /* 0x0000000a340a7209 */ /* 0x000fe40007810000 */
[----:B------:R-:W-:Y:S02]  /*d630*/  FSEL R21, R21, -INF , !P2 ;  /* 0xff80000015157808 */ /* 0x000fe40005000000 */
[----:B------:R-:W-:Y:S02]  /*d640*/  FMNMX.FTZ R10, R57, R10, !PT ;  /* 0x0000000a390a7209 */ /* 0x000fe40007810000 */
[----:B------:R-:W-:Y:S02]  /*d650*/  FSEL R24, R24, -INF , !P3 ;  /* 0xff80000018187808 */ /* 0x000fe40005800000 */
[----:B------:R-:W-:-:S02]  /*d660*/  FMNMX.FTZ R10, R58, R10, !PT ;  /* 0x0000000a3a0a7209 */ /* 0x000fc40007810000 */
[----:B------:R-:W-:Y:S02]  /*d670*/  FSEL R27, R27, -INF , !P4 ;  /* 0xff8000001b1b7808 */ /* 0x000fe40006000000 */
[----:B------:R-:W-:Y:S02]  /*d680*/  FMNMX.FTZ R10, R61, R10, !PT ;  /* 0x0000000a3d0a7209 */ /* 0x000fe40007810000 */
[----:B------:R-:W-:Y:S02]  /*d690*/  FSEL R28, R28, -INF , !P5 ;  /* 0xff8000001c1c7808 */ /* 0x000fe40006800000 */
[C---:B------:R-:W-:Y:S02]  /*d6a0*/  ISETP.GT.AND P6, PT, R82.reuse, 0x20, P1 ;  /* 0x000000205200780c */ /* 0x040fe40000fc4270 */
[C---:B------:R-:W-:Y:S02]  /*d6b0*/  ISETP.GT.AND P2, PT, R82.reuse, 0x21, P1 ;  /* 0x000000215200780c */ /* 0x040fe40000f44270 */
[----:B------:R-:W-:-:S02]  /*d6c0*/  ISETP.GT.AND P3, PT, R82, 0x28, P1 ;  /* 0x000000285200780c */ /* 0x000fc40000f64270 */
[C---:B------:R-:W-:Y:S02]  /*d6d0*/  ISETP.GT.AND P4, PT, R82.reuse, 0x29, P1 ;  /* 0x000000295200780c */ /* 0x040fe40000f84270 */
[----:B------:R-:W-:Y:S02]  /*d6e0*/  ISETP.GT.AND P5, PT, R82, 0x30, P1 ;  /* 0x000000305200780c */ /* 0x000fe40000fa4270 */
[----:B------:R-:W-:Y:S02]  /*d6f0*/  FMNMX.FTZ R10, R62, R10, !PT ;  /* 0x0000000a3e0a7209 */ /* 0x000fe40007810000 */
[----:B------:R-:W-:Y:S02]  /*d700*/  @P0 LOP3.LUT R16, R16, 0x2, RZ, 0xfc, !PT ;  /* 0x0000000210100812 */ /* 0x000fe400078efcff */
[----:B------:R-:W-:Y:S02]  /*d710*/  ISETP.GT.AND P0, PT, R82, 0x78, P1 ;  /* 0x000000785200780c */ /* 0x000fe40000f04270 */
[----:B------:R-:W-:-:S02]  /*d720*/  ISETP.LT.OR P6, PT, R81, 0x21, P6 ;  /* 0x000000215100780c */ /* 0x000fc400037c1670 */
[C---:B------:R-:W-:Y:S02]  /*d730*/  ISETP.LT.OR P2, PT, R81.reuse, 0x22, P2 ;  /* 0x000000225100780c */ /* 0x040fe40001741670 */
[C---:B------:R-:W-:Y:S02]  /*d740*/  ISETP.LT.OR P3, PT, R81.reuse, 0x29, P3 ;  /* 0x000000295100780c */ /* 0x040fe40001f61670 */
[C---:B------:R-:W-:Y:S02]  /*d750*/  ISETP.LT.OR P4, PT, R81.reuse, 0x2a, P4 ;  /* 0x0000002a5100780c */ /* 0x040fe40002781670 */
[----:B------:R-:W-:Y:S02]  /*d760*/  ISETP.LT.OR P5, PT, R81, 0x31, P5 ;  /* 0x000000315100780c */ /* 0x000fe40002fa1670 */
[----:B------:R-:W-:Y:S02]  /*d770*/  FMNMX.FTZ R10, R65, R10, !PT ;  /* 0x0000000a410a7209 */ /* 0x000fe40007810000 */
        /* <DEDUP_REMOVED lines=11> */
[----:B------:R-:W-:Y:S02]  /*d830*/  LOP3.LUT R16, R16, 0xfffffff7, RZ, 0xc0, !PT ;  /* 0xfffffff710107812 */ /* 0x000fe400078ec0ff */
[----:B------:R-:W-:-:S02]  /*d840*/  FMNMX.FTZ R10, R69, R10, !PT ;  /* 0x0000000a450a7209 */ /* 0x000fc40007810000 */
[C---:B------:R-:W-:Y:S02]  /*d850*/  ISETP.LT.OR P6, PT, R81.reuse, 0x32, P6 ;  /* 0x000000325100780c */ /* 0x040fe400037c1670 */
[C---:B------:R-:W-:Y:S02]  /*d860*/  ISETP.LT.OR P2, PT, R81.reuse, 0x39, P2 ;  /* 0x000000395100780c */ /* 0x040fe40001741670 */
[C---:B------:R-:W-:Y:S02]  /*d870*/  ISETP.LT.OR P3, PT, R81.reuse, 0x3a, P3 ;  /* 0x0000003a5100780c */ /* 0x040fe40001f61670 */
[C---:B------:R-:W-:Y:S02]  /*d880*/  ISETP.LT.OR P4, PT, R81.reuse, 0x41, P4 ;  /* 0x000000415100780c */ /* 0x040fe40002781670 */
[----:B------:R-:W-:Y:S02]  /*d890*/  ISETP.LT.OR P5, PT, R81, 0x42, P5 ;  /* 0x000000425100780c */ /* 0x000fe40002fa1670 */
[----:B------:R-:W-:-:S02]  /*d8a0*/  @P0 LOP3.LUT R16, R16, 0x8, RZ, 0xfc, !PT ;  /* 0x0000000810100812 */ /* 0x000fc400078efcff */
[----:B------:R-:W-:Y:S02]  /*d8b0*/  ISETP.GT.AND P0, PT, R82, RZ, P1 ;  /* 0x000000ff5200720c */ /* 0x000fe40000f04270 */
        /* <DEDUP_REMOVED lines=17> */
[----:B------:R-:W-:Y:S02]  /*d9d0*/  FMNMX.FTZ R10, R75, R10, !PT ;  /* 0x0000000a4b0a7209 */ /* 0x000fe40007810000 */
[----:B------:R-:W-:Y:S02]  /*d9e0*/  LOP3.LUT R16, R16, 0xffffff7f, RZ, 0xc0, !PT ;  /* 0xffffff7f10107812 */ /* 0x000fe400078ec0ff */
        /* <DEDUP_REMOVED lines=10> */
[----:B------:R-:W-:Y:S02]  /*da90*/  ISETP.GT.AND P1, PT, R82, 0x79, P1 ;  /* 0x000000795200780c */ /* 0x000fe40000f24270 */
[----:B------:R-:W-:Y:S02]  /*daa0*/  FMNMX.FTZ R10, R80, R10, !PT ;  /* 0x0000000a500a7209 */ /* 0x000fe40007810000 */
[----:B------:R-:W-:Y:S02]  /*dab0*/  @P0 LOP3.LUT R16, R16, 0x80, RZ, 0xfc, !PT ;  /* 0x0000008010100812 */ /* 0x000fe400078efcff */
[----:B------:R-:W-:Y:S02]  /*dac0*/  FMNMX.FTZ R10, R79, R10, !PT ;  /* 0x0000000a4f0a7209 */ /* 0x000fe40007810000 */
[C---:B------:R-:W-:Y:S02]  /*dad0*/  LOP3.LUT P0, RZ, R16.reuse, 0x40000000, RZ, 0xc0, !PT ;  /* 0x4000000010ff7812 */ /* 0x040fe4000780c0ff */
[----:B------:R-:W-:Y:S01]  /*dae0*/  LOP3.LUT R16, R16, 0xffffffdf, RZ, 0xc0, !PT ;  /* 0xffffffdf10107812 */ /* 0x000fe200078ec0ff */
[----:B------:R-:W0:Y:S01]  /*daf0*/  SHFL.BFLY PT, R35, R10, 0x2, 0x1f ;  /* 0x0c401f000a237f89 */ /* 0x000e2200000e0000 */
[----:B------:R-:W-:-:S02]  /*db00*/  ISETP.LT.OR P0, PT, R81, 0x5a, P0 ;  /* 0x0000005a5100780c */ /* 0x000fc40000701670 */
[----:B------:R-:W-:Y:S02]  /*db10*/  @P1 LOP3.LUT R16, R16, 0x20, RZ, 0xfc, !PT ;  /* 0x0000002010101812 */ /* 0x000fe400078efcff */
[C---:B------:R-:W-:Y:S02]  /*db20*/  ISETP.LT.OR P6, PT, R81.reuse, 0x71, P6 ;  /* 0x000000715100780c */ /* 0x040fe400037c1670 */
[C---:B------:R-:W-:Y:S02]  /*db30*/  LOP3.LUT P1, RZ, R16.reuse, 0x2, RZ, 0xc0, !PT ;  /* 0x0000000210ff7812 */ /* 0x040fe4000782c0ff */
[----:B------:R-:W-:Y:S02]  /*db40*/  LOP3.LUT R16, R16, 0xfffffeff, RZ, 0xc0, !PT ;  /* 0xfffffeff10107812 */ /* 0x000fe400078ec0ff */
[----:B------:R-:W-:-:S03]  /*db50*/  ISETP.LT.OR P1, PT, R81, 0x72, P1 ;  /* 0x000000725100780c */ /* 0x000fc60000f21670 */
[----:B------:R-:W-:Y:S02]  /*db60*/  @P0 LOP3.LUT R16, R16, 0x100, RZ, 0xfc, !PT ;  /* 0x0000010010100812 */ /* 0x000fe400078efcff */
[C---:B------:R-:W-:Y:S02]  /*db70*/  ISETP.LT.OR P0, PT, R81.reuse, 0x61, P2 ;  /* 0x000000615100780c */ /* 0x040fe40001701670 */
[C---:B------:R-:W-:Y:S02]  /*db80*/  LOP3.LUT P2, RZ, R16.reuse, 0x8, RZ, 0xc0, !PT ;  /* 0x0000000810ff7812 */ /* 0x040fe4000784c0ff */
[----:B------:R-:W-:Y:S02]  /*db90*/  LOP3.LUT R16, R16, 0xffffffbf, RZ, 0xc0, !PT ;  /* 0xffffffbf10107812 */ /* 0x000fe400078ec0ff */
[----:B------:R-:W-:Y:S02]  /*dba0*/  ISETP.LT.OR P2, PT, R81, 0x79, P2 ;  /* 0x000000795100780c */ /* 0x000fe40001741670 */
[----:B0-----:R-:W-:-:S02]  /*dbb0*/  FMNMX.FTZ R10, R10, R35, !PT ;  /* 0x000000230a0a7209 */ /* 0x001fc40007810000 */
[----:B------:R-:W-:Y:S02]  /*dbc0*/  FSEL R72, R72, -INF , !P1 ;  /* 0xff80000048487808 */ /* 0x000fe40004800000 */
[----:B------:R-:W-:Y:S01]  /*dbd0*/  FSEL R76, R76, -INF , !P2 ;  /* 0xff8000004c4c7808 */ /* 0x000fe20005000000 */
[----:B------:R-:W0:Y:S01]  /*dbe0*/  SHFL.BFLY PT, R35, R10, 0x1, 0x1f ;  /* 0x0c201f000a237f89 */ /* 0x000e2200000e0000 */
[----:B------:R-:W-:Y:S02]  /*dbf0*/  @P0 LOP3.LUT R16, R16, 0x40, RZ, 0xfc, !PT ;  /* 0x0000004010100812 */ /* 0x000fe400078efcff */
[----:B------:R-:W-:Y:S02]  /*dc00*/  ISETP.LT.OR P0, PT, R81, 0x62, P3 ;  /* 0x000000625100780c */ /* 0x000fe40001f01670 */
[C---:B------:R-:W-:Y:S02]  /*dc10*/  LOP3.LUT P3, RZ, R16.reuse, 0x80, RZ, 0xc0, !PT ;  /* 0x0000008010ff7812 */ /* 0x040fe4000786c0ff */
[----:B------:R-:W-:-:S02]  /*dc20*/  LOP3.LUT R16, R16, 0xffffffef, RZ, 0xc0, !PT ;  /* 0xffffffef10107812 */ /* 0x000fc400078ec0ff */
[----:B------:R-:W-:-:S04]  /*dc30*/  ISETP.LT.OR P3, PT, R81, 0x1, P3 ;  /* 0x000000015100780c */ /* 0x000fc80001f61670 */
[----:B------:R-:W-:-:S03]  /*dc40*/  FSEL R9, R9, -INF , !P3 ;  /* 0xff80000009097808 */ /* 0x000fc60005800000 */
[----:B------:R-:W-:Y:S02]  /*dc50*/  @P0 LOP3.LUT R16, R16, 0x10, RZ, 0xfc, !PT ;  /* 0x0000001010100812 */ /* 0x000fe400078efcff */
[C---:B------:R-:W-:Y:S02]  /*dc60*/  ISETP.LT.OR P0, PT, R81.reuse, 0x69, P4 ;  /* 0x000000695100780c */ /* 0x040fe40002701670 */
[C---:B------:R-:W-:Y:S02]  /*dc70*/  LOP3.LUT P4, RZ, R16.reuse, 0x20, RZ, 0xc0, !PT ;  /* 0x0000002010ff7812 */ /* 0x040fe4000788c0ff */
[----:B------:R-:W-:Y:S02]  /*dc80*/  LOP3.LUT R16, R16, 0xfffffffb, RZ, 0xc0, !PT ;  /* 0xfffffffb10107812 */ /* 0x000fe400078ec0ff */
[----:B0-----:R-:W-:Y:S02]  /*dc90*/  FMNMX.FTZ R10, R10, R35, !PT ;  /* 0x000000230a0a7209 */ /* 0x001fe40007810000 */
[----:B------:R-:W-:-:S04]  /*dca0*/  ISETP.LT.OR P4, PT, R81, 0x7a, P4 ;  /* 0x0000007a5100780c */ /* 0x000fc80002781670 */
[----:B------:R-:W-:Y:S02]  /*dcb0*/  FSEL R77, R77, -INF , !P4 ;  /* 0xff8000004d4d7808 */ /* 0x000fe40006000000 */
[----:B------:R-:W-:Y:S02]  /*dcc0*/  @P0 LOP3.LUT R16, R16, 0x4, RZ, 0xfc, !PT ;  /* 0x0000000410100812 */ /* 0x000fe400078efcff */
[----:B------:R-:W-:Y:S02]  /*dcd0*/  ISETP.LT.OR P0, PT, R81, 0x6a, P5 ;  /* 0x0000006a5100780c */ /* 0x000fe40002f01670 */
[----:B------:R-:W-:Y:S02]  /*dce0*/  FSETP.NEU.FTZ.AND P5, PT, R10, -INF , PT ;  /* 0xff8000000a00780b */ /* 0x000fe40003fbd000 */
[----:B------:R-:W-:Y:S02]  /*dcf0*/  LOP3.LUT R16, R16, 0xefffffff, RZ, 0xc0, !PT ;  /* 0xefffffff10107812 */ /* 0x000fe400078ec0ff */
[----:B------:R-:W-:-:S05]  /*dd00*/  FSEL R35, R10, RZ, P5 ;  /* 0x000000ff0a237208 */ /* 0x000fca0002800000 */
[----:B------:R-:W-:Y:S01]  /*dd10*/  FADD.FTZ R5, -R35, R5 ;  /* 0x0000000523057221 */ /* 0x000fe20000010100 */
[----:B------:R-:W-:Y:S01]  /*dd20*/  IMAD.U32 R35, RZ, RZ, UR6 ;  /* 0x00000006ff237e24 */ /* 0x000fe2000f8e00ff */
[----:B------:R-:W-:Y:S02]  /*dd30*/  @P0 LOP3.LUT R16, R16, 0x10000000, RZ, 0xfc, !PT ;  /* 0x1000000010100812 */ /* 0x000fe400078efcff */
[----:B------:R-:W-:Y:S01]  /*dd40*/  FMUL.FTZ R5, R5, UR6 ;  /* 0x0000000605057c20 */ /* 0x000fe20008410000 */
[----:B------:R-:W-:Y:S01]  /*dd50*/  FFMA.FTZ R35, R10, R35, -8 ;  /* 0xc10000000a237423 */ /* 0x000fe20000010023 */
[----:B------:R-:W-:-:S04]  /*dd60*/  LOP3.LUT R16, R16, 0xdfffffff, RZ, 0xc0, !PT ;  /* 0xdfffffff10107812 */ /* 0x000fc800078ec0ff */
[----:B------:R-:W-:Y:S01]  /*dd70*/  FSEL R74, R35, RZ, P5 ;  /* 0x000000ff234a7208 */ /* 0x000fe20002800000 */
[----:B------:R-:W-:Y:S01]  /*dd80*/  MUFU.EX2 R5, R5 ;  /* 0x0000000500057308 */ /* 0x000fe20000000800 */
[----:B------:R-:W-:Y:S02]  /*dd90*/  FMNMX.FTZ R35, R9, R4, !PT ;  /* 0x0000000409237209 */ /* 0x000fe40007810000 */
[----:B------:R-:W-:Y:S01]  /*dda0*/  @P6 LOP3.LUT R16, R16, 0x20000000, RZ, 0xfc, !PT ;  /* 0x2000000010106812 */ /* 0x000fe200078efcff */
[----:B------:R-:W-:-:S01]  /*ddb0*/  FFMA.FTZ R7, R7, UR6, -R74 ;  /* 0x0000000607077c23 */ /* 0x000fc2000801084a */
[----:B------:R-:W-:Y:S01]  /*ddc0*/  FMNMX.FTZ R35, R34, R35, !PT ;  /* 0x0000002322237209 */ /* 0x000fe20007810000 */
[----:B------:R-:W-:-:S01]  /*ddd0*/  FFMA.FTZ R8, R8, UR6, -R74 ;  /* 0x0000000608087c23 */ /* 0x000fc2000801084a */
[----:B------:R-:W-:Y:S01]  /*dde0*/  LOP3.LUT P6, RZ, R16, 0x100, RZ, 0xc0, !PT ;  /* 0x0000010010ff7812 */ /* 0x000fe200078cc0ff */
[----:B------:R-:W-:-:S01]  /*ddf0*/  FFMA.FTZ R11, R11, UR6, -R74 ;  /* 0x000000060b0b7c23 */ /* 0x000fc2000801084a */
[----:B------:R-:W-:Y:S01]  /*de00*/  FMNMX.FTZ R35, R13, R35, !PT ;  /* 0x000000230d237209 */ /* 0x000fe20007810000 */
[----:B------:R-:W-:-:S01]  /*de10*/  FFMA.FTZ R12, R12, UR6, -R74 ;  /* 0x000000060c0c7c23 */ /* 0x000fc2000801084a */
[----:B------:R-:W-:Y:S01]  /*de20*/  LOP3.LUT P0, RZ, R16, 0x40, RZ, 0xc0, !PT ;  /* 0x0000004010ff7812 */ /* 0x000fe2000780c0ff */
[----:B------:R-:W-:-:S01]  /*de30*/  FFMA.FTZ R15, R15, UR6, -R74 ;  /* 0x000000060f0f7c23 */ /* 0x000fc2000801084a */
[----:B------:R-:W-:Y:S01]  /*de40*/  FMNMX.FTZ R35, R14, R35, !PT ;  /* 0x000000230e237209 */ /* 0x000fe20007810000 */
[----:B------:R-:W-:-:S01]  /*de50*/  FFMA.FTZ R20, R20, UR6, -R74 ;  /* 0x0000000614147c23 */ /* 0x000fc2000801084a */
[----:B------:R-:W-:Y:S01]  /*de60*/  FSEL R60, R60, -INF , !P6 ;  /* 0xff8000003c3c7808 */ /* 0x000fe20007000000 */
        /* <DEDUP_REMOVED lines=44> */
[----:B------:R-:W-:-:S01]  /*e130*/  FFMA.FTZ R80, R80, UR6, -R74 ;  /* 0x0000000650507c23 */ /* 0x000fc2000801084a */
[----:B------:R-:W-:Y:S01]  /*e140*/  FMNMX.FTZ R35, R46, R35, !PT ;  /* 0x000000232e237209 */ /* 0x000fe20007810000 */
[----:B------:R-:W-:-:S01]  /*e150*/  FFMA.FTZ R74, R79, UR6, -R74 ;  /* 0x000000064f4a7c23 */ /* 0x000fc2000801084a */
[----:B------:R-:W-:Y:S01]  /*e160*/  MUFU.EX2 R8, R8 ;  /* 0x0000000800087308 */ /* 0x000fe20000000800 */
[----:B------:R-:W-:-:S02]  /*e170*/  LOP3.LUT P0, RZ, R16, 0x8000000, RZ, 0xc0, !PT ;  /* 0x0800000010ff7812 */ /* 0x000fc4000780c0ff */
[----:B------:R-:W-:-:S04]  /*e180*/  FMNMX.FTZ R35, R49, R35, !PT ;  /* 0x0000002331237209 */ /* 0x000fc80007810000 */
[----:B------:R-:W-:Y:S01]  /*e190*/  FMNMX.FTZ R35, R50, R35, !PT ;  /* 0x0000002332237209 */ /* 0x000fe20007810000 */
[----:B------:R-:W-:Y:S03]  /*e1a0*/  MUFU.EX2 R11, R11 ;  /* 0x0000000b000b7308 */ /* 0x000fe60000000800 */
        /* <DEDUP_REMOVED lines=20> */
[----:B------:R-:W-:Y:S04]  /*e2f0*/  MUFU.EX2 R30, R30 ;  /* 0x0000001e001e7308 */ /* 0x000fe80000000800 */
[----:B------:R-:W0:Y:S04]  /*e300*/  SHFL.BFLY PT, R79, R78, 0x2, 0x1f ;  /* 0x0c401f004e4f7f89 */ /* 0x000e2800000e0000 */
[----:B------:R-:W1:Y:S08]  /*e310*/  MUFU.EX2 R35, R7 ;  /* 0x0000000700237308 */ /* 0x000e700000000800 */
[----:B------:R-:W-:Y:S08]  /*e320*/  MUFU.EX2 R33, R33 ;  /* 0x0000002100217308 */ /* 0x000ff00000000800 */
[----:B------:R-:W-:Y:S01]  /*e330*/  MUFU.EX2 R36, R36 ;  /* 0x0000002400247308 */ /* 0x000fe20000000800 */
[----:B-1----:R-:W-:-:S01]  /*e340*/  FFMA.FTZ R3, R5, R3, R35 ;  /* 0x0000000305037223 */ /* 0x002fc20000010023 */
[----:B0-----:R-:W-:-:S03]  /*e350*/  FMNMX.FTZ R79, R78, R79, !PT ;  /* 0x0000004f4e4f7209 */ /* 0x001fc60007810000 */
[----:B------:R-:W-:-:S03]  /*e360*/  FADD.FTZ R3, R8, R3 ;  /* 0x0000000308037221 */ /* 0x000fc60000010000 */
[----:B------:R-:W-:Y:S01]  /*e370*/  MUFU.EX2 R39, R39 ;  /* 0x0000002700277308 */ /* 0x000fe20000000800 */
[----:B------:R-:W0:Y:S07]  /*e380*/  SHFL.BFLY PT, R7, R79, 0x1, 0x1f ;  /* 0x0c201f004f077f89 */ /* 0x000e2e00000e0000 */
[----:B------:R-:W-:Y:S08]  /*e390*/  MUFU.EX2 R40, R40 ;  /* 0x0000002800287308 */ /* 0x000ff00000000800 */
[----:B------:R-:W-:Y:S08]  /*e3a0*/  MUFU.EX2 R43, R43 ;  /* 0x0000002b002b7308 */ /* 0x000ff00000000800 */
[----:B------:R-:W-:Y:S01]  /*e3b0*/  MUFU.EX2 R44, R44 ;  /* 0x0000002c002c7308 */ /* 0x000fe20000000800 */
[----:B0-----:R-:W-:-:S04]  /*e3c0*/  FMNMX.FTZ R7, R79, R7, !PT ;  /* 0x000000074f077209 */ /* 0x001fc80007810000 */
[----:B------:R-:W-:-:S03]  /*e3d0*/  FSETP.NEU.FTZ.AND P1, PT, R7, -INF , PT ;  /* 0xff8000000700780b */ /* 0x000fc60003f3d000 */
[----:B------:R-:W-:Y:S01]  /*e3e0*/  MUFU.EX2 R47, R47 ;  /* 0x0000002f002f7308 */ /* 0x000fe20000000800 */
[----:B------:R-:W-:-:S05]  /*e3f0*/  FSEL R78, R7, RZ, P1 ;  /* 0x000000ff074e7208 */ /* 0x000fca0000800000 */
[----:B------:R-:W-:Y:S01]  /*e400*/  FADD.FTZ R4, -R78, R4 ;  /* 0x000000044e047221 */ /* 0x000fe20000010100 */
[----:B------:R-:W-:Y:S01]  /*e410*/  IMAD.U32 R78, RZ, RZ, UR6 ;  /* 0x00000006ff4e7e24 */ /* 0x000fe2000f8e00ff */
[----:B------:R-:W-:Y:S02]  /*e420*/  MUFU.EX2 R48, R48 ;  /* 0x0000003000307308 */ /* 0x000fe40000000800 */
[----:B------:R-:W-:Y:S01]  /*e430*/  FMUL.FTZ R4, R4, UR6 ;  /* 0x0000000604047c20 */ /* 0x000fe20008410000 */
[----:B------:R-:W-:-:S05]  /*e440*/  FFMA.FTZ R78, R7, R78, -8 ;  /* 0xc1000000074e7423 */ /* 0x000fca000001004e */
[----:B------:R-:W-:Y:S01]  /*e450*/  FSEL R78, R78, RZ, P1 ;  /* 0x000000ff4e4e7208 */ /* 0x000fe20000800000 */
[----:B------:R-:W-:Y:S04]  /*e460*/  MUFU.EX2 R4, R4 ;  /* 0x0000000400047308 */ /* 0x000fe80000000800 */
[----:B------:R-:W-:-:S01]  /*e470*/  FFMA.FTZ R9, R9, UR6, -R78 ;  /* 0x0000000609097c23 */ /* 0x000fc2000801084e */
[--C-:B------:R-:W-:Y:S01]  /*e480*/  FFMA.FTZ R34, R34, UR6, -R78.reuse ;  /* 0x0000000622227c23 */ /* 0x100fe2000801084e */
[----:B------:R-:W-:-:S01]  /*e490*/  FFMA.FTZ R13, R13, UR6, -R78 ;  /* 0x000000060d0d7c23 */ /* 0x000fc2000801084e */
[--C-:B------:R-:W-:Y:S01]  /*e4a0*/  FFMA.FTZ R14, R14, UR6, -R78.reuse ;  /* 0x000000060e0e7c23 */ /* 0x100fe2000801084e */
[----:B------:R-:W-:-:S01]  /*e4b0*/  FFMA.FTZ R21, R21, UR6, -R78 ;  /* 0x0000000615157c23 */ /* 0x000fc2000801084e */
[--C-:B------:R-:W-:Y:S01]  /*e4c0*/  FFMA.FTZ R24, R24, UR6, -R78.reuse ;  /* 0x0000000618187c23 */ /* 0x100fe2000801084e */
        /* <DEDUP_REMOVED lines=30> */
[----:B------:R-:W-:Y:S01]  /*e6b0*/  FFMA.FTZ R77, R77, UR6, -R78 ;  /* 0x000000064d4d7c23 */ /* 0x000fe2000801084e */
[----:B-1----:R-:W-:-:S01]  /*e6c0*/  FADD.FTZ R78, R34, R2 ;  /* 0x00000002224e7221 */ /* 0x002fc20000010000 */
[----:B------:R-:W1:Y:S01]  /*e6d0*/  MUFU.EX2 R21, R21 ;  /* 0x0000001500157308 */ /* 0x000e620000000800 */
[----:B------:R-:W-:-:S02]  /*e6e0*/  FADD.FTZ R2, R11, R3 ;  /* 0x000000030b027221 */ /* 0x000fc40000010000 */
[----:B--2---:R-:W-:Y:S02]  /*e6f0*/  FADD.FTZ R3, R13, R78 ;  /* 0x0000004e0d037221 */ /* 0x004fe40000010000 */
[----:B------:R-:W-:-:S03]  /*e700*/  FADD.FTZ R2, R12, R2 ;  /* 0x000000020c027221 */ /* 0x000fc60000010000 */
[----:B------:R-:W2:Y:S01]  /*e710*/  MUFU.EX2 R24, R24 ;  /* 0x0000001800187308 */ /* 0x000ea20000000800 */
[----:B0-----:R-:W-:-:S01]  /*e720*/  FADD.FTZ R3, R14, R3 ;  /* 0x000000030e037221 */ /* 0x001fc20000010000 */
[----:B------:R-:W-:-:S04]  /*e730*/  FADD.FTZ R2, R15, R2 ;  /* 0x000000020f027221 */ /* 0x000fc80000010000 */
        /* <DEDUP_REMOVED lines=97> */
.L_x_1052:
        /* <DEDUP_REMOVED lines=91> */
.L_x_1034:
[----:B------:R-:W-:Y:S06]  /*f300*/  BAR.ARV 0x8, 0x200 ;  /* 0x0208000000007b1d */ /* 0x000fec0000002000 */
[----:B------:R-:W-:Y:S05]  /*f310*/  @!P0 BRA `(.L_x_1054) ;  /* 0x0000000000048947 */ /* 0x000fea0003800000 */
[----:B------:R-:W-:Y:S01]  /*f320*/  BPT.TRAP 0x1 ;  /* 0x000000040000795c */ /* 0x000fe20000300000 */
.L_x_1054:
[----:B------:R-:W-:Y:S01]  /*f330*/  ULEA UR14, UR47, UR46, 0x3 ;  /* 0x0000002e2f0e7291 */ /* 0x000fe2000f8e183f */
[----:B------:R-:W-:-:S05]  /*f340*/  IMAD.U32 R0, RZ, RZ, UR48 ;  /* 0x00000030ff007e24 */ /* 0x000fca000f8e00ff */
[----:B------:R-:W-:-:S04]  /*f350*/  SHF.L.U32 R0, R0, 0x1f, RZ ;  /* 0x0000001f00007819 */ /* 0x000fc800000006ff */
[----:B------:R0:W1:Y:S01]  /*f360*/  SYNCS.PHASECHK.TRANS64.TRYWAIT P1, [UR14+0x19c50], R0 ;  /* 0x019c5000ff0075a7 */ /* 0x000062000802014e */
[----:B------:R-:W-:Y:S05]  /*f370*/  @!P0 BRA `(.L_x_1055) ;  /* 0x0000000000048947 */ /* 0x000fea0003800000 */
[----:B------:R-:W-:Y:S01]  /*f380*/  BPT.TRAP 0x1 ;  /* 0x000000040000795c */ /* 0x000fe20000300000 */
.L_x_1055:
[----:B-1----:R-:W-:Y:S05]  /*f390*/  @P1 BRA `(.L_x_1056) ;  /* 0x0000000000081947 */ /* 0x002fea0003800000 */
[----:B------:R-:W1:Y:S02]  /*f3a0*/  SYNCS.PHASECHK.TRANS64.TRYWAIT P1, [UR14+0x19c50], R0 ;  /* 0x019c5000ff0075a7 */ /* 0x000e64000802014e */
[----:B-1----:R-:W-:Y:S05]  /*f3b0*/  @!P1 BRA `(.L_x_1057) ;  /* 0x000000a8009c9947 */ /* 0x002fea0003800000 */
.L_x_1056:
[----:B------:R-:W-:Y:S01]  /*f3c0*/  ULDC.64 UR4, c[0x0][0x9a0] ;  /* 0x0002680000047ab9 */ /* 0x000fe20000000a00 */
[----:B------:R-:W-:Y:S01]  /*f3d0*/  UIADD3 UR46, UR46, 0x3000, URZ ;  /* 0x000030002e2e7890 */ /* 0x000fe2000fffe03f */
[----:B------:R-:W-:Y:S01]  /*f3e0*/  WARPGROUP.ARRIVE ;  /* 0x00000000000079c5 */ /* 0x000fe20000000000 */
[----:B------:R-:W-:Y:S01]  /*f3f0*/  UISETP.NE.U32.AND UP0, UPT, UR4, URZ, UPT ;  /* 0x0000003f0400728c */ /* 0x000fe2000bf05070 */
[----:B------:R-:W-:Y:S01]  /*f400*/  IMAD.MOV.U32 R6, RZ, RZ, 0x3f800000 ;  /* 0x3f800000ff067424 */ /* 0x000fe200078e00ff */
[----:B------:R-:W-:Y:S02]  /*f410*/  USHF.R.U32.HI UR46, URZ, 0x4, UR46 ;  /* 0x000000043f2e7899 */ /* 0x000fe4000801162e */
[----:B------:R-:W-:Y:S02]  /*f420*/  UISETP.NE.AND.EX UP0, UPT, UR5, URZ, UPT, UP0 ;  /* 0x0000003f0500728c */ /* 0x000fe4000bf05300 */
[----:B------:R-:W-:-:S04]  /*f430*/  ULOP3.LUT UR46, UR46, 0x3fff, URZ, 0xc0, !UPT ;  /* 0x00003fff2e2e7892 */ /* 0x000fc8000f8ec03f */
[----:B------:R-:W-:Y:S01]  /*f440*/  ULOP3.LUT UR46, UR46, 0x10000, URZ, 0xfc, !UPT ;  /* 0x000100002e2e7892 */ /* 0x000fe2000f8efc3f */
[----:B------:R-:W-:-:S04]  /*f450*/  PLOP3.LUT P1, PT, PT, PT, UP0, 0x80, 0x0 ;  /* 0x000000000000781c */ /* 0x000fc80003f2f008 */
[----:B------:R-:W-:Y:S01]  /*f460*/  @UP0 USHF.R.S32.HI UR7, URZ, 0x1f, UR51 ;  /* 0x0000001f3f070899 */ /* 0x000fe20008011433 */
[----:B------:R-:W-:Y:S01]  /*f470*/  @UP0 ULDC.64 UR10, c[0x0][0x9c8] ;  /* 0x00027200000a0ab9 */ /* 0x000fe20000000a00 */
[----:B------:R-:W-:Y:S02]  /*f480*/  @UP0 ULDC.64 UR12, c[0x0][0x9d0] ;  /* 0x00027400000c0ab9 */ /* 0x000fe40000000a00 */
[----:B------:R-:W-:Y:S02]  /*f490*/  @UP0 UIMAD UR7, UR7, UR10, URZ ;  /* 0x0000000a070702a4 */ /* 0x000fe4000f8e023f */
[----:B------:R-:W-:Y:S02]  /*f4a0*/  @UP0 UIMAD.WIDE.U32 UR8, UR51, UR10, URZ ;  /* 0x0000000a330802a5 */ /* 0x000fe4000f8e003f */
[----:B------:R-:W-:Y:S02]  /*f4b0*/  @UP0 UIMAD UR10, UR51, UR11, UR7 ;  /* 0x0000000b330a02a4 */ /* 0x000fe4000f8e0207 */
[----:B------:R-:W-:-:S02]  /*f4c0*/  UIMAD UR7, UR47, 0x300, UR46 ;  /* 0x000003002f0778a4 */ /* 0x000fc4000f8e022e */
[----:B------:R-:W-:Y:S01]  /*f4d0*/  @UP0 UIADD3 UR9, UR9, UR10, URZ ;  /* 0x0000000a09090290 */ /* 0x000fe2000fffe03f */
[----:B------:R-:W-:-:S03]  /*f4e0*/  UMOV UR11, 0x40000040 ;  /* 0x40000040000b7882 */ /* 0x000fc60000000000 */
[----:B------:R-:W-:Y:S01]  /*f4f0*/  @UP0 UIMAD.WIDE.U32 UR8, UR37, UR12, UR8 ;  /* 0x0000000c250802a5 */ /* 0x000fe2000f8e0008 */
[----:B------:R-:W-:-:S08]  /*f500*/  UMOV UR10, UR7 ;  /* 0x00000007000a7c82 */ /* 0x000fd00008000000 */
[----:B------:R-:W-:Y:S01]  /*f510*/  QGMMA.64x96x32.F32.E4M3.E4M3 R88, R148, gdesc[UR8], R88, gsb0 ;  /* 0x0160000894587df3 */ /* 0x000fe20008000858 */
[----:B------:R-:W-:Y:S02]  /*f520*/  @UP0 UIMAD UR9, UR37, UR13, UR9 ;  /* 0x0000000d250902a4 */ /* 0x000fe4000f8e0209 */
[----:B------:R-:W-:-:S04]  /*f530*/  @UP0 ULEA UR4, UP1, UR8, UR4, 0x2 ;  /* 0x0000000408040291 */ /* 0x000fc8000f82103f */
[----:B------:R-:W-:Y:S02]  /*f540*/  @UP0 ULEA.HI.X UR5, UR8, UR5, UR9, 0x2, UP1 ;  /* 0x0000000508050291 */ /* 0x000fe400088f1409 */
[----:B------:R-:W-:-:S04]  /*f550*/  IMAD.U32 R4, RZ, RZ, UR4 ;  /* 0x00000004ff047e24 */ /* 0x000fc8000f8e00ff */
[----:B-1----:R-:W-:-:S05]  /*f560*/  IMAD.U32 R5, RZ, RZ, UR5 ;  /* 0x00000005ff057e24 */ /* 0x002fca000f8e00ff */
        /* <DEDUP_REMOVED lines=8> */
[----:B0-----:R-:W0:Y:S01]  /*f5f0*/  SHFL.BFLY PT, R0, R3, 0x2, 0x1f ;  /* 0x0c401f0003007f89 */ /* 0x001e2200000e0000 */
[----:B------:R-:W-:-:S03]  /*f600*/  UIADD3 UR4, UR7, 0x6, URZ ;  /* 0x0000000607047890 */ /* 0x000fc6000fffe03f */
[----:B------:R-:W3:Y:S01]  /*f610*/  SHFL.BFLY PT, R9, R2, 0x2, 0x1f ;  /* 0x0c401f0002097f89 */ /* 0x000ee200000e0000 */
[----:B------:R-:W-:Y:S02]  /*f620*/  WARPGROUP.DEPBAR.LE gsb0, 0x0 ;  /* 0x00008000000079c5 */ /* 0x000fe40000010000 */
[----:B------:R-:W-:-:S06]  /*f630*/  WARPGROUP.ARRIVE ;  /* 0x00000000000079c5 */ /* 0x000fcc0000000000 */
[----:B------:R-:W-:Y:S01]  /*f640*/  QGMMA.64x96x32.F32.E4M3.E4M3 R88, R140, gdesc[UR8], R88, gsb0 ;  /* 0x016000088c587df3 */ /* 0x000fe20008000858 */
[----:B------:R-:W-:Y:S01]  /*f650*/  UMOV UR10, UR4 ;  /* 0x00000004000a7c82 */ /* 0x000fe20008000000 */
[----:B------:R-:W-:Y:S01]  /*f660*/  UMOV UR11, 0x40000040 ;  /* 0x40000040000b7882 */ /* 0x000fe20000000000 */
[----:B0-----:R-:W-:-:S01]  /*f670*/  FADD.FTZ R0, R0, R3 ;  /* 0x0000000300007221 */ /* 0x001fc20000010000 */
[----:B---3--:R-:W-:-:S04]  /*f680*/  FADD.FTZ R9, R9, R2 ;  /* 0x0000000209097221 */ /* 0x008fc80000010000 */
[----:B-1----:R-:W0:Y:S04]  /*f690*/  SHFL.BFLY PT, R5, R0, 0x1, 0x1f ;  /* 0x0c201f0000057f89 */ /* 0x002e2800000e0000 */
[----:B------:R-:W1:Y:S01]  /*f6a0*/  SHFL.BFLY PT, R4, R9, 0x1, 0x1f ;  /* 0x0c201f0009047f89 */ /* 0x000e6200000e0000 */
        /* <DEDUP_REMOVED lines=24> */
[----:B--2---:R-:W-:Y:S01]  /*f830*/  FMUL.FTZ R3, R3, R6 ;  /* 0x0000000603037220 */ /* 0x004fe20000410000 */
[----:B------:R-:W-:Y:S02]  /*f840*/  IMAD.MOV.U32 R2, RZ, RZ, -0x800000 ;  /* 0xff800000ff027424 */ /* 0x000fe400078e00ff */
[----:B------:R-:W-:Y:S01]  /*f850*/  @P2 FFMA.FTZ R0, R5, R10, R4 ;  /* 0x0000000a05002223 */ /* 0x000fe20000010004 */
[----:B------:R-:W-:-:S01]  /*f860*/  @P3 FFMA.FTZ R2, R15, R7, R8 ;  /* 0x000000070f023223 */ /* 0x000fc20000010008 */
[----:B---3--:R-:W-:Y:S01]  /*f870*/  FMUL.FTZ R6, R9, R6 ;  /* 0x0000000609067220 */ /* 0x008fe20000410000 */
[----:B------:R-:W-:-:S02]  /*f880*/  WARPGROUP.DEPBAR.LE gsb0, 0x0 ;  /* 0x00008000000079c5 */ /* 0x000fc40000010000 */
[----:B------:R-:W-:Y:S05]  /*f890*/  @!P0 BRA `(.L_x_1058) ;  /* 0x0000000000048947 */ /* 0x000fea0003800000 */
[----:B------:R-:W-:Y:S01]  /*f8a0*/  BPT.TRAP 0x1 ;  /* 0x000000040000795c */ /* 0x000fe20000300000 */
.L_x_1058:
        /* <DEDUP_REMOVED lines=14> */
[----:B------:R-:W-:Y:S01]  /*f990*/  USEL UR4, URZ, 0x1, UP0 ;  /* 0x000000013f047887 */ /* 0x000fe20008000000 */
        /* <DEDUP_REMOVED lines=39> */
[----:B------:R-:W-:Y:S01]  /*fc10*/  FMUL.FTZ R131, R131, R6 ;  /* 0x0000000683837220 */ /* 0x000fe20000410000 */
[----:B------:R-:W-:-:S02]  /*fc20*/  UIADD3 UR49, UR49, 0x1, URZ ;  /* 0x0000000131317890 */ /* 0x000fc4000fffe03f */
[----:B------:R-:W-:Y:S02]  /*fc30*/  USEL UR47, UR47, URZ, UP0 ;  /* 0x0000003f2f2f7287 */ /* 0x000fe40008000000 */
[----:B------:R-:W-:-:S12]  /*fc40*/  ULOP3.LUT UR48, UR48, UR4, URZ, 0x3c, !UPT ;  /* 0x0000000430307292 */ /* 0x000fd8000f8e3c3f */
.L_x_980:
        /* <DEDUP_REMOVED lines=9> */
[----:B------:R-:W-:Y:S02]  /*fce0*/  R2UR UR5, R6 ;  /* 0x00000000060572ca */ /* 0x000fe400000e0000 */
[----:B------:R-:W-:Y:S01]  /*fcf0*/  R2UR UR51, R7 ;  /* 0x00000000073372ca */ /* 0x000fe200000e0000 */
[----:B------:R-:W-:Y:S06]  /*fd00*/  BAR.ARV 0x4, 0x200 ;  /* 0x0108000000007b1d */ /* 0x000fec0000002000 */
[----:B------:R-:W-:Y:S08]  /*fd10*/  @P0 BRA `(.L_x_1060) ;  /* 0x0000002400f00947 */ /* 0x000ff00003800000 */
[----:B------:R-:W0:Y:S01]  /*fd20*/  S2R R31, SR_TID.X ;  /* 0x00000000001f7919 */ /* 0x000e220000002100 */
[----:B------:R-:W-:Y:S01]  /*fd30*/  ULDC.64 UR8, c[0x4][0x38] ;  /* 0x01000e0000087ab9 */ /* 0x000fe20000000a00 */
[----:B------:R-:W-:Y:S01]  /*fd40*/  ULDC.64 UR10, c[0x0][0xc00] ;  /* 0x00030000000a7ab9 */ /* 0x000fe20000000a00 */
[----:B0-----:R-:W-:-:S05]  /*fd50*/  IMAD.SHL.U32 R4, R31, 0x4, RZ ;  /* 0x000000041f047824 */ /* 0x001fca00078e00ff */
[----:B------:R-:W-:Y:S01]  /*fd60*/  LOP3.LUT R4, R4, 0xc, RZ, 0xc0, !PT ;  /* 0x0000000c04047812 */ /* 0x000fe200078ec0ff */
[----:B------:R-:W-:Y:S03]  /*fd70*/  BAR.SYNC.DEFER_BLOCKING 0x1, 0x180 ;  /* 0x0046000000007b1d */ /* 0x000fe60000010000 */
[----:B------:R-:W-:-:S05]  /*fd80*/  IADD3 R4, P0, R4, UR8, RZ ;  /* 0x0000000804047c10 */ /* 0x000fca000ff1e0ff */
[----:B------:R-:W-:Y:S01]  /*fd90*/  IMAD.X R5, RZ, RZ, UR9, P0 ;  /* 0x00000009ff057e24 */ /* 0x000fe200080e06ff */
[----:B------:R-:W-:-:S04]  /*fda0*/  ULDC.64 UR8, c[0x0][0xc00] ;  /* 0x0003000000087ab9 */ /* 0x000fc80000000a00 */
[----:B------:R0:W2:Y:S01]  /*fdb0*/  LDG.E.CONSTANT R14, desc[UR54][R4.64] ;  /* 0x00000036040e7981 */ /* 0x0000a2000c1e9900 */
[----:B------:R-:W-:-:S03]  /*fdc0*/  LOP3.LUT P0, R6, R31, 0x3, RZ, 0xc0, !PT ;  /* 0x000000031f067812 */ /* 0x000fc6000780c0ff */
[----:B------:R-:W3:Y:S01]  /*fdd0*/  LDL R5, [R1+0x24] ;  /* 0x0000240001057983 */ /* 0x000ee20000100800 */
[----:B------:R-:W-:Y:S01]  /*fde0*/  ISETP.EQ.OR P0, PT, R6, 0x3, !P0 ;  /* 0x000000030600780c */ /* 0x000fe20004702670 */
[----:B------:R-:W-:Y:S01]  /*fdf0*/  UIMAD.WIDE UR8, UR39, 0x4, UR8 ;  /* 0x00000004270878a5 */ /* 0x000fe2000f8e0208 */
[----:B0-----:R-:W0:Y:S02]  /*fe00*/  S2R R4, SR_SWINHI ;  /* 0x0000000000047919 */ /* 0x001e240000002f00 */
        /* <DEDUP_REMOVED lines=17> */
[----:B0-----:R-:W-:Y:S02]  /*ff20*/  MOV R21, R4 ;  /* 0x0000000400157202 */ /* 0x001fe40000000f00 */
        /* <DEDUP_REMOVED lines=31> */
[----:B------:R-:W-:Y:S01]  /*10120*/  SEL R130, R131, R130, P0 ;  /* 0x0000008283827207 */ /* 0x000fe20000000000 */
[----:B--2---:R-:W-:Y:S04]  /*10130*/  SHFL.IDX PT, R50, R47, R14, 0x1c1f ;  /* 0x001c1f0e2f327589 */ /* 0x004fe800000e0000 */
[----:B------:R-:W-:Y:S04]  /*10140*/  SHFL.IDX PT, R63, R63, R14, 0x1c1f ;  /* 0x001c1f0e3f3f7589 */ /* 0x000fe800000e0000 */
[----:B------:R-:W-:Y:S01]  /*10150*/  SHFL.IDX PT, R65, R65, R14, 0x1c1f ;  /* 0x001c1f0e41417589 */ /* 0x000fe200000e0000 */
[----:B---3--:R-:W-:-:S03]  /*10160*/  IMAD.WIDE R10, R5, 0x2, R20 ;  /* 0x00000002050a7825 */ /* 0x008fc600078e0214 */
[----:B------:R-:W-:Y:S01]  /*10170*/  SHFL.IDX PT, R56, R67, R14, 0x1c1f ;  /* 0x001c1f0e43387589 */ /* 0x000fe200000e0000 */
[----:B------:R-:W-:-:S03]  /*10180*/  IADD3 R77, P5, R10, 0x20, RZ ;  /* 0x000000200a4d7810 */ /* 0x000fc60007fbe0ff */
[----:B------:R-:W-:Y:S01]  /*10190*/  SHFL.IDX PT, R43, R43, R14, 0x1c1f ;  /* 0x001c1f0e2b2b7589 */ /* 0x000fe200000e0000 */
[C---:B------:R-:W-:Y:S02]  /*101a0*/  IADD3 R91, P4, R10.reuse, 0x3000, RZ ;  /* 0x000030000a5b7810 */ /* 0x040fe40007f9e0ff */
[----:B------:R-:W-:Y:S01]  /*101b0*/  LOP3.LUT R4, R77, 0x180, RZ, 0xc0, !PT ;  /* 0x000001804d047812 */ /* 0x000fe200078ec0ff */
[--C-:B------:R-:W-:Y:S01]  /*101c0*/  IMAD.X R13, RZ, RZ, R11.reuse, P5 ;  /* 0x000000ffff0d7224 */ /* 0x100fe200028e060b */
[----:B------:R-:W-:Y:S01]  /*101d0*/  IADD3 R93, P3, R10, 0x3020, RZ ;  /* 0x000030200a5d7810 */ /* 0x000fe20007f7e0ff */
[--C-:B------:R-:W-:Y:S01]  /*101e0*/  IMAD.X R9, RZ, RZ, R11.reuse, P4 ;  /* 0x000000ffff097224 */ /* 0x100fe200020e060b */
[----:B------:R-:W-:Y:S01]  /*101f0*/  SHF.R.U64 R4, R4, 0x3, RZ ;  /* 0x0000000304047819 */ /* 0x000fe200000012ff */
[----:B------:R-:W-:Y:S01]  /*10200*/  SHFL.IDX PT, R58, R51, R14, 0x1c1f ;  /* 0x001c1f0e333a7589 */ /* 0x000fe200000e0000 */
[C---:B------:R-:W-:Y:S01]  /*10210*/  IADD3 R95, P2, R10.reuse, 0x6000, RZ ;  /* 0x000060000a5f7810 */ /* 0x040fe20007f5e0ff */
[--C-:B------:R-:W-:Y:S01]  /*10220*/  IMAD.X R7, RZ, RZ, R11.reuse, P3 ;  /* 0x000000ffff077224 */ /* 0x100fe200018e060b */
[----:B------:R-:W-:Y:S01]  /*10230*/  IADD3 R97, P1, R10, 0x6020, RZ ;  /* 0x000060200a617810 */ /* 0x000fe20007f3e0ff */
[----:B------:R-:W-:Y:S01]  /*10240*/  SHFL.IDX PT, R66, R55, R14, 0x1c1f ;  /* 0x001c1f0e37427589 */ /* 0x000fe200000e0000 */
[----:B------:R-:W-:Y:S01]  /*10250*/  LOP3.LUT R12, R4, R77, RZ, 0x3c, !PT ;  /* 0x0000004d040c7212 */ /* 0x000fe200078e3cff */
[----:B------:R-:W-:Y:S01]  /*10260*/  IMAD.X R79, RZ, RZ, R11, P2 ;  /* 0x000000ffff4f7224 */ /* 0x000fe200010e060b */
[----:B------:R-:W-:Y:S01]  /*10270*/  LOP3.LUT R5, R10, 0x180, RZ, 0xc0, !PT ;  /* 0x000001800a057812 */ /* 0x000fe200078ec0ff */
[----:B------:R-:W-:Y:S01]  /*10280*/  SHFL.IDX PT, R74, R59, R14, 0x1c1f ;  /* 0x001c1f0e3b4a7589 */ /* 0x000fe200000e0000 */
[----:B------:R-:W-:-:S02]  /*10290*/  LOP3.LUT R4, R91, 0x180, RZ, 0xc0, !PT ;  /* 0x000001805b047812 */ /* 0x000fc400078ec0ff */
[----:B------:R-:W-:Y:S01]  /*102a0*/  LOP3.LUT R6, R93, 0x180, RZ, 0xc0, !PT ;  /* 0x000001805d067812 */ /* 0x000fe200078ec0ff */
[----:B------:R-:W-:Y:S01]  /*102b0*/  SHFL.IDX PT, R69, R69, R14, 0x1c1f ;  /* 0x001c1f0e45457589 */ /* 0x000fe200000e0000 */
[----:B------:R-:W-:Y:S02]  /*102c0*/  LOP3.LUT R44, R95, 0x180, RZ, 0xc0, !PT ;  /* 0x000001805f2c7812 */ /* 0x000fe400078ec0ff */
[----:B------:R-:W-:Y:S01]  /*102d0*/  LOP3.LUT R46, R97, 0x180, RZ, 0xc0, !PT ;  /* 0x00000180612e7812 */ /* 0x000fe200078ec0ff */
[----:B------:R-:W-:Y:S01]  /*102e0*/  SHFL.IDX PT, R71, R71, R14, 0x1c1f ;  /* 0x001c1f0e47477589 */ /* 0x000fe200000e0000 */
[----:B------:R-:W-:Y:S02]  /*102f0*/  SHF.R.U64 R5, R5, 0x3, RZ ;  /* 0x0000000305057819 */ /* 0x000fe400000012ff */
[----:B------:R-:W-:Y:S01]  /*10300*/  SHF.R.U64 R4, R4, 0x3, RZ ;  /* 0x0000000304047819 */ /* 0x000fe200000012ff */
[----:B------:R-:W-:Y:S01]  /*10310*/  SHFL.IDX PT, R62, R75, R14, 0x1c1f ;  /* 0x001c1f0e4b3e7589 */ /* 0x000fe200000e0000 */
[----:B------:R-:W-:-:S02]  /*10320*/  SHF.R.U64 R6, R6, 0x3, RZ ;  /* 0x0000000306067819 */ /* 0x000fc400000012ff */
[----:B------:R-:W-:Y:S01]  /*10330*/  SHF.R.U64 R44, R44, 0x3, RZ ;  /* 0x000000032c2c7819 */ /* 0x000fe200000012ff */
[----:B------:R-:W-:Y:S01]  /*10340*/  SHFL.IDX PT, R70, R83, R14, 0x1c1f ;  /* 0x001c1f0e53467589 */ /* 0x000fe200000e0000 */
[----:B------:R-:W-:Y:S02]  /*10350*/  SHF.R.U64 R46, R46, 0x3, RZ ;  /* 0x000000032e2e7819 */ /* 0x000fe400000012ff */
[----:B------:R-:W-:Y:S02]  /*10360*/  MOV R80, R12 ;  /* 0x0000000c00507202 */ /* 0x000fe40000000f00 */
[----:B------:R0:W-:Y:S01]  /*10370*/  SHFL.IDX PT, R12, R45, R14, 0x1c1f ;  /* 0x001c1f0e2d0c7589 */ /* 0x0001e200000e0000 */
[----:B------:R-:W-:Y:S01]  /*10380*/  LOP3.LUT R10, R5, R10, RZ, 0x3c, !PT ;  /* 0x0000000a050a7212 */ /* 0x000fe200078e3cff */
[----:B------:R-:W-:Y:S01]  /*10390*/  IMAD.X R5, RZ, RZ, R11, P1 ;  /* 0x000000ffff057224 */ /* 0x000fe200008e060b */
[----:B------:R-:W-:Y:S01]  /*103a0*/  LOP3.LUT R8, R4, R91, RZ, 0x3c, !PT ;  /* 0x0000005b04087212 */ /* 0x000fe200078e3cff */
[----:B------:R-:W-:Y:S01]  /*103b0*/  SHFL.IDX PT, R13, R73, R14, 0x1c1f ;  /* 0x001c1f0e490d7589 */ /* 0x000fe200000e0000 */
[----:B------:R-:W-:-:S02]  /*103c0*/  LOP3.LUT R6, R6, R93, RZ, 0x3c, !PT ;  /* 0x0000005d06067212 */ /* 0x000fc400078e3cff */
[----:B------:R-:W-:Y:S02]  /*103d0*/  LOP3.LUT R78, R44, R95, RZ, 0x3c, !PT ;  /* 0x0000005f2c4e7212 */ /* 0x000fe400078e3cff */
[----:B------:R-:W-:Y:S01]  /*103e0*/  LOP3.LUT R4, R46, R97, RZ, 0x3c, !PT ;  /* 0x000000612e047212 */ /* 0x000fe200078e3cff */
[----:B------:R-:W-:Y:S01]  /*103f0*/  SHFL.IDX PT, R44, R33, R14, 0x1c1f ;  /* 0x001c1f0e212c7589 */ /* 0x000fe200000e0000 */
[----:B0-----:R-:W-:Y:S02]  /*10400*/  LOP3.LUT R45, R14, 0x2, RZ, 0x3c, !PT ;  /* 0x000000020e2d7812 */ /* 0x001fe400078e3cff */
[----:B------:R-:W-:Y:S01]  /*10410*/  MOV R10, R10 ;  /* 0x0000000a000a7202 */ /* 0x000fe20000000f00 */
[----:B------:R-:W-:Y:S01]  /*10420*/  SHFL.IDX PT, R46, R31, R14, 0x1c1f ;  /* 0x001c1f0e1f2e7589 */ /* 0x000fe200000e0000 */
[----:B------:R-:W-:Y:S02]  /*10430*/  MOV R77, R8 ;  /* 0x00000008004d7202 */ /* 0x000fe40000000f00 */
[----:B------:R-:W-:Y:S01]  /*10440*/  MOV R78, R78 ;  /* 0x0000004e004e7202 */ /* 0x000fe20000000f00 */
[----:B------:R-:W-:Y:S01]  /*10450*/  SHFL.IDX PT, R54, R37, R45, 0x1c1f ;  /* 0x001c1f2d25367589 */ /* 0x000fe200000e0000 */
[----:B------:R-:W-:-:S02]  /*10460*/  MOV R76, R6 ;  /* 0x00000006004c7202 */ /* 0x000fc40000000f00 */
[----:B------:R-:W-:Y:S01]  /*10470*/  MOV R79, R4 ;  /* 0x00000004004f7202 */ /* 0x000fe20000000f00 */
[----:B------:R0:W-:Y:S04]  /*10480*/  SHFL.IDX PT, R11, R81, R14, 0x1c1f ;  /* 0x001c1f0e510b7589 */ /* 0x0001e800000e0000 */
[----:B------:R-:W1:Y:S04]  /*10490*/  SHFL.IDX PT, R47, R24, R45, 0x1c1f ;  /* 0x001c1f2d182f7589 */ /* 0x000e6800000e0000 */
[----:B------:R-:W-:Y:S01]  /*104a0*/  SHFL.IDX PT, R15, R15, R45, 0x1c1f ;  /* 0x001c1f2d0f0f7589 */ /* 0x000fe200000e0000 */
[----:B0-----:R-:W-:-:S03]  /*104b0*/  IMAD.U32 R81, RZ, RZ, UR9 ;  /* 0x00000009ff517e24 */ /* 0x001fc6000f8e00ff */
[----:B------:R-:W0:Y:S04]  /*104c0*/  SHFL.IDX PT, R52, R39, R45, 0x1c1f ;  /* 0x001c1f2d27347589 */ /* 0x000e2800000e0000 */
[----:B------:R-:W-:Y:S04]  /*104d0*/  SHFL.IDX PT, R64, R42, R45, 0x1c1f ;  /* 0x001c1f2d2a407589 */ /* 0x000fe800000e0000 */
[----:B------:R-:W-:Y:S04]  /*104e0*/  SHFL.IDX PT, R9, R49, R14, 0x1c1f ;  /* 0x001c1f0e31097589 */ /* 0x000fe800000e0000 */
[----:B------:R-:W2:Y:S04]  /*104f0*/  SHFL.IDX PT, R48, R25, R45, 0x1c1f ;  /* 0x001c1f2d19307589 */ /* 0x000ea800000e0000 */
[----:B------:R3:W-:Y:S01]  /*10500*/  SHFL.IDX PT, R67, R32, R45, 0x1c1f ;  /* 0x001c1f2d20437589 */ /* 0x0007e200000e0000 */
[----:B-1----:R-:W-:-:S03]  /*10510*/  SEL R33, R44, R47, P0 ;  /* 0x0000002f2c217207 */ /* 0x002fc60000000000 */
[----:B------:R-:W-:Y:S04]  /*10520*/  SHFL.IDX PT, R6, R53, R14, 0x1c1f ;  /* 0x001c1f0e35067589 */ /* 0x000fe800000e0000 */
[----:B------:R-:W-:Y:S01]  /*10530*/  SHFL.IDX PT, R5, R57, R14, 0x1c1f ;  /* 0x001c1f0e39057589 */ /* 0x000fe200000e0000 */
[----:B0-----:R-:W-:Y:S02]  /*10540*/  SEL R37, R65, R52, P0 ;  /* 0x0000003441257207 */ /* 0x001fe40000000000 */
[----:B---3--:R-:W-:Y:S01]  /*10550*/  SEL R32, R46, R15, P0 ;  /* 0x0000000f2e207207 */ /* 0x008fe20000000000 */
[----:B------:R0:W-:Y:S01]  /*10560*/  SHFL.IDX PT, R4, R61, R14, 0x1c1f ;  /* 0x001c1f0e3d047589 */ /* 0x0001e200000e0000 */
[----:B------:R-:W-:-:S03]  /*10570*/  SEL R39, R52, R65, P0 ;  /* 0x0000004134277207 */ /* 0x000fc60000000000 */
[----:B------:R-:W-:Y:S04]  /*10580*/  SHFL.IDX PT, R8, R87, R14, 0x1c1f ;  /* 0x001c1f0e57087589 */ /* 0x000fe800000e0000 */
[----:B------:R-:W-:Y:S01]  /*10590*/  SHFL.IDX PT, R31, R89, R14, 0x1c1f ;  /* 0x001c1f0e591f7589 */ /* 0x000fe200000e0000 */
[----:B--2---:R-:W-:Y:S02]  /*105a0*/  SEL R42, R48, R43, P0 ;  /* 0x0000002b302a7207 */ /* 0x004fe40000000000 */
[----:B0-----:R-:W-:Y:S01]  /*105b0*/  SEL R61, R11, R64, P0 ;  /* 0x000000400b3d7207 */ /* 0x001fe20000000000 */
[----:B------:R-:W-:Y:S04]  /*105c0*/  SHFL.IDX PT, R7, R85, R14, 0x1c1f ;  /* 0x001c1f0e55077589 */ /* 0x000fe800000e0000 */
[----:B------:R-:W-:Y:S04]  /*105d0*/  SHFL.IDX PT, R49, R26, R45, 0x1c1f ;  /* 0x001c1f2d1a317589 */ /* 0x000fe800000e0000 */
[----:B------:R0:W1:Y:S04]  /*105e0*/  SHFL.IDX PT, R51, R35, R45, 0x1c1f ;  /* 0x001c1f2d23337589 */ /* 0x00006800000e0000 */
[----:B------:R2:W3:Y:S04]  /*105f0*/  SHFL.IDX PT, R24, R36, R45, 0x1c1f ;  /* 0x001c1f2d24187589 */ /* 0x0004e800000e0000 */
[----:B------:R-:W-:Y:S01]  /*10600*/  SHFL.IDX PT, R57, R29, R45, 0x1c1f ;  /* 0x001c1f2d1d397589 */ /* 0x000fe200000e0000 */
[----:B0-----:R-:W-:-:S03]  /*10610*/  SEL R35, R47, R44, P0 ;  /* 0x0000002c2f237207 */ /* 0x001fc60000000000 */
[----:B------:R0:W-:Y:S01]  /*10620*/  SHFL.IDX PT, R14, R34, R45, 0x1c1f ;  /* 0x001c1f2d220e7589 */ /* 0x0001e200000e0000 */
[----:B--2---:R-:W-:-:S03]  /*10630*/  SEL R36, R63, R54, P0 ;  /* 0x000000363f247207 */ /* 0x004fc60000000000 */
[----:B------:R2:W-:Y:S04]  /*10640*/  SHFL.IDX PT, R26, R40, R45, 0x1c1f ;  /* 0x001c1f2d281a7589 */ /* 0x0005e800000e0000 */
[----:B------:R4:W3:Y:S01]  /*10650*/  SHFL.IDX PT, R60, R38, R45, 0x1c1f ;  /* 0x001c1f2d263c7589 */ /* 0x0008e200000e0000 */
[----:B0-----:R-:W-:-:S03]  /*10660*/  SEL R34, R15, R46, P0 ;  /* 0x0000002e0f227207 */ /* 0x001fc60000000000 */
[----:B------:R-:W0:Y:S01]  /*10670*/  SHFL.IDX PT, R68, R68, R45, 0x1c1f ;  /* 0x001c1f2d44447589 */ /* 0x000e2200000e0000 */
[----:B-1----:R-:W-:Y:S02]  /*10680*/  SEL R44, R56, R51, P0 ;  /* 0x00000033382c7207 */ /* 0x002fe40000000000 */
[----:B--2---:R-:W-:Y:S01]  /*10690*/  SEL R40, R43, R48, P0 ;  /* 0x000000302b287207 */ /* 0x004fe20000000000 */
[----:B------:R-:W1:Y:S01]  /*106a0*/  SHFL.IDX PT, R27, R27, R45, 0x1c1f ;  /* 0x001c1f2d1b1b7589 */ /* 0x000e6200000e0000 */
[----:B------:R-:W-:Y:S02]  /*106b0*/  SEL R43, R49, R12, P0 ;  /* 0x0000000c312b7207 */ /* 0x000fe40000000000 */
[----:B----4-:R-:W-:Y:S01]  /*106c0*/  SEL R38, R54, R63, P0 ;  /* 0x0000003f36267207 */ /* 0x010fe20000000000 */
[----:B------:R2:W4:Y:S01]  /*106d0*/  SHFL.IDX PT, R25, R41, R45, 0x1c1f ;  /* 0x001c1f2d29197589 */ /* 0x00052200000e0000 */
[----:B------:R-:W-:Y:S02]  /*106e0*/  SEL R63, R64, R11, P0 ;  /* 0x0000000b403f7207 */ /* 0x000fe40000000000 */
[----:B------:R-:W-:Y:S01]  /*106f0*/  SEL R64, R66, R67, P0 ;  /* 0x0000004342407207 */ /* 0x000fe20000000000 */
[----:B------:R-:W4:Y:S01]  /*10700*/  SHFL.IDX PT, R28, R28, R45, 0x1c1f ;  /* 0x001c1f2d1c1c7589 */ /* 0x000f2200000e0000 */
[----:B------:R-:W-:-:S02]  /*10710*/  SEL R46, R51, R56, P0 ;  /* 0x00000038332e7207 */ /* 0x000fc40000000000 */
[----:B---3--:R-:W-:Y:S01]  /*10720*/  SEL R47, R24, R69, P0 ;  /* 0x00000045182f7207 */ /* 0x008fe20000000000 */
[----:B------:R-:W3:Y:S01]  /*10730*/  SHFL.IDX PT, R59, R30, R45, 0x1c1f ;  /* 0x001c1f2d1e3b7589 */ /* 0x000ee200000e0000 */
[----:B------:R-:W-:Y:S02]  /*10740*/  SEL R66, R67, R66, P0 ;  /* 0x0000004243427207 */ /* 0x000fe40000000000 */
[----:B--2---:R-:W-:Y:S01]  /*10750*/  SEL R41, R12, R49, P0 ;  /* 0x000000310c297207 */ /* 0x004fe20000000000 */
[----:B------:R-:W-:Y:S01]  /*10760*/  SHFL.IDX PT, R75, R128, R45, 0x1c1f ;  /* 0x001c1f2d804b7589 */ /* 0x000fe200000e0000 */
[----:B------:R-:W-:Y:S02]  /*10770*/  SEL R52, R71, R60, P0 ;  /* 0x0000003c47347207 */ /* 0x000fe40000000000 */
[----:B------:R-:W-:Y:S01]  /*10780*/  SEL R54, R60, R71, P0 ;  /* 0x000000473c367207 */ /* 0x000fe20000000000 */
[----:B------:R-:W2:Y:S01]  /*10790*/  SHFL.IDX PT, R73, R122, R45, 0x1c1f ;  /* 0x001c1f2d7a497589 */ /* 0x000ea200000e0000 */
[----:B------:R-:W-:-:S02]  /*107a0*/  SEL R53, R13, R26, P0 ;  /* 0x0000001a0d357207 */ /* 0x000fc40000000000 */
[----:B------:R-:W-:Y:S01]  /*107b0*/  SEL R55, R26, R13, P0 ;  /* 0x0000000d1a377207 */ /* 0x000fe20000000000 */
[----:B------:R-:W2:Y:S01]  /*107c0*/  SHFL.IDX PT, R127, R127, R45, 0x1c1f ;  /* 0x001c1f2d7f7f7589 */ /* 0x000ea200000e0000 */
[----:B------:R-:W-:Y:S02]  /*107d0*/  SEL R56, R58, R57, P0 ;  /* 0x000000393a387207 */ /* 0x000fe40000000000 */
[----:B------:R-:W-:Y:S01]  /*107e0*/  SEL R65, R5, R14, P0 ;  /* 0x0000000e05417207 */ /* 0x000fe20000000000 */
[----:B------:R-:W2:Y:S01]  /*107f0*/  SHFL.IDX PT, R133, R133, R45, 0x1c1f ;  /* 0x001c1f2d85857589 */ /* 0x000ea200000e0000 */
[----:B------:R-:W-:Y:S02]  /*10800*/  SEL R67, R14, R5, P0 ;  /* 0x000000050e437207 */ /* 0x000fe40000000000 */
[----:B0-----:R-:W-:Y:S01]  /*10810*/  SEL R29, R31, R68, P0 ;  /* 0x000000441f1d7207 */ /* 0x001fe20000000000 */
[----:B------:R0:W2:Y:S01]  /*10820*/  SHFL.IDX PT, R130, R130, R45, 0x1c1f ;  /* 0x001c1f2d82827589 */ /* 0x0000a200000e0000 */
[----:B-1----:R-:W-:-:S02]  /*10830*/  SEL R48, R50, R27, P0 ;  /* 0x0000001b32307207 */ /* 0x002fc40000000000 */
[----:B------:R-:W-:Y:S02]  /*10840*/  SEL R58, R57, R58, P0 ;  /* 0x0000003a393a7207 */ /* 0x000fe40000000000 */
[----:B----4-:R-:W-:Y:S02]  /*10850*/  SEL R60, R62, R25, P0 ;  /* 0x000000193e3c7207 */ /* 0x010fe40000000000 */
[----:B------:R-:W-:Y:S02]  /*10860*/  F2FP.BF16.F32.PACK_AB R12, R33, R32 ;  /* 0x00000020210c723e */ /* 0x000fe400000010ff */
[----:B------:R-:W-:Y:S02]  /*10870*/  F2FP.BF16.F32.PACK_AB R13, R37, R36 ;  /* 0x00000024250d723e */ /* 0x000fe400000010ff */
[----:B0-----:R-:W-:Y:S02]  /*10880*/  SEL R45, R69, R24, P0 ;  /* 0x00000018452d7207 */ /* 0x001fe40000000000 */
[----:B------:R-:W-:-:S02]  /*10890*/  F2FP.BF16.F32.PACK_AB R14, R35, R34 ;  /* 0x00000022230e723e */ /* 0x000fc400000010ff */
[----:B------:R-:W-:Y:S02]  /*108a0*/  F2FP.BF16.F32.PACK_AB R15, R39, R38 ;  /* 0x00000026270f723e */ /* 0x000fe400000010ff */
[----:B------:R-:W-:Y:S02]  /*108b0*/  SEL R31, R68, R31, P0 ;  /* 0x0000001f441f7207 */ /* 0x000fe40000000000 */
[----:B------:R-:W-:Y:S01]  /*108c0*/  SEL R50, R27, R50, P0 ;  /* 0x000000321b327207 */ /* 0x000fe20000000000 */
[----:B------:R-:W-:Y:S01]  /*108d0*/  STSM.16.M88.4 [R10], R12 ;  /* 0x0000000c0a007844 */ /* 0x000fe20000000200 */
[----:B------:R-:W-:Y:S02]  /*108e0*/  SEL R49, R9, R28, P0 ;  /* 0x0000001c09317207 */ /* 0x000fe40000000000 */
[----:B------:R-:W-:Y:S02]  /*108f0*/  SEL R51, R28, R9, P0 ;  /* 0x000000091c337207 */ /* 0x000fe40000000000 */
[----:B---3--:R-:W-:-:S02]  /*10900*/  SEL R57, R6, R59, P0 ;  /* 0x0000003b06397207 */ /* 0x008fc40000000000 */
[----:B------:R-:W-:Y:S02]  /*10910*/  SEL R62, R25, R62, P0 ;  /* 0x0000003e193e7207 */ /* 0x000fe40000000000 */
[----:B------:R-:W-:Y:S02]  /*10920*/  SEL R59, R59, R6, P0 ;  /* 0x000000063b3b7207 */ /* 0x000fe40000000000 */
[----:B--2---:R-:W-:Y:S02]  /*10930*/  SEL R68, R70, R73, P0 ;  /* 0x0000004946447207 */ /* 0x004fe40000000000 */
[----:B------:R-:W-:Y:S02]  /*10940*/  SEL R72, R74, R75, P0 ;  /* 0x0000004b4a487207 */ /* 0x000fe40000000000 */
[----:B------:R-:W-:Y:S02]  /*10950*/  F2FP.BF16.F32.PACK_AB R24, R41, R40 ;  /* 0x000000282918723e */ /* 0x000fe400000010ff */
[----:B------:R-:W-:-:S02]  /*10960*/  F2FP.BF16.F32.PACK_AB R25, R45, R44 ;  /* 0x0000002c2d19723e */ /* 0x000fc400000010ff */
[----:B------:R-:W-:Y:S02]  /*10970*/  F2FP.BF16.F32.PACK_AB R26, R43, R42 ;  /* 0x0000002a2b1a723e */ /* 0x000fe400000010ff */
[----:B------:R-:W-:Y:S02]  /*10980*/  F2FP.BF16.F32.PACK_AB R27, R47, R46 ;  /* 0x0000002e2f1b723e */ /* 0x000fe400000010ff */
[----:B------:R-:W-:Y:S02]  /*10990*/  SEL R70, R73, R70, P0 ;  /* 0x0000004649467207 */ /* 0x000fe40000000000 */
[----:B------:R-:W-:Y:S01]  /*109a0*/  SEL R69, R8, R127, P0 ;  /* 0x0000007f08457207 */ /* 0x000fe20000000000 */
[----:B------:R0:W-:Y:S01]  /*109b0*/  STSM.16.M88.4 [R80], R24 ;  /* 0x0000001850007844 */ /* 0x0001e20000000200 */
[----:B------:R-:W-:Y:S02]  /*109c0*/  SEL R71, R127, R8, P0 ;  /* 0x000000087f477207 */ /* 0x000fe40000000000 */
[----:B------:R-:W-:-:S02]  /*109d0*/  SEL R74, R75, R74, P0 ;  /* 0x0000004a4b4a7207 */ /* 0x000fc40000000000 */
[----:B------:R-:W-:Y:S02]  /*109e0*/  SEL R73, R4, R133, P0 ;  /* 0x0000008504497207 */ /* 0x000fe40000000000 */
[----:B------:R-:W-:Y:S02]  /*109f0*/  SEL R75, R133, R4, P0 ;  /* 0x00000004854b7207 */ /* 0x000fe40000000000 */
[----:B------:R-:W-:Y:S02]  /*10a00*/  SEL R28, R7, R130, P0 ;  /* 0x00000082071c7207 */ /* 0x000fe40000000000 */
[----:B------:R-:W-:Y:S02]  /*10a10*/  SEL R30, R130, R7, P0 ;  /* 0x00000007821e7207 */ /* 0x000fe40000000000 */
[----:B------:R-:W-:Y:S02]  /*10a20*/  F2FP.BF16.F32.PACK_AB R4, R49, R48 ;  /* 0x000000303104723e */ /* 0x000fe400000010ff */
[----:B------:R-:W-:Y:S01]  /*10a30*/  F2FP.BF16.F32.PACK_AB R5, R53, R52 ;  /* 0x000000343505723e */ /* 0x000fe200000010ff */
[----:B0-----:R-:W-:Y:S01]  /*10a40*/  IMAD.U32 R80, RZ, RZ, UR8 ;  /* 0x00000008ff507e24 */ /* 0x001fe2000f8e00ff */
[----:B------:R-:W-:Y:S01]  /*10a50*/  F2FP.BF16.F32.PACK_AB R6, R51, R50 ;  /* 0x000000323306723e */ /* 0x000fe200000010ff */
[----:B------:R-:W-:Y:S01]  /*10a60*/  ULDC.64 UR8, c[0x0][0xc08] ;  /* 0x0003020000087ab9 */ /* 0x000fe20000000a00 */
[----:B------:R-:W-:-:S02]  /*10a70*/  F2FP.BF16.F32.PACK_AB R7, R55, R54 ;  /* 0x000000363707723e */ /* 0x000fc400000010ff */
[----:B------:R-:W-:Y:S02]  /*10a80*/  F2FP.BF16.F32.PACK_AB R8, R57, R56 ;  /* 0x000000383908723e */ /* 0x000fe400000010ff */
[----:B------:R-:W-:Y:S01]  /*10a90*/  F2FP.BF16.F32.PACK_AB R9, R61, R60 ;  /* 0x0000003c3d09723e */ /* 0x000fe200000010ff */
[----:B------:R0:W-:Y:S01]  /*10aa0*/  STSM.16.M88.4 [R77], R4 ;  /* 0x000000044d007844 */ /* 0x0001e20000000200 */
[----:B------:R-:W-:Y:S02]  /*10ab0*/  F2FP.BF16.F32.PACK_AB R10, R59, R58 ;  /* 0x0000003a3b0a723e */ /* 0x000fe400000010ff */
[----:B------:R-:W-:Y:S02]  /*10ac0*/  F2FP.BF16.F32.PACK_AB R11, R63, R62 ;  /* 0x0000003e3f0b723e */ /* 0x000fe400000010ff */
[----:B------:R-:W-:Y:S02]  /*10ad0*/  F2FP.BF16.F32.PACK_AB R12, R65, R64 ;  /* 0x00000040410c723e */ /* 0x000fe400000010ff */
[----:B------:R-:W-:Y:S01]  /*10ae0*/  F2FP.BF16.F32.PACK_AB R13, R69, R68 ;  /* 0x00000044450d723e */ /* 0x000fe200000010ff */
[----:B------:R1:W-:Y:S01]  /*10af0*/  STSM.16.M88.4 [R76], R8 ;  /* 0x000000084c007844 */ /* 0x0003e20000000200 */
[----:B------:R-:W-:-:S02]  /*10b00*/  F2FP.BF16.F32.PACK_AB R14, R67, R66 ;  /* 0x00000042430e723e */ /* 0x000fc400000010ff */
[----:B------:R-:W-:Y:S02]  /*10b10*/  F2FP.BF16.F32.PACK_AB R15, R71, R70 ;  /* 0x00000046470f723e */ /* 0x000fe400000010ff */
[----:B------:R-:W-:Y:S02]  /*10b20*/  F2FP.BF16.F32.PACK_AB R24, R73, R72 ;  /* 0x000000484918723e */ /* 0x000fe400000010ff */
[----:B------:R-:W-:Y:S01]  /*10b30*/  F2FP.BF16.F32.PACK_AB R25, R29, R28 ;  /* 0x0000001c1d19723e */ /* 0x000fe200000010ff */
[----:B------:R2:W-:Y:S01]  /*10b40*/  STSM.16.M88.4 [R78], R12 ;  /* 0x0000000c4e007844 */ /* 0x0005e20000000200 */
[----:B------:R-:W-:Y:S01]  /*10b50*/  F2FP.BF16.F32.PACK_AB R26, R75, R74 ;  /* 0x0000004a4b1a723e */ /* 0x000fe200000010ff */
[----:B0-----:R-:W0:Y:S01]  /*10b60*/  LDC R77, c[0x0][0xbe8] ;  /* 0x0002fa00ff4d7b82 */ /* 0x001e220000000800 */
[----:B------:R-:W-:Y:S02]  /*10b70*/  F2FP.BF16.F32.PACK_AB R27, R31, R30 ;  /* 0x0000001e1f1b723e */ /* 0x000fe400000010ff */
[----:B------:R-:W-:-:S03]  /*10b80*/  ISETP.NE.U32.AND P0, PT, RZ, UR10, PT ;  /* 0x0000000aff007c0c */ /* 0x000fc6000bf05070 */
[----:B------:R3:W-:Y:S01]  /*10b90*/  STSM.16.M88.4 [R79], R24 ;  /* 0x000000184f007844 */ /* 0x0007e20000000200 */
[----:B------:R-:W-:Y:S01]  /*10ba0*/  ISETP.NE.AND.EX P0, PT, RZ, UR11, PT, P0 ;  /* 0x0000000bff007c0c */ /* 0x000fe2000bf05300 */
[----:B------:R-:W-:-:S12]  /*10bb0*/  BAR.SYNC.DEFER_BLOCKING 0x1, 0x180 ;  /* 0x0046000000007b1d */ /* 0x000fd80000010000 */
[----:B------:R-:W4:Y:S01]  /*10bc0*/  @P0 LDG.E R82, desc[UR54][R80.64] ;  /* 0x0000003650520981 */ /* 0x000f22000c1e1900 */
[----:B0-----:R-:W-:Y:S01]  /*10bd0*/  ISETP.NE.AND P1, PT, R77, 0x1, PT ;  /* 0x000000014d00780c */ /* 0x001fe20003f25270 */
[----:B------:R-:W-:Y:S02]  /*10be0*/  UISETP.NE.U32.AND UP0, UPT, UR8, URZ, UPT ;  /* 0x0000003f0800728c */ /* 0x000fe4000bf05070 */
[----:B------:R-:W-:Y:S02]  /*10bf0*/  UISETP.GT.AND UP1, UPT, UR43, 0x1, UPT ;  /* 0x000000012b00788c */ /* 0x000fe4000bf24270 */
[----:B------:R-:W-:Y:S01]  /*10c00*/  UISETP.NE.AND.EX UP0, UPT, UR9, URZ, UPT, UP0 ;  /* 0x0000003f0900728c */ /* 0x000fe2000bf05300 */
[----:B------:R-:W-:Y:S01]  /*10c10*/  UMOV UR18, 0x9b8 ;  /* 0x000009b800127882 */ /* 0x000fe20000000000 */
[----:B------:R-:W-:-:S06]  /*10c20*/  ULDC UR4, c[0x0][0xa88] ;  /* 0x0002a20000047ab9 */ /* 0x000fcc0000000800 */
[----:B------:R-:W0:Y:S01]  /*10c30*/  @P1 LDC R6, c[0x0][0xbec] ;  /* 0x0002fb00ff061b82 */ /* 0x000e220000000800 */
[----:B------:R-:W-:Y:S01]  /*10c40*/  USEL UR18, UR18, 0x978, UP1 ;  /* 0x0000097812127887 */ /* 0x000fe20008800000 */
[----:B------:R-:W-:Y:S01]  /*10c50*/  PLOP3.LUT P4, PT, PT, PT, UP0, 0x80, 0x0 ;  /* 0x000000000000781c */ /* 0x000fe20003f8f008 */
[----:B------:R-:W-:Y:S01]  /*10c60*/  @UP0 ULDC.64 UR8, c[0x0][0xc08] ;  /* 0x0003020000080ab9 */ /* 0x000fe20000000a00 */
[----:B-1----:R-:W-:Y:S01]  /*10c70*/  IMAD.U32 R76, RZ, RZ, UR4 ;  /* 0x00000004ff4c7e24 */ /* 0x002fe2000f8e00ff */
[----:B------:R-:W-:-:S03]  /*10c80*/  @UP0 UIMAD.WIDE UR8, UR39, 0x4, UR8 ;  /* 0x00000004270808a5 */ /* 0x000fc6000f8e0208 */
[----:B------:R-:W1:Y:S01]  /*10c90*/  @P1 LDC R9, c[0x0][0xbf0] ;  /* 0x0002fc00ff091b82 */ /* 0x000e620000000800 */
[----:B------:R-:W-:Y:S02]  /*10ca0*/  UISETP.NE.U32.AND UP0, UPT, UR10, URZ, UPT ;  /* 0x0000003f0a00728c */ /* 0x000fe4000bf05070 */
[----:B------:R-:W-:Y:S01]  /*10cb0*/  IMAD.U32 R4, RZ, RZ, UR8 ;  /* 0x00000008ff047e24 */ /* 0x000fe2000f8e00ff */
[----:B------:R-:W-:Y:S01]  /*10cc0*/  USEL UR16, UR42, URZ, UP1 ;  /* 0x0000003f2a107287 */ /* 0x000fe20008800000 */
[----:B------:R-:W-:Y:S01]  /*10cd0*/  IMAD.U32 R5, RZ, RZ, UR9 ;  /* 0x00000009ff057e24 */ /* 0x000fe2000f8e00ff */
[----:B------:R-:W-:Y:S01]  /*10ce0*/  UISETP.NE.AND.EX UP0, UPT, UR11, URZ, UPT, UP0 ;  /* 0x0000003f0b00728c */ /* 0x000fe2000bf05300 */
[----:B------:R-:W-:Y:S01]  /*10cf0*/  ULDC.64 UR12, c[0x0][UR18+0x218] ;  /* 0x00008600120c7abb */ /* 0x000fe20008000a00 */
[----:B------:R-:W-:Y:S01]  /*10d00*/  UMOV UR4, URZ ;  /* 0x0000003f00047c82 */ /* 0x000fe20008000000 */
[----:B------:R-:W-:Y:S01]  /*10d10*/  UIMAD.WIDE.U32 UR8, UR12, UR37, URZ ;  /* 0x000000250c0872a5 */ /* 0x000fe2000f8e003f */
[----:B--2---:R-:W-:Y:S01]  /*10d20*/  VIADD R13, R18, UR40 ;  /* 0x00000028120d7c36 */ /* 0x004fe20008000000 */
[----:B------:R-:W-:Y:S01]  /*10d30*/  ULDC.64 UR14, c[0x0][UR18+0x228] ;  /* 0x00008a00120e7abb */ /* 0x000fe20008000a00 */
[----:B------:R-:W-:Y:S01]  /*10d40*/  UIMAD UR12, UR13, UR37, URZ ;  /* 0x000000250d0c72a4 */ /* 0x000fe2000f8e023f */
[----:B------:R0:W5:Y:S01]  /*10d50*/  @P4 LDG.E R76, desc[UR54][R4.64] ;  /* 0x00000036044c4981 */ /* 0x000162000c1e1900 */
[----:B------:R-:W-:Y:S01]  /*10d60*/  USHF.R.S32.HI UR17, URZ, 0x1f, UR39 ;  /* 0x0000001f3f117899 */ /* 0x000fe20008011427 */
[----:B------:R-:W-:Y:S01]  /*10d70*/  IMAD.MOV.U32 R7, RZ, RZ, R13 ;  /* 0x000000ffff077224 */ /* 0x000fe200078e000d */
[----:B------:R-:W-:-:S02]  /*10d80*/  USEL UR7, UR39, URZ, !UP0 ;  /* 0x0000003f27077287 */ /* 0x000fc4000c000000 */
[----:B------:R-:W-:Y:S01]  /*10d90*/  UIMAD.WIDE.U32 UR20, UR14, UR16, URZ ;  /* 0x000000100e1472a5 */ /* 0x000fe2000f8e003f */
[----:B------:R-:W-:Y:S01]  /*10da0*/  ULDC.64 UR10, c[0x0][UR18+0x220] ;  /* 0x00008800120a7abb */ /* 0x000fe20008000a00 */
[----:B------:R-:W-:Y:S02]  /*10db0*/  UIMAD UR14, UR15, UR16, URZ ;  /* 0x000000100f0e72a4 */ /* 0x000fe4000f8e023f */
[----:B------:R-:W-:Y:S01]  /*10dc0*/  UIADD3 UR15, UR9, UR12, URZ ;  /* 0x0000000c090f7290 */ /* 0x000fe2000fffe03f */
[----:B0-----:R-:W-:Y:S01]  /*10dd0*/  @P1 IMAD.HI.U32 R4, R13, R6, RZ ;  /* 0x000000060d041227 */ /* 0x001fe200078e00ff */
[----:B------:R-:W-:Y:S02]  /*10de0*/  USEL UR17, UR17, URZ, !UP0 ;  /* 0x0000003f11117287 */ /* 0x000fe4000c000000 */
[----:B------:R-:W-:Y:S01]  /*10df0*/  UIMAD UR9, UR11, UR7, URZ ;  /* 0x000000070b0972a4 */ /* 0x000fe2000f8e023f */
[----:B------:R-:W-:Y:S01]  /*10e00*/  IMAD.U32 R5, RZ, RZ, UR21 ;  /* 0x00000015ff057e24 */ /* 0x000fe2000f8e00ff */
[----:B------:R-:W-:Y:S01]  /*10e10*/  UIMAD.WIDE.U32 UR12, UR10, UR7, URZ ;  /* 0x000000070a0c72a5 */ /* 0x000fe2000f8e003f */
[----:B-1----:R-:W-:Y:S01]  /*10e20*/  @P1 SHF.R.U32.HI R7, RZ, R9, R4 ;  /* 0x00000009ff071219 */ /* 0x002fe20000011604 */
[----:B------:R-:W-:Y:S01]  /*10e30*/  UIMAD UR9, UR10, UR17, UR9 ;  /* 0x000000110a0972a4 */ /* 0x000fe2000f8e0209 */
[----:B------:R-:W-:Y:S01]  /*10e40*/  IMAD.U32 R4, RZ, RZ, UR20 ;  /* 0x00000014ff047e24 */ /* 0x000fe2000f8e00ff */
[----:B------:R-:W-:Y:S01]  /*10e50*/  UIADD3 UR14, UR21, UR14, URZ ;  /* 0x0000000e150e7290 */ /* 0x000fe2000fffe03f */
[--C-:B------:R-:W-:Y:S01]  /*10e60*/  SHF.R.S32.HI R5, RZ, 0x1f, R7.reuse ;  /* 0x0000001fff057819 */ /* 0x100fe20000011407 */
[----:B------:R-:W-:Y:S01]  /*10e70*/  UIADD3 UR9, UR13, UR9, URZ ;  /* 0x000000090d097290 */ /* 0x000fe2000fffe03f */
[----:B------:R-:W-:-:S03]  /*10e80*/  IMAD.MOV R6, RZ, RZ, -R7 ;  /* 0x000000ffff067224 */ /* 0x000fc600078e0a07 */
[----:B------:R-:W-:Y:S02]  /*10e90*/  IMAD.U32 R8, RZ, RZ, UR14 ;  /* 0x0000000eff087e24 */ /* 0x000fe4000f8e00ff */
[----:B------:R-:W-:-:S05]  /*10ea0*/  IMAD R9, R77, R6, R13 ;  /* 0x000000064d097224 */ /* 0x000fca00078e020d */
[----:B------:R-:W-:Y:S02]  /*10eb0*/  SHF.R.S32.HI R6, RZ, 0x1f, R9 ;  /* 0x0000001fff067819 */ /* 0x000fe40000011409 */
[----:B----4-:R-:W-:-:S13]  /*10ec0*/  @P0 R2UR UR4, R82 ;  /* 0x00000000520402ca */ /* 0x010fda00000e0000 */
        /* <DEDUP_REMOVED lines=15> */
[----:B---3--:R-:W-:Y:S08]  /*10fc0*/  @P4 BRA `(.L_x_1061) ;  /* 0x0000000000104947 */ /* 0x008ff00003800000 */
[----:B------:R-:W-:Y:S05]  /*10fd0*/  @!P0 BRA `(.L_x_1061) ;  /* 0x00000000000c8947 */ /* 0x000fea0003800000 */
[----:B------:R-:W2:Y:S04]  /*10fe0*/  LDG.E R5, desc[UR54][R80.64] ;  /* 0x0000003650057981 */ /* 0x000ea8000c1e1900 */
[----:B-----5:R-:W2:Y:S02]  /*10ff0*/  LDG.E R76, desc[UR54][R80.64+0x4] ;  /* 0x00000436504c7981 */ /* 0x020ea4000c1e1900 */
[----:B--2---:R-:W-:-:S07]  /*11000*/  IMAD.IADD R76, R76, 0x1, -R5 ;  /* 0x000000014c4c7824 */ /* 0x004fce00078e0a05 */
.L_x_1061:
        /* <DEDUP_REMOVED lines=14> */
[----:B--2---:R-:W-:-:S04]  /*110f0*/  VIADD R11, R11, UR40 ;  /* 0x000000280b0b7c36 */ /* 0x004fc80008000000 */
        /* <DEDUP_REMOVED lines=21> */
[C---:B------:R-:W-:Y:S02]  /*11250*/  LOP3.LUT R7, R20.reuse, 0x180, RZ, 0xc0, !PT ;  /* 0x0000018014077812 */ /* 0x040fe400078ec0ff */
[----:B------:R-:W-:-:S02]  /*11260*/  IADD3 R5, P5, R20, 0x7800, RZ ;  /* 0x0000780014057810 */ /* 0x000fc40007fbe0ff */
[----:B------:R-:W-:Y:S02]  /*11270*/  LOP3.LUT R8, R9, 0x180, RZ, 0xc0, !PT ;  /* 0x0000018009087812 */ /* 0x000fe400078ec0ff */
[----:B------:R-:W-:Y:S01]  /*11280*/  LOP3.LUT R12, R13, 0x180, RZ, 0xc0, !PT ;  /* 0x000001800d0c7812 */ /* 0x000fe200078ec0ff */
[----:B------:R-:W-:Y:S01]  /*11290*/  IMAD.X R33, RZ, RZ, R21, P5 ;  /* 0x000000ffff217224 */ /* 0x000fe200028e0615 */
[----:B------:R-:W-:Y:S02]  /*112a0*/  LOP3.LUT R24, R25, 0x180, RZ, 0xc0, !PT ;  /* 0x0000018019187812 */ /* 0x000fe400078ec0ff */
[----:B------:R-:W-:Y:S02]  /*112b0*/  LOP3.LUT R28, R29, 0x180, RZ, 0xc0, !PT ;  /* 0x000001801d1c7812 */ /* 0x000fe400078ec0ff */
[----:B------:R-:W-:Y:S02]  /*112c0*/  SHF.R.U64 R7, R7, 0x3, RZ ;  /* 0x0000000307077819 */ /* 0x000fe400000012ff */
[----:B------:R-:W-:-:S02]  /*112d0*/  LOP3.LUT R0, R5, 0x180, RZ, 0xc0, !PT ;  /* 0x0000018005007812 */ /* 0x000fc400078ec0ff */
[----:B------:R-:W-:Y:S02]  /*112e0*/  SHF.R.U64 R8, R8, 0x3, RZ ;  /* 0x0000000308087819 */ /* 0x000fe400000012ff */
[----:B------:R-:W-:Y:S02]  /*112f0*/  SHF.R.U64 R12, R12, 0x3, RZ ;  /* 0x000000030c0c7819 */ /* 0x000fe400000012ff */
[----:B------:R-:W-:Y:S02]  /*11300*/  SHF.R.U64 R24, R24, 0x3, RZ ;  /* 0x0000000318187819 */ /* 0x000fe400000012ff */
[----:B------:R-:W-:Y:S02]  /*11310*/  SHF.R.U64 R28, R28, 0x3, RZ ;  /* 0x000000031c1c7819 */ /* 0x000fe400000012ff */
[----:B------:R-:W-:Y:S02]  /*11320*/  LOP3.LUT R20, R7, R20, RZ, 0x3c, !PT ;  /* 0x0000001407147212 */ /* 0x000fe400078e3cff */
[----:B------:R-:W-:-:S02]  /*11330*/  SHF.R.U64 R0, R0, 0x3, RZ ;  /* 0x0000000300007819 */ /* 0x000fc400000012ff */
[----:B------:R-:W-:Y:S02]  /*11340*/  SHF.R.S32.HI R2, RZ, 0x1f, R79 ;  /* 0x0000001fff027819 */ /* 0x000fe4000001144f */
        /* <DEDUP_REMOVED lines=8> */
[----:B------:R-:W-:Y:S01]  /*113d0*/  LOP3.LUT R32, R0, R5, RZ, 0x3c, !PT ;  /* 0x0000000500207212 */ /* 0x000fe200078e3cff */
[----:B------:R-:W-:Y:S01]  /*113e0*/  UIMAD UR10, UR11, UR12, URZ ;  /* 0x0000000c0b0a72a4 */ /* 0x000fe2000f8e023f */
[----:B------:R-:W-:Y:S01]  /*113f0*/  LEA.HI R2, R2, R79, RZ, 0x2 ;  /* 0x0000004f02027211 */ /* 0x000fe200078f10ff */
[----:B------:R0:W5:Y:S03]  /*11400*/  LD.E.128 R4, desc[UR54][R20.64] ;  /* 0x0000003614047980 */ /* 0x000166000c101d00 */
[----:B------:R-:W-:Y:S01]  /*11410*/  LOP3.LUT R2, R2, 0xfffffffc, RZ, 0xc0, !PT ;  /* 0xfffffffc02027812 */ /* 0x000fe200078ec0ff */
[----:B------:R-:W-:Y:S01]  /*11420*/  UIMAD UR10, UR4, UR13, UR10 ;  /* 0x0000000d040a72a4 */ /* 0x000fe2000f8e020a */
[----:B------:R-:W5:Y:S01]  /*11430*/  LD.E.128 R8, desc[UR54][R8.64] ;  /* 0x0000003608087980 */ /* 0x000f62000c101d00 */
[----:B------:R-:W-:-:S03]  /*11440*/  UIMAD.WIDE.U32 UR8, UR4, UR12, URZ ;  /* 0x0000000c040872a5 */ /* 0x000fc6000f8e003f */
[----:B------:R-:W5:Y:S01]  /*11450*/  LD.E.128 R12, desc[UR54][R12.64] ;  /* 0x000000360c0c7980 */ /* 0x000f62000c101d00 */
[----:B0-----:R-:W0:Y:S01]  /*11460*/  @P1 LDC R21, c[0x0][0xbf0] ;  /* 0x0002fc00ff151b82 */ /* 0x001e220000000800 */
[----:B------:R-:W-:Y:S01]  /*11470*/  IMAD.IADD R2, R79, 0x1, -R2 ;  /* 0x000000014f027824 */ /* 0x000fe200078e0a02 */
[----:B------:R-:W-:Y:S01]  /*11480*/  UIADD3 UR9, UR9, UR10, URZ ;  /* 0x0000000a09097290 */ /* 0x000fe2000fffe03f */
[----:B------:R-:W5:Y:S02]  /*11490*/  LD.E.128 R24, desc[UR54][R24.64] ;  /* 0x0000003618187980 */ /* 0x000f64000c101d00 */
[----:B------:R-:W-:Y:S01]  /*114a0*/  IMAD R0, R2, 0x60, R78 ;  /* 0x0000006002007824 */ /* 0x000fe200078e024e */
[----:B------:R-:W-:Y:S01]  /*114b0*/  ULDC.64 UR10, c[0x0][0xae8] ;  /* 0x0002ba00000a7ab9 */ /* 0x000fe20000000a00 */
[----:B------:R-:W5:Y:S01]  /*114c0*/  LD.E.128 R28, desc[UR54][R28.64] ;  /* 0x000000361c1c7980 */ /* 0x000f62000c101d00 */
[----:B------:R-:W-:Y:S01]  /*114d0*/  UIMAD.WIDE.U32 UR8, UR37, UR10, UR8 ;  /* 0x0000000a250872a5 */ /* 0x000fe2000f8e0008 */
[----:B------:R-:W-:Y:S01]  /*114e0*/  VIADD R36, R0, UR40 ;  /* 0x0000002800247c36 */ /* 0x000fe20008000000 */
[----:B------:R-:W-:Y:S01]  /*114f0*/  USHF.R.S32.HI UR4, URZ, 0x1f, UR7 ;  /* 0x0000001f3f047899 */ /* 0x000fe20008011407 */
[----:B------:R-:W5:Y:S01]  /*11500*/  LD.E.128 R32, desc[UR54][R32.64] ;  /* 0x0000003620207980 */ /* 0x000f62000c101d00 */
[----:B------:R-:W-:Y:S01]  /*11510*/  UIMAD UR9, UR37, UR11, UR9 ;  /* 0x0000000b250972a4 */ /* 0x000fe2000f8e0209 */
[----:B--2---:R-:W-:Y:S01]  /*11520*/  @P1 IMAD.HI.U32 R0, R36, R39, RZ ;  /* 0x0000002724001227 */ /* 0x004fe200078e00ff */
[----:B------:R-:W-:Y:S01]  /*11530*/  BSSY B1, `(.L_x_1063) ;  /* 0x0000038000017945 */ /* 0x000fe20003800000 */
[----:B------:R-:W-:Y:S01]  /*11540*/  ULDC.64 UR10, c[0x0][0xaf0] ;  /* 0x0002bc00000a7ab9 */ /* 0x000fe20000000a00 */
[----:B------:R-:W-:Y:S01]  /*11550*/  @!PT LDS RZ, [RZ] ;  /* 0x00000000fffff984 */ /* 0x000fe20000000800 */
[----:B------:R-:W-:Y:S01]  /*11560*/  @!PT LDS RZ, [RZ] ;  /* 0x00000000fffff984 */ /* 0x000fe20000000800 */
[----:B------:R-:W-:Y:S01]  /*11570*/  @!PT LDS RZ, [RZ] ;  /* 0x00000000fffff984 */ /* 0x000fe20000000800 */
[----:B------:R-:W-:Y:S01]  /*11580*/  @!PT LDS RZ, [RZ] ;  /* 0x00000000fffff984 */ /* 0x000fe20000000800 */
[----:B------:R1:W-:Y:S06]  /*11590*/  MEMBAR.ALL.CTA ;  /* 0x0000000000007992 */ /* 0x0003ec0000008000 */
[----:B-1----:R-:W1:Y:S01]  /*115a0*/  FENCE.VIEW.ASYNC.S ;  /* 0x00000000000073c6 */ /* 0x002e620000000000 */
[----:B------:R-:W-:Y:S01]  /*115b0*/  UIMAD UR4, UR4, UR10, URZ ;  /* 0x0000000a040472a4 */ /* 0x000fe2000f8e023f */
[----:B------:R-:W-:Y:S01]  /*115c0*/  IMAD.MOV.U32 R37, RZ, RZ, R36 ;  /* 0x000000ffff257224 */ /* 0x000fe200078e0024 */
[----:B------:R-:W-:Y:S01]  /*115d0*/  UIMAD.WIDE.U32 UR8, UR7, UR10, UR8 ;  /* 0x0000000a070872a5 */ /* 0x000fe2000f8e0008 */
[----:B------:R-:W-:Y:S01]  /*115e0*/  VIADD R41, R78, UR40 ;  /* 0x000000284e297c36 */ /* 0x000fe20008000000 */
[----:B------:R-:W-:Y:S01]  /*115f0*/  UIMAD UR4, UR7, UR11, UR4 ;  /* 0x0000000b070472a4 */ /* 0x000fe2000f8e0204 */
[----:B------:R-:W-:Y:S01]  /*11600*/  VIADD R3, R3, 0x19c20 ;  /* 0x00019c2003037836 */ /* 0x000fe20000000000 */
[----:B------:R-:W-:Y:S01]  /*11610*/  SHF.R.S32.HI R42, RZ, 0x1f, R23 ;  /* 0x0000001fff2a7819 */ /* 0x000fe20000011417 */
[----:B------:R-:W-:Y:S01]  /*11620*/  ULDC.64 UR10, c[0x0][0xae0] ;  /* 0x0002b800000a7ab9 */ /* 0x000fe20000000a00 */
[----:B0-----:R-:W-:Y:S01]  /*11630*/  @P1 SHF.R.U32.HI R37, RZ, R21, R0 ;  /* 0x00000015ff251219 */ /* 0x001fe20000011600 */
[----:B------:R-:W-:-:S02]  /*11640*/  UIADD3 UR4, UR9, UR4, URZ ;  /* 0x0000000409047290 */ /* 0x000fc4000fffe03f */
[----:B------:R-:W-:Y:S01]  /*11650*/  IMAD.U32 R21, RZ, RZ, UR9 ;  /* 0x00000009ff157e24 */ /* 0x000fe2000f8e00ff */
[----:B------:R-:W-:Y:S01]  /*11660*/  ISETP.GE.AND P0, PT, R41, R76, PT ;  /* 0x0000004c2900720c */ /* 0x000fe20003f06270 */
[----:B------:R-:W-:Y:S01]  /*11670*/  IMAD.U32 R20, RZ, RZ, UR8 ;  /* 0x00000008ff147e24 */ /* 0x000fe2000f8e00ff */
[--C-:B------:R-:W-:Y:S01]  /*11680*/  SHF.R.S32.HI R0, RZ, 0x1f, R37.reuse ;  /* 0x0000001fff007819 */ /* 0x100fe20000011425 */
[----:B------:R-:W-:Y:S01]  /*11690*/  IMAD.MOV R2, RZ, RZ, -R37 ;  /* 0x000000ffff027224 */ /* 0x000fe200078e0a25 */
[----:B------:R-:W-:Y:S01]  /*116a0*/  ULDC.64 UR8, c[0x0][0xad8] ;  /* 0x0002b60000087ab9 */ /* 0x000fe20000000a00 */
[----:B------:R-:W-:Y:S01]  /*116b0*/  IMAD.U32 R21, RZ, RZ, UR4 ;  /* 0x00000004ff157e24 */ /* 0x000fe2000f8e00ff */
[----:B------:R-:W-:Y:S01]  /*116c0*/  PRMT R3, RZ, 0x654, R3 ;  /* 0x00000654ff037816 */ /* 0x000fe20000000003 */
[----:B------:R-:W-:Y:S01]  /*116d0*/  IMAD R0, R0, UR10, RZ ;  /* 0x0000000a00007c24 */ /* 0x000fe2000f8e02ff */
[----:B------:R-:W-:Y:S01]  /*116e0*/  SHF.R.S32.HI R43, RZ, 0x1f, R22 ;  /* 0x0000001fff2b7819 */ /* 0x000fe20000011416 */
[----:B------:R-:W-:-:S02]  /*116f0*/  IMAD R77, R77, R2, R36 ;  /* 0x000000024d4d7224 */ /* 0x000fc400078e0224 */
[C---:B------:R-:W-:Y:S01]  /*11700*/  IMAD R39, R37.reuse, UR11, R0 ;  /* 0x0000000b25277c24 */ /* 0x040fe2000f8e0200 */
[----:B-1----:R0:W-:Y:S01]  /*11710*/  SYNCS.ARRIVE.TRANS64.RED.A1T0 RZ, [R3+URZ], RZ ;  /* 0x000000ff03ff79a7 */ /* 0x0021e2000810043f */
[----:B------:R-:W-:Y:S01]  /*11720*/  IMAD.WIDE.U32 R20, R37, UR10, R20 ;  /* 0x0000000a25147c25 */ /* 0x000fe2000f8e0014 */
[----:B------:R-:W-:-:S03]  /*11730*/  SHF.R.S32.HI R0, RZ, 0x1f, R77 ;  /* 0x0000001fff007819 */ /* 0x000fc6000001144d */
[----:B------:R-:W-:Y:S02]  /*11740*/  IMAD.IADD R21, R21, 0x1, R39 ;  /* 0x0000000115157824 */ /* 0x000fe400078e0227 */
[----:B------:R-:W-:Y:S02]  /*11750*/  IMAD R0, R0, UR8, RZ ;  /* 0x0000000800007c24 */ /* 0x000fe4000f8e02ff */
[----:B------:R-:W-:-:S04]  /*11760*/  IMAD.WIDE.U32 R20, R77, UR8, R20 ;  /* 0x000000084d147c25 */ /* 0x000fc8000f8e0014 */
[----:B------:R-:W-:Y:S01]  /*11770*/  IMAD R37, R77, UR9, R0 ;  /* 0x000000094d257c24 */ /* 0x000fe2000f8e0200 */
[----:B------:R-:W-:Y:S02]  /*11780*/  ULDC.64 UR8, c[0x0][0xa80] ;  /* 0x0002a00000087ab9 */ /* 0x000fe40000000a00 */
[----:B------:R-:W-:Y:S01]  /*11790*/  LEA R0, P1, R20, UR8, 0x1 ;  /* 0x0000000814007c11 */ /* 0x000fe2000f8208ff */
[----:B------:R-:W-:-:S05]  /*117a0*/  IMAD.IADD R21, R21, 0x1, R37 ;  /* 0x0000000115157824 */ /* 0x000fca00078e0225 */
        /* <DEDUP_REMOVED lines=8> */
[CC--:B-1----:R-:W-:Y:S02]  /*11830*/  @!P1 LEA R36, P3, R22.reuse, R20.reuse, 0x1 ;  /* 0x0000001416249211 */ /* 0x0c2fe400078608ff */
[----:B------:R-:W-:Y:S02]  /*11840*/  @!P2 LEA R38, P4, R23, R20, 0x1 ;  /* 0x000000141726a211 */ /* 0x000fe400078808ff */
[----:B0-2---:R-:W-:Y:S01]  /*11850*/  @!P0 IMAD.WIDE R2, R19, 0x2, R20 ;  /* 0x0000000213028825 */ /* 0x005fe200078e0214 */
[-C--:B------:R-:W-:Y:S02]  /*11860*/  @!P1 LEA.HI.X R37, R22, R21.reuse, R43, 0x1, P3 ;  /* 0x0000001516259211 */ /* 0x080fe400018f0c2b */
[----:B------:R-:W-:Y:S02]  /*11870*/  @!P2 LEA.HI.X R39, R23, R21, R42, 0x1, P4 ;  /* 0x000000151727a211 */ /* 0x000fe400020f0c2a */
[----:B-----5:R3:W-:Y:S04]  /*11880*/  @!P0 ST.E.128 desc[UR54][R2.64], R4 ;  /* 0x0000000402008985 */ /* 0x0207e8000c101d36 */
[----:B------:R3:W-:Y:S04]  /*11890*/  @!P1 ST.E.128 desc[UR54][R36.64], R12 ;  /* 0x0000000c24009985 */ /* 0x0007e8000c101d36 */
[----:B------:R3:W-:Y:S02]  /*118a0*/  @!P2 ST.E.128 desc[UR54][R38.64], R28 ;  /* 0x0000001c2600a985 */ /* 0x0007e4000c101d36 */
.L_x_1064:
[----:B------:R-:W-:Y:S05]  /*118b0*/  BSYNC B1 ;  /* 0x0000000000017941 */ /* 0x000fea0003800000 */
.L_x_1063:
[----:B0--3--:R-:W-:Y:S01]  /*118c0*/  VIADD R3, R41, 0x60 ;  /* 0x0000006029037836 */ /* 0x009fe20000000000 */
[----:B-----5:R0:W3:Y:S04]  /*118d0*/  SHFL.IDX PT, R5, R40, 0x1, 0x1c1f ;  /* 0x003c1f0028057f89 */ /* 0x0200e800000e0000 */
        /* <DEDUP_REMOVED lines=17> */
.L_x_1062:
[----:B------:R-:W-:Y:S01]  /*119f0*/  ULDC.64 UR12, c[0x0][0xb08] ;  /* 0x0002c200000c7ab9 */ /* 0x000fe20000000a00 */
[----:B0-----:R-:W0:Y:S01]  /*11a00*/  @P1 LDC R0, c[0x0][0xbec] ;  /* 0x0002fb00ff001b82 */ /* 0x001e220000000800 */
[----:B------:R-:W-:Y:S01]  /*11a10*/  UIMAD UR10, UR11, UR12, URZ ;  /* 0x0000000c0b0a72a4 */ /* 0x000fe2000f8e023f */
[----:B------:R-:W-:Y:S01]  /*11a20*/  IMAD.MOV.U32 R7, RZ, RZ, R13 ;  /* 0x000000ffff077224 */ /* 0x000fe200078e000d */
[----:B------:R-:W-:Y:S01]  /*11a30*/  UIMAD.WIDE.U32 UR8, UR4, UR12, URZ ;  /* 0x0000000c040872a5 */ /* 0x000fe2000f8e003f */
[C---:B------:R-:W-:Y:S01]  /*11a40*/  VIADD R78, R17.reuse, 0x28 ;  /* 0x00000028114e7836 */ /* 0x040fe20000000000 */
[----:B------:R-:W-:Y:S01]  /*11a50*/  UIMAD UR10, UR4, UR13, UR10 ;  /* 0x0000000d040a72a4 */ /* 0x000fe2000f8e020a */
[C---:B------:R-:W-:Y:S01]  /*11a60*/  VIADD R80, R17.reuse, 0x20 ;  /* 0x0000002011507836 */ /* 0x040fe20000000000 */
[----:B------:R-:W-:Y:S01]  /*11a70*/  USHF.R.S32.HI UR4, URZ, 0x1f, UR7 ;  /* 0x0000001f3f047899 */ /* 0x000fe20008011407 */
[----:B------:R-:W1:Y:S01]  /*11a80*/  @P1 LDC R5, c[0x0][0xbf0] ;  /* 0x0002fc00ff051b82 */ /* 0x000e620000000800 */
[----:B------:R-:W-:Y:S01]  /*11a90*/  UIADD3 UR9, UR9, UR10, URZ ;  /* 0x0000000a09097290 */ /* 0x000fe2000fffe03f */
[C---:B------:R-:W-:Y:S01]  /*11aa0*/  VIADD R82, R17.reuse, 0x18 ;  /* 0x0000001811527836 */ /* 0x040fe20000000000 */
[----:B------:R-:W-:Y:S01]  /*11ab0*/  BSSY B1, `(.L_x_1066) ;  /* 0x000006c000017945 */ /* 0x000fe20003800000 */
[----:B------:R-:W-:Y:S01]  /*11ac0*/  ULDC.64 UR10, c[0x0][0xb38] ;  /* 0x0002ce00000a7ab9 */ /* 0x000fe20000000a00 */
[C---:B------:R-:W-:Y:S01]  /*11ad0*/  VIADD R84, R17.reuse, 0x10 ;  /* 0x0000001011547836 */ /* 0x040fe20000000000 */
[----:B------:R-:W-:Y:S01]  /*11ae0*/  UIMAD.WIDE.U32 UR8, UR37, UR10, UR8 ;  /* 0x0000000a250872a5 */ /* 0x000fe2000f8e0008 */
[C---:B------:R-:W-:Y:S01]  /*11af0*/  VIADD R86, R17.reuse, 0x8 ;  /* 0x0000000811567836 */ /* 0x040fe20000000000 */
[----:B------:R-:W-:Y:S01]  /*11b00*/  SHF.R.S32.HI R15, RZ, 0x1f, R152 ;  /* 0x0000001fff0f7819 */ /* 0x000fe20000011498 */
[C---:B------:R-:W-:Y:S01]  /*11b10*/  VIADD R76, R17.reuse, 0x28 ;  /* 0x00000028114c7836 */ /* 0x040fe20000000000 */
[----:B------:R-:W-:Y:S01]  /*11b20*/  UIMAD UR9, UR37, UR11, UR9 ;  /* 0x0000000b250972a4 */ /* 0x000fe2000f8e0209 */
[----:B------:R-:W-:Y:S01]  /*11b30*/  SHF.R.S32.HI R21, RZ, 0x1f, R153 ;  /* 0x0000001fff157819 */ /* 0x000fe20000011499 */
[----:B------:R-:W-:Y:S01]  /*11b40*/  VIADD R79, R17, 0x20 ;  /* 0x00000020114f7836 */ /* 0x000fe20000000000 */
[----:B------:R-:W-:Y:S01]  /*11b50*/  ULDC.64 UR10, c[0x0][0xb40] ;  /* 0x0002d000000a7ab9 */ /* 0x000fe20000000a00 */
[----:B------:R-:W-:Y:S01]  /*11b60*/  SHF.R.S32.HI R24, RZ, 0x1f, R154 ;  /* 0x0000001fff187819 */ /* 0x000fe2000001149a */
[----:B------:R-:W-:Y:S01]  /*11b70*/  UIMAD UR4, UR4, UR10, URZ ;  /* 0x0000000a040472a4 */ /* 0x000fe2000f8e023f */
[----:B0-----:R-:W-:Y:S01]  /*11b80*/  @P1 IMAD.HI.U32 R0, R13, R0, RZ ;  /* 0x000000000d001227 */ /* 0x001fe200078e00ff */
[----:B------:R-:W-:Y:S01]  /*11b90*/  UIMAD.WIDE.U32 UR8, UR7, UR10, UR8 ;  /* 0x0000000a070872a5 */ /* 0x000fe2000f8e0008 */
[----:B------:R-:W-:Y:S01]  /*11ba0*/  SHF.R.S32.HI R25, RZ, 0x1f, R155 ;  /* 0x0000001fff197819 */ /* 0x000fe2000001149b */
[----:B------:R-:W-:Y:S01]  /*11bb0*/  UIMAD UR4, UR7, UR11, UR4 ;  /* 0x0000000b070472a4 */ /* 0x000fe2000f8e0204 */
[----:B------:R-:W-:Y:S01]  /*11bc0*/  SHF.R.S32.HI R26, RZ, 0x1f, R156 ;  /* 0x0000001fff1a7819 */ /* 0x000fe2000001149c */
[C---:B------:R-:W-:Y:S01]  /*11bd0*/  VIADD R81, R17.reuse, 0x18 ;  /* 0x0000001811517836 */ /* 0x040fe20000000000 */
[----:B------:R-:W-:Y:S01]  /*11be0*/  ULDC.64 UR10, c[0x0][0xb48] ;  /* 0x0002d200000a7ab9 */ /* 0x000fe20000000a00 */
[----:B------:R-:W-:Y:S01]  /*11bf0*/  UIADD3 UR9, UR9, UR4, URZ ;  /* 0x0000000409097290 */ /* 0x000fe2000fffe03f */
[----:B-1----:R-:W-:Y:S01]  /*11c00*/  @P1 SHF.R.U32.HI R7, RZ, R5, R0 ;  /* 0x00000005ff071219 */ /* 0x002fe20000011600 */
[----:B------:R-:W-:Y:S01]  /*11c10*/  VIADD R83, R17, 0x10 ;  /* 0x0000001011537836 */ /* 0x000fe20000000000 */
[----:B------:R-:W-:Y:S01]  /*11c20*/  SHF.R.S32.HI R27, RZ, 0x1f, R157 ;  /* 0x0000001fff1b7819 */ /* 0x000fe2000001149d */
[----:B------:R-:W-:Y:S01]  /*11c30*/  UIMAD.WIDE.U32 UR8, UR42, UR10, UR8 ;  /* 0x0000000a2a0872a5 */ /* 0x000fe2000f8e0008 */
[--C-:B------:R-:W-:Y:S01]  /*11c40*/  SHF.R.S32.HI R0, RZ, 0x1f, R7.reuse ;  /* 0x0000001fff007819 */ /* 0x100fe20000011407 */
[----:B------:R-:W-:Y:S01]  /*11c50*/  IMAD.MOV R2, RZ, RZ, -R7 ;  /* 0x000000ffff027224 */ /* 0x000fe200078e0a07 */
[----:B------:R-:W-:Y:S01]  /*11c60*/  SHF.R.S32.HI R78, RZ, 0x1f, R78 ;  /* 0x0000001fff4e7819 */ /* 0x000fe2000001144e */
[----:B------:R-:W-:Y:S01]  /*11c70*/  UIMAD UR42, UR42, UR11, UR9 ;  /* 0x0000000b2a2a72a4 */ /* 0x000fe2000f8e0209 */
[----:B------:R-:W-:Y:S01]  /*11c80*/  SHF.R.S32.HI R80, RZ, 0x1f, R80 ;  /* 0x0000001fff507819 */ /* 0x000fe20000011450 */
[----:B------:R-:W-:Y:S01]  /*11c90*/  IMAD R77, R77, R2, R13 ;  /* 0x000000024d4d7224 */ /* 0x000fe200078e020d */
[----:B------:R-:W-:Y:S01]  /*11ca0*/  ULDC.64 UR10, c[0x0][0xb30] ;  /* 0x0002cc00000a7ab9 */ /* 0x000fe20000000a00 */
[----:B------:R-:W-:Y:S01]  /*11cb0*/  IMAD.U32 R5, RZ, RZ, UR9 ;  /* 0x00000009ff057e24 */ /* 0x000fe2000f8e00ff */
[----:B------:R-:W-:Y:S01]  /*11cc0*/  SHF.R.S32.HI R82, RZ, 0x1f, R82 ;  /* 0x0000001fff527819 */ /* 0x000fe20000011452 */
[----:B------:R-:W-:Y:S01]  /*11cd0*/  IMAD R0, R0, UR10, RZ ;  /* 0x0000000a00007c24 */ /* 0x000fe2000f8e02ff */
[----:B------:R-:W-:Y:S01]  /*11ce0*/  SHF.R.S32.HI R84, RZ, 0x1f, R84 ;  /* 0x0000001fff547819 */ /* 0x000fe20000011454 */
[----:B------:R-:W-:Y:S01]  /*11cf0*/  IMAD.U32 R4, RZ, RZ, UR8 ;  /* 0x00000008ff047e24 */ /* 0x000fe2000f8e00ff */
[----:B------:R-:W-:Y:S01]  /*11d00*/  ULDC.64 UR8, c[0x0][0xb28] ;  /* 0x0002ca0000087ab9 */ /* 0x000fe20000000a00 */
[----:B------:R-:W-:Y:S01]  /*11d10*/  IMAD.U32 R5, RZ, RZ, UR42 ;  /* 0x0000002aff057e24 */ /* 0x000fe2000f8e00ff */
[----:B------:R-:W-:Y:S01]  /*11d20*/  SHF.R.S32.HI R86, RZ, 0x1f, R86 ;  /* 0x0000001fff567819 */ /* 0x000fe20000011456 */
[C---:B------:R-:W-:Y:S01]  /*11d30*/  IMAD R9, R7.reuse, UR11, R0 ;  /* 0x0000000b07097c24 */ /* 0x040fe2000f8e0200 */
[----:B------:R-:W-:Y:S01]  /*11d40*/  SHF.R.S32.HI R0, RZ, 0x1f, R77 ;  /* 0x0000001fff007819 */ /* 0x000fe2000001144d */
[----:B------:R-:W-:Y:S01]  /*11d50*/  IMAD.WIDE.U32 R4, R7, UR10, R4 ;  /* 0x0000000a07047c25 */ /* 0x000fe2000f8e0004 */
[----:B------:R-:W-:-:S03]  /*11d60*/  SHF.R.S32.HI R87, RZ, 0x1f, R17 ;  /* 0x0000001fff577819 */ /* 0x000fc60000011411 */
[----:B------:R-:W-:Y:S02]  /*11d70*/  IMAD R0, R0, UR8, RZ ;  /* 0x0000000800007c24 */ /* 0x000fe4000f8e02ff */
[----:B------:R-:W-:Y:S02]  /*11d80*/  IMAD.IADD R5, R5, 0x1, R9 ;  /* 0x0000000105057824 */ /* 0x000fe400078e0209 */
[C---:B------:R-:W-:Y:S02]  /*11d90*/  IMAD R7, R77.reuse, UR9, R0 ;  /* 0x000000094d077c24 */ /* 0x040fe4000f8e0200 */
[----:B------:R-:W-:Y:S01]  /*11da0*/  IMAD.WIDE.U32 R4, R77, UR8, R4 ;  /* 0x000000084d047c25 */ /* 0x000fe2000f8e0004 */
[----:B------:R-:W-:-:S03]  /*11db0*/  ULDC.64 UR8, c[0x0][0xb00] ;  /* 0x0002c00000087ab9 */ /* 0x000fc60000000a00 */
[----:B------:R-:W-:Y:S01]  /*11dc0*/  VIADD R2, R3, 0x19c20 ;  /* 0x00019c2003027836 */ /* 0x000fe20000000000 */
[C---:B------:R-:W-:Y:S01]  /*11dd0*/  LEA R0, P1, R4.reuse, UR8, 0x2 ;  /* 0x0000000804007c11 */ /* 0x040fe2000f8210ff */
[----:B------:R-:W-:Y:S02]  /*11de0*/  IMAD.IADD R3, R5, 0x1, R7 ;  /* 0x0000000105037824 */ /* 0x000fe400078e0207 */
[----:B------:R-:W-:Y:S01]  /*11df0*/  VIADD R85, R17, 0x8 ;  /* 0x0000000811557836 */ /* 0x000fe20000000000 */
[----:B------:R-:W-:Y:S01]  /*11e00*/  PRMT R2, RZ, 0x654, R2 ;  /* 0x00000654ff027816 */ /* 0x000fe20000000002 */
[----:B------:R0:W1:Y:S01]  /*11e10*/  SHFL.IDX PT, R12, R0, RZ, 0x1c1f ;  /* 0x001c1fff000c7589 */ /* 0x00006200000e0000 */
[----:B------:R-:W-:Y:S02]  /*11e20*/  LEA.HI.X R14, R4, UR9, R3, 0x2, P1 ;  /* 0x00000009040e7c11 */ /* 0x000fe400088f1403 */
[----:B------:R0:W-:Y:S03]  /*11e30*/  SYNCS.ARRIVE.TRANS64.RED.A1T0 RZ, [R2+URZ], RZ ;  /* 0x000000ff02ff79a7 */ /* 0x0001e6000810043f */
[----:B------:R0:W2:Y:S01]  /*11e40*/  SHFL.IDX PT, R20, R14, RZ, 0x1c1f ;  /* 0x001c1fff0e147589 */ /* 0x0000a200000e0000 */
[----:B------:R-:W-:Y:S05]  /*11e50*/  @P2 BRA `(.L_x_1067) ;  /* 0x0000000000c42947 */ /* 0x000fea0003800000 */
[----:B------:R-:W-:Y:S02]  /*11e60*/  ULDC UR4, c[0x0][0xac8] ;  /* 0x0002b20000047ab9 */ /* 0x000fe40000000800 */
[----:B------:R-:W-:Y:S02]  /*11e70*/  ISETP.GE.AND P1, PT, R17, UR4, PT ;  /* 0x0000000411007c0c */ /* 0x000fe4000bf26270 */
[----:B------:R-:W-:Y:S02]  /*11e80*/  ISETP.GE.AND P2, PT, R85, UR4, PT ;  /* 0x0000000455007c0c */ /* 0x000fe4000bf46270 */
[----:B------:R-:W-:Y:S02]  /*11e90*/  ISETP.GE.AND P5, PT, R83, UR4, PT ;  /* 0x0000000453007c0c */ /* 0x000fe4000bfa6270 */
[----:B------:R-:W-:-:S07]  /*11ea0*/  ISETP.GE.AND P4, PT, R81, UR4, PT ;  /* 0x0000000451007c0c */ /* 0x000fce000bf86270 */
[-C--:B01----:R-:W-:Y:S02]  /*11eb0*/  @!P1 LEA R2, P3, R17, R12.reuse, 0x2 ;  /* 0x0000000c11029211 */ /* 0x083fe400078610ff */
[----:B------:R-:W-:Y:S02]  /*11ec0*/  @!P2 LEA R4, P6, R85, R12, 0x2 ;  /* 0x0000000c5504a211 */ /* 0x000fe400078c10ff */
[-C--:B--2---:R-:W-:Y:S02]  /*11ed0*/  @!P1 LEA.HI.X R3, R17, R20.reuse, R87, 0x2, P3 ;  /* 0x0000001411039211 */ /* 0x084fe400018f1457 */
[----:B------:R-:W-:Y:S02]  /*11ee0*/  @!P2 LEA.HI.X R5, R85, R20, R86, 0x2, P6 ;  /* 0x000000145505a211 */ /* 0x000fe400030f1456 */
[----:B------:R-:W-:Y:S01]  /*11ef0*/  @!P5 LEA R6, P3, R83, R12, 0x2 ;  /* 0x0000000c5306d211 */ /* 0x000fe200078610ff */
[----:B------:R0:W-:Y:S01]  /*11f00*/  @!P1 ST.E.64 desc[UR54][R2.64], R32 ;  /* 0x0000002002009985 */ /* 0x0001e2000c101b36 */
[----:B------:R-:W-:-:S02]  /*11f10*/  ISETP.GE.AND P1, PT, R79, UR4, PT ;  /* 0x000000044f007c0c */ /* 0x000fc4000bf26270 */
[----:B------:R-:W-:Y:S01]  /*11f20*/  @!P5 LEA.HI.X R7, R83, R20, R84, 0x2, P3 ;  /* 0x000000145307d211 */ /* 0x000fe200018f1454 */
[----:B------:R1:W-:Y:S01]  /*11f30*/  @!P2 ST.E.64 desc[UR54][R4.64], R34 ;  /* 0x000000220400a985 */ /* 0x0003e2000c101b36 */
[----:B------:R-:W-:Y:S02]  /*11f40*/  ISETP.GE.AND P2, PT, R76, UR4, PT ;  /* 0x000000044c007c0c */ /* 0x000fe4000bf46270 */
[----:B------:R-:W-:Y:S01]  /*11f50*/  @!P4 LEA R8, P6, R81, R12, 0x2 ;  /* 0x0000000c5108c211 */ /* 0x000fe200078c10ff */
[----:B------:R2:W-:Y:S01]  /*11f60*/  @!P5 ST.E.64 desc[UR54][R6.64], R40 ;  /* 0x000000280600d985 */ /* 0x0005e2000c101b36 */
[----:B------:R-:W-:Y:S02]  /*11f70*/  ISETP.GE.AND P3, PT, R157, UR4, PT ;  /* 0x000000049d007c0c */ /* 0x000fe4000bf66270 */
[----:B------:R-:W-:-:S03]  /*11f80*/  @!P4 LEA.HI.X R9, R81, R20, R82, 0x2, P6 ;  /* 0x000000145109c211 */ /* 0x000fc600030f1452 */
[C---:B------:R-:W-:Y:S02]  /*11f90*/  @!P1 LEA R10, P5, R79.reuse, R12, 0x2 ;  /* 0x0000000c4f0a9211 */ /* 0x040fe400078a10ff */
[----:B------:R3:W-:Y:S01]  /*11fa0*/  @!P4 ST.E.64 desc[UR54][R8.64], R42 ;  /* 0x0000002a0800c985 */ /* 0x0007e2000c101b36 */
[----:B------:R-:W-:Y:S02]  /*11fb0*/  ISETP.GE.AND P4, PT, R156, UR4, PT ;  /* 0x000000049c007c0c */ /* 0x000fe4000bf86270 */
[----:B------:R-:W-:Y:S02]  /*11fc0*/  @!P1 LEA.HI.X R11, R79, R20, R80, 0x2, P5 ;  /* 0x000000144f0b9211 */ /* 0x000fe400028f1450 */
[-C--:B0-----:R-:W-:Y:S02]  /*11fd0*/  @!P2 LEA R2, P6, R76, R12.reuse, 0x2 ;  /* 0x0000000c4c02a211 */ /* 0x081fe400078c10ff */
[----:B-1----:R-:W-:Y:S01]  /*11fe0*/  @!P3 LEA R4, P5, R157, R12, 0x2 ;  /* 0x0000000c9d04b211 */ /* 0x002fe200078a10ff */
[----:B------:R0:W-:Y:S01]  /*11ff0*/  @!P1 ST.E.64 desc[UR54][R10.64], R48 ;  /* 0x000000300a009985 */ /* 0x0001e2000c101b36 */
[----:B------:R-:W-:-:S02]  /*12000*/  ISETP.GE.AND P1, PT, R155, UR4, PT ;  /* 0x000000049b007c0c */ /* 0x000fc4000bf26270 */
[-C--:B------:R-:W-:Y:S02]  /*12010*/  @!P2 LEA.HI.X R3, R76, R20.reuse, R78, 0x2, P6 ;  /* 0x000000144c03a211 */ /* 0x080fe400030f144e */
[----:B------:R-:W-:Y:S02]  /*12020*/  @!P3 LEA.HI.X R5, R157, R20, R27, 0x2, P5 ;  /* 0x000000149d05b211 */ /* 0x000fe400028f141b */
[----:B------:R-:W-:Y:S01]  /*12030*/  ISETP.GE.AND P5, PT, R154, UR4, PT ;  /* 0x000000049a007c0c */ /* 0x000fe2000bfa6270 */
[----:B------:R1:W-:Y:S01]  /*12040*/  @!P2 ST.E.64 desc[UR54][R2.64], R50 ;  /* 0x000000320200a985 */ /* 0x0003e2000c101b36 */
[----:B--2---:R-:W-:Y:S02]  /*12050*/  @!P4 LEA R6, P2, R156, R12, 0x2 ;  /* 0x0000000c9c06c211 */ /* 0x004fe400078410ff */
[----:B------:R-:W-:Y:S01]  /*12060*/  ISETP.GE.AND P6, PT, R153, UR4, PT ;  /* 0x0000000499007c0c */ /* 0x000fe2000bfc6270 */
[----:B------:R4:W-:Y:S01]  /*12070*/  @!P3 ST.E.64 desc[UR54][R4.64], R56 ;  /* 0x000000380400b985 */ /* 0x0009e2000c101b36 */
[----:B------:R-:W-:-:S02]  /*12080*/  ISETP.GE.AND P3, PT, R152, UR4, PT ;  /* 0x0000000498007c0c */ /* 0x000fc4000bf66270 */
[----:B------:R-:W-:Y:S02]  /*12090*/  @!P4 LEA.HI.X R7, R156, R20, R26, 0x2, P2 ;  /* 0x000000149c07c211 */ /* 0x000fe400010f141a */
[----:B---3--:R-:W-:-:S03]  /*120a0*/  @!P1 LEA R8, P2, R155, R12, 0x2 ;  /* 0x0000000c9b089211 */ /* 0x008fc600078410ff */
[----:B------:R4:W-:Y:S01]  /*120b0*/  @!P4 ST.E.64 desc[UR54][R6.64], R58 ;  /* 0x0000003a0600c985 */ /* 0x0009e2000c101b36 */
[----:B------:R-:W-:Y:S02]  /*120c0*/  @!P1 LEA.HI.X R9, R155, R20, R25, 0x2, P2 ;  /* 0x000000149b099211 */ /* 0x000fe400010f1419 */
[----:B0-----:R-:W-:-:S03]  /*120d0*/  @!P5 LEA R10, P2, R154, R12, 0x2 ;  /* 0x0000000c9a0ad211 */ /* 0x001fc600078410ff */
[----:B------:R4:W-:Y:S01]  /*120e0*/  @!P1 ST.E.64 desc[UR54][R8.64], R64 ;  /* 0x0000004008009985 */ /* 0x0009e2000c101b36 */
[CC--:B-1----:R-:W-:Y:S02]  /*120f0*/  @!P6 LEA R2, P1, R153.reuse, R12.reuse, 0x2 ;  /* 0x0000000c9902e211 */ /* 0x0c2fe400078210ff */
[----:B------:R-:W-:Y:S02]  /*12100*/  @!P3 LEA R12, P4, R152, R12, 0x2 ;  /* 0x0000000c980cb211 */ /* 0x000fe400078810ff */
[-C--:B------:R-:W-:Y:S02]  /*12110*/  @!P5 LEA.HI.X R11, R154, R20.reuse, R24, 0x2, P2 ;  /* 0x000000149a0bd211 */ /* 0x080fe400010f1418 */
[-C--:B------:R-:W-:Y:S02]  /*12120*/  @!P6 LEA.HI.X R3, R153, R20.reuse, R21, 0x2, P1 ;  /* 0x000000149903e211 */ /* 0x080fe400008f1415 */
[----:B------:R-:W-:Y:S01]  /*12130*/  @!P3 LEA.HI.X R13, R152, R20, R15, 0x2, P4 ;  /* 0x00000014980db211 */ /* 0x000fe200020f140f */
[----:B------:R4:W-:Y:S04]  /*12140*/  @!P5 ST.E.64 desc[UR54][R10.64], R66 ;  /* 0x000000420a00d985 */ /* 0x0009e8000c101b36 */
[----:B------:R4:W-:Y:S04]  /*12150*/  @!P6 ST.E.64 desc[UR54][R2.64], R72 ;  /* 0x000000480200e985 */ /* 0x0009e8000c101b36 */
[----:B------:R4:W-:Y:S02]  /*12160*/  @!P3 ST.E.64 desc[UR54][R12.64], R74 ;  /* 0x0000004a0c00b985 */ /* 0x0009e4000c101b36 */
.L_x_1067:
[----:B------:R-:W-:Y:S05]  /*12170*/  BSYNC B1 ;  /* 0x0000000000017941 */ /* 0x000fea0003800000 */
.L_x_1066:
[----:B0-----:R-:W0:Y:S04]  /*12180*/  SHFL.IDX PT, R14, R14, 0x1, 0x1c1f ;  /* 0x003c1f000e0e7f89 */ /* 0x001e2800000e0000 */
[----:B------:R-:W3:Y:S01]  /*12190*/  SHFL.IDX PT, R0, R0, 0x1, 0x1c1f ;  /* 0x003c1f0000007f89 */ /* 0x000ee200000e0000 */
[----:B------:R-:W-:Y:S05]  /*121a0*/  @P0 BRA `(.L_x_1065) ;  /* 0x0000000c009c0947 */ /* 0x000fea0003800000 */
[----:B------:R-:W-:Y:S02]  /*121b0*/  ULDC UR4, c[0x0][0xac8] ;  /* 0x0002b20000047ab9 */ /* 0x000fe40000000800 */
[----:B------:R-:W-:Y:S02]  /*121c0*/  ISETP.GE.AND P6, PT, R17, UR4, PT ;  /* 0x0000000411007c0c */ /* 0x000fe4000bfc6270 */
[----:B------:R-:W-:Y:S02]  /*121d0*/  ISETP.GE.AND P0, PT, R85, UR4, PT ;  /* 0x0000000455007c0c */ /* 0x000fe4000bf06270 */
[----:B------:R-:W-:Y:S02]  /*121e0*/  ISETP.GE.AND P2, PT, R83, UR4, PT ;  /* 0x0000000453007c0c */ /* 0x000fe4000bf46270 */
[----:B------:R-:W-:Y:S02]  /*121f0*/  ISETP.GE.AND P4, PT, R81, UR4, PT ;  /* 0x0000000451007c0c */ /* 0x000fe4000bf86270 */
[----:B------:R-:W-:-:S05]  /*12200*/  ISETP.GE.AND P3, PT, R79, UR4, PT ;  /* 0x000000044f007c0c */ /* 0x000fca000bf66270 */
[-C--:B---34-:R-:W-:Y:S02]  /*12210*/  @!P6 LEA R2, P1, R17, R0.reuse, 0x2 ;  /* 0x000000001102e211 */ /* 0x098fe400078210ff */
[----:B------:R-:W-:Y:S02]  /*12220*/  @!P0 LEA R4, P5, R85, R0, 0x2 ;  /* 0x0000000055048211 */ /* 0x000fe400078a10ff */
[-C--:B0-----:R-:W-:Y:S02]  /*12230*/  @!P6 LEA.HI.X R3, R17, R14.reuse, R87, 0x2, P1 ;  /* 0x0000000e1103e211 */ /* 0x081fe400008f1457 */
[----:B------:R-:W-:Y:S02]  /*12240*/  @!P0 LEA.HI.X R5, R85, R14, R86, 0x2, P5 ;  /* 0x0000000e55058211 */ /* 0x000fe400028f1456 */
[-C--:B------:R-:W-:Y:S01]  /*12250*/  @!P2 LEA R6, P1, R83, R0.reuse, 0x2 ;  /* 0x000000005306a211 */ /* 0x080fe200078210ff */
[----:B------:R0:W-:Y:S01]  /*12260*/  @!P6 ST.E.64 desc[UR54][R2.64], R36 ;  /* 0x000000240200e985 */ /* 0x0001e2000c101b36 */
[----:B------:R-:W-:-:S02]  /*12270*/  @!P4 LEA R8, P5, R81, R0, 0x2 ;  /* 0x000000005108c211 */ /* 0x000fc400078a10ff */
[-C--:B------:R-:W-:Y:S01]  /*12280*/  @!P2 LEA.HI.X R7, R83, R14.reuse, R84, 0x2, P1 ;  /* 0x0000000e5307a211 */ /* 0x080fe200008f1454 */
[----:B------:R3:W-:Y:S01]  /*12290*/  @!P0 ST.E.64 desc[UR54][R4.64], R38 ;  /* 0x0000002604008985 */ /* 0x0007e2000c101b36 */
[----:B------:R-:W-:Y:S02]  /*122a0*/  ISETP.GE.AND P0, PT, R76, UR4, PT ;  /* 0x000000044c007c0c */ /* 0x000fe4000bf06270 */
[----:B------:R-:W-:Y:S01]  /*122b0*/  @!P4 LEA.HI.X R9, R81, R14, R82, 0x2, P5 ;  /* 0x0000000e5109c211 */ /* 0x000fe200028f1452 */
[----:B------:R-:W-:Y:S01]  /*122c0*/  @!P2 ST.E.64 desc[UR54][R6.64], R44 ;  /* 0x0000002c0600a985 */ /* 0x000fe2000c101b36 */
[----:B------:R-:W-:Y:S02]  /*122d0*/  ISETP.GE.AND P1, PT, R157, UR4, PT ;  /* 0x000000049d007c0c */ /* 0x000fe4000bf26270 */
[----:B------:R-:W-:Y:S01]  /*122e0*/  @!P3 LEA R10, P6, R79, R0, 0x2 ;  /* 0x000000004f0ab211 */ /* 0x000fe200078c10ff */
[----:B------:R4:W-:Y:S01]  /*122f0*/  @!P4 ST.E.64 desc[UR54][R8.64], R46 ;  /* 0x0000002e0800c985 */ /* 0x0009e2000c101b36 */
[----:B------:R-:W-:-:S02]  /*12300*/  ISETP.GE.AND P2, PT, R156, UR4, PT ;  /* 0x000000049c007c0c */ /* 0x000fc4000bf46270 */
[----:B------:R-:W-:Y:S02]  /*12310*/  @!P3 LEA.HI.X R11, R79, R14, R80, 0x2, P6 ;  /* 0x0000000e4f0bb211 */ /* 0x000fe400030f1450 */
[----:B------:R-:W-:Y:S02]  /*12320*/  ISETP.GE.AND P5, PT, R155, UR4, PT ;  /* 0x000000049b007c0c */ /* 0x000fe4000bfa6270 */
[C---:B0-----:R-:W-:Y:S01]  /*12330*/  @!P0 LEA R2, P4, R76.reuse, R0, 0x2 ;  /* 0x000000004c028211 */ /* 0x041fe200078810ff */
[----:B------:R0:W-:Y:S01]  /*12340*/  @!P3 ST.E.64 desc[UR54][R10.64], R52 ;  /* 0x000000340a00b985 */ /* 0x0001e2000c101b36 */
[----:B------:R-:W-:Y:S02]  /*12350*/  ISETP.GE.AND P3, PT, R153, UR4, PT ;  /* 0x0000000499007c0c */ /* 0x000fe4000bf66270 */
[----:B------:R-:W-:Y:S02]  /*12360*/  @!P0 LEA.HI.X R3, R76, R14, R78, 0x2, P4 ;  /* 0x0000000e4c038211 */ /* 0x000fe400020f144e */
[----:B------:R-:W-:-:S02]  /*12370*/  ISETP.GE.AND P4, PT, R154, UR4, PT ;  /* 0x000000049a007c0c */ /* 0x000fc4000bf86270 */
[-C--:B---3--:R-:W-:Y:S01]  /*12380*/  @!P1 LEA R4, P6, R157, R0.reuse, 0x2 ;  /* 0x000000009d049211 */ /* 0x088fe200078c10ff */
[----:B------:R3:W-:Y:S02]  /*12390*/  @!P0 ST.E.64 desc[UR54][R2.64], R54 ;  /* 0x0000003602008985 */ /* 0x0007e4000c101b36 */
[----:B----4-:R-:W-:Y:S02]  /*123a0*/  @!P5 LEA R8, P0, R155, R0, 0x2 ;  /* 0x000000009b08d211 */ /* 0x010fe400078010ff */
[----:B------:R-:W-:Y:S02]  /*123b0*/  @!P1 LEA.HI.X R5, R157, R14, R27, 0x2, P6 ;  /* 0x0000000e9d059211 */ /* 0x000fe400030f141b */
[C---:B------:R-:W-:Y:S02]  /*123c0*/  @!P2 LEA R6, P6, R156.reuse, R0, 0x2 ;  /* 0x000000009c06a211 */ /* 0x040fe400078c10ff */
[-C--:B------:R-:W-:Y:S01]  /*123d0*/  @!P5 LEA.HI.X R9, R155, R14.reuse, R25, 0x2, P0 ;  /* 0x0000000e9b09d211 */ /* 0x080fe200000f1419 */
[----:B------:R3:W-:Y:S01]  /*123e0*/  @!P1 ST.E.64 desc[UR54][R4.64], R60 ;  /* 0x0000003c04009985 */ /* 0x0007e2000c101b36 */
[----:B------:R-:W-:-:S02]  /*123f0*/  @!P2 LEA.HI.X R7, R156, R14, R26, 0x2, P6 ;  /* 0x0000000e9c07a211 */ /* 0x000fc400030f141a */
[CC--:B0-----:R-:W-:Y:S02]  /*12400*/  @!P4 LEA R10, P1, R154.reuse, R0.reuse, 0x2 ;  /* 0x000000009a0ac211 */ /* 0x0c1fe400078210ff */
[C---:B-1----:R-:W-:Y:S01]  /*12410*/  @!P3 LEA R12, P6, R153.reuse, R0, 0x2 ;  /* 0x00000000990cb211 */ /* 0x042fe200078c10ff */
[----:B------:R3:W-:Y:S01]  /*12420*/  @!P2 ST.E.64 desc[UR54][R6.64], R62 ;  /* 0x0000003e0600a985 */ /* 0x0007e2000c101b36 */
[-C--:B------:R-:W-:Y:S02]  /*12430*/  @!P4 LEA.HI.X R11, R154, R14.reuse, R24, 0x2, P1 ;  /* 0x0000000e9a0bc211 */ /* 0x080fe400008f1418 */
[----:B------:R-:W-:Y:S01]  /*12440*/  @!P3 LEA.HI.X R13, R153, R14, R21, 0x2, P6 ;  /* 0x0000000e990db211 */ /* 0x000fe200030f1415 */
[----:B------:R3:W-:Y:S01]  /*12450*/  @!P5 ST.E.64 desc[UR54][R8.64], R68 ;  /* 0x000000440800d985 */ /* 0x0007e2000c101b36 */
[----:B------:R-:W-:-:S03]  /*12460*/  ISETP.GE.AND P0, PT, R152, UR4, PT ;  /* 0x0000000498007c0c */ /* 0x000fc6000bf06270 */
[----:B------:R3:W-:Y:S04]  /*12470*/  @!P4 ST.E.64 desc[UR54][R10.64], R70 ;  /* 0x000000460a00c985 */ /* 0x0007e8000c101b36 */
[----:B------:R3:W-:Y:S06]  /*12480*/  @!P3 ST.E.64 desc[UR54][R12.64], R28 ;  /* 0x0000001c0c00b985 */ /* 0x0007ec000c101b36 */
[----:B------:R-:W-:Y:S05]  /*12490*/  @P0 BRA `(.L_x_1065) ;  /* 0x0000000800e00947 */ /* 0x000fea0003800000 */
[----:B---3--:R-:W-:-:S04]  /*124a0*/  LEA R2, P0, R152, R0, 0x2 ;  /* 0x0000000098027211 */ /* 0x008fc800078010ff */
[----:B------:R-:W-:-:S05]  /*124b0*/  LEA.HI.X R3, R152, R14, R15, 0x2, P0 ;  /* 0x0000000e98037211 */ /* 0x000fca00000f140f */
[----:B------:R0:W-:Y:S01]  /*124c0*/  ST.E.64 desc[UR54][R2.64], R30 ;  /* 0x0000001e02007985 */ /* 0x0001e2000c101b36 */
[----:B------:R-:W-:Y:S05]  /*124d0*/  BRA `(.L_x_1065) ;  /* 0x0000000800d07947 */ /* 0x000fea0003800000 */
.L_x_1060:
        /* <DEDUP_REMOVED lines=9> */
[----:B------:R-:W-:Y:S01]  /*12570*/  UISETP.NE.U32.AND UP1, UPT, UR8, URZ, UPT ;  /* 0x0000003f0800728c */ /* 0x000fe2000bf25070 */
[----:B------:R-:W-:Y:S02]  /*12580*/  ULDC UR4, c[0x0][0xa88] ;  /* 0x0002a20000047ab9 */ /* 0x000fe40000000800 */
[----:B------:R-:W2:Y:S01]  /*12590*/  @P1 LDG.E R6, desc[UR54][R2.64] ;  /* 0x0000003602061981 */ /* 0x000ea2000c1e1900 */
[----:B------:R-:W-:Y:S01]  /*125a0*/  UISETP.NE.AND.EX UP1, UPT, UR9, URZ, UPT, UP1 ;  /* 0x0000003f0900728c */ /* 0x000fe2000bf25310 */
[----:B------:R-:W-:Y:S01]  /*125b0*/  IMAD.U32 R0, RZ, RZ, UR4 ;  /* 0x00000004ff007e24 */ /* 0x000fe2000f8e00ff */
[----:B------:R-:W0:Y:S04]  /*125c0*/  S2R R7, SR_TID.X ;  /* 0x0000000000077919 */ /* 0x000e280000002100 */
        /* <DEDUP_REMOVED lines=9> */
[----:B--2---:R-:W-:Y:S01]  /*12660*/  @P1 R2UR UR4, R6 ;  /* 0x00000000060412ca */ /* 0x004fe200000e0000 */
[----:B-1----:R-:W-:-:S14]  /*12670*/  @P2 BRA `(.L_x_1068) ;  /* 0x0000000000102947 */ /* 0x002fdc0003800000 */
[----:B------:R-:W-:Y:S05]  /*12680*/  @!P1 BRA `(.L_x_1068) ;  /* 0x00000000000c9947 */ /* 0x000fea0003800000 */
[----:B------:R-:W2:Y:S04]  /*12690*/  LDG.E R5, desc[UR54][R2.64] ;  /* 0x0000003602057981 */ /* 0x000ea8000c1e1900 */
[----:B-----5:R-:W2:Y:S02]  /*126a0*/  LDG.E R0, desc[UR54][R2.64+0x4] ;  /* 0x0000043602007981 */ /* 0x020ea4000c1e1900 */
[----:B--2---:R-:W-:-:S07]  /*126b0*/  IMAD.IADD R0, R0, 0x1, -R5 ;  /* 0x0000000100007824 */ /* 0x004fce00078e0a05 */
.L_x_1068:
[----:B------:R-:W-:Y:S01]  /*126c0*/  USHF.R.S32.HI UR12, URZ, 0x1f, UR39 ;  /* 0x0000001f3f0c7899 */ /* 0x000fe20008011427 */
[----:B------:R-:W-:Y:S01]  /*126d0*/  BSSY B1, `(.L_x_1069) ;  /* 0x0000039000017945 */ /* 0x000fe20003800000 */
[----:B------:R-:W-:Y:S02]  /*126e0*/  USHF.R.S32.HI UR18, URZ, 0x1f, UR4 ;  /* 0x0000001f3f127899 */ /* 0x000fe40008011404 */
[----:B------:R-:W-:Y:S02]  /*126f0*/  USEL UR7, UR39, URZ, !UP0 ;  /* 0x0000003f27077287 */ /* 0x000fe4000c000000 */
[----:B------:R-:W-:Y:S01]  /*12700*/  USEL UR12, UR12, URZ, !UP0 ;  /* 0x0000003f0c0c7287 */ /* 0x000fe2000c000000 */
[----:B------:R-:W-:Y:S11]  /*12710*/  @P0 BRA `(.L_x_1070) ;  /* 0x0000000000d00947 */ /* 0x000ff60003800000 */
[----:B------:R-:W0:Y:S01]  /*12720*/  LDC R9, c[0x0][0xbe8] ;  /* 0x0002fa00ff097b82 */ /* 0x000e220000000800 */
[----:B------:R-:W-:-:S05]  /*12730*/  IMAD.U32 R4, RZ, RZ, UR40 ;  /* 0x00000028ff047e24 */ /* 0x000fca000f8e00ff */
[----:B------:R-:W-:Y:S01]  /*12740*/  IADD3 R4, R4, -0x80, R7 ;  /* 0xffffff8004047810 */ /* 0x000fe20007ffe007 */
[----:B0----5:R-:W-:-:S05]  /*12750*/  IMAD R2, R0, R9, RZ ;  /* 0x0000000900027224 */ /* 0x021fca00078e02ff */
[----:B------:R-:W-:-:S13]  /*12760*/  ISETP.GE.AND P0, PT, R4, R2, PT ;  /* 0x000000020400720c */ /* 0x000fda0003f06270 */
[----:B------:R-:W-:Y:S05]  /*12770*/  @P0 BRA `(.L_x_1070) ;  /* 0x0000000000b80947 */ /* 0x000fea0003800000 */
[----:B------:R-:W-:Y:S01]  /*12780*/  ISETP.NE.AND P0, PT, R9, 0x1, PT ;  /* 0x000000010900780c */ /* 0x000fe20003f05270 */
[----:B------:R-:W-:Y:S01]  /*12790*/  UISETP.GT.AND UP2, UPT, UR43, 0x1, UPT ;  /* 0x000000012b00788c */ /* 0x000fe2000bf44270 */
[----:B------:R-:W-:Y:S01]  /*127a0*/  IMAD.MOV.U32 R5, RZ, RZ, R4 ;  /* 0x000000ffff057224 */ /* 0x000fe200078e0004 */
[----:B------:R-:W-:Y:S02]  /*127b0*/  UMOV UR8, 0x9b8 ;  /* 0x000009b800087882 */ /* 0x000fe40000000000 */
[----:B------:R-:W-:Y:S02]  /*127c0*/  USEL UR19, UR8, 0x978, UP2 ;  /* 0x0000097808137887 */ /* 0x000fe40009000000 */
[----:B------:R-:W-:-:S06]  /*127d0*/  USEL UR21, UR42, URZ, UP2 ;  /* 0x0000003f2a157287 */ /* 0x000fcc0009000000 */
[----:B------:R-:W0:Y:S04]  /*127e0*/  @P0 LDC R3, c[0x0][0xbec] ;  /* 0x0002fb00ff030b82 */ /* 0x000e280000000800 */
[----:B------:R-:W-:Y:S01]  /*127f0*/  ULDC.64 UR8, c[0x0][UR19+0x218] ;  /* 0x0000860013087abb */ /* 0x000fe20008000a00 */
[----:B------:R-:W-:Y:S01]  /*12800*/  ULDC.64 UR14, c[0x0][UR19+0x220] ;  /* 0x00008800130e7abb */ /* 0x000fe20008000a00 */
[----:B------:R-:W-:Y:S01]  /*12810*/  ULDC.64 UR16, c[0x0][UR19+0x228] ;  /* 0x00008a0013107abb */ /* 0x000fe20008000a00 */
[----:B------:R-:W-:Y:S01]  /*12820*/  UIMAD.WIDE.U32 UR10, UR8, UR37, URZ ;  /* 0x00000025080a72a5 */ /* 0x000fe2000f8e003f */
[----:B------:R-:W1:Y:S01]  /*12830*/  @P0 LDC R7, c[0x0][0xbf0] ;  /* 0x0002fc00ff070b82 */ /* 0x000e620000000800 */
[----:B------:R-:W-:Y:S02]  /*12840*/  UIMAD UR20, UR9, UR37, URZ ;  /* 0x00000025091472a4 */ /* 0x000fe4000f8e023f */
        /* <DEDUP_REMOVED lines=10> */
[----:B------:R-:W-:Y:S02]  /*128f0*/  IMAD.U32 R3, RZ, RZ, UR23 ;  /* 0x00000017ff037e24 */ /* 0x000fe4000f8e00ff */
[----:B------:R-:W-:Y:S01]  /*12900*/  IMAD.U32 R6, RZ, RZ, UR8 ;  /* 0x00000008ff067e24 */ /* 0x000fe2000f8e00ff */
[----:B------:R-:W-:Y:S01]  /*12910*/  ULDC.64 UR8, c[0x0][UR19+0x210] ;  /* 0x0000840013087abb */ /* 0x000fe20008000a00 */
[----:B-1----:R-:W-:Y:S01]  /*12920*/  @P0 SHF.R.U32.HI R5, RZ, R7, R2 ;  /* 0x00000007ff050219 */ /* 0x002fe20000011602 */
[----:B------:R-:W-:-:S04]  /*12930*/  IMAD.U32 R2, RZ, RZ, UR22 ;  /* 0x00000016ff027e24 */ /* 0x000fc8000f8e00ff */
[--C-:B------:R-:W-:Y:S01]  /*12940*/  IMAD.MOV R7, RZ, RZ, -R5.reuse ;  /* 0x000000ffff077224 */ /* 0x100fe200078e0a05 */
[----:B------:R-:W-:Y:S01]  /*12950*/  IADD3 R2, P0, P1, R5, UR10, R2 ;  /* 0x0000000a05027c10 */ /* 0x000fe2000f91e002 */
[----:B------:R-:W-:Y:S01]  /*12960*/  UIADD3.X UR10, UR13, UR11, UR18, UP0, UP1 ;  /* 0x0000000b0d0a7290 */ /* 0x000fe200087e2412 */
[----:B------:R-:W-:Y:S01]  /*12970*/  SHF.R.S32.HI R5, RZ, 0x1f, R5 ;  /* 0x0000001fff057819 */ /* 0x000fe20000011405 */
[----:B------:R-:W-:-:S04]  /*12980*/  IMAD R7, R9, R7, R4 ;  /* 0x0000000709077224 */ /* 0x000fc800078e0204 */
[----:B------:R-:W-:Y:S01]  /*12990*/  IADD3.X R3, R5, UR10, R6, P0, P1 ;  /* 0x0000000a05037c10 */ /* 0x000fe200087e2406 */
[C---:B------:R-:W-:Y:S01]  /*129a0*/  IMAD R9, R7.reuse, UR9, RZ ;  /* 0x0000000907097c24 */ /* 0x040fe2000f8e02ff */
[----:B------:R-:W-:Y:S01]  /*129b0*/  SHF.R.S32.HI R4, RZ, 0x1f, R7 ;  /* 0x0000001fff047819 */ /* 0x000fe20000011407 */
[----:B------:R-:W-:Y:S01]  /*129c0*/  ULDC.64 UR10, c[0x0][0xba8] ;  /* 0x0002ea00000a7ab9 */ /* 0x000fe20000000a00 */
[----:B------:R-:W-:Y:S01]  /*129d0*/  @!UP2 ULDC UR10, c[0x0][0xb50] ;  /* 0x0002d400000aaab9 */ /* 0x000fe20000000800 */
[----:B------:R-:W-:Y:S01]  /*129e0*/  IMAD.WIDE.U32 R2, R7, UR8, R2 ;  /* 0x0000000807027c25 */ /* 0x000fe2000f8e0002 */
[----:B------:R-:W-:-:S03]  /*129f0*/  @!UP2 ULDC UR11, c[0x0][0xb54] ;  /* 0x0002d500000baab9 */ /* 0x000fc60000000800 */
[----:B------:R-:W-:Y:S01]  /*12a00*/  IMAD R9, R4, UR8, R9 ;  /* 0x0000000804097c24 */ /* 0x000fe2000f8e0209 */
[----:B------:R-:W-:-:S03]  /*12a10*/  LEA R4, P0, R2, UR10, 0x2 ;  /* 0x0000000a02047c11 */ /* 0x000fc6000f8010ff */
[----:B------:R-:W-:-:S05]  /*12a20*/  IMAD.IADD R3, R3, 0x1, R9 ;  /* 0x0000000103037824 */ /* 0x000fca00078e0209 */
[----:B------:R-:W-:Y:S01]  /*12a30*/  LEA.HI.X R5, R2, UR11, R3, 0x2, P0 ;  /* 0x0000000b02057c11 */ /* 0x000fe200080f1403 */
[----:B------:R-:W-:-:S05]  /*12a40*/  IMAD.MOV.U32 R3, RZ, RZ, -0x800000 ;  /* 0xff800000ff037424 */ /* 0x000fca00078e00ff */
[----:B------:R0:W-:Y:S02]  /*12a50*/  STG.E desc[UR54][R4.64], R3 ;  /* 0x0000000304007986 */ /* 0x0001e4000c101936 */
.L_x_1070:
[----:B------:R-:W-:Y:S05]  /*12a60*/  BSYNC B1 ;  /* 0x0000000000017941 */ /* 0x000fea0003800000 */
.L_x_1069:
[----:B------:R-:W-:-:S06]  /*12a70*/  UISETP.GT.AND UP0, UPT, UR43, 0x1, UPT ;  /* 0x000000012b00788c */ /* 0x000fcc000bf04270 */
[----:B------:R-:W-:-:S13]  /*12a80*/  PLOP3.LUT P0, PT, PT, PT, UP0, 0x80, 0x0 ;  /* 0x000000000000781c */ /* 0x000fda0003f0f008 */
[----:B------:R-:W-:Y:S05]  /*12a90*/  @P0 BRA `(.L_x_1065) ;  /* 0x0000000400600947 */ /* 0x000fea0003800000 */
[----:B------:R-:W1:Y:S01]  /*12aa0*/  LDC R11, c[0x0][0xbe8] ;  /* 0x0002fa00ff0b7b82 */ /* 0x000e620000000800 */
[--C-:B------:R-:W-:Y:S01]  /*12ab0*/  SHF.R.S32.HI R2, RZ, 0x1f, R8.reuse ;  /* 0x0000001fff027819 */ /* 0x100fe20000011408 */
        /* <DEDUP_REMOVED lines=8> */
[----:B------:R-:W-:Y:S01]  /*12b40*/  BSSY B1, `(.L_x_1071) ;  /* 0x000003c000017945 */ /* 0x000fe20003800000 */
[----:B------:R-:W-:Y:S01]  /*12b50*/  SHF.R.S32.HI R6, RZ, 0x2, R6 ;  /* 0x00000002ff067819 */ /* 0x000fe20000011406 */
[----:B------:R-:W-:Y:S01]  /*12b60*/  UIADD3 UR9, UR9, UR10, URZ ;  /* 0x0000000a09097290 */ /* 0x000fe2000fffe03f */
[----:B------:R-:W-:Y:S01]  /*12b70*/  SHF.R.S32.HI R10, RZ, 0x1f, R23 ;  /* 0x0000001fff0a7819 */ /* 0x000fe20000011417 */
[----:B------:R-:W-:Y:S01]  /*12b80*/  IMAD.IADD R2, R8, 0x1, -R2 ;  /* 0x0000000108027824 */ /* 0x000fe200078e0a02 */
[----:B------:R-:W-:Y:S01]  /*12b90*/  ULDC.64 UR10, c[0x0][0xae8] ;  /* 0x0002ba00000a7ab9 */ /* 0x000fe20000000a00 */
[----:B------:R-:W-:Y:S01]  /*12ba0*/  SHF.R.S32.HI R14, RZ, 0x1f, R22 ;  /* 0x0000001fff0e7819 */ /* 0x000fe20000011416 */
[----:B------:R-:W-:Y:S01]  /*12bb0*/  UIMAD.WIDE.U32 UR8, UR37, UR10, UR8 ;  /* 0x0000000a250872a5 */ /* 0x000fe2000f8e0008 */
[----:B------:R-:W-:-:S03]  /*12bc0*/  IMAD R2, R2, 0x60, R6 ;  /* 0x0000006002027824 */ /* 0x000fc600078e0206 */
[----:B------:R-:W-:Y:S01]  /*12bd0*/  UIMAD UR9, UR37, UR11, UR9 ;  /* 0x0000000b250972a4 */ /* 0x000fe2000f8e0209 */
[----:B0-----:R-:W-:Y:S01]  /*12be0*/  VIADD R4, R2, UR40 ;  /* 0x0000002802047c36 */ /* 0x001fe20008000000 */
[----:B-1----:R-:W-:Y:S01]  /*12bf0*/  ISETP.NE.AND P0, PT, R11, 0x1, PT ;  /* 0x000000010b00780c */ /* 0x002fe20003f05270 */
[----:B------:R-:W-:Y:S02]  /*12c00*/  ULDC.64 UR10, c[0x0][0xaf0] ;  /* 0x0002bc00000a7ab9 */ /* 0x000fe40000000a00 */
[----:B------:R-:W-:Y:S01]  /*12c10*/  IMAD.MOV.U32 R5, RZ, RZ, R4 ;  /* 0x000000ffff057224 */ /* 0x000fe200078e0004 */
[----:B------:R-:W-:Y:S02]  /*12c20*/  UIMAD UR12, UR12, UR10, URZ ;  /* 0x0000000a0c0c72a4 */ /* 0x000fe4000f8e023f */
[----:B------:R-:W-:Y:S02]  /*12c30*/  UIMAD.WIDE.U32 UR8, UR7, UR10, UR8 ;  /* 0x0000000a070872a5 */ /* 0x000fe4000f8e0008 */
[----:B------:R-:W-:-:S03]  /*12c40*/  UIMAD UR4, UR7, UR11, UR12 ;  /* 0x0000000b070472a4 */ /* 0x000fc6000f8e020c */
[----:B------:R-:W-:Y:S01]  /*12c50*/  ULDC.64 UR10, c[0x0][0xae0] ;  /* 0x0002b800000a7ab9 */ /* 0x000fe20000000a00 */
[----:B------:R-:W-:Y:S01]  /*12c60*/  UIADD3 UR4, UR9, UR4, URZ ;  /* 0x0000000409047290 */ /* 0x000fe2000fffe03f */
[----:B------:R-:W0:Y:S08]  /*12c70*/  @P0 LDC R3, c[0x0][0xbec] ;  /* 0x0002fb00ff030b82 */ /* 0x000e300000000800 */
        /* <DEDUP_REMOVED lines=9> */
[----:B------:R-:W-:Y:S01]  /*12d10*/  IMAD.U32 R2, RZ, RZ, UR8 ;  /* 0x00000008ff027e24 */ /* 0x000fe2000f8e00ff */
[----:B------:R-:W-:Y:S01]  /*12d20*/  ULDC.64 UR8, c[0x0][0xad8] ;  /* 0x0002b60000087ab9 */ /* 0x000fe20000000a00 */
[C---:B------:R-:W-:Y:S01]  /*12d30*/  IMAD R9, R5.reuse, UR11, R4 ;  /* 0x0000000b05097c24 */ /* 0x040fe2000f8e0204 */
[----:B------:R-:W-:Y:S01]  /*12d40*/  SHF.R.S32.HI R4, RZ, 0x1f, R7 ;  /* 0x0000001fff047819 */ /* 0x000fe20000011407 */
[----:B------:R-:W-:-:S04]  /*12d50*/  IMAD.WIDE.U32 R2, R5, UR10, R2 ;  /* 0x0000000a05027c25 */ /* 0x000fc8000f8e0002 */
[----:B------:R-:W-:Y:S02]  /*12d60*/  IMAD R4, R4, UR8, RZ ;  /* 0x0000000804047c24 */ /* 0x000fe4000f8e02ff */
[----:B------:R-:W-:Y:S02]  /*12d70*/  IMAD.IADD R3, R3, 0x1, R9 ;  /* 0x0000000103037824 */ /* 0x000fe400078e0209 */
[----:B-----5:R-:W-:Y:S02]  /*12d80*/  IMAD R11, R0, R11, RZ ;  /* 0x0000000b000b7224 */ /* 0x020fe400078e02ff */
[----:B------:R-:W-:Y:S02]  /*12d90*/  VIADD R0, R6, UR40 ;  /* 0x0000002806007c36 */ /* 0x000fe40008000000 */
        /* <DEDUP_REMOVED lines=16> */
[----:B--2---:R-:W-:Y:S01]  /*12ea0*/  @!P2 IMAD.WIDE R6, R19, 0x2, R2 ;  /* 0x000000021306a825 */ /* 0x004fe200078e0202 */
[-C--:B------:R-:W-:Y:S02]  /*12eb0*/  @!P3 LEA.HI.X R9, R22, R3.reuse, R14, 0x1, P0 ;  /* 0x000000031609b211 */ /* 0x080fe400000f0c0e */
[----:B------:R-:W-:Y:S02]  /*12ec0*/  @!P4 LEA.HI.X R13, R23, R3, R10, 0x1, P1 ;  /* 0x00000003170dc211 */ /* 0x000fe400008f0c0a */
[----:B------:R3:W-:Y:S04]  /*12ed0*/  @!P2 ST.E.128 desc[UR54][R6.64], RZ ;  /* 0x000000ff0600a985 */ /* 0x0007e8000c101d36 */
[----:B------:R3:W-:Y:S04]  /*12ee0*/  @!P3 ST.E.128 desc[UR54][R8.64], RZ ;  /* 0x000000ff0800b985 */ /* 0x0007e8000c101d36 */
[----:B------:R3:W-:Y:S02]  /*12ef0*/  @!P4 ST.E.128 desc[UR54][R12.64], RZ ;  /* 0x000000ff0c00c985 */ /* 0x0007e4000c101d36 */
.L_x_1072:
[----:B------:R-:W-:Y:S05]  /*12f00*/  BSYNC B1 ;  /* 0x0000000000017941 */ /* 0x000fea0003800000 */
.L_x_1071:
        /* <DEDUP_REMOVED lines=9> */
[CC--:B-1-3--:R-:W-:Y:S02]  /*12fa0*/  @!P3 LEA R6, P0, R22.reuse, R2.reuse, 0x1 ;  /* 0x000000021606b211 */ /* 0x0cafe400078008ff */
[----:B------:R-:W-:Y:S02]  /*12fb0*/  @!P4 LEA R8, P1, R23, R2, 0x1 ;  /* 0x000000021708c211 */ /* 0x000fe400078208ff */
[----:B0---4-:R-:W-:Y:S01]  /*12fc0*/  @!P2 IMAD.WIDE R4, R19, 0x2, R2 ;  /* 0x000000021304a825 */ /* 0x011fe200078e0202 */
[-C--:B------:R-:W-:Y:S02]  /*12fd0*/  @!P3 LEA.HI.X R7, R22, R3.reuse, R14, 0x1, P0 ;  /* 0x000000031607b211 */ /* 0x080fe400000f0c0e */
[----:B------:R-:W-:Y:S02]  /*12fe0*/  @!P4 LEA.HI.X R9, R23, R3, R10, 0x1, P1 ;  /* 0x000000031709c211 */ /* 0x000fe400008f0c0a */
[----:B------:R2:W-:Y:S04]  /*12ff0*/  @!P2 ST.E.128 desc[UR54][R4.64], RZ ;  /* 0x000000ff0400a985 */ /* 0x0005e8000c101d36 */
[----:B------:R2:W-:Y:S04]  /*13000*/  @!P3 ST.E.128 desc[UR54][R6.64], RZ ;  /* 0x000000ff0600b985 */ /* 0x0005e8000c101d36 */
[----:B------:R2:W-:Y:S02]  /*13010*/  @!P4 ST.E.128 desc[UR54][R8.64], RZ ;  /* 0x000000ff0800c985 */ /* 0x0005e4000c101d36 */
.L_x_1065:
[----:B------:R-:W-:Y:S05]  /*13020*/  BSYNC B0 ;  /* 0x0000000000007941 */ /* 0x000fea0003800000 */
.L_x_1059:
[----:B------:R-:W-:Y:S02]  /*13030*/  ULDC UR4, c[0x0][0xc3c] ;  /* 0x00030f0000047ab9 */ /* 0x000fe40000000800 */
[----:B------:R-:W-:-:S06]  /*13040*/  UISETP.GE.AND UP0, UPT, UR51, UR4, UPT ;  /* 0x000000043300728c */ /* 0x000fcc000bf06270 */
[----:B------:R-:W-:-:S13]  /*13050*/  PLOP3.LUT P0, PT, PT, PT, UP0, 0x80, 0x0 ;  /* 0x000000000000781c */ /* 0x000fda0003f0f008 */
[----:B------:R-:W-:Y:S05]  /*13060*/  @!P0 BRA `(.L_x_1073) ;  /* 0xfffffedc008c8947 */ /* 0x000fea000383ffff */
[----:B------:R-:W-:Y:S05]  /*13070*/  EXIT ;  /* 0x000000000000794d */ /* 0x000fea0003800000 */
.L_x_968:
        /* <DEDUP_REMOVED lines=10> */
[----:B------:R-:W0:Y:S04]  /*13120*/  @P0 LDS.128 R8, [R3+0x19cd0] ;  /* 0x019cd00003080984 */ /* 0x000e280000000c00 */
[----:B0-----:R0:W-:Y:S01]  /*13130*/  @P0 STL.64 [R1], R8 ;  /* 0x0000000801000387 */ /* 0x0011e20000100a00 */
[----:B------:R-:W-:-:S03]  /*13140*/  IMAD.MOV.U32 R0, RZ, RZ, R11 ;  /* 0x000000ffff007224 */ /* 0x000fc600078e000b */
[----:B------:R0:W-:Y:S02]  /*13150*/  @P0 STL [R1+0x8], R10 ;  /* 0x0000080a01000387 */ /* 0x0001e40000100800 */
[----:B------:R-:W-:Y:S01]  /*13160*/  @P0 R2UR UR41, R0 ;  /* 0x00000000002902ca */ /* 0x000fe200000e0000 */
[----:B------:R-:W-:Y:S06]  /*13170*/  @P0 BAR.ARV 0x4, 0x200 ;  /* 0x0108000000000b1d */ /* 0x000fec0000002000 */
[----:B------:R-:W-:Y:S08]  /*13180*/  @P0 BRA `(.L_x_1074) ;  /* 0x0000000c00d80947 */ /* 0x000ff00003800000 */
[----:B------:R-:W1:Y:S01]  /*13190*/  S2R R4, SR_TID.X ;  /* 0x0000000000047919 */ /* 0x000e620000002100 */
[----:B------:R-:W-:Y:S01]  /*131a0*/  ULDC UR4, c[0x0][0xc3c] ;  /* 0x00030f0000047ab9 */ /* 0x000fe20000000800 */
[----:B------:R-:W-:Y:S02]  /*131b0*/  IMAD.MOV.U32 R7, RZ, RZ, RZ ;  /* 0x000000ffff077224 */ /* 0x000fe400078e00ff */
[----:B0-----:R-:W-:Y:S01]  /*131c0*/  IMAD.MOV.U32 R8, RZ, RZ, RZ ;  /* 0x000000ffff087224 */ /* 0x001fe200078e00ff */
[----:B-1----:R-:W-:-:S04]  /*131d0*/  LOP3.LUT R0, R4, 0x1f, RZ, 0xc0, !PT ;  /* 0x0000001f04007812 */ /* 0x002fc800078ec0ff */
[----:B------:R-:W-:-:S04]  /*131e0*/  ISETP.NE.AND P0, PT, R0, 0x1f, PT ;  /* 0x0000001f0000780c */ /* 0x000fc80003f05270 */
[----:B------:R-:W-:-:S13]  /*131f0*/  ISETP.GE.OR P1, PT, R0, UR4, !P0 ;  /* 0x0000000400007c0c */ /* 0x000fda000c726670 */
[----:B------:R-:W0:Y:S08]  /*13200*/  @!P1 LDC.64 R4, c[0x0][0xc80] ;  /* 0x00032000ff049b82 */ /* 0x000e300000000a00 */
[----:B------:R-:W1:Y:S01]  /*13210*/  @!P1 LDC.64 R2, c[0x0][0xc78] ;  /* 0x00031e00ff029b82 */ /* 0x000e620000000a00 */
[----:B0-----:R-:W-:-:S05]  /*13220*/  @!P1 IMAD.WIDE.U32 R4, R0, 0x4, R4 ;  /* 0x0000000400049825 */ /* 0x001fca00078e0004 */
[----:B------:R-:W2:Y:S01]  /*13230*/  @!P1 LDG.E R7, desc[UR54][R4.64] ;  /* 0x0000003604079981 */ /* 0x000ea2000c1e1900 */
[----:B-1----:R-:W-:-:S05]  /*13240*/  @!P1 IMAD.WIDE.U32 R2, R0, 0x4, R2 ;  /* 0x0000000400029825 */ /* 0x002fca00078e0002 */
        /* <DEDUP_REMOVED lines=21> */
[----:B------:R-:W1:Y:S01]  /*133a0*/  S2R R9, SR_CTAID.X ;  /* 0x0000000000097919 */ /* 0x000e620000002500 */
[----:B0-----:R-:W-:-:S05]  /*133b0*/  SEL R4, R4, RZ, P5 ;  /* 0x000000ff04047207 */ /* 0x001fca0002800000 */
[----:B------:R-:W-:Y:S02]  /*133c0*/  IMAD.IADD R11, R3, 0x1, R4 ;  /* 0x00000001030b7824 */ /* 0x000fe400078e0204 */
[----:B------:R-:W0:Y:S03]  /*133d0*/  LDC R4, c[0x0][0xc38] ;  /* 0x00030e00ff047b82 */ /* 0x000e260000000800 */
[----:B------:R-:W0:Y:S02]  /*133e0*/  SHFL.IDX PT, R5, R11, 0x1f, 0x1f ;  /* 0x03e01f000b057f89 */ /* 0x000e2400000e0000 */
[----:B0-----:R-:W-:-:S05]  /*133f0*/  IMAD R10, R5, R4, RZ ;  /* 0x00000004050a7224 */ /* 0x001fca00078e02ff */
[----:B-1----:R-:W-:Y:S01]  /*13400*/  ISETP.GT.AND P6, PT, R10, R9, PT ;  /* 0x000000090a00720c */ /* 0x002fe20003fc4270 */
[----:B------:R-:W-:-:S12]  /*13410*/  IMAD.MOV.U32 R5, RZ, RZ, R10 ;  /* 0x000000ffff057224 */ /* 0x000fd800078e000a */
[----:B------:R-:W-:Y:S05]  /*13420*/  @P6 BRA `(.L_x_1075) ;  /* 0x00000000009c6947 */ /* 0x000fea0003800000 */
[----:B------:R-:W-:Y:S01]  /*13430*/  IMAD.MOV.U32 R10, RZ, RZ, R5 ;  /* 0x000000ffff0a7224 */ /* 0x000fe200078e0005 */
[----:B------:R-:W-:Y:S01]  /*13440*/  UMOV UR4, URZ ;  /* 0x0000003f00047c82 */ /* 0x000fe20008000000 */
[----:B------:R-:W-:-:S05]  /*13450*/  ULDC UR5, c[0x0][0xc3c] ;  /* 0x00030f0000057ab9 */ /* 0x000fca0000000800 */
.L_x_1077:
[----:B------:R-:W-:-:S04]  /*13460*/  UIADD3 UR4, UR4, 0x1f, URZ ;  /* 0x0000001f04047890 */ /* 0x000fc8000fffe03f */
[----:B------:R-:W-:-:S06]  /*13470*/  UISETP.GE.AND UP0, UPT, UR4, UR5, UPT ;  /* 0x000000050400728c */ /* 0x000fcc000bf06270 */
[----:B------:R-:W-:-:S13]  /*13480*/  PLOP3.LUT P6, PT, PT, PT, UP0, 0x40, 0x0 ;  /* 0x000000000000781c */ /* 0x000fda0003fce808 */
[----:B------:R-:W-:Y:S05]  /*13490*/  @!P6 BRA `(.L_x_1076) ;  /* 0x0000000800d8e947 */ /* 0x000fea0003800000 */
[----:B------:R-:W-:Y:S02]  /*134a0*/  VIADD R11, R0, UR4 ;  /* 0x00000004000b7c36 */ /* 0x000fe40008000000 */
[----:B------:R-:W-:Y:S02]  /*134b0*/  IMAD.MOV.U32 R7, RZ, RZ, RZ ;  /* 0x000000ffff077224 */ /* 0x000fe400078e00ff */
[----:B------:R-:W-:Y:S01]  /*134c0*/  IMAD.MOV.U32 R8, RZ, RZ, RZ ;  /* 0x000000ffff087224 */ /* 0x000fe200078e00ff */
[----:B------:R-:W-:-:S13]  /*134d0*/  ISETP.GE.OR P6, PT, R11, UR5, !P0 ;  /* 0x000000050b007c0c */ /* 0x000fda000c7c6670 */
[----:B------:R-:W0:Y:S08]  /*134e0*/  @!P6 LDC.64 R4, c[0x0][0xc80] ;  /* 0x00032000ff04eb82 */ /* 0x000e300000000a00 */
[----:B------:R-:W1:Y:S01]  /*134f0*/  @!P6 LDC.64 R2, c[0x0][0xc78] ;  /* 0x00031e00ff02eb82 */ /* 0x000e620000000a00 */
[----:B0-----:R-:W-:-:S05]  /*13500*/  @!P6 IMAD.WIDE R4, R11, 0x4, R4 ;  /* 0x000000040b04e825 */ /* 0x001fca00078e0204 */
[----:B------:R0:W2:Y:S01]  /*13510*/  @!P6 LDG.E R7, desc[UR54][R4.64] ;  /* 0x000000360407e981 */ /* 0x0000a2000c1e1900 */
[----:B-1----:R-:W-:-:S05]  /*13520*/  @!P6 IMAD.WIDE R2, R11, 0x4, R2 ;  /* 0x000000040b02e825 */ /* 0x002fca00078e0202 */
[----:B------:R-:W2:Y:S01]  /*13530*/  @!P6 LDG.E R8, desc[UR54][R2.64] ;  /* 0x000000360208e981 */ /* 0x000ea2000c1e1900 */
[----:B0-----:R-:W0:Y:S01]  /*13540*/  LDC R4, c[0x0][0xc38] ;  /* 0x00030e00ff047b82 */ /* 0x001e220000000800 */
[----:B--2---:R-:W-:-:S05]  /*13550*/  IMAD R14, R7, R8, RZ ;  /* 0x00000008070e7224 */ /* 0x004fca00078e02ff */
        /* <DEDUP_REMOVED lines=20> */
.L_x_1075:
[----:B------:R-:W-:Y:S02]  /*136a0*/  IMAD.IADD R10, R10, 0x1, -R5 ;  /* 0x000000010a0a7824 */ /* 0x000fe400078e0a05 */
[----:B------:R-:W-:Y:S02]  /*136b0*/  IMAD.MOV.U32 R3, RZ, RZ, RZ ;  /* 0x000000ffff037224 */ /* 0x000fe400078e00ff */
[----:B------:R-:W-:-:S05]  /*136c0*/  IMAD R2, R11, R4, R10 ;  /* 0x000000040b027224 */ /* 0x000fca00078e020a */
[----:B------:R-:W-:-:S13]  /*136d0*/  ISETP.GT.AND P0, PT, R2, R9, PT ;  /* 0x000000090200720c */ /* 0x000fda0003f04270 */
[----:B------:R-:W-:Y:S02]  /*136e0*/  VOTEU.ANY UR6, UPT, !P0 ;  /* 0x0000000000067886 */ /* 0x000fe400040e0100 */
[----:B------:R-:W-:Y:S02]  /*136f0*/  UPOPC UR5, UR6 ;  /* 0x00000006000572bf */ /* 0x000fe40008000000 */
[----:B------:R-:W-:Y:S02]  /*13700*/  ISETP.NE.AND P0, PT, RZ, UR6, PT ;  /* 0x00000006ff007c0c */ /* 0x000fe4000bf05270 */
[----:B------:R-:W-:Y:S02]  /*13710*/  UIADD3 UR41, UR5, UR4, URZ ;  /* 0x0000000405297290 */ /* 0x000fe4000fffe03f */
[----:B------:R-:W-:Y:S02]  /*13720*/  IMAD.U32 R5, RZ, RZ, UR5 ;  /* 0x00000005ff057e24 */ /* 0x000fe4000f8e00ff */
[----:B------:R-:W-:-:S04]  /*13730*/  IMAD.U32 R2, RZ, RZ, UR5 ;  /* 0x00000005ff027e24 */ /* 0x000fc8000f8e00ff */
[----:B------:R-:W0:Y:S04]  /*13740*/  SHFL.IDX PT, R5, R8, R5, 0x1f ;  /* 0x00001f0508057589 */ /* 0x000e2800000e0000 */
[----:B------:R1:W2:Y:S01]  /*13750*/  SHFL.IDX PT, R7, R7, R2, 0x1f ;  /* 0x00001f0207077589 */ /* 0x0002a200000e0000 */
[----:B0-----:R-:W-:Y:S01]  /*13760*/  ISETP.NE.AND P1, PT, R5, 0x1, PT ;  /* 0x000000010500780c */ /* 0x001fe20003f25270 */
[----:B-1----:R-:W-:-:S12]  /*13770*/  @!P0 BRA `(.L_x_1078) ;  /* 0x00000000000c8947 */ /* 0x002fd80003800000 */
[----:B------:R-:W-:-:S06]  /*13780*/  UIADD3 UR4, UR5, -0x1, URZ ;  /* 0xffffffff05047890 */ /* 0x000fcc000fffe03f */
[----:B------:R-:W-:-:S05]  /*13790*/  IMAD.U32 R2, RZ, RZ, UR4 ;  /* 0x00000004ff027e24 */ /* 0x000fca000f8e00ff */
[----:B------:R0:W1:Y:S02]  /*137a0*/  SHFL.IDX PT, R3, R11, R2, 0x1f ;  /* 0x00001f020b037589 */ /* 0x00006400000e0000 */
.L_x_1078:
[----:B01----:R-:W-:-:S04]  /*137b0*/  IMAD R2, R3, R4, R10 ;  /* 0x0000000403027224 */ /* 0x003fc800078e020a */
[----:B------:R-:W-:Y:S01]  /*137c0*/  IMAD.IADD R8, R9, 0x1, -R2 ;  /* 0x0000000109087824 */ /* 0x000fe200078e0a02 */
[----:B------:R0:W-:Y:S01]  /*137d0*/  STL [R1], R2 ;  /* 0x0000000201007387 */ /* 0x0001e20000100800 */
[----:B------:R-:W-:Y:S05]  /*137e0*/  @!P1 BRA `(.L_x_1079) ;  /* 0x0000000000f09947 */ /* 0x000fea0003800000 */
[----:B--2---:R-:W-:Y:S02]  /*137f0*/  IABS R9, R7 ;  /* 0x0000000700097213 */ /* 0x004fe40000000000 */
[----:B------:R-:W-:Y:S02]  /*13800*/  IABS R12, R5 ;  /* 0x00000005000c7213 */ /* 0x000fe40000000000 */
[----:B------:R-:W1:Y:S08]  /*13810*/  I2F.RP R10, R9 ;  /* 0x00000009000a7306 */ /* 0x000e700000209400 */
[----:B-1----:R-:W0:Y:S02]  /*13820*/  MUFU.RCP R10, R10 ;  /* 0x0000000a000a7308 */ /* 0x002e240000001000 */
[----:B0-----:R-:W-:Y:S01]  /*13830*/  VIADD R2, R10, 0xffffffe ;  /* 0x0ffffffe0a027836 */ /* 0x001fe20000000000 */
[----:B------:R-:W-:-:S05]  /*13840*/  IABS R10, R8 ;  /* 0x00000008000a7213 */ /* 0x000fca0000000000 */
[----:B------:R0:W1:Y:S02]  /*13850*/  F2I.FTZ.U32.TRUNC.NTZ R3, R2 ;  /* 0x0000000200037305 */ /* 0x000064000021f000 */
[----:B0-----:R-:W-:Y:S02]  /*13860*/  IMAD.MOV.U32 R2, RZ, RZ, RZ ;  /* 0x000000ffff027224 */ /* 0x001fe400078e00ff */
[----:B-1----:R-:W-:-:S04]  /*13870*/  IMAD.MOV R4, RZ, RZ, -R3 ;  /* 0x000000ffff047224 */ /* 0x002fc800078e0a03 */
[----:B------:R-:W-:Y:S02]  /*13880*/  IMAD R11, R4, R9, RZ ;  /* 0x00000009040b7224 */ /* 0x000fe400078e02ff */
[----:B------:R-:W-:Y:S01]  /*13890*/  IMAD.MOV.U32 R4, RZ, RZ, R12 ;  /* 0x000000ffff047224 */ /* 0x000fe200078e000c */
[----:B------:R-:W-:Y:S01]  /*138a0*/  IABS R12, R7 ;  /* 0x00000007000c7213 */ /* 0x000fe20000000000 */
[----:B------:R-:W-:Y:S02]  /*138b0*/  IMAD.HI.U32 R3, R3, R11, R2 ;  /* 0x0000000b03037227 */ /* 0x000fe400078e0002 */
[----:B------:R-:W0:Y:S02]  /*138c0*/  I2F.RP R11, R4 ;  /* 0x00000004000b7306 */ /* 0x000e240000209400 */
[----:B------:R-:W-:Y:S02]  /*138d0*/  IMAD.MOV R13, RZ, RZ, -R12 ;  /* 0x000000ffff0d7224 */ /* 0x000fe400078e0a0c */
[----:B------:R-:W-:-:S04]  /*138e0*/  IMAD.HI.U32 R2, R3, R10, RZ ;  /* 0x0000000a03027227 */ /* 0x000fc800078e00ff */
[----:B------:R-:W-:-:S05]  /*138f0*/  IMAD R10, R2, R13, R10 ;  /* 0x0000000d020a7224 */ /* 0x000fca00078e020a */
[----:B------:R-:W-:Y:S01]  /*13900*/  ISETP.GT.U32.AND P1, PT, R9, R10, PT ;  /* 0x0000000a0900720c */ /* 0x000fe20003f24070 */
[----:B0-----:R-:W0:-:S12]  /*13910*/  MUFU.RCP R11, R11 ;  /* 0x0000000b000b7308 */ /* 0x001e180000001000 */
[----:B------:R-:W-:Y:S02]  /*13920*/  @!P1 IMAD.IADD R10, R10, 0x1, -R9 ;  /* 0x000000010a0a9824 */ /* 0x000fe400078e0a09 */
[----:B------:R-:W-:Y:S01]  /*13930*/  @!P1 VIADD R2, R2, 0x1 ;  /* 0x0000000102029836 */ /* 0x000fe20000000000 */
[----:B------:R-:W-:Y:S02]  /*13940*/  ISETP.NE.AND P1, PT, R7, RZ, PT ;  /* 0x000000ff0700720c */ /* 0x000fe40003f25270 */
[----:B------:R-:W-:Y:S01]  /*13950*/  ISETP.GE.U32.AND P0, PT, R10, R9, PT ;  /* 0x000000090a00720c */ /* 0x000fe20003f06070 */
[----:B0-----:R-:W-:Y:S01]  /*13960*/  VIADD R3, R11, 0xffffffe ;  /* 0x0ffffffe0b037836 */ /* 0x001fe20000000000 */
[----:B------:R-:W-:-:S04]  /*13970*/  LOP3.LUT R9, R8, R7, RZ, 0x3c, !PT ;  /* 0x0000000708097212 */ /* 0x000fc800078e3cff */
[----:B------:R-:W-:Y:S01]  /*13980*/  ISETP.GE.AND P2, PT, R9, RZ, PT ;  /* 0x000000ff0900720c */ /* 0x000fe20003f46270 */
[----:B------:R-:W0:Y:S06]  /*13990*/  F2I.FTZ.U32.TRUNC.NTZ R3, R3 ;  /* 0x0000000300037305 */ /* 0x000e2c000021f000 */
[----:B------:R-:W-:-:S04]  /*139a0*/  @P0 VIADD R2, R2, 0x1 ;  /* 0x0000000102020836 */ /* 0x000fc80000000000 */
[----:B------:R-:W-:Y:S01]  /*139b0*/  IMAD.MOV.U32 R10, RZ, RZ, R2 ;  /* 0x000000ffff0a7224 */ /* 0x000fe200078e0002 */
[----:B------:R-:W-:-:S03]  /*139c0*/  IABS R2, R5 ;  /* 0x0000000500027213 */ /* 0x000fc60000000000 */
[----:B------:R-:W-:Y:S01]  /*139d0*/  @!P2 IMAD.MOV R10, RZ, RZ, -R10 ;  /* 0x000000ffff0aa224 */ /* 0x000fe200078e0a0a */
[----:B------:R-:W-:Y:S01]  /*139e0*/  @!P1 LOP3.LUT R10, RZ, R7, RZ, 0x33, !PT ;  /* 0x00000007ff0a9212 */ /* 0x000fe200078e33ff */
[----:B0-----:R-:W-:Y:S02]  /*139f0*/  IMAD.MOV R9, RZ, RZ, -R3 ;  /* 0x000000ffff097224 */ /* 0x001fe400078e0a03 */
[----:B------:R-:W-:Y:S01]  /*13a00*/  IMAD.MOV R12, RZ, RZ, -R2 ;  /* 0x000000ffff0c7224 */ /* 0x000fe200078e0a02 */
[----:B------:R-:W-:Y:S01]  /*13a10*/  IABS R11, R10 ;  /* 0x0000000a000b7213 */ /* 0x000fe20000000000 */
[----:B------:R-:W-:Y:S02]  /*13a20*/  IMAD R9, R9, R4, RZ ;  /* 0x0000000409097224 */ /* 0x000fe400078e02ff */
[----:B------:R-:W-:-:S04]  /*13a30*/  IMAD.MOV.U32 R2, RZ, RZ, RZ ;  /* 0x000000ffff027224 */ /* 0x000fc800078e00ff */
[----:B------:R-:W-:-:S04]  /*13a40*/  IMAD.HI.U32 R2, R3, R9, R2 ;  /* 0x0000000903027227 */ /* 0x000fc800078e0002 */
[----:B------:R-:W-:Y:S02]  /*13a50*/  IMAD.MOV.U32 R3, RZ, RZ, R11 ;  /* 0x000000ffff037224 */ /* 0x000fe400078e000b */
[----:B------:R-:W-:Y:S02]  /*13a60*/  IMAD.MOV.U32 R9, RZ, RZ, R12 ;  /* 0x000000ffff097224 */ /* 0x000fe400078e000c */
[----:B------:R-:W-:-:S04]  /*13a70*/  IMAD.HI.U32 R2, R2, R3, RZ ;  /* 0x0000000302027227 */ /* 0x000fc800078e00ff */
[----:B------:R-:W-:Y:S02]  /*13a80*/  IMAD R3, R2, R9, R3 ;  /* 0x0000000902037224 */ /* 0x000fe400078e0203 */
[----:B------:R-:W-:-:S03]  /*13a90*/  IMAD.MOV R9, RZ, RZ, -R10 ;  /* 0x000000ffff097224 */ /* 0x000fc600078e0a0a */
        /* <DEDUP_REMOVED lines=10> */
[----:B------:R-:W-:-:S04]  /*13b40*/  IMAD.MOV R4, RZ, RZ, -R2 ;  /* 0x000000ffff047224 */ /* 0x000fc800078e0a02 */
[C---:B------:R-:W-:Y:S02]  /*13b50*/  IMAD R3, R5.reuse, R4, R10 ;  /* 0x0000000405037224 */ /* 0x040fe400078e020a */
[----:B------:R-:W-:Y:S02]  /*13b60*/  IMAD R4, R5, 0x1000000, R2 ;  /* 0x0100000005047824 */ /* 0x000fe400078e0202 */
[----:B------:R-:W-:Y:S02]  /*13b70*/  IMAD R2, R7, R9, R8 ;  /* 0x0000000907027224 */ /* 0x000fe400078e0208 */
[----:B------:R-:W-:-:S05]  /*13b80*/  IMAD R3, R3, 0x10000, R4 ;  /* 0x0001000003037824 */ /* 0x000fca00078e0204 */
[----:B------:R0:W-:Y:S01]  /*13b90*/  STL [R1+0x8], R3 ;  /* 0x0000080301007387 */ /* 0x0001e20000100800 */
[----:B------:R-:W-:Y:S05]  /*13ba0*/  BRA `(.L_x_1080) ;  /* 0x0000000400047947 */ /* 0x000fea0003800000 */
.L_x_1079:
[----:B------:R-:W-:Y:S02]  /*13bb0*/  ULDC.64 UR4, c[0x0][0xc90] ;  /* 0x0003240000047ab9 */ /* 0x000fe40000000a00 */
[----:B------:R-:W-:-:S06]  /*13bc0*/  UIMAD.WIDE UR4, UR41, 0x4, UR4 ;  /* 0x00000004290478a5 */ /* 0x000fcc000f8e0204 */
[----:B0-----:R-:W-:Y:S02]  /*13bd0*/  IMAD.U32 R2, RZ, RZ, UR4 ;  /* 0x00000004ff027e24 */ /* 0x001fe4000f8e00ff */
[----:B------:R-:W-:-:S05]  /*13be0*/  IMAD.U32 R3, RZ, RZ, UR5 ;  /* 0x00000005ff037e24 */ /* 0x000fca000f8e00ff */
[----:B------:R0:W2:Y:S01]  /*13bf0*/  LDG.E R10, desc[UR54][R2.64] ;  /* 0x00000036020a7981 */ /* 0x0000a2000c1e1900 */
[----:B------:R-:W-:Y:S01]  /*13c00*/  IABS R14, R8 ;  /* 0x00000008000e7213 */ /* 0x000fe20000000000 */
[----:B0-----:R-:W-:Y:S02]  /*13c10*/  IMAD.MOV.U32 R2, RZ, RZ, RZ ;  /* 0x000000ffff027224 */ /* 0x001fe400078e00ff */
[----:B--2---:R-:W-:-:S05]  /*13c20*/  IMAD R5, R7, R10, RZ ;  /* 0x0000000a07057224 */ /* 0x004fca00078e02ff */
[-C--:B------:R-:W-:Y:S02]  /*13c30*/  IABS R12, R5.reuse ;  /* 0x00000005000c7213 */ /* 0x080fe40000000000 */
[----:B------:R-:W-:Y:S02]  /*13c40*/  IABS R15, R5 ;  /* 0x00000005000f7213 */ /* 0x000fe40000000000 */
[----:B------:R-:W0:Y:S08]  /*13c50*/  I2F.RP R9, R12 ;  /* 0x0000000c00097306 */ /* 0x000e300000209400 */
[----:B0-----:R-:W0:Y:S02]  /*13c60*/  MUFU.RCP R9, R9 ;  /* 0x0000000900097308 */ /* 0x001e240000001000 */
[----:B0-----:R-:W-:-:S06]  /*13c70*/  VIADD R11, R9, 0xffffffe ;  /* 0x0ffffffe090b7836 */ /* 0x001fcc0000000000 */
[----:B------:R-:W0:Y:S02]  /*13c80*/  F2I.FTZ.U32.TRUNC.NTZ R3, R11 ;  /* 0x0000000b00037305 */ /* 0x000e24000021f000 */
[----:B0-----:R-:W-:-:S04]  /*13c90*/  IMAD.MOV R13, RZ, RZ, -R3 ;  /* 0x000000ffff0d7224 */ /* 0x001fc800078e0a03 */
[----:B------:R-:W-:-:S04]  /*13ca0*/  IMAD R13, R13, R12, RZ ;  /* 0x0000000c0d0d7224 */ /* 0x000fc800078e02ff */
[----:B------:R-:W-:-:S04]  /*13cb0*/  IMAD.HI.U32 R2, R3, R13, R2 ;  /* 0x0000000d03027227 */ /* 0x000fc800078e0002 */
[----:B------:R-:W-:Y:S02]  /*13cc0*/  IMAD.MOV.U32 R13, RZ, RZ, R14 ;  /* 0x000000ffff0d7224 */ /* 0x000fe400078e000e */
[----:B------:R-:W-:Y:S02]  /*13cd0*/  IMAD.MOV R3, RZ, RZ, -R15 ;  /* 0x000000ffff037224 */ /* 0x000fe400078e0a0f */
[----:B------:R-:W-:-:S04]  /*13ce0*/  IMAD.HI.U32 R2, R2, R13, RZ ;  /* 0x0000000d02027227 */ /* 0x000fc800078e00ff */
[----:B------:R-:W-:-:S05]  /*13cf0*/  IMAD R3, R2, R3, R13 ;  /* 0x0000000302037224 */ /* 0x000fca00078e020d */
        /* <DEDUP_REMOVED lines=10> */
[----:B------:R-:W-:Y:S02]  /*13da0*/  IMAD R9, R10, R2, RZ ;  /* 0x000000020a097224 */ /* 0x000fe400078e02ff */
[----:B------:R-:W-:Y:S02]  /*13db0*/  IMAD.MOV R2, RZ, RZ, -R2 ;  /* 0x000000ffff027224 */ /* 0x000fe400078e0a02 */
[----:B------:R-:W-:Y:S02]  /*13dc0*/  IMAD.MOV R3, RZ, RZ, -R9 ;  /* 0x000000ffff037224 */ /* 0x000fe400078e0a09 */
[----:B------:R-:W-:Y:S02]  /*13dd0*/  IMAD R8, R5, R2, R8 ;  /* 0x0000000205087224 */ /* 0x000fe400078e0208 */
[----:B------:R-:W-:Y:S01]  /*13de0*/  IMAD.MOV.U32 R2, RZ, RZ, RZ ;  /* 0x000000ffff027224 */ /* 0x000fe200078e00ff */
[----:B------:R-:W-:Y:S02]  /*13df0*/  VIADDMNMX R4, R3, R4, R10, PT ;  /* 0x0000000403047246 */ /* 0x000fe4000380010a */
[----:B------:R-:W-:-:S02]  /*13e00*/  IABS R13, R8 ;  /* 0x00000008000d7213 */ /* 0x000fc40000000000 */
[----:B------:R-:W-:Y:S02]  /*13e10*/  IABS R10, R4 ;  /* 0x00000004000a7213 */ /* 0x000fe40000000000 */
[----:B------:R-:W-:Y:S02]  /*13e20*/  IADD3 R9, R9, 0x1000000, R8 ;  /* 0x0100000009097810 */ /* 0x000fe40007ffe008 */
[----:B------:R-:W0:Y:S08]  /*13e30*/  I2F.RP R11, R10 ;  /* 0x0000000a000b7306 */ /* 0x000e300000209400 */
[----:B0-----:R-:W0:Y:S02]  /*13e40*/  MUFU.RCP R11, R11 ;  /* 0x0000000b000b7308 */ /* 0x001e240000001000 */
[----:B0-----:R-:W-:-:S06]  /*13e50*/  VIADD R3, R11, 0xffffffe ;  /* 0x0ffffffe0b037836 */ /* 0x001fcc0000000000 */
[----:B------:R-:W0:Y:S02]  /*13e60*/  F2I.FTZ.U32.TRUNC.NTZ R3, R3 ;  /* 0x0000000300037305 */ /* 0x000e24000021f000 */
[----:B0-----:R-:W-:-:S04]  /*13e70*/  IMAD.MOV R12, RZ, RZ, -R3 ;  /* 0x000000ffff0c7224 */ /* 0x001fc800078e0a03 */
[----:B------:R-:W-:Y:S01]  /*13e80*/  IMAD.MOV.U32 R5, RZ, RZ, R12 ;  /* 0x000000ffff057224 */ /* 0x000fe200078e000c */
[----:B------:R-:W-:-:S03]  /*13e90*/  IABS R12, R4 ;  /* 0x00000004000c7213 */ /* 0x000fc60000000000 */
[----:B------:R-:W-:-:S04]  /*13ea0*/  IMAD R5, R5, R10, RZ ;  /* 0x0000000a05057224 */ /* 0x000fc800078e02ff */
[----:B------:R-:W-:-:S04]  /*13eb0*/  IMAD.HI.U32 R2, R3, R5, R2 ;  /* 0x0000000503027227 */ /* 0x000fc800078e0002 */
        /* <DEDUP_REMOVED lines=9> */
[----:B------:R-:W-:Y:S01]  /*13f50*/  ISETP.GE.AND P2, PT, R3, RZ, PT ;  /* 0x000000ff0300720c */ /* 0x000fe20003f46270 */
[----:B------:R-:W-:-:S06]  /*13f60*/  IMAD.MOV R3, RZ, RZ, -R4 ;  /* 0x000000ffff037224 */ /* 0x000fcc00078e0a04 */
[----:B------:R-:W-:-:S06]  /*13f70*/  @P0 VIADD R2, R2, 0x1 ;  /* 0x0000000102020836 */ /* 0x000fcc0000000000 */
[----:B------:R-:W-:Y:S01]  /*13f80*/  @!P2 IMAD.MOV R2, RZ, RZ, -R2 ;  /* 0x000000ffff02a224 */ /* 0x000fe200078e0a02 */
[----:B------:R-:W-:-:S05]  /*13f90*/  @!P1 LOP3.LUT R2, RZ, R4, RZ, 0x33, !PT ;  /* 0x00000004ff029212 */ /* 0x000fca00078e33ff */
[----:B------:R-:W-:-:S05]  /*13fa0*/  IMAD R3, R2, R3, R9 ;  /* 0x0000000302037224 */ /* 0x000fca00078e0209 */
[----:B------:R1:W-:Y:S02]  /*13fb0*/  STL [R1+0x8], R3 ;  /* 0x0000080301007387 */ /* 0x0003e40000100800 */
.L_x_1080:
[----:B------:R-:W-:-:S05]  /*13fc0*/  LOP3.LUT R2, RZ, R2, RZ, 0x33, !PT ;  /* 0x00000002ff027212 */ /* 0x000fca00078e33ff */
[----:B------:R-:W-:-:S05]  /*13fd0*/  IMAD.IADD R2, R7, 0x1, R2 ;  /* 0x0000000107027824 */ /* 0x000fca00078e0202 */
[----:B------:R2:W-:Y:S01]  /*13fe0*/  STL [R1+0x4], R2 ;  /* 0x0000040201007387 */ /* 0x0005e20000100800 */
[----:B------:R-:W-:Y:S05]  /*13ff0*/  BRA `(.L_x_1081) ;  /* 0x0000000000107947 */ /* 0x000fea0003800000 */
.L_x_1076:
[----:B------:R0:W-:Y:S01]  /*14000*/  STL [R1], R9 ;  /* 0x0000000901007387 */ /* 0x0001e20000100800 */
[----:B------:R-:W-:-:S03]  /*14010*/  ULDC UR41, c[0x0][0xc3c] ;  /* 0x00030f0000297ab9 */ /* 0x000fc60000000800 */
[----:B------:R0:W-:Y:S04]  /*14020*/  STL [R1+0x4], RZ ;  /* 0x000004ff01007387 */ /* 0x0001e80000100800 */
[----:B------:R0:W-:Y:S02]  /*14030*/  STL [R1+0x8], RZ ;  /* 0x000008ff01007387 */ /* 0x0001e40000100800 */
.L_x_1081:
[----:B------:R-:W3:Y:S04]  /*14040*/  LDL R8, [R1] ;  /* 0x0000000001087983 */ /* 0x000ee80000100800 */
[----:B0-----:R-:W3:Y:S04]  /*14050*/  LDL R9, [R1+0x4] ;  /* 0x0000040001097983 */ /* 0x001ee80000100800 */
[----:B------:R-:W3:Y:S01]  /*14060*/  LDL R10, [R1+0x8] ;  /* 0x00000800010a7983 */ /* 0x000ee20000100800 */
[----:B------:R-:W-:Y:S01]  /*14070*/  ISETP.NE.AND P0, PT, R0, RZ, PT ;  /* 0x000000ff0000720c */ /* 0x000fe20003f05270 */
[----:B--2---:R-:W-:-:S12]  /*14080*/  IMAD.U32 R2, RZ, RZ, UR41 ;  /* 0x00000029ff027e24 */ /* 0x004fd8000f8e00ff */
[----:B-1----:R-:W0:Y:S01]  /*14090*/  @!P0 S2R R3, SR_CgaCtaId ;  /* 0x0000000000038919 */ /* 0x002e220000008800 */
[----:B------:R-:W-:Y:S01]  /*140a0*/  @!P0 MOV R0, 0x400 ;  /* 0x0000040000008802 */ /* 0x000fe20000000f00 */
[----:B------:R-:W-:-:S03]  /*140b0*/  @!P0 IMAD.MOV.U32 R11, RZ, RZ, R2 ;  /* 0x000000ffff0b8224 */ /* 0x000fc600078e0002 */
[----:B0-----:R-:W-:-:S05]  /*140c0*/  @!P0 LEA R0, R3, R0, 0x18 ;  /* 0x0000000003008211 */ /* 0x001fca00078ec0ff */
[----:B---3--:R1:W-:Y:S01]  /*140d0*/  @!P0 STS.128 [R0+0x19cd0], R8 ;  /* 0x019cd00800008388 */ /* 0x0083e20000000c00 */
[----:B------:R-:W-:Y:S06]  /*140e0*/  BAR.ARV 0x5, 0x200 ;  /* 0x0148000000007b1d */ /* 0x000fec0000002000 */
.L_x_1074:
[----:B------:R-:W-:Y:S01]  /*140f0*/  ULDC UR4, c[0x0][0xc3c] ;  /* 0x00030f0000047ab9 */ /* 0x000fe20000000800 */
[----:B------:R2:W-:Y:S01]  /*14100*/  STL [R1+0x1c], RZ ;  /* 0x00001cff01007387 */ /* 0x0005e20000100800 */
[----:B------:R-:W-:Y:S01]  /*14110*/  UISETP.GE.AND UP0, UPT, UR41, UR4, UPT ;  /* 0x000000042900728c */ /* 0x000fe2000bf06270 */
[----:B------:R-:W-:Y:S02]  /*14120*/  IMAD.MOV.U32 R23, RZ, RZ, 0x1 ;  /* 0x00000001ff177424 */ /* 0x000fe400078e00ff */
[----:B------:R-:W-:-:S03]  /*14130*/  IMAD.MOV.U32 R22, RZ, RZ, RZ ;  /* 0x000000ffff167224 */ /* 0x000fc600078e00ff */
[----:B------:R-:W-:-:S13]  /*14140*/  PLOP3.LUT P0, PT, PT, PT, UP0, 0x80, 0x0 ;  /* 0x000000000000781c */ /* 0x000fda0003f0f008 */
[----:B--2---:R-:W-:Y:S05]  /*14150*/  @P0 BRA `(.L_x_1082) ;  /* 0x0000005400700947 */ /* 0x004fea0003800000 */
[----:B01----:R-:W0:Y:S01]  /*14160*/  S2R R8, SR_TID.X ;  /* 0x0000000000087919 */ /* 0x003e220000002100 */
        /* <DEDUP_REMOVED lines=8> */
[----:B-1----:R-:W-:-:S05]  /*141f0*/  IMAD.U32 R28, RZ, RZ, UR4 ;  /* 0x00000004ff1c7e24 */ /* 0x002fca000f8e00ff */
[----:B------:R-:W-:Y:S01]  /*14200*/  LEA R17, R28, R17, 0x18 ;  /* 0x000000111c117211 */ /* 0x000fe200078ec0ff */
[C---:B0-----:R-:W-:Y:S01]  /*14210*/  IMAD.SHL.U32 R0, R8.reuse, 0x20, RZ ;  /* 0x0000002008007824 */ /* 0x041fe200078e00ff */
[----:B------:R-:W-:Y:S01]  /*14220*/  SHF.R.U32.HI R3, RZ, 0x1, R8 ;  /* 0x00000001ff037819 */ /* 0x000fe20000011608 */
[C---:B------:R-:W-:Y:S01]  /*14230*/  IMAD.SHL.U32 R4, R8.reuse, 0x80, RZ ;  /* 0x0000008008047824 */ /* 0x040fe200078e00ff */
[C---:B------:R-:W-:Y:S01]  /*14240*/  LOP3.LUT P0, RZ, R8.reuse, 0x4, RZ, 0xc0, !PT ;  /* 0x0000000408ff7812 */ /* 0x040fe2000780c0ff */
[----:B------:R-:W-:Y:S01]  /*14250*/  IMAD.SHL.U32 R9, R8, 0x4, RZ ;  /* 0x0000000408097824 */ /* 0x000fe200078e00ff */
[----:B------:R-:W-:Y:S02]  /*14260*/  LOP3.LUT R2, R0, 0x80, RZ, 0xc0, !PT ;  /* 0x0000008000027812 */ /* 0x000fe400078ec0ff */
[----:B------:R-:W-:Y:S02]  /*14270*/  LOP3.LUT R5, R4, 0x400, RZ, 0xc0, !PT ;  /* 0x0000040004057812 */ /* 0x000fe400078ec0ff */
[----:B------:R-:W-:-:S02]  /*14280*/  LOP3.LUT R2, R2, 0x10, R3, 0xf8, !PT ;  /* 0x0000001002027812 */ /* 0x000fc400078ef803 */
[----:B------:R-:W-:Y:S02]  /*14290*/  LOP3.LUT R3, R3, 0x20, RZ, 0xc0, !PT ;  /* 0x0000002003037812 */ /* 0x000fe400078ec0ff */
[----:B------:R-:W-:Y:S02]  /*142a0*/  LOP3.LUT R0, R0, 0x360, RZ, 0xc0, !PT ;  /* 0x0000036000007812 */ /* 0x000fe400078ec0ff */
[----:B------:R-:W-:Y:S01]  /*142b0*/  LOP3.LUT R7, R3, 0x10, R8, 0xf8, !PT ;  /* 0x0000001003077812 */ /* 0x000fe200078ef808 */
[----:B------:R-:W-:Y:S01]  /*142c0*/  IMAD.SHL.U32 R3, R8, 0x10, RZ ;  /* 0x0000001008037824 */ /* 0x000fe200078e00ff */
[----:B------:R-:W-:Y:S02]  /*142d0*/  LOP3.LUT R6, R5, 0x800, R6, 0xf8, !PT ;  /* 0x0000080005067812 */ /* 0x000fe400078ef806 */
[----:B------:R-:W-:Y:S02]  /*142e0*/  LOP3.LUT R4, R7, 0x380, R4, 0xf8, !PT ;  /* 0x0000038007047812 */ /* 0x000fe400078ef804 */
[----:B------:R-:W-:Y:S01]  /*142f0*/  LOP3.LUT R5, R2, 0x10, R9, 0x78, !PT ;  /* 0x0000001002057812 */ /* 0x000fe200078e7809 */
[----:B------:R-:W-:Y:S01]  /*14300*/  IMAD.SHL.U32 R9, R8, 0x2, RZ ;  /* 0x0000000208097824 */ /* 0x000fe200078e00ff */
[----:B------:R-:W-:-:S02]  /*14310*/  LOP3.LUT R0, R0, 0x400, R3, 0xf8, !PT ;  /* 0x0000040000007812 */ /* 0x000fc400078ef803 */
[----:B------:R-:W-:Y:S02]  /*14320*/  LOP3.LUT R7, R4, 0x70, R3, 0x78, !PT ;  /* 0x0000007004077812 */ /* 0x000fe400078e7803 */
[----:B------:R-:W-:Y:S02]  /*14330*/  LOP3.LUT R4, R0, R5, RZ, 0xfc, !PT ;  /* 0x0000000500047212 */ /* 0x000fe400078efcff */
[----:B------:R-:W-:Y:S02]  /*14340*/  LOP3.LUT R0, R6, R7, RZ, 0xfc, !PT ;  /* 0x0000000706007212 */ /* 0x000fe400078efcff */
[C---:B------:R-:W-:Y:S01]  /*14350*/  LOP3.LUT R2, R3.reuse, 0x90, RZ, 0xc0, !PT ;  /* 0x0000009003027812 */ /* 0x040fe200078ec0ff */
[----:B------:R0:W-:Y:S01]  /*14360*/  STL [R1+0x14], R4 ;  /* 0x0000140401007387 */ /* 0x0001e20000100800 */
[----:B------:R-:W-:Y:S02]  /*14370*/  LOP3.LUT R26, R3, 0x10, RZ, 0xc0, !PT ;  /* 0x00000010031a7812 */ /* 0x000fe400078ec0ff */
[----:B------:R-:W-:Y:S01]  /*14380*/  LOP3.LUT R2, R2, 0x10, R9, 0x78, !PT ;  /* 0x0000001002027812 */ /* 0x000fe200078e7809 */
[----:B------:R1:W-:Y:S03]  /*14390*/  STL [R1+0xc], R0 ;  /* 0x00000c0001007387 */ /* 0x0003e60000100800 */
[----:B------:R-:W-:-:S02]  /*143a0*/  LOP3.LUT R29, R2, 0x760, R3, 0xf8, !PT ;  /* 0x00000760021d7812 */ /* 0x000fc400078ef803 */
[----:B------:R-:W-:Y:S01]  /*143b0*/  LOP3.LUT R3, R26, 0x20, RZ, 0xfc, !PT ;  /* 0x000000201a037812 */ /* 0x000fe200078efcff */
[----:B0-----:R-:W-:Y:S02]  /*143c0*/  IMAD.MOV.U32 R4, RZ, RZ, 0x40 ;  /* 0x00000040ff047424 */ /* 0x001fe400078e00ff */
[C---:B-1----:R-:W-:Y:S01]  /*143d0*/  IMAD.SHL.U32 R0, R8.reuse, 0x40, RZ ;  /* 0x0000004008007824 */ /* 0x042fe200078e00ff */
[----:B------:R-:W-:Y:S02]  /*143e0*/  LOP3.LUT R8, R8, 0x7f, RZ, 0xc0, !PT ;  /* 0x0000007f08087812 */ /* 0x000fe400078ec0ff */
[----:B------:R-:W-:Y:S02]  /*143f0*/  SEL R2, R4, 0xffffffc0, !P0 ;  /* 0xffffffc004027807 */ /* 0x000fe40004000000 */
[----:B------:R-:W-:Y:S02]  /*14400*/  LOP3.LUT R5, R0, 0x40, RZ, 0xc0, !PT ;  /* 0x0000004000057812 */ /* 0x000fe400078ec0ff */
[----:B------:R-:W-:Y:S01]  /*14410*/  SHF.R.U32.HI R0, RZ, 0x1, R8 ;  /* 0x00000001ff007819 */ /* 0x000fe20000011608 */
[----:B------:R0:W-:Y:S03]  /*14420*/  STL [R1+0x10], R2 ;  /* 0x0000100201007387 */ /* 0x0001e60000100800 */
[----:B------:R-:W-:Y:S01]  /*14430*/  LOP3.LUT R0, R0, R5, RZ, 0xfc, !PT ;  /* 0x0000000500007212 */ /* 0x000fe200078efcff */
[----:B------:R-:W-:Y:S01]  /*14440*/  IMAD.IADD R0, R17, 0x1, R29 ;  /* 0x0000000111007824 */ /* 0x000fe200078e021d */
[----:B------:R1:W-:Y:S04]  /*14450*/  STL [R1+0x1c], RZ ;  /* 0x00001cff01007387 */ /* 0x0003e80000100800 */
[----:B------:R1:W-:Y:S01]  /*14460*/  STL [R1+0x18], R0 ;  /* 0x0000180001007387 */ /* 0x0003e20000100800 */
[----:B0-----:R-:W-:-:S07]  /*14470*/  LOP3.LUT R2, R26, 0x40, RZ, 0xfc, !PT ;  /* 0x000000401a027812 */ /* 0x001fce00078efcff */
.L_x_1164:
[----:B------:R-:W-:Y:S01]  /*14480*/  ULDC.64 UR4, c[0x0][0xa28] ;  /* 0x00028a0000047ab9 */ /* 0x000fe20000000a00 */
[----:B------:R-:W-:Y:S01]  /*14490*/  ULDC.64 UR6, c[0x0][0xa18] ;  /* 0x0002860000067ab9 */ /* 0x000fe20000000a00 */
[----:B------:R-:W-:Y:S02]  /*144a0*/  UISETP.NE.U32.AND UP0, UPT, UR4, URZ, UPT ;  /* 0x0000003f0400728c */ /* 0x000fe4000bf05070 */
[----:B------:R-:W-:Y:S02]  /*144b0*/  UISETP.NE.U32.AND UP2, UPT, UR6, URZ, UPT ;  /* 0x0000003f0600728c */ /* 0x000fe4000bf45070 */
[----:B------:R-:W-:Y:S02]  /*144c0*/  UISETP.NE.AND.EX UP0, UPT, UR5, URZ, UPT, UP0 ;  /* 0x0000003f0500728c */ /* 0x000fe4000bf05300 */
[----:B------:R-:W-:Y:S01]  /*144d0*/  UISETP.NE.AND.EX UP2, UPT, UR7, URZ, UPT, UP2 ;  /* 0x0000003f0700728c */ /* 0x000fe2000bf45320 */
[----:B------:R-:W-:Y:S02]  /*144e0*/  ULDC.64 UR4, c[0x0][0xa00] ;  /* 0x0002800000047ab9 */ /* 0x000fe40000000a00 */
[----:B------:R-:W-:Y:S01]  /*144f0*/  ULDC.64 UR6, c[0x0][0xa00] ;  /* 0x0002800000067ab9 */ /* 0x000fe20000000a00 */
[----:B------:R-:W-:Y:S01]  /*14500*/  UISETP.NE.U32.AND UP1, UPT, UR4, URZ, UPT ;  /* 0x0000003f0400728c */ /* 0x000fe2000bf25070 */
[----:B------:R-:W-:Y:S01]  /*14510*/  PLOP3.LUT P0, PT, PT, PT, UP0, 0x80, 0x0 ;  /* 0x000000000000781c */ /* 0x000fe20003f0f008 */
[----:B------:R-:W-:-:S02]  /*14520*/  UIMAD.WIDE UR6, UR41, 0x4, UR6 ;  /* 0x00000004290678a5 */ /* 0x000fc4000f8e0206 */
[----:B------:R-:W-:Y:S01]  /*14530*/  UISETP.NE.AND.EX UP3, UPT, UR5, URZ, UPT, UP1 ;  /* 0x0000003f0500728c */ /* 0x000fe2000bf65310 */
[----:B------:R-:W-:Y:S02]  /*14540*/  UMOV UR37, URZ ;  /* 0x0000003f00257c82 */ /* 0x000fe40008000000 */
[----:B------:R-:W-:Y:S01]  /*14550*/  @UP0 ULDC.64 UR4, c[0x0][0xa28] ;  /* 0x00028a0000040ab9 */ /* 0x000fe20000000a00 */
[----:B------:R-:W-:Y:S01]  /*14560*/  ULDC.64 UR8, c[0x0][0xa20] ;  /* 0x0002880000087ab9 */ /* 0x000fe20000000a00 */
[----:B------:R-:W-:Y:S01]  /*14570*/  @UP0 UIMAD.WIDE UR4, UR41, 0x4, UR4 ;  /* 0x00000004290408a5 */ /* 0x000fe2000f8e0204 */
[----:B------:R-:W-:Y:S01]  /*14580*/  PLOP3.LUT P1, PT, PT, PT, UP3, 0x80, 0x0 ;  /* 0x000000000000781c */ /* 0x000fe20003f2f038 */
[----:B------:R-:W-:Y:S01]  /*14590*/  ULDC UR38, c[0x0][0x2f0] ;  /* 0x0000bc0000267ab9 */ /* 0x000fe20000000800 */
[----:B------:R-:W-:Y:S01]  /*145a0*/  PLOP3.LUT P2, PT, PT, PT, UP3, 0x80, 0x0 ;  /* 0x000000000000781c */ /* 0x000fe20003f4f038 */
[----:B------:R-:W-:Y:S01]  /*145b0*/  UMOV UR40, URZ ;  /* 0x0000003f00287c82 */ /* 0x000fe20008000000 */
[----:B------:R-:W-:Y:S01]  /*145c0*/  UP2UR UR48, UPR, URZ, 0x8 ;  /* 0x000000083f307883 */ /* 0x000fe20008000000 */
[----:B------:R-:W-:-:S02]  /*145d0*/  IMAD.U32 R2, RZ, RZ, UR4 ;  /* 0x00000004ff027e24 */ /* 0x000fc4000f8e00ff */
[----:B-1----:R-:W-:Y:S01]  /*145e0*/  IMAD.U32 R3, RZ, RZ, UR5 ;  /* 0x00000005ff037e24 */ /* 0x002fe2000f8e00ff */
[----:B------:R-:W-:-:S04]  /*145f0*/  @UP2 ULDC.64 UR4, c[0x0][0xa18] ;  /* 0x0002860000042ab9 */ /* 0x000fc80000000a00 */
[----:B012---:R0:W2:Y:S01]  /*14600*/  @P0 LDG.E R0, desc[UR54][R2.64] ;  /* 0x0000003602000981 */ /* 0x0070a2000c1e1900 */
[----:B------:R-:W-:Y:S01]  /*14610*/  @UP2 UIMAD.WIDE UR4, UR41, 0x4, UR4 ;  /* 0x00000004290428a5 */ /* 0x000fe2000f8e0204 */
[----:B0-----:R-:W-:Y:S02]  /*14620*/  IMAD.U32 R2, RZ, RZ, UR6 ;  /* 0x00000006ff027e24 */ /* 0x001fe4000f8e00ff */
[----:B------:R-:W-:-:S05]  /*14630*/  IMAD.U32 R3, RZ, RZ, UR7 ;  /* 0x00000007ff037e24 */ /* 0x000fca000f8e00ff */
[----:B------:R0:W3:Y:S01]  /*14640*/  @P1 LDG.E R4, desc[UR54][R2.64] ;  /* 0x0000003602041981 */ /* 0x0000e2000c1e1900 */
[----:B------:R-:W-:Y:S01]  /*14650*/  PLOP3.LUT P1, PT, PT, PT, UP2, 0x80, 0x0 ;  /* 0x000000000000781c */ /* 0x000fe20003f2f028 */
[----:B0-----:R-:W-:Y:S02]  /*14660*/  IMAD.U32 R2, RZ, RZ, UR4 ;  /* 0x00000004ff027e24 */ /* 0x001fe4000f8e00ff */
[----:B------:R-:W-:Y:S01]  /*14670*/  IMAD.U32 R3, RZ, RZ, UR5 ;  /* 0x00000005ff037e24 */ /* 0x000fe2000f8e00ff */
[----:B------:R-:W-:-:S09]  /*14680*/  ULDC.64 UR4, c[0x0][0x418] ;  /* 0x0001060000047ab9 */ /* 0x000fd20000000a00 */
[----:B------:R-:W4:Y:S01]  /*14690*/  @P1 LDG.E R5, desc[UR54][R2.64] ;  /* 0x0000003602051981 */ /* 0x000f22000c1e1900 */
[----:B------:R-:W-:-:S03]  /*146a0*/  UISETP.NE.U32.AND UP0, UPT, UR4, URZ, UPT ;  /* 0x0000003f0400728c */ /* 0x000fc6000bf05070 */
[----:B------:R-:W-:Y:S01]  /*146b0*/  ULDC UR4, c[0x0][0x424] ;  /* 0x0001090000047ab9 */ /* 0x000fe20000000800 */
[----:B------:R-:W-:-:S04]  /*146c0*/  UISETP.NE.AND.EX UP0, UPT, UR5, URZ, UPT, UP0 ;  /* 0x0000003f0500728c */ /* 0x000fc8000bf05300 */
[----:B------:R-:W-:-:S04]  /*146d0*/  USEL UR4, UR4, 0x1, UP0 ;  /* 0x0000000104047887 */ /* 0x000fc80008000000 */
[----:B------:R-:W-:Y:S01]  /*146e0*/  UIMAD UR38, UR4, UR38, URZ ;  /* 0x00000026042672a4 */ /* 0x000fe2000f8e023f */
[----:B--2---:R-:W-:Y:S02]  /*146f0*/  @P0 R2UR UR37, R0 ;  /* 0x00000000002502ca */ /* 0x004fe400000e0000 */
[----:B------:R-:W-:-:S04]  /*14700*/  ISETP.NE.U32.AND P0, PT, RZ, UR8, PT ;  /* 0x00000008ff007c0c */ /* 0x000fc8000bf05070 */
[----:B------:R-:W-:Y:S02]  /*14710*/  ISETP.NE.AND.EX P0, PT, RZ, UR9, PT, P0 ;  /* 0x00000009ff007c0c */ /* 0x000fe4000bf05300 */
[----:B---3--:R-:W-:Y:S02]  /*14720*/  @P2 R2UR UR40, R4 ;  /* 0x00000000042822ca */ /* 0x008fe400000e0000 */
[----:B----4-:R-:W-:Y:S01]  /*14730*/  @P1 R2UR UR42, R5 ;  /* 0x00000000052a12ca */ /* 0x010fe200000e0000 */
[----:B------:R-:W-:-:S14]  /*14740*/  @P1 BRA `(.L_x_1083) ;  /* 0x00000000002c1947 */ /* 0x000fdc0003800000 */
[----:B------:R-:W-:Y:S01]  /*14750*/  UISETP.NE.AND UP0, UPT, UR48, URZ, UPT ;  /* 0x0000003f3000728c */ /* 0x000fe2000bf05270 */
[----:B------:R-:W-:-:S05]  /*14760*/  ULDC UR42, c[0x0][0x288] ;  /* 0x0000a200002a7ab9 */ /* 0x000fca0000000800 */
[----:B------:R-:W-:-:S13]  /*14770*/  PLOP3.LUT P1, PT, PT, PT, UP0, 0x40, 0x0 ;  /* 0x000000000000781c */ /* 0x000fda0003f2e808 */
[----:B------:R-:W-:Y:S05]  /*14780*/  @P1 BRA `(.L_x_1083) ;  /* 0x00000000001c1947 */ /* 0x000fea0003800000 */
[----:B------:R-:W-:Y:S02]  /*14790*/  IMAD.U32 R2, RZ, RZ, UR6 ;  /* 0x00000006ff027e24 */ /* 0x000fe4000f8e00ff */
[----:B------:R-:W-:-:S05]  /*147a0*/  IMAD.U32 R3, RZ, RZ, UR7 ;  /* 0x00000007ff037e24 */ /* 0x000fca000f8e00ff */
[----:B------:R-:W2:Y:S04]  /*147b0*/  LDG.E R0, desc[UR54][R2.64] ;  /* 0x0000003602007981 */ /* 0x000ea8000c1e1900 */
[----:B------:R-:W3:Y:S01]  /*147c0*/  LDG.E R4, desc[UR54][R2.64+0x4] ;  /* 0x0000043602047981 */ /* 0x000ee2000c1e1900 */
[----:B--2---:R-:W-:Y:S02]  /*147d0*/  R2UR UR4, R0 ;  /* 0x00000000000472ca */ /* 0x004fe400000e0000 */
[----:B---3--:R-:W-:-:S13]  /*147e0*/  R2UR UR42, R4 ;  /* 0x00000000042a72ca */ /* 0x008fda00000e0000 */
[----:B------:R-:W-:-:S12]  /*147f0*/  UIADD3 UR42, -UR4, UR42, URZ ;  /* 0x0000002a042a7290 */ /* 0x000fd8000fffe13f */
.L_x_1083:
        /* <DEDUP_REMOVED lines=8> */
.L_x_1084:
        /* <DEDUP_REMOVED lines=13> */
.L_x_1085:
[----:B------:R-:W2:Y:S01]  /*14950*/  LDL.LU R0, [R1+0x4] ;  /* 0x0000040001007983 */ /* 0x000ea20000300800 */
[----:B------:R-:W-:Y:S01]  /*14960*/  ULDC UR4, c[0x0][0x448] ;  /* 0x0001120000047ab9 */ /* 0x000fe20000000800 */
[----:B------:R-:W-:Y:S02]  /*14970*/  UIADD3 UR38, -UR37, UR38, URZ ;  /* 0x0000002625267290 */ /* 0x000fe4000fffe13f */
[----:B------:R-:W-:Y:S02]  /*14980*/  UISETP.NE.AND UP0, UPT, UR4, 0x1, UPT ;  /* 0x000000010400788c */ /* 0x000fe4000bf05270 */
[----:B------:R-:W-:Y:S02]  /*14990*/  UIADD3 UR6, UR38, 0x1, -UR42 ;  /* 0x0000000126067890 */ /* 0x000fe4000fffe82a */
[----:B------:R-:W-:Y:S02]  /*149a0*/  UP2UR UR49, UPR, URZ, 0x1 ;  /* 0x000000013f317883 */ /* 0x000fe40008000000 */
[----:B------:R-:W-:-:S02]  /*149b0*/  PLOP3.LUT P0, PT, PT, PT, UP0, 0x80, 0x0 ;  /* 0x000000000000781c */ /* 0x000fc40003f0f008 */
[----:B------:R-:W-:-:S03]  /*149c0*/  PLOP3.LUT P1, PT, PT, PT, UP0, 0x80, 0x0 ;  /* 0x000000000000781c */ /* 0x000fc60003f2f008 */
[----:B------:R-:W-:Y:S01]  /*149d0*/  @UP0 ULDC UR4, c[0x0][0x44c] ;  /* 0x0001130000040ab9 */ /* 0x000fe20000000800 */
[----:B--2---:R-:W-:-:S04]  /*149e0*/  IMAD R18, R0, 0xc0, RZ ;  /* 0x000000c000127824 */ /* 0x004fc800078e02ff */
[----:B------:R-:W-:-:S04]  /*149f0*/  VIADD R0, R18, 0xbf ;  /* 0x000000bf12007836 */ /* 0x000fc80000000000 */
[----:B------:R-:W-:Y:S01]  /*14a00*/  @P0 IMAD.HI.U32 R2, R0, UR4, RZ ;  /* 0x0000000400020c27 */ /* 0x000fe2000f8e00ff */
[----:B------:R-:W-:-:S04]  /*14a10*/  @UP0 ULDC UR4, c[0x0][0x450] ;  /* 0x0001140000040ab9 */ /* 0x000fc80000000800 */
[----:B------:R-:W-:Y:S01]  /*14a20*/  @P1 SHF.R.U32.HI R0, RZ, UR4, R2 ;  /* 0x00000004ff001c19 */ /* 0x000fe20008011602 */
[----:B------:R-:W-:Y:S02]  /*14a30*/  ULDC.64 UR4, c[0x0][0x9e0] ;  /* 0x0002780000047ab9 */ /* 0x000fe40000000a00 */
[----:B------:R-:W-:Y:S01]  /*14a40*/  UISETP.GE.AND UP0, UPT, UR5, 0x1, UPT ;  /* 0x000000010500788c */ /* 0x000fe2000bf06270 */
[----:B------:R-:W-:-:S05]  /*14a50*/  R2UR UR7, R0 ;  /* 0x00000000000772ca */ /* 0x000fca00000e0000 */
[----:B------:R-:W-:-:S08]  /*14a60*/  PLOP3.LUT P1, PT, PT, PT, UP0, 0x80, 0x0 ;  /* 0x000000000000781c */ /* 0x000fd00003f2f008 */
[----:B------:R-:W-:-:S04]  /*14a70*/  UIADD3 UR6, UR6, UR7, URZ ;  /* 0x0000000706067290 */ /* 0x000fc8000fffe03f */
[----:B------:R-:W-:-:S06]  /*14a80*/  UIADD3 UR4, UR6, UR4, URZ ;  /* 0x0000000406047290 */ /* 0x000fcc000fffe03f */
[----:B------:R-:W-:Y:S01]  /*14a90*/  IMAD.U32 R0, RZ, RZ, UR4 ;  /* 0x00000004ff007e24 */ /* 0x000fe2000f8e00ff */
[----:B------:R-:W-:Y:S06]  /*14aa0*/  @!P1 BRA `(.L_x_1086) ;  /* 0x0000000000409947 */ /* 0x000fec0003800000 */
        /* <DEDUP_REMOVED lines=10> */
.L_x_1087:
[----:B------:R-:W-:-:S11]  /*14b50*/  UISETP.NE.AND UP0, UPT, UR5, 0x1, UPT ;  /* 0x000000010500788c */ /* 0x000fd6000bf05270 */
[----:B------:R-:W-:Y:S02]  /*14b60*/  @UP0 ULDC.64 UR8, c[0x0][0x9e8] ;  /* 0x00027a0000080ab9 */ /* 0x000fe40000000a00 */
[----:B------:R-:W-:-:S04]  /*14b70*/  UIMAD.WIDE.U32 UR6, UR4, UR8, URZ ;  /* 0x00000008040672a5 */ /* 0x000fc8000f8e003f */
[----:B------:R-:W-:-:S12]  /*14b80*/  @UP0 USHF.R.U32.HI UR4, URZ, UR9, UR7 ;  /* 0x000000093f040299 */ /* 0x000fd80008011607 */
.L_x_1088:
[----:B------:R-:W-:-:S06]  /*14b90*/  UIMAD UR4, UR4, UR5, UR5 ;  /* 0x00000005040472a4 */ /* 0x000fcc000f8e0205 */
[----:B------:R-:W-:-:S07]  /*14ba0*/  VIMNMX R0, R0, UR4, PT ;  /* 0x0000000400007c48 */ /* 0x000fce000bfe0100 */
.L_x_1086:
[----:B------:R-:W-:Y:S01]  /*14bb0*/  UISETP.NE.AND UP0, UPT, UR49, URZ, UPT ;  /* 0x0000003f3100728c */ /* 0x000fe2000bf05270 */
[----:B------:R-:W-:Y:S01]  /*14bc0*/  R2UR UR9, R18 ;  /* 0x00000000120972ca */ /* 0x000fe200000e0000 */
[----:B------:R-:W-:Y:S01]  /*14bd0*/  UIADD3 UR4, UR38, 0x7f, URZ ;  /* 0x0000007f26047890 */ /* 0x000fe2000fffe03f */
[----:B------:R-:W-:-:S03]  /*14be0*/  VIADD R0, R0, 0x7f ;  /* 0x0000007f00007836 */ /* 0x000fc60000000000 */
[----:B------:R-:W-:Y:S02]  /*14bf0*/  USHF.R.S32.HI UR8, URZ, 0x1f, UR4 ;  /* 0x0000001f3f087899 */ /* 0x000fe40008011404 */
[----:B------:R-:W-:Y:S02]  /*14c00*/  SHF.R.S32.HI R3, RZ, 0x1f, R0 ;  /* 0x0000001fff037819 */ /* 0x000fe40000011400 */
[----:B------:R-:W-:Y:S01]  /*14c10*/  ULEA.HI UR8, UR8, UR4, URZ, 0x7 ;  /* 0x0000000408087291 */ /* 0x000fe2000f8f383f */
[----:B------:R-:W-:Y:S01]  /*14c20*/  @UP0 ULDC UR6, c[0x0][0x44c] ;  /* 0x0001130000060ab9 */ /* 0x000fe20000000800 */
[----:B------:R-:W-:Y:S02]  /*14c30*/  @UP0 ULDC UR10, c[0x0][0x450] ;  /* 0x00011400000a0ab9 */ /* 0x000fe40000000800 */
[----:B------:R-:W-:Y:S01]  /*14c40*/  UIMAD.WIDE.U32 UR6, UR9, UR6, URZ ;  /* 0x00000006090672a5 */ /* 0x000fe2000f8e003f */
[----:B------:R-:W-:Y:S01]  /*14c50*/  LEA.HI R3, R3, R0, RZ, 0x7 ;  /* 0x0000000003037211 */ /* 0x000fe200078f38ff */
[----:B------:R-:W-:-:S02]  /*14c60*/  USHF.R.S32.HI UR8, URZ, 0x7, UR8 ;  /* 0x000000073f087899 */ /* 0x000fc40008011408 */
[----:B------:R-:W-:Y:S01]  /*14c70*/  @UP0 USHF.R.U32.HI UR9, URZ, UR10, UR7 ;  /* 0x0000000a3f090299 */ /* 0x000fe20008011607 */
[----:B------:R-:W-:Y:S01]  /*14c80*/  SHF.R.S32.HI R3, RZ, 0x7, R3 ;  /* 0x00000007ff037819 */ /* 0x000fe20000011403 */
[----:B------:R-:W-:Y:S02]  /*14c90*/  ULDC UR4, c[0x0][0x9dc] ;  /* 0x0002770000047ab9 */ /* 0x000fe40000000800 */
[----:B------:R-:W-:Y:S01]  /*14ca0*/  UIADD3 UR9, UR9, UR38, -UR42 ;  /* 0x0000002609097290 */ /* 0x000fe2000fffe82a */
[----:B------:R-:W-:-:S03]  /*14cb0*/  VIMNMX R25, R3, UR8, PT ;  /* 0x0000000803197c48 */ /* 0x000fc6000bfe0100 */
        /* <DEDUP_REMOVED lines=12> */
.L_x_1090:
[----:B------:R-:W-:-:S11]  /*14d80*/  UISETP.NE.AND UP0, UPT, UR5, 0x1, UPT ;  /* 0x000000010500788c */ /* 0x000fd6000bf05270 */
[----:B------:R-:W-:Y:S02]  /*14d90*/  @UP0 ULDC.64 UR10, c[0x0][0x9e8] ;  /* 0x00027a00000a0ab9 */ /* 0x000fe40000000a00 */
[----:B------:R-:W-:-:S04]  /*14da0*/  UIMAD.WIDE.U32 UR6, UR9, UR10, URZ ;  /* 0x0000000a090672a5 */ /* 0x000fc8000f8e003f */
[----:B------:R-:W-:-:S12]  /*14db0*/  @UP0 USHF.R.U32.HI UR9, URZ, UR11, UR7 ;  /* 0x0000000b3f090299 */ /* 0x000fd80008011607 */
.L_x_1091:
[----:B------:R-:W-:-:S04]  /*14dc0*/  UIMAD UR5, UR9, UR5, URZ ;  /* 0x00000005090572a4 */ /* 0x000fc8000f8e023f */
[----:B------:R-:W-:-:S04]  /*14dd0*/  UISETP.LT.AND UP0, UPT, UR4, UR5, UPT ;  /* 0x000000050400728c */ /* 0x000fc8000bf01270 */
[----:B------:R-:W-:-:S12]  /*14de0*/  USEL UR4, UR4, UR5, !UP0 ;  /* 0x0000000504047287 */ /* 0x000fd8000c000000 */
.L_x_1089:
[----:B------:R-:W2:Y:S01]  /*14df0*/  LDL R19, [R1+0x8] ;  /* 0x0000080001137983 */ /* 0x000ea20000100800 */
[----:B------:R-:W-:-:S04]  /*14e00*/  USHF.R.S32.HI UR5, URZ, 0x1f, UR4 ;  /* 0x0000001f3f057899 */ /* 0x000fc80008011404 */
[----:B------:R-:W-:-:S04]  /*14e10*/  ULEA.HI UR5, UR5, UR4, URZ, 0x7 ;  /* 0x0000000405057291 */ /* 0x000fc8000f8f383f */
[----:B------:R-:W-:-:S04]  /*14e20*/  USHF.R.S32.HI UR6, URZ, 0x7, UR5 ;  /* 0x000000073f067899 */ /* 0x000fc80008011405 */
[----:B------:R-:W-:-:S04]  /*14e30*/  UISETP.LT.AND UP0, UPT, URZ, UR6, UPT ;  /* 0x000000063f00728c */ /* 0x000fc8000bf01270 */
[----:B------:R-:W-:-:S06]  /*14e40*/  USEL UR11, URZ, UR6, !UP0 ;  /* 0x000000063f0b7287 */ /* 0x000fcc000c000000 */
[----:B------:R-:W-:Y:S02]  /*14e50*/  ISETP.GT.AND P0, PT, R25, UR11, PT ;  /* 0x0000000b19007c0c */ /* 0x000fe4000bf04270 */
[----:B--2---:R-:W-:-:S13]  /*14e60*/  R2UR UR7, R19 ;  /* 0x00000000130772ca */ /* 0x004fda00000e0000 */
[----:B------:R-:W-:Y:S02]  /*14e70*/  ULOP3.LUT UR5, UR7, 0xff000000, URZ, 0xc0, !UPT ;  /* 0xff00000007057892 */ /* 0x000fe4000f8ec03f */
[----:B------:R-:W-:Y:S02]  /*14e80*/  ULOP3.LUT UR4, UR7, 0xff0000, URZ, 0xc0, !UPT ;  /* 0x00ff000007047892 */ /* 0x000fe4000f8ec03f */
[----:B------:R-:W-:-:S04]  /*14e90*/  USHF.R.U32.HI UR5, URZ, 0x8, UR5 ;  /* 0x000000083f057899 */ /* 0x000fc80008011605 */
[----:B------:R-:W-:-:S03]  /*14ea0*/  ULEA.HI UR5, UR4, UR5, URZ, 0x10 ;  /* 0x0000000504057291 */ /* 0x000fc6000f8f803f */
[----:B------:R-:W-:Y:S01]  /*14eb0*/  UMOV UR4, URZ ;  /* 0x0000003f00047c82 */ /* 0x000fe20008000000 */
[----:B------:R-:W-:Y:S01]  /*14ec0*/  ULOP3.LUT UR43, UR5, 0xff, URZ, 0xc0, !UPT ;  /* 0x000000ff052b7892 */ /* 0x000fe2000f8ec03f */
[----:B------:R-:W-:Y:S11]  /*14ed0*/  @!P0 BRA `(.L_x_1092) ;  /* 0x0000000000908947 */ /* 0x000ff60003800000 */
[----:B------:R-:W-:Y:S01]  /*14ee0*/  USHF.R.U32.HI UR6, URZ, 0x10, UR5 ;  /* 0x000000103f067899 */ /* 0x000fe20008011605 */
[----:B------:R-:W-:-:S03]  /*14ef0*/  UMOV UR4, URZ ;  /* 0x0000003f00047c82 */ /* 0x000fc60008000000 */
[----:B------:R-:W-:-:S11]  /*14f00*/  UISETP.NE.AND UP0, UPT, UR6, URZ, UPT ;  /* 0x0000003f0600728c */ /* 0x000fd6000bf05270 */
[----:B------:R-:W-:Y:S02]  /*14f10*/  @!UP0 ULDC UR6, c[0x0][0x9f0] ;  /* 0x00027c0000068ab9 */ /* 0x000fe40000000800 */
[----:B------:R-:W-:-:S04]  /*14f20*/  IABS R0, UR6 ;  /* 0x0000000600007c13 */ /* 0x000fc80008000000 */
[----:B------:R-:W-:Y:S01]  /*14f30*/  R2UR UR12, R0 ;  /* 0x00000000000c72ca */ /* 0x000fe200000e0000 */
[----:B------:R-:W-:-:S05]  /*14f40*/  IMAD.U32 R0, RZ, RZ, UR6 ;  /* 0x00000006ff007e24 */ /* 0x000fca000f8e00ff */
[----:B------:R-:W-:-:S04]  /*14f50*/  IADD3 R0, R0, -0x1, R25 ;  /* 0xffffffff00007810 */ /* 0x000fc80007ffe019 */
[----:B------:R-:W-:Y:S02]  /*14f60*/  R2UR UR7, R0 ;  /* 0x00000000000772ca */ /* 0x000fe400000e0000 */
[----:B------:R-:W-:Y:S01]  /*14f70*/  IABS R0, UR6 ;  /* 0x0000000600007c13 */ /* 0x000fe20008000000 */
[----:B------:R-:W0:Y:S10]  /*14f80*/  I2F.RP R2, UR12 ;  /* 0x0000000c00027d06 */ /* 0x000e340008209400 */
[----:B------:R-:W-:Y:S01]  /*14f90*/  UIADD3 UR7, -UR11, UR7, URZ ;  /* 0x000000070b077290 */ /* 0x000fe2000fffe13f */
[----:B0-----:R-:W0:Y:S02]  /*14fa0*/  MUFU.RCP R2, R2 ;  /* 0x0000000200027308 */ /* 0x001e240000001000 */
[----:B0-----:R-:W-:-:S02]  /*14fb0*/  VIADD R3, R2, 0xffffffe ;  /* 0x0ffffffe02037836 */ /* 0x001fc40000000000 */
[----:B------:R-:W-:Y:S01]  /*14fc0*/  IMAD.MOV R2, RZ, RZ, -R0 ;  /* 0x000000ffff027224 */ /* 0x000fe200078e0a00 */
[----:B------:R-:W-:Y:S01]  /*14fd0*/  IABS R0, UR7 ;  /* 0x0000000700007c13 */ /* 0x000fe20008000000 */
[----:B------:R-:W-:Y:S02]  /*14fe0*/  ULOP3.LUT UR7, UR7, UR6, URZ, 0x3c, !UPT ;  /* 0x0000000607077292 */ /* 0x000fe4000f8e3c3f */
[----:B------:R-:W0:Y:S01]  /*14ff0*/  F2I.FTZ.U32.TRUNC.NTZ R3, R3 ;  /* 0x0000000300037305 */ /* 0x000e22000021f000 */
[----:B------:R-:W-:Y:S02]  /*15000*/  R2UR UR9, R0 ;  /* 0x00000000000972ca */ /* 0x000fe400000e0000 */
[----:B------:R-:W-:Y:S02]  /*15010*/  R2UR UR10, R2 ;  /* 0x00000000020a72ca */ /* 0x000fe400000e0000 */
[----:B0-----:R-:W-:-:S13]  /*15020*/  R2UR UR5, R3 ;  /* 0x00000000030572ca */ /* 0x001fda00000e0000 */
[----:B------:R-:W-:-:S04]  /*15030*/  UIADD3 UR8, URZ, -UR5, URZ ;  /* 0x800000053f087290 */ /* 0x000fc8000fffe03f */
[----:B------:R-:W-:-:S04]  /*15040*/  UIMAD UR8, UR8, UR12, URZ ;  /* 0x0000000c080872a4 */ /* 0x000fc8000f8e023f */
[----:B------:R-:W-:-:S04]  /*15050*/  UIMAD.WIDE.U32 UR4, UR5, UR8, UR4 ;  /* 0x00000008050472a5 */ /* 0x000fc8000f8e0004 */
[----:B------:R-:W-:-:S04]  /*15060*/  UIMAD.WIDE.U32 UR4, UR5, UR9, URZ ;  /* 0x00000009050472a5 */ /* 0x000fc8000f8e003f */
        /* <DEDUP_REMOVED lines=11> */
.L_x_1092:
[----:B------:R-:W-:Y:S01]  /*15120*/  UIMAD UR43, UR43, UR4, UR11 ;  /* 0x000000042b2b72a4 */ /* 0x000fe2000f8e020b */
[----:B------:R-:W-:Y:S05]  /*15130*/  BSSY B7, `(.L_x_1093) ;  /* 0x0000352000077945 */ /* 0x000fea0003800000 */
[----:B------:R-:W-:-:S05]  /*15140*/  IMAD.U32 R0, RZ, RZ, UR43 ;  /* 0x0000002bff007e24 */ /* 0x000fca000f8e00ff */
[----:B------:R-:W-:-:S04]  /*15150*/  VIADDMNMX R25, R0, UR4, R25, PT ;  /* 0x0000000400197c46 */ /* 0x000fc8000b800119 */
[----:B------:R-:W-:-:S13]  /*15160*/  ISETP.GT.AND P0, PT, R25, UR43, PT ;  /* 0x0000002b19007c0c */ /* 0x000fda000bf04270 */
[----:B------:R-:W-:Y:S05]  /*15170*/  @P0 BRA `(.L_x_1094) ;  /* 0x0000000000480947 */ /* 0x000fea0003800000 */
        /* <DEDUP_REMOVED lines=15> */
[----:B0-----:R-:W-:-:S05]  /*15270*/  IADD3 R0, R0, UR47, R7 ;  /* 0x0000002f00007c10 */ /* 0x001fca000fffe007 */
[----:B------:R0:W-:Y:S01]  /*15280*/  STL [R1], R0 ;  /* 0x0000000001007387 */ /* 0x0001e20000100800 */
[----:B------:R-:W-:Y:S05]  /*15290*/  BRA `(.L_x_1095) ;  /* 0x0000003000ec7947 */ /* 0x000fea0003800000 */
.L_x_1094:
        /* <DEDUP_REMOVED lines=20> */
.L_x_1097:
[----:B------:R-:W-:Y:S05]  /*153e0*/  BSYNC B6 ;  /* 0x0000000000067941 */ /* 0x000fea0003800000 */
.L_x_1096:
        /* <DEDUP_REMOVED lines=22> */
.L_x_1099:
[----:B------:R-:W-:Y:S05]  /*15550*/  BSYNC B6 ;  /* 0x0000000000067941 */ /* 0x000fea0003800000 */
.L_x_1098:
        /* <DEDUP_REMOVED lines=20> */
.L_x_1101:
[----:B------:R-:W-:Y:S05]  /*156a0*/  BSYNC B6 ;  /* 0x0000000000067941 */ /* 0x000fea0003800000 */
.L_x_1100:
        /* <DEDUP_REMOVED lines=19> */
.L_x_1103:
[----:B------:R-:W-:Y:S05]  /*157e0*/  BSYNC B6 ;  /* 0x0000000000067941 */ /* 0x000fea0003800000 */
.L_x_1102:
[----:B------:R-:W-:Y:S01]  /*157f0*/  ULDC.64 UR4, c[0x0][0x9f8] ;  /* 0x00027e0000047ab9 */ /* 0x000fe20000000a00 */
[----:B------:R-:W-:Y:S01]  /*15800*/  IMAD.U32 R24, RZ, RZ, UR41 ;  /* 0x00000029ff187e24 */ /* 0x000fe2000f8e00ff */
[----:B------:R-:W-:Y:S01]  /*15810*/  UISETP.NE.U32.AND UP0, UPT, UR4, URZ, UPT ;  /* 0x0000003f0400728c */ /* 0x000fe2000bf05070 */
[----:B------:R-:W0:Y:S01]  /*15820*/  S2R R21, SR_TID.X ;  /* 0x0000000000157919 */ /* 0x000e220000002100 */
[----:B------:R-:W1:Y:S02]  /*15830*/  LDC R8, c[0x0][0x430] ;  /* 0x00010c00ff087b82 */ /* 0x000e640000000800 */
[----:B------:R-:W-:Y:S01]  /*15840*/  UISETP.NE.AND.EX UP0, UPT, UR5, URZ, UPT, UP0 ;  /* 0x0000003f0500728c */ /* 0x000fe2000bf05300 */
[----:B------:R-:W2:Y:S05]  /*15850*/  S2R R20, SR_TID.X ;  /* 0x0000000000147919 */ /* 0x000eaa0000002100 */
[----:B------:R-:W-:Y:S01]  /*15860*/  PLOP3.LUT P0, PT, PT, PT, UP0, 0x80, 0x0 ;  /* 0x000000000000781c */ /* 0x000fe20003f0f008 */
[----:B------:R-:W3:Y:S04]  /*15870*/  LDC R9, c[0x0][0x2f4] ;  /* 0x0000bd00ff097b82 */ /* 0x000ee80000000800 */
[----:B------:R-:W-:-:S02]  /*15880*/  @UP0 ULDC.64 UR4, c[0x0][0x9f8] ;  /* 0x00027e0000040ab9 */ /* 0x000fc40000000a00 */
[----:B------:R-:W-:-:S06]  /*15890*/  @UP0 UIMAD.WIDE UR4, UR41, 0x4, UR4 ;  /* 0x00000004290408a5 */ /* 0x000fcc000f8e0204 */
[----:B------:R-:W-:Y:S02]  /*158a0*/  IMAD.U32 R2, RZ, RZ, UR4 ;  /* 0x00000004ff027e24 */ /* 0x000fe4000f8e00ff */
[----:B------:R-:W-:-:S05]  /*158b0*/  IMAD.U32 R3, RZ, RZ, UR5 ;  /* 0x00000005ff037e24 */ /* 0x000fca000f8e00ff */
[----:B------:R4:W4:Y:S01]  /*158c0*/  @P0 LDG.E R24, desc[UR54][R2.64] ;  /* 0x0000003602180981 */ /* 0x000922000c1e1900 */
[----:B-1----:R-:W-:Y:S01]  /*158d0*/  ISETP.NE.AND P1, PT, R8, 0x1, PT ;  /* 0x000000010800780c */ /* 0x002fe20003f25270 */
[----:B0-----:R-:W-:Y:S01]  /*158e0*/  IMAD.SHL.U32 R21, R21, 0x40, RZ ;  /* 0x0000004015157824 */ /* 0x001fe200078e00ff */
[----:B------:R-:W-:Y:S02]  /*158f0*/  LEA R7, R25, 0xffffff80, 0x7 ;  /* 0xffffff8019077811 */ /* 0x000fe400078e38ff */
[----:B------:R-:W-:Y:S02]  /*15900*/  LOP3.LUT R16, R16, 0xffffffef, RZ, 0xc0, !PT ;  /* 0xffffffef10107812 */ /* 0x000fe400078ec0ff */
[----:B--2---:R-:W-:Y:S02]  /*15910*/  LOP3.LUT R20, R20, 0x7f, RZ, 0xc0, !PT ;  /* 0x0000007f14147812 */ /* 0x004fe400078ec0ff */
[----:B------:R-:W-:Y:S02]  /*15920*/  LOP3.LUT R21, R21, 0x40, RZ, 0xc0, !PT ;  /* 0x0000004015157812 */ /* 0x000fe400078ec0ff */
[----:B------:R-:W-:-:S03]  /*15930*/  SHF.R.U32.HI R20, RZ, 0x1, R20 ;  /* 0x00000001ff147819 */ /* 0x000fc60000011614 */
[----:B------:R-:W0:Y:S01]  /*15940*/  @P1 LDC R6, c[0x0][0x434] ;  /* 0x00010d00ff061b82 */ /* 0x000e220000000800 */
[----:B---3--:R-:W-:Y:S02]  /*15950*/  ISETP.GE.AND P3, PT, R26, R9, PT ;  /* 0x000000091a00720c */ /* 0x008fe40003f66270 */
[----:B------:R-:W-:Y:S02]  /*15960*/  LOP3.LUT R5, R7, R20, R21, 0xfe, !PT ;  /* 0x0000001407057212 */ /* 0x000fe400078efe15 */
[----:B------:R-:W-:Y:S02]  /*15970*/  @P1 LOP3.LUT R16, R16, 0x10, RZ, 0xfc, !PT ;  /* 0x0000001010101812 */ /* 0x000fe400078efcff */
[C---:B------:R-:W-:Y:S01]  /*15980*/  ISETP.GE.AND P0, PT, R5.reuse, UR38, PT ;  /* 0x0000002605007c0c */ /* 0x040fe2000bf06270 */
[----:B------:R-:W1:Y:S01]  /*15990*/  @P1 LDC R0, c[0x0][0x438] ;  /* 0x00010e00ff001b82 */ /* 0x000e620000000800 */
[----:B------:R-:W-:-:S04]  /*159a0*/  VIADD R5, R5, UR37 ;  /* 0x0000002505057c36 */ /* 0x000fc80008000000 */
[----:B------:R-:W-:-:S07]  /*159b0*/  IMAD.MOV.U32 R4, RZ, RZ, R5 ;  /* 0x000000ffff047224 */ /* 0x000fce00078e0005 */
[----:B----4-:R-:W2:Y:S01]  /*159c0*/  @!P0 LDC.64 R2, c[0x0][0x428] ;  /* 0x00010a00ff028b82 */ /* 0x010ea20000000a00 */
[----:B0-----:R-:W-:-:S05]  /*159d0*/  @P1 IMAD.HI.U32 R6, R5, R6, RZ ;  /* 0x0000000605061227 */ /* 0x001fca00078e00ff */
[----:B-1----:R-:W-:-:S05]  /*159e0*/  @P1 SHF.R.U32.HI R4, RZ, R0, R6 ;  /* 0x00000000ff041219 */ /* 0x002fca0000011606 */
[----:B------:R-:W-:-:S04]  /*159f0*/  IMAD.MOV R0, RZ, RZ, -R4 ;  /* 0x000000ffff007224 */ /* 0x000fc800078e0a04 */
[----:B------:R-:W-:Y:S01]  /*15a00*/  IMAD R0, R8, R0, R5 ;  /* 0x0000000008007224 */ /* 0x000fe200078e0205 */
[----:B------:R-:W-:Y:S02]  /*15a10*/  @!P0 SHF.R.S32.HI R5, RZ, 0x1f, R4 ;  /* 0x0000001fff058819 */ /* 0x000fe40000011404 */
[----:B------:R-:W-:Y:S02]  /*15a20*/  LOP3.LUT R10, R26, 0x20, RZ, 0xfc, !PT ;  /* 0x000000201a0a7812 */ /* 0x000fe400078efcff */
[----:B------:R-:W-:Y:S01]  /*15a30*/  LOP3.LUT R16, R16, 0xfffffff7, RZ, 0xc0, !PT ;  /* 0xfffffff710107812 */ /* 0x000fe200078ec0ff */
[----:B------:R-:W-:-:S03]  /*15a40*/  IMAD.U32 R11, RZ, RZ, UR44 ;  /* 0x0000002cff0b7e24 */ /* 0x000fc6000f8e00ff */
[----:B------:R-:W-:Y:S02]  /*15a50*/  @P3 LOP3.LUT R16, R16, 0x8, RZ, 0xfc, !PT ;  /* 0x0000000810103812 */ /* 0x000fe400078efcff */
[----:B------:R-:W-:Y:S02]  /*15a60*/  ISETP.NE.AND P2, PT, R11, 0x3, PT ;  /* 0x000000030b00780c */ /* 0x000fe40003f45270 */
[----:B------:R-:W-:Y:S02]  /*15a70*/  LOP3.LUT R16, R16, 0xfffffffe, RZ, 0xc0, !PT ;  /* 0xfffffffe10107812 */ /* 0x000fe400078ec0ff */
[----:B------:R-:W-:Y:S02]  /*15a80*/  LOP3.LUT R8, R26, 0x40, RZ, 0xfc, !PT ;  /* 0x000000401a087812 */ /* 0x000fe400078efcff */
[----:B------:R-:W-:Y:S01]  /*15a90*/  LOP3.LUT R16, R16, 0xfffffffb, RZ, 0xc0, !PT ;  /* 0xfffffffb10107812 */ /* 0x000fe200078ec0ff */
[----:B------:R-:W-:Y:S01]  /*15aa0*/  UMOV UR4, 0xffffffff ;  /* 0xffffffff00047882 */ /* 0x000fe20000000000 */
[----:B------:R-:W-:Y:S01]  /*15ab0*/  SHF.R.S32.HI R27, RZ, 0x1f, R24 ;  /* 0x0000001fff1b7819 */ /* 0x000fe20000011418 */
[----:B--2---:R-:W-:-:S04]  /*15ac0*/  @!P0 IMAD.WIDE.U32 R4, R24, R2, R4 ;  /* 0x0000000218048225 */ /* 0x004fc800078e0004 */
[----:B------:R-:W-:-:S04]  /*15ad0*/  @!P0 IMAD R6, R27, R2, RZ ;  /* 0x000000021b068224 */ /* 0x000fc800078e02ff */
[----:B------:R-:W-:Y:S02]  /*15ae0*/  @!P0 IMAD R6, R24, R3, R6 ;  /* 0x0000000318068224 */ /* 0x000fe400078e0206 */
[----:B------:R-:W0:Y:S02]  /*15af0*/  @!P0 LDC.64 R2, c[0x0][0x418] ;  /* 0x00010600ff028b82 */ /* 0x000e240000000a00 */
[----:B------:R-:W-:Y:S01]  /*15b00*/  @!P0 IMAD.IADD R6, R5, 0x1, R6 ;  /* 0x0000000105068824 */ /* 0x000fe200078e0206 */
        /* <DEDUP_REMOVED lines=11> */
.L_x_1184:
[----:B------:R-:W-:Y:S01]  /*15bc0*/  LOP3.LUT R19, R19, 0xffff, RZ, 0xc0, !PT ;  /* 0x0000ffff13137812 */ /* 0x000fe200078ec0ff */
[----:B------:R-:W-:Y:S06]  /*15bd0*/  @!P2 BRA `(.L_x_1105) ;  /* 0x000000000004a947 */ /* 0x000fec0003800000 */
[----:B------:R-:W-:Y:S01]  /*15be0*/  BPT.TRAP 0x1 ;  /* 0x000000040000795c */ /* 0x000fe20000300000 */
.L_x_1105:
[----:B------:R-:W-:Y:S01]  /*15bf0*/  IMAD R5, R22, 0x8, R17 ;  /* 0x0000000816057824 */ /* 0x000fe200078e0211 */
[----:B------:R-:W-:Y:S01]  /*15c00*/  SHF.L.U32 R21, R23, 0x1f, RZ ;  /* 0x0000001f17157819 */ /* 0x000fe200000006ff */
[----:B------:R-:W-:Y:S01]  /*15c10*/  BSSY B0, `(.L_x_1106) ;  /* 0x0000004000007945 */ /* 0x000fe20003800000 */
[----:B------:R-:W-:Y:S02]  /*15c20*/  SHF.R.S32.HI R10, RZ, 0x1f, R0 ;  /* 0x0000001fff0a7819 */ /* 0x000fe40000011400 */
[----:B------:R-:W0:Y:S02]  /*15c30*/  SYNCS.PHASECHK.TRANS64.TRYWAIT P0, [R5+URZ+0x19c80], R21 ;  /* 0x019c8015050075a7 */ /* 0x000e24000800017f */
[----:B0-----:R-:W-:Y:S05]  /*15c40*/  @!P0 BRA `(.L_x_1107) ;  /* 0x0000004000bc8947 */ /* 0x001fea0003800000 */
.L_x_1185:
[----:B------:R-:W-:Y:S05]  /*15c50*/  BSYNC B0 ;  /* 0x0000000000007941 */ /* 0x000fea0003800000 */
.L_x_1106:
[----:B------:R-:W1:Y:S01]  /*15c60*/  S2R R8, SR_TID.X ;  /* 0x0000000000087919 */ /* 0x000e620000002100 */
        /* <DEDUP_REMOVED lines=13> */
[----:B------:R-:W-:Y:S02]  /*15d40*/  IMAD R4, R22, 0x3000, R29 ;  /* 0x0000300016047824 */ /* 0x000fe400078e021d */
[C---:B------:R-:W-:Y:S01]  /*15d50*/  IMAD.WIDE.U32 R2, R19.reuse, UR4, R2 ;  /* 0x0000000413027c25 */ /* 0x040fe2000f8e0002 */
[----:B------:R-:W-:Y:S01]  /*15d60*/  UMOV UR4, 0xffffffff ;  /* 0xffffffff00047882 */ /* 0x000fe20000000000 */
[----:B-1----:R-:W-:Y:S02]  /*15d70*/  LOP3.LUT R8, R8, 0x7f, RZ, 0xc0, !PT ;  /* 0x0000007f08087812 */ /* 0x002fe400078ec0ff */
[----:B------:R-:W-:Y:S02]  /*15d80*/  IMAD R9, R19, UR5, R3 ;  /* 0x0000000513097c24 */ /* 0x000fe4000f8e0203 */
[----:B------:R-:W-:-:S02]  /*15d90*/  SHF.R.U32.HI R11, RZ, 0x1, R8 ;  /* 0x00000001ff0b7819 */ /* 0x000fc40000011608 */
[----:B------:R-:W-:Y:S02]  /*15da0*/  IADD3 R8, P0, R2, UR6, RZ ;  /* 0x0000000602087c10 */ /* 0x000fe4000ff1e0ff */
[----:B------:R-:W-:Y:S02]  /*15db0*/  IADD3 R7, -R11, UR38, -R7 ;  /* 0x000000260b077c10 */ /* 0x000fe4000fffe907 */
[----:B------:R-:W-:Y:S02]  /*15dc0*/  IADD3.X R9, R9, UR7, RZ, P0, !PT ;  /* 0x0000000709097c10 */ /* 0x000fe400087fe4ff */
[----:B------:R-:W-:Y:S01]  /*15dd0*/  ISETP.GE.AND P0, PT, R7, 0x1, PT ;  /* 0x000000010700780c */ /* 0x000fe20003f06270 */
[----:B------:R-:W-:-:S12]  /*15de0*/  BRA.DIV UR4, `(.L_x_1108) ;  /* 0x0000004204687947 */ /* 0x000fd8000b800000 */
        /* <DEDUP_REMOVED lines=20> */
.L_x_1191:
        /* <DEDUP_REMOVED lines=13> */
.L_x_1109:
        /* <DEDUP_REMOVED lines=11> */
.L_x_1110:
[----:B------:R2:W-:Y:S01]  /*160b0*/  SYNCS.ARRIVE.TRANS64.A1T0 RZ, [R5+URZ+0x19c70], RZ ;  /* 0x019c70ff05ff79a7 */ /* 0x0005e2000810003f */
[----:B------:R-:W-:Y:S05]  /*160c0*/  @!P3 BRA `(.L_x_1111) ;  /* 0x000000000004b947 */ /* 0x000fea0003800000 */
[----:B------:R-:W-:Y:S01]  /*160d0*/  BPT.TRAP 0x1 ;  /* 0x000000040000795c */ /* 0x000fe20000300000 */
.L_x_1111:
[----:B------:R-:W3:Y:S01]  /*160e0*/  SYNCS.PHASECHK.TRANS64.TRYWAIT P1, [R5+URZ+0x19c40], R21 ;  /* 0x019c4015050075a7 */ /* 0x000ee2000802017f */
[----:B------:R-:W-:Y:S04]  /*160f0*/  BSSY B0, `(.L_x_1112) ;  /* 0x0000002000007945 */ /* 0x000fe80003800000 */
[----:B---3--:R-:W-:Y:S05]  /*16100*/  @!P1 BRA `(.L_x_1113) ;  /* 0x0000004000789947 */ /* 0x008fea0003800000 */
.L_x_1192:
[----:B------:R-:W-:Y:S05]  /*16110*/  BSYNC B0 ;  /* 0x0000000000007941 */ /* 0x000fea0003800000 */
.L_x_1112:
[----:B------:R-:W-:Y:S01]  /*16120*/  ULDC.64 UR4, c[0x0][0x300] ;  /* 0x0000c00000047ab9 */ /* 0x000fe20000000a00 */
[----:B-1----:R-:W1:Y:S01]  /*16130*/  LDC R8, c[0x0][0x2f4] ;  /* 0x0000bd00ff087b82 */ /* 0x002e620000000800 */
        /* <DEDUP_REMOVED lines=13> */
[----:B------:R-:W-:Y:S01]  /*16210*/  IMAD.WIDE.U32 R2, R19, UR4, R2 ;  /* 0x0000000413027c25 */ /* 0x000fe2000f8e0002 */
        /* <DEDUP_REMOVED lines=20> */
.L_x_1198:
        /* <DEDUP_REMOVED lines=12> */
.L_x_1115:
        /* <DEDUP_REMOVED lines=11> */
.L_x_1116:
[----:B------:R1:W-:Y:S02]  /*164d0*/  SYNCS.ARRIVE.TRANS64.A1T0 RZ, [R5+URZ+0x19c30], RZ ;  /* 0x019c30ff05ff79a7 */ /* 0x0003e4000810003f */
[----:B------:R-:W-:Y:S05]  /*164e0*/  WARPSYNC.ALL ;  /* 0x0000000000007948 */ /* 0x000fea0003800000 */
[----:B------:R-:W-:Y:S01]  /*164f0*/  VIADD R0, R17, 0xf000 ;  /* 0x0000f00011007836 */ /* 0x000fe20000000000 */
[----:B------:R-:W-:Y:S01]  /*16500*/  USHF.R.S32.HI UR4, URZ, 0x1f, UR40 ;  /* 0x0000001f3f047899 */ /* 0x000fe20008011428 */
[----:B------:R-:W-:Y:S03]  /*16510*/  BAR.SYNC.DEFER_BLOCKING 0x8, 0x200 ;  /* 0x0208000000007b1d */ /* 0x000fe60000010000 */
[----:B------:R-:W-:-:S03]  /*16520*/  LOP3.LUT P0, RZ, R0, 0x9f, RZ, 0xc0, !PT ;  /* 0x0000009f00ff7812 */ /* 0x000fc6000780c0ff */
[----:B------:R-:W-:Y:S01]  /*16530*/  ULDC.64 UR6, c[0x0][0x298] ;  /* 0x0000a60000067ab9 */ /* 0x000fe20000000a00 */
[----:B------:R-:W-:Y:S01]  /*16540*/  BSSY B6, `(.L_x_1117) ;  /* 0x0000016000067945 */ /* 0x000fe20003800000 */
        /* <DEDUP_REMOVED lines=21> */
.L_x_1118:
[----:B------:R-:W-:Y:S05]  /*166a0*/  BSYNC B6 ;  /* 0x0000000000067941 */ /* 0x000fea0003800000 */
.L_x_1117:
[----:B------:R4:W5:Y:S01]  /*166b0*/  LDL R10, [R1+0x18] ;  /* 0x00001800010a7983 */ /* 0x0009620000100800 */
[----:B------:R-:W-:Y:S01]  /*166c0*/  UISETP.NE.AND UP0, UPT, UR49, URZ, UPT ;  /* 0x0000003f3100728c */ /* 0x000fe2000bf05270 */
[C---:B------:R-:W-:Y:S01]  /*166d0*/  R2UR UR8, R19.reuse ;  /* 0x00000000130872ca */ /* 0x040fe200000e0000 */
[----:B------:R-:W-:Y:S01]  /*166e0*/  UMOV UR4, UR38 ;  /* 0x0000002600047c82 */ /* 0x000fe20008000000 */
[----:B---3--:R-:W3:Y:S01]  /*166f0*/  S2R R21, SR_TID.X ;  /* 0x0000000000157919 */ /* 0x008ee20000002100 */
[----:B------:R-:W-:Y:S01]  /*16700*/  R2UR UR9, R19 ;  /* 0x00000000130972ca */ /* 0x000fe200000e0000 */
[----:B------:R-:W-:Y:S01]  /*16710*/  UMOV UR5, UR45 ;  /* 0x0000002d00057c82 */ /* 0x000fe20008000000 */
[----:B------:R-:W-:Y:S01]  /*16720*/  PLOP3.LUT P0, PT, PT, PT, UP0, 0x80, 0x0 ;  /* 0x000000000000781c */ /* 0x000fe20003f0f008 */
[----:B------:R-:W0:Y:S01]  /*16730*/  S2R R20, SR_TID.X ;  /* 0x0000000000147919 */ /* 0x000e220000002100 */
[----:B------:R-:W-:Y:S01]  /*16740*/  ULDC.64 UR6, c[0x0][0x2d8] ;  /* 0x0000b60000067ab9 */ /* 0x000fe20000000a00 */
[----:B------:R-:W-:Y:S01]  /*16750*/  UISETP.NE.AND UP1, UPT, UR48, URZ, UPT ;  /* 0x0000003f3000728c */ /* 0x000fe2000bf25270 */
[----:B------:R-:W4:Y:S01]  /*16760*/  LDC R9, c[0x0][0x448] ;  /* 0x00011200ff097b82 */ /* 0x000f220000000800 */
[----:B------:R-:W-:-:S03]  /*16770*/  @UP0 ULDC UR10, c[0x0][0x44c] ;  /* 0x00011300000a0ab9 */ /* 0x000fc60000000800 */
[----:B------:R-:W-:Y:S02]  /*16780*/  UIMAD.WIDE.U32 UR4, UR8, UR6, UR4 ;  /* 0x00000006080472a5 */ /* 0x000fe4000f8e0004 */
[----:B------:R-:W-:Y:S02]  /*16790*/  USHF.R.S32.HI UR6, URZ, 0x1f, UR41 ;  /* 0x0000001f3f067899 */ /* 0x000fe40008011429 */
[----:B------:R-:W-:Y:S02]  /*167a0*/  UIMAD UR5, UR9, UR7, UR5 ;  /* 0x00000007090572a4 */ /* 0x000fe4000f8e0205 */
[----:B------:R-:W-:Y:S02]  /*167b0*/  USEL UR6, UR6, URZ, !UP1 ;  /* 0x0000003f06067287 */ /* 0x000fe4000c800000 */
[----:B------:R-:W-:Y:S01]  /*167c0*/  USEL UR7, UR41, URZ, !UP1 ;  /* 0x0000003f29077287 */ /* 0x000fe2000c800000 */
[----:B------:R-:W-:Y:S01]  /*167d0*/  ULDC.64 UR8, c[0x0][0x2e0] ;  /* 0x0000b80000087ab9 */ /* 0x000fe20000000a00 */
[----:B---3--:R-:W-:Y:S01]  /*167e0*/  IMAD.SHL.U32 R21, R21, 0x40, RZ ;  /* 0x0000004015157824 */ /* 0x008fe200078e00ff */
[----:B0-----:R-:W-:-:S04]  /*167f0*/  LOP3.LUT R20, R20, 0x7f, RZ, 0xc0, !PT ;  /* 0x0000007f14147812 */ /* 0x001fc800078ec0ff */
[----:B------:R-:W-:Y:S02]  /*16800*/  LOP3.LUT R21, R21, 0x40, RZ, 0xc0, !PT ;  /* 0x0000004015157812 */ /* 0x000fe400078ec0ff */
[----:B------:R-:W-:-:S04]  /*16810*/  SHF.R.U32.HI R20, RZ, 0x1, R20 ;  /* 0x00000001ff147819 */ /* 0x000fc80000011614 */
[----:B------:R-:W-:-:S05]  /*16820*/  LOP3.LUT R20, R20, R21, RZ, 0xfc, !PT ;  /* 0x0000001514147212 */ /* 0x000fca00078efcff */
[----:B------:R-:W-:-:S04]  /*16830*/  IMAD.IADD R6, R20, 0x1, R18 ;  /* 0x0000000114067824 */ /* 0x000fc800078e0212 */
[----:B------:R-:W-:Y:S01]  /*16840*/  @P0 IMAD.HI.U32 R0, R6, UR10, RZ ;  /* 0x0000000a06000c27 */ /* 0x000fe2000f8e00ff */
[----:B------:R-:W-:Y:S01]  /*16850*/  PLOP3.LUT P0, PT, PT, PT, UP0, 0x80, 0x0 ;  /* 0x000000000000781c */ /* 0x000fe20003f0f008 */
[----:B------:R-:W-:Y:S02]  /*16860*/  UIMAD UR6, UR6, UR8, URZ ;  /* 0x00000008060672a4 */ /* 0x000fe4000f8e023f */
[----:B------:R-:W-:Y:S02]  /*16870*/  UIMAD.WIDE.U32 UR4, UR7, UR8, UR4 ;  /* 0x00000008070472a5 */ /* 0x000fe4000f8e0004 */
[----:B------:R-:W-:Y:S01]  /*16880*/  UIMAD UR6, UR7, UR9, UR6 ;  /* 0x00000009070672a4 */ /* 0x000fe2000f8e0206 */
[----:B------:R-:W-:Y:S01]  /*16890*/  IMAD.MOV.U32 R7, RZ, RZ, R6 ;  /* 0x000000ffff077224 */ /* 0x000fe200078e0006 */
[----:B------:R-:W-:Y:S01]  /*168a0*/  @UP0 ULDC UR10, c[0x0][0x44c] ;  /* 0x00011300000a0ab9 */ /* 0x000fe20000000800 */
[----:B------:R-:W-:Y:S01]  /*168b0*/  @UP0 ULDC UR7, c[0x0][0x450] ;  /* 0x0001140000070ab9 */ /* 0x000fe20000000800 */
[----:B------:R-:W-:Y:S01]  /*168c0*/  IMAD.U32 R4, RZ, RZ, UR4 ;  /* 0x00000004ff047e24 */ /* 0x000fe2000f8e00ff */
[----:B------:R-:W-:-:S03]  /*168d0*/  ULDC.64 UR8, c[0x0][0x280] ;  /* 0x0000a00000087ab9 */ /* 0x000fc60000000a00 */
[----:B------:R-:W-:Y:S01]  /*168e0*/  @P0 SHF.R.U32.HI R7, RZ, UR7, R0 ;  /* 0x00000007ff070c19 */ /* 0x000fe20008011600 */
[----:B------:R-:W-:Y:S02]  /*168f0*/  UIADD3 UR6, UR5, UR6, URZ ;  /* 0x0000000605067290 */ /* 0x000fe4000fffe03f */
[----:B-12---:R-:W-:Y:S01]  /*16900*/  IMAD.U32 R5, RZ, RZ, UR5 ;  /* 0x00000005ff057e24 */ /* 0x006fe2000f8e00ff */
[----:B------:R-:W-:Y:S01]  /*16910*/  SHF.R.S32.HI R0, RZ, 0x1f, R7 ;  /* 0x0000001fff007819 */ /* 0x000fe20000011407 */
[----:B------:R-:W-:-:S04]  /*16920*/  ULDC.64 UR4, c[0x0][0x2d0] ;  /* 0x0000b40000047ab9 */ /* 0x000fc80000000a00 */
[----:B------:R-:W-:-:S04]  /*16930*/  IMAD R0, R0, UR4, RZ ;  /* 0x0000000400007c24 */ /* 0x000fc8000f8e02ff */
[----:B------:R-:W-:Y:S02]  /*16940*/  IMAD R8, R7, UR5, R0 ;  /* 0x0000000507087c24 */ /* 0x000fe4000f8e0200 */
[----:B------:R-:W-:Y:S02]  /*16950*/  IMAD.MOV R0, RZ, RZ, -R7 ;  /* 0x000000ffff007224 */ /* 0x000fe400078e0a07 */
[----:B------:R-:W-:Y:S01]  /*16960*/  IMAD.U32 R3, RZ, RZ, UR6 ;  /* 0x00000006ff037e24 */ /* 0x000fe2000f8e00ff */
[----:B------:R-:W-:Y:S01]  /*16970*/  ULDC.64 UR6, c[0x0][0x2c8] ;  /* 0x0000b20000067ab9 */ /* 0x000fe20000000a00 */
[----:B------:R-:W-:Y:S02]  /*16980*/  IMAD.MOV.U32 R2, RZ, RZ, R4 ;  /* 0x000000ffff027224 */ /* 0x000fe400078e0004 */
[----:B----4-:R-:W-:Y:S02]  /*16990*/  IMAD R0, R9, R0, R6 ;  /* 0x0000000009007224 */ /* 0x010fe400078e0206 */
[----:B------:R-:W-:-:S03]  /*169a0*/  IMAD.WIDE.U32 R4, R7, UR4, R2 ;  /* 0x0000000407047c25 */ /* 0x000fc6000f8e0002 */
[----:B------:R-:W-:Y:S01]  /*169b0*/  SHF.R.S32.HI R7, RZ, 0x1f, R0 ;  /* 0x0000001fff077819 */ /* 0x000fe20000011400 */
[----:B------:R-:W-:-:S04]  /*169c0*/  IMAD.IADD R5, R5, 0x1, R8 ;  /* 0x0000000105057824 */ /* 0x000fc800078e0208 */
[----:B------:R-:W-:Y:S02]  /*169d0*/  IMAD R7, R7, UR6, RZ ;  /* 0x0000000607077c24 */ /* 0x000fe4000f8e02ff */
[----:B------:R-:W-:-:S04]  /*169e0*/  IMAD.WIDE.U32 R4, R0, UR6, R4 ;  /* 0x0000000600047c25 */ /* 0x000fc8000f8e0004 */
[----:B------:R-:W-:Y:S01]  /*169f0*/  IMAD R7, R0, UR7, R7 ;  /* 0x0000000700077c24 */ /* 0x000fe2000f8e0207 */
[----:B------:R-:W-:-:S04]  /*16a00*/  IADD3 R0, P0, R4, UR8, RZ ;  /* 0x0000000804007c10 */ /* 0x000fc8000ff1e0ff */
[----:B------:R-:W-:Y:S02]  /*16a10*/  IADD3.X R4, R5, UR9, R7, P0, !PT ;  /* 0x0000000905047c10 */ /* 0x000fe400087fe407 */
[----:B------:R-:W-:Y:S01]  /*16a20*/  PLOP3.LUT P0, PT, PT, PT, UP0, 0x80, 0x0 ;  /* 0x000000000000781c */ /* 0x000fe20003f0f008 */
[----:B------:R-:W-:-:S12]  /*16a30*/  VIADD R5, R6, 0x80 ;  /* 0x0000008006057836 */ /* 0x000fd80000000000 */
[----:B------:R-:W-:Y:S01]  /*16a40*/  @P0 IMAD.HI.U32 R7, R5, UR10, RZ ;  /* 0x0000000a05070c27 */ /* 0x000fe2000f8e00ff */
[----:B------:R-:W-:Y:S01]  /*16a50*/  PLOP3.LUT P0, PT, PT, PT, UP0, 0x80, 0x0 ;  /* 0x000000000000781c */ /* 0x000fe20003f0f008 */
[----:B------:R-:W-:Y:S02]  /*16a60*/  @UP0 ULDC UR10, c[0x0][0x450] ;  /* 0x00011400000a0ab9 */ /* 0x000fe40000000800 */
[----:B------:R-:W-:Y:S01]  /*16a70*/  IMAD.MOV.U32 R6, RZ, RZ, R5 ;  /* 0x000000ffff067224 */ /* 0x000fe200078e0005 */
[----:B------:R-:W0:Y:S09]  /*16a80*/  S2R R20, SR_TID.X ;  /* 0x0000000000147919 */ /* 0x000e320000002100 */
[----:B------:R-:W-:-:S05]  /*16a90*/  @P0 SHF.R.U32.HI R6, RZ, UR10, R7 ;  /* 0x0000000aff060c19 */ /* 0x000fca0008011607 */
        /* <DEDUP_REMOVED lines=16> */
[----:B0-----:R-:W-:Y:S02]  /*16ba0*/  LOP3.LUT R20, R20, 0x7f, RZ, 0xc0, !PT ;  /* 0x0000007f14147812 */ /* 0x001fe400078ec0ff */
[----:B------:R-:W-:Y:S02]  /*16bb0*/  IADD3.X R6, R3, UR9, R6, P0, !PT ;  /* 0x0000000903067c10 */ /* 0x000fe400087fe406 */
[----:B------:R-:W-:Y:S02]  /*16bc0*/  ISETP.GE.AND P3, PT, R26, UR4, PT ;  /* 0x000000041a007c0c */ /* 0x000fe4000bf66270 */
[----:B------:R-:W-:Y:S02]  /*16bd0*/  ISETP.GE.AND P2, PT, R12, UR4, PT ;  /* 0x000000040c007c0c */ /* 0x000fe4000bf46270 */
[----:B------:R-:W-:-:S02]  /*16be0*/  ISETP.GE.AND P0, PT, R11, UR4, PT ;  /* 0x000000040b007c0c */ /* 0x000fc4000bf06270 */
[----:B------:R-:W-:Y:S01]  /*16bf0*/  SHF.R.U32.HI R20, RZ, 0x1, R20 ;  /* 0x00000001ff147819 */ /* 0x000fe20000011614 */
[----:B------:R-:W-:Y:S10]  /*16c00*/  BRA.DIV UR5, `(.L_x_1119) ;  /* 0x0000003a05707947 */ /* 0x000ff4000b800000 */
[----:B------:R-:W0:Y:S01]  /*16c10*/  SHFL.IDX PT, R3, R0, RZ, 0x1e1f ;  /* 0x001e1fff00037589 */ /* 0x000e2200000e0000 */
[----:B------:R-:W-:Y:S02]  /*16c20*/  IMAD R5, R9, UR42, RZ ;  /* 0x0000002a09057c24 */ /* 0x000fe4000f8e02ff */
[----:B------:R-:W-:Y:S01]  /*16c30*/  IMAD.IADD R18, R20, 0x1, R18 ;  /* 0x0000000114127824 */ /* 0x000fe200078e0212 */
        /* <DEDUP_REMOVED lines=17> */
[----:B------:R-:W-:Y:S02]  /*16d50*/  @!P1 IMAD.MOV.U32 R3, RZ, RZ, R2 ;  /* 0x000000ffff039224 */ /* 0x000fe400078e0002 */
[----:B------:R-:W-:-:S05]  /*16d60*/  @!P1 IMAD.MOV.U32 R2, RZ, RZ, R0 ;  /* 0x000000ffff029224 */ /* 0x000fca00078e0000 */
[----:B------:R-:W-:Y:S04]  /*16d70*/  @!P1 LDGSTS.E.BYPASS.LTC128B.128 [R10+0xf800], desc[UR54][R2.64], !P3 ;  /* 0x0f800000020a9fae */ /* 0x000fe8000d901d76 */
[----:B------:R-:W-:Y:S04]  /*16d80*/  @!P1 LDGSTS.E.BYPASS.LTC128B.128 [R10+0x11000], desc[UR54][R2.64+0x20], !P2 ;  /* 0x11000020020a9fae */ /* 0x000fe8000d101d76 */
[----:B------:R0:W-:Y:S04]  /*16d90*/  @!P1 LDGSTS.E.BYPASS.LTC128B.128 [R10+0x12800], desc[UR54][R2.64+0x40], !P0 ;  /* 0x12800040020a9fae */ /* 0x0001e8000c101d76 */
[----:B0---4-:R0:W1:Y:S02]  /*16da0*/  SHFL.IDX PT, R2, R7, RZ, 0x1e1f ;  /* 0x001e1fff07027589 */ /* 0x01106400000e0000 */
.L_x_1205:
        /* <DEDUP_REMOVED lines=12> */
.L_x_1121:
[----:B------:R-:W-:Y:S05]  /*16e70*/  BSYNC B0 ;  /* 0x0000000000007941 */ /* 0x000fea0003800000 */
.L_x_1120:
[----:B------:R-:W-:Y:S01]  /*16e80*/  NOP ;  /* 0x0000000000007918 */ /* 0x000fe20000000000 */
[----:B------:R-:W-:-:S13]  /*16e90*/  PLOP3.LUT P0, PT, PT, PT, PT, 0x80, 0x0 ;  /* 0x000000000000781c */ /* 0x000fda0003f0f070 */
.L_x_1122:
        /* <DEDUP_REMOVED lines=16> */
[----:B------:R-:W-:Y:S01]  /*16fa0*/  VIADD R20, R25, 0xfffffffe ;  /* 0xfffffffe19147836 */ /* 0x000fe20000000000 */
[----:B------:R-:W2:Y:S02]  /*16fb0*/  SYNCS.PHASECHK.TRANS64.TRYWAIT P0, [R17+URZ+0x19c20], R0 ;  /* 0x019c2000110075a7 */ /* 0x000ea4000800017f */
[----:B-12---:R-:W-:Y:S05]  /*16fc0*/  @!P0 BRA `(.L_x_1124) ;  /* 0x0000003800788947 */ /* 0x006fea0003800000 */
.L_x_1206:
[----:B------:R-:W-:Y:S05]  /*16fd0*/  BSYNC B0 ;  /* 0x0000000000007941 */ /* 0x000fea0003800000 */
.L_x_1123:
[----:B------:R-:W-:-:S13]  /*16fe0*/  ISETP.GE.AND P0, PT, R20, UR43, PT ;  /* 0x0000002b14007c0c */ /* 0x000fda000bf06270 */
[----:B------:R-:W-:Y:S05]  /*16ff0*/  @!P0 BRA `(.L_x_1125) ;  /* 0x0000000c00f08947 */ /* 0x000fea0003800000 */
[----:B-1----:R-:W-:Y:S02]  /*17000*/  IMAD.MOV.U32 R0, RZ, RZ, R22 ;  /* 0x000000ffff007224 */ /* 0x002fe400078e0016 */
[----:B------:R-:W-:-:S07]  /*17010*/  IMAD.MOV.U32 R5, RZ, RZ, R23 ;  /* 0x000000ffff057224 */ /* 0x000fce00078e0017 */
.L_x_1145:
[----:B-1----:R-:W1:Y:S01]  /*17020*/  LDC R4, c[0x0][0x430] ;  /* 0x00010c00ff047b82 */ /* 0x002e620000000800 */
[----:B--2---:R-:W2:Y:S01]  /*17030*/  S2R R2, SR_TID.X ;  /* 0x0000000000027919 */ /* 0x004ea20000002100 */
[----:B------:R-:W-:Y:S05]  /*17040*/  YIELD ;  /* 0x0000000000007946 */ /* 0x000fea0003800000 */
[----:B------:R-:W-:Y:S01]  /*17050*/  ULDC UR4, c[0x0][0x430] ;  /* 0x00010c0000047ab9 */ /* 0x000fe20000000800 */
[----:B-1----:R-:W-:Y:S02]  /*17060*/  ISETP.NE.AND P0, PT, R4, 0x1, PT ;  /* 0x000000010400780c */ /* 0x002fe40003f05270 */
[C---:B--23--:R-:W-:Y:S01]  /*17070*/  LOP3.LUT R3, R2.reuse, 0x7f, RZ, 0xc0, !PT ;  /* 0x0000007f02037812 */ /* 0x04cfe200078ec0ff */
[----:B------:R-:W-:-:S10]  /*17080*/  IMAD.SHL.U32 R2, R2, 0x40, RZ ;  /* 0x0000004002027824 */ /* 0x000fd400078e00ff */
[----:B------:R-:W1:Y:S01]  /*17090*/  @P0 LDC R6, c[0x0][0x434] ;  /* 0x00010d00ff060b82 */ /* 0x000e620000000800 */
[----:B------:R-:W-:Y:S02]  /*170a0*/  SHF.R.U32.HI R4, RZ, 0x1, R3 ;  /* 0x00000001ff047819 */ /* 0x000fe40000011603 */
[----:B------:R-:W-:-:S03]  /*170b0*/  LOP3.LUT R2, R2, 0x40, RZ, 0xc0, !PT ;  /* 0x0000004002027812 */ /* 0x000fc600078ec0ff */
[----:B------:R-:W-:Y:S02]  /*170c0*/  IMAD R4, R20, 0x80, R4 ;  /* 0x0000008014047824 */ /* 0x000fe400078e0204 */
[----:B------:R-:W2:Y:S03]  /*170d0*/  @P0 LDC R3, c[0x0][0x438] ;  /* 0x00010e00ff030b82 */ /* 0x000ea60000000800 */
[----:B------:R-:W-:-:S05]  /*170e0*/  IADD3 R4, R2, UR37, R4 ;  /* 0x0000002502047c10 */ /* 0x000fca000fffe004 */
[----:B------:R-:W-:Y:S02]  /*170f0*/  IMAD.MOV.U32 R2, RZ, RZ, R4 ;  /* 0x000000ffff027224 */ /* 0x000fe400078e0004 */
[----:B-1----:R-:W-:-:S05]  /*17100*/  @P0 IMAD.HI.U32 R6, R4, R6, RZ ;  /* 0x0000000604060227 */ /* 0x002fca00078e00ff */
[----:B--2---:R-:W-:-:S04]  /*17110*/  @P0 SHF.R.U32.HI R2, RZ, R3, R6 ;  /* 0x00000003ff020219 */ /* 0x004fc80000011606 */
[--C-:B------:R-:W-:Y:S01]  /*17120*/  SHF.R.S32.HI R3, RZ, 0x1f, R2.reuse ;  /* 0x0000001fff037819 */ /* 0x100fe20000011402 */
[----:B------:R-:W-:-:S04]  /*17130*/  IMAD.MOV R8, RZ, RZ, -R2 ;  /* 0x000000ffff087224 */ /* 0x000fc800078e0a02 */
[----:B------:R-:W-:Y:S01]  /*17140*/  IMAD R8, R8, UR4, R4 ;  /* 0x0000000408087c24 */ /* 0x000fe2000f8e0204 */
[----:B------:R-:W-:Y:S02]  /*17150*/  ULDC.64 UR4, c[0x0][0x428] ;  /* 0x00010a0000047ab9 */ /* 0x000fe40000000a00 */
[----:B------:R-:W-:Y:S02]  /*17160*/  IMAD R4, R27, UR4, RZ ;  /* 0x000000041b047c24 */ /* 0x000fe4000f8e02ff */
[----:B------:R-:W-:-:S04]  /*17170*/  IMAD.WIDE.U32 R2, R24, UR4, R2 ;  /* 0x0000000418027c25 */ /* 0x000fc8000f8e0002 */
[----:B------:R-:W-:Y:S01]  /*17180*/  IMAD R4, R24, UR5, R4 ;  /* 0x0000000518047c24 */ /* 0x000fe2000f8e0204 */
[----:B------:R-:W-:Y:S02]  /*17190*/  ULDC.64 UR4, c[0x0][0x418] ;  /* 0x0001060000047ab9 */ /* 0x000fe40000000a00 */
[----:B------:R-:W-:Y:S01]  /*171a0*/  LEA R6, P0, R2, UR4, 0x2 ;  /* 0x0000000402067c11 */ /* 0x000fe2000f8010ff */
[----:B------:R-:W-:-:S05]  /*171b0*/  IMAD.IADD R4, R4, 0x1, R3 ;  /* 0x0000000104047824 */ /* 0x000fca00078e0203 */
[----:B0-----:R-:W-:-:S06]  /*171c0*/  LEA.HI.X R7, R2, UR5, R4, 0x2, P0 ;  /* 0x0000000502077c11 */ /* 0x001fcc00080f1404 */
[----:B------:R-:W2:Y:S01]  /*171d0*/  LDG.E R7, desc[UR54][R6.64] ;  /* 0x0000003606077981 */ /* 0x000ea2000c1e1900 */
[----:B------:R-:W-:Y:S02]  /*171e0*/  IMAD.U32 R9, RZ, RZ, UR44 ;  /* 0x0000002cff097e24 */ /* 0x000fe4000f8e00ff */
[----:B------:R-:W-:Y:S02]  /*171f0*/  VIADD R22, R0, 0x1 ;  /* 0x0000000100167836 */ /* 0x000fe40000000000 */
[----:B------:R-:W-:Y:S01]  /*17200*/  IMAD.MOV.U32 R2, RZ, RZ, R20 ;  /* 0x000000ffff027224 */ /* 0x000fe200078e0014 */
[----:B------:R-:W-:Y:S01]  /*17210*/  ISETP.NE.AND P2, PT, R9, 0x3, PT ;  /* 0x000000030900780c */ /* 0x000fe20003f45270 */
[----:B------:R-:W-:Y:S01]  /*17220*/  VIADD R20, R20, 0xffffffff ;  /* 0xffffffff14147836 */ /* 0x000fe20000000000 */
[----:B------:R-:W-:Y:S02]  /*17230*/  ISETP.NE.AND P0, PT, R22, 0x2, PT ;  /* 0x000000021600780c */ /* 0x000fe40003f05270 */
[----:B------:R-:W-:-:S02]  /*17240*/  ISETP.GT.AND P1, PT, R2, UR43, PT ;  /* 0x0000002b02007c0c */ /* 0x000fc4000bf24270 */
[----:B------:R-:W-:Y:S02]  /*17250*/  SEL R23, RZ, 0x1, P0 ;  /* 0x00000001ff177807 */ /* 0x000fe40000000000 */
[----:B------:R-:W-:Y:S02]  /*17260*/  SEL R22, R22, RZ, P0 ;  /* 0x000000ff16167207 */ /* 0x000fe40000000000 */
[----:B------:R-:W-:Y:S02]  /*17270*/  LOP3.LUT R23, R5, R23, RZ, 0x3c, !PT ;  /* 0x0000001705177212 */ /* 0x000fe400078e3cff */
[----:B--2---:R-:W-:Y:S01]  /*17280*/  SHF.R.S32.HI R18, RZ, 0x1f, R7 ;  /* 0x0000001fff127819 */ /* 0x004fe20000011407 */
[----:B------:R-:W-:Y:S06]  /*17290*/  @!P2 BRA `(.L_x_1126) ;  /* 0x000000000004a947 */ /* 0x000fec0003800000 */
[----:B------:R-:W-:Y:S01]  /*172a0*/  BPT.TRAP 0x1 ;  /* 0x000000040000795c */ /* 0x000fe20000300000 */
.L_x_1126:
[----:B------:R-:W-:Y:S01]  /*172b0*/  IMAD R4, R22, 0x8, R17 ;  /* 0x0000000816047824 */ /* 0x000fe200078e0211 */
[----:B------:R-:W-:Y:S01]  /*172c0*/  SHF.L.U32 R10, R23, 0x1f, RZ ;  /* 0x0000001f170a7819 */ /* 0x000fe200000006ff */
[----:B------:R-:W-:Y:S01]  /*172d0*/  BSSY B0, `(.L_x_1127) ;  /* 0x0000004000007945 */ /* 0x000fe20003800000 */
[----:B------:R-:W-:Y:S02]  /*172e0*/  SHF.R.S32.HI R9, RZ, 0x1f, R8 ;  /* 0x0000001fff097819 */ /* 0x000fe40000011408 */
[----:B------:R-:W0:Y:S02]  /*172f0*/  SYNCS.PHASECHK.TRANS64.TRYWAIT P0, [R4+URZ+0x19c80], R10 ;  /* 0x019c800a040075a7 */ /* 0x000e24000800017f */
[----:B0-----:R-:W-:Y:S05]  /*17300*/  @!P0 BRA `(.L_x_1128) ;  /* 0x0000003400bc8947 */ /* 0x001fea0003800000 */
.L_x_1207:
[----:B------:R-:W-:Y:S05]  /*17310*/  BSYNC B0 ;  /* 0x0000000000007941 */ /* 0x000fea0003800000 */
.L_x_1127:
        /* <DEDUP_REMOVED lines=15> */
[-C--:B-1----:R-:W-:Y:S01]  /*17410*/  ISETP.GE.AND P2, PT, R13, R11.reuse, PT ;  /* 0x0000000b0d00720c */ /* 0x082fe20003f46270 */
[----:B------:R-:W-:Y:S01]  /*17420*/  IMAD R6, R22, 0x3000, R29 ;  /* 0x0000300016067824 */ /* 0x000fe200078e021d */
[-C--:B------:R-:W-:Y:S01]  /*17430*/  ISETP.GE.AND P3, PT, R12, R11.reuse, PT ;  /* 0x0000000b0c00720c */ /* 0x080fe20003f66270 */
[C---:B------:R-:W-:Y:S01]  /*17440*/  IMAD.WIDE.U32 R2, R19.reuse, UR4, R2 ;  /* 0x0000000413027c25 */ /* 0x040fe2000f8e0002 */
[----:B------:R-:W-:Y:S01]  /*17450*/  UMOV UR4, 0xffffffff ;  /* 0xffffffff00047882 */ /* 0x000fe20000000000 */
[----:B------:R-:W-:Y:S02]  /*17460*/  ISETP.GE.AND P4, PT, R26, R11, PT ;  /* 0x0000000b1a00720c */ /* 0x000fe40003f86270 */
[----:B------:R-:W-:Y:S01]  /*17470*/  IMAD R21, R19, UR5, R3 ;  /* 0x0000000513157c24 */ /* 0x000fe2000f8e0203 */
[----:B------:R-:W-:-:S04]  /*17480*/  IADD3 R25, P0, R2, UR6, RZ ;  /* 0x0000000602197c10 */ /* 0x000fc8000ff1e0ff */
[----:B------:R-:W-:Y:S01]  /*17490*/  IADD3.X R21, R21, UR7, RZ, P0, !PT ;  /* 0x0000000715157c10 */ /* 0x000fe200087fe4ff */
[----:B------:R-:W-:Y:S08]  /*174a0*/  BRA.DIV UR4, `(.L_x_1129) ;  /* 0x0000003604687947 */ /* 0x000ff0000b800000 */
        /* <DEDUP_REMOVED lines=10> */
.L_x_1213:
        /* <DEDUP_REMOVED lines=10> */
.L_x_1130:
        /* <DEDUP_REMOVED lines=11> */
.L_x_1131:
[----:B------:R2:W-:Y:S01]  /*176a0*/  SYNCS.ARRIVE.TRANS64.A1T0 RZ, [R4+URZ+0x19c70], RZ ;  /* 0x019c70ff04ff79a7 */ /* 0x0005e2000810003f */
[----:B------:R-:W-:Y:S05]  /*176b0*/  @!P3 BRA `(.L_x_1132) ;  /* 0x000000000004b947 */ /* 0x000fea0003800000 */
[----:B------:R-:W-:Y:S01]  /*176c0*/  BPT.TRAP 0x1 ;  /* 0x000000040000795c */ /* 0x000fe20000300000 */
.L_x_1132:
[----:B------:R-:W3:Y:S01]  /*176d0*/  SYNCS.PHASECHK.TRANS64.TRYWAIT P0, [R4+URZ+0x19c40], R10 ;  /* 0x019c400a040075a7 */ /* 0x000ee2000800017f */
[----:B------:R-:W-:Y:S04]  /*176e0*/  BSSY B0, `(.L_x_1133) ;  /* 0x0000002000007945 */ /* 0x000fe80003800000 */
[----:B---3--:R-:W-:Y:S05]  /*176f0*/  @!P0 BRA `(.L_x_1134) ;  /* 0x0000003400708947 */ /* 0x008fea0003800000 */
.L_x_1214:
[----:B------:R-:W-:Y:S05]  /*17700*/  BSYNC B0 ;  /* 0x0000000000007941 */ /* 0x000fea0003800000 */
.L_x_1133:
        /* <DEDUP_REMOVED lines=33> */
.L_x_1220:
        /* <DEDUP_REMOVED lines=10> */
.L_x_1136:
        /* <DEDUP_REMOVED lines=11> */
.L_x_1137:
[----:B------:R-:W-:Y:S01]  /*17a70*/  IMAD.U32 R2, RZ, RZ, UR46 ;  /* 0x0000002eff027e24 */ /* 0x000fe2000f8e00ff */
[----:B------:R0:W-:Y:S04]  /*17a80*/  SYNCS.ARRIVE.TRANS64.A1T0 RZ, [R4+URZ+0x19c30], RZ ;  /* 0x019c30ff04ff79a7 */ /* 0x0001e8000810003f */
[----:B------:R-:W-:-:S13]  /*17a90*/  ISETP.NE.AND P0, PT, R2, 0x3, PT ;  /* 0x000000030200780c */ /* 0x000fda0003f05270 */
[----:B0-----:R-:W-:Y:S05]  /*17aa0*/  @!P0 BRA `(.L_x_1138) ;  /* 0x0000000000048947 */ /* 0x001fea0003800000 */
[----:B------:R-:W-:Y:S01]  /*17ab0*/  BPT.TRAP 0x1 ;  /* 0x000000040000795c */ /* 0x000fe20000300000 */
.L_x_1138:
[----:B------:R-:W-:Y:S01]  /*17ac0*/  LOP3.LUT R3, R5, 0x1, RZ, 0x3c, !PT ;  /* 0x0000000105037812 */ /* 0x000fe200078e3cff */
[----:B------:R-:W-:Y:S01]  /*17ad0*/  IMAD R2, R0, 0x8, R17 ;  /* 0x0000000800027824 */ /* 0x000fe200078e0211 */
[----:B------:R-:W-:Y:S02]  /*17ae0*/  BSSY B0, `(.L_x_1139) ;  /* 0x0000004000007945 */ /* 0x000fe40003800000 */
[----:B------:R-:W-:-:S04]  /*17af0*/  SHF.L.U32 R3, R3, 0x1f, RZ ;  /* 0x0000001f03037819 */ /* 0x000fc800000006ff */
[----:B------:R-:W0:Y:S02]  /*17b00*/  SYNCS.PHASECHK.TRANS64.TRYWAIT P2, [R2+URZ+0x19c70], R3 ;  /* 0x019c7003020075a7 */ /* 0x000e24000804017f */
[----:B0-----:R-:W-:Y:S05]  /*17b10*/  @!P2 BRA `(.L_x_1140) ;  /* 0x000000340014a947 */ /* 0x001fea0003800000 */
.L_x_1221:
[----:B------:R-:W-:Y:S05]  /*17b20*/  BSYNC B0 ;  /* 0x0000000000007941 */ /* 0x000fea0003800000 */
.L_x_1139:
[----:B--23--:R-:W-:-:S05]  /*17b30*/  IMAD.U32 R4, RZ, RZ, UR44 ;  /* 0x0000002cff047e24 */ /* 0x00cfca000f8e00ff */
[----:B------:R-:W-:-:S13]  /*17b40*/  ISETP.NE.AND P2, PT, R4, 0x3, PT ;  /* 0x000000030400780c */ /* 0x000fda0003f45270 */
[----:B------:R-:W-:Y:S05]  /*17b50*/  @!P2 BRA `(.L_x_1141) ;  /* 0x000000000004a947 */ /* 0x000fea0003800000 */
[----:B------:R-:W-:Y:S01]  /*17b60*/  BPT.TRAP 0x1 ;  /* 0x000000040000795c */ /* 0x000fe20000300000 */
.L_x_1141:
[----:B------:R-:W-:Y:S01]  /*17b70*/  SHF.L.U32 R4, R5, 0x1f, RZ ;  /* 0x0000001f05047819 */ /* 0x000fe200000006ff */
[----:B------:R-:W-:-:S03]  /*17b80*/  IMAD R3, R0, 0x3000, RZ ;  /* 0x0000300000037824 */ /* 0x000fc600078e02ff */
[----:B------:R-:W0:Y:S02]  /*17b90*/  SYNCS.PHASECHK.TRANS64.TRYWAIT P2, [R2+URZ+0x19c60], R4 ;  /* 0x019c6004020075a7 */ /* 0x000e24000804017f */
[----:B0-----:R-:W-:Y:S05]  /*17ba0*/  @!P2 BRA `(.L_x_1142) ;  /* 0x000000340004a947 */ /* 0x001fea0003800000 */
.L_x_1222:
        /* <DEDUP_REMOVED lines=55> */
.L_x_1143:
[----:B--2---:R2:W-:Y:S01]  /*17f20*/  SYNCS.ARRIVE.TRANS64.A1T0 RZ, [R2+URZ+0x19c50], RZ ;  /* 0x019c50ff02ff79a7 */ /* 0x0045e2000810003f */
[----:B------:R-:W-:Y:S06]  /*17f30*/  BAR.SYNC.DEFER_BLOCKING 0x2, 0x80 ;  /* 0x0082000000007b1d */ /* 0x000fec0000010000 */
[----:B------:R-:W-:Y:S05]  /*17f40*/  @!P0 BRA `(.L_x_1144) ;  /* 0x0000000000048947 */ /* 0x000fea0003800000 */
[----:B------:R-:W-:Y:S01]  /*17f50*/  BPT.TRAP 0x1 ;  /* 0x000000040000795c */ /* 0x000fe20000300000 */
.L_x_1144:
[----:B0-----:R-:W-:Y:S02]  /*17f60*/  VIADD R3, R2, 0x19c80 ;  /* 0x00019c8002037836 */ /* 0x001fe40000000000 */
[----:B------:R-:W-:Y:S02]  /*17f70*/  IMAD.MOV.U32 R0, RZ, RZ, R22 ;  /* 0x000000ffff007224 */ /* 0x000fe400078e0016 */
[----:B------:R-:W-:Y:S01]  /*17f80*/  IMAD.MOV.U32 R5, RZ, RZ, R23 ;  /* 0x000000ffff057224 */ /* 0x000fe200078e0017 */
[----:B------:R-:W-:-:S04]  /*17f90*/  PRMT R3, R28, 0x654, R3 ;  /* 0x000006541c037816 */ /* 0x000fc80000000003 */
[----:B------:R3:W-:Y:S01]  /*17fa0*/  SYNCS.ARRIVE.TRANS64.RED.A1T0 RZ, [R3+URZ], RZ ;  /* 0x000000ff03ff79a7 */ /* 0x0007e2000810043f */
[----:B------:R-:W-:Y:S05]  /*17fb0*/  @P1 BRA `(.L_x_1145) ;  /* 0xfffffff000181947 */ /* 0x000fea000383ffff */
.L_x_1125:
        /* <DEDUP_REMOVED lines=9> */
[----:B---3--:R-:W2:Y:S01]  /*18050*/  LDC.64 R2, c[0x0][0xc60] ;  /* 0x00031800ff027b82 */ /* 0x008ea20000000a00 */
[----:B------:R-:W1:Y:S02]  /*18060*/  FLO.U32 R0, UR4 ;  /* 0x0000000400007d00 */ /* 0x000e6400080e0000 */
[----:B-1----:R-:W-:-:S06]  /*18070*/  ISETP.EQ.U32.AND P1, PT, R0, R5, PT ;  /* 0x000000050000720c */ /* 0x002fcc0003f22070 */
[----:B------:R-:W2:Y:S07]  /*18080*/  POPC R5, UR4 ;  /* 0x0000000400057d09 */ /* 0x000eae0008000000 */
[----:B--2---:R-:W2:Y:S01]  /*18090*/  @P1 ATOMG.E.ADD.STRONG.GPU PT, R3, desc[UR54][R2.64], R5 ;  /* 0x00000005020319a8 */ /* 0x004ea200081ee1f6 */
[----:B------:R-:W1:Y:S02]  /*180a0*/  S2R R4, SR_LTMASK ;  /* 0x0000000000047919 */ /* 0x000e640000003900 */
[----:B-1----:R-:W-:-:S04]  /*180b0*/  LOP3.LUT R4, R4, UR4, RZ, 0xc0, !PT ;  /* 0x0000000404047c12 */ /* 0x002fc8000f8ec0ff */
[----:B0-----:R-:W0:Y:S01]  /*180c0*/  POPC R7, R4 ;  /* 0x0000000400077309 */ /* 0x001e220000000000 */
[----:B--2---:R-:W0:Y:S02]  /*180d0*/  SHFL.IDX PT, R0, R3, R0, 0x1f ;  /* 0x00001f0003007589 */ /* 0x004e2400000e0000 */
[----:B0-----:R-:W-:-:S05]  /*180e0*/  IADD3 R0, R0, UR47, R7 ;  /* 0x0000002f00007c10 */ /* 0x001fca000fffe007 */
[----:B------:R1:W-:Y:S02]  /*180f0*/  STL [R1], R0 ;  /* 0x0000000001007387 */ /* 0x0003e40000100800 */
.L_x_1147:
[----:B------:R-:W-:Y:S05]  /*18100*/  BSYNC B0 ;  /* 0x0000000000007941 */ /* 0x000fea0003800000 */
.L_x_1146:
[----:B------:R-:W-:Y:S05]  /*18110*/  @!P0 BRA `(.L_x_1148) ;  /* 0x0000000000048947 */ /* 0x000fea0003800000 */
[----:B------:R-:W-:Y:S01]  /*18120*/  BPT.TRAP 0x1 ;  /* 0x000000040000795c */ /* 0x000fe20000300000 */
.L_x_1148:
[----:B-1----:R-:W-:Y:S01]  /*18130*/  LOP3.LUT R0, R23, 0x1, RZ, 0x3c, !PT ;  /* 0x0000000117007812 */ /* 0x002fe200078e3cff */
[----:B---3--:R-:W-:Y:S01]  /*18140*/  IMAD R3, R22, 0x8, R17 ;  /* 0x0000000816037824 */ /* 0x008fe200078e0211 */
[----:B------:R-:W-:Y:S02]  /*18150*/  BSSY B0, `(.L_x_1149) ;  /* 0x0000004000007945 */ /* 0x000fe40003800000 */
[----:B------:R-:W-:-:S04]  /*18160*/  SHF.L.U32 R0, R0, 0x1f, RZ ;  /* 0x0000001f00007819 */ /* 0x000fc800000006ff */
[----:B------:R-:W1:Y:S02]  /*18170*/  SYNCS.PHASECHK.TRANS64.TRYWAIT P1, [R3+URZ+0x19c70], R0 ;  /* 0x019c7000030075a7 */ /* 0x000e64000802017f */
[----:B-1----:R-:W-:Y:S05]  /*18180*/  @!P1 BRA `(.L_x_1150) ;  /* 0x0000002c00a09947 */ /* 0x002fea0003800000 */
.L_x_1223:
[----:B------:R-:W-:Y:S05]  /*18190*/  BSYNC B0 ;  /* 0x0000000000007941 */ /* 0x000fea0003800000 */
.L_x_1149:
[----:B------:R-:W-:-:S05]  /*181a0*/  IMAD.U32 R2, RZ, RZ, UR44 ;  /* 0x0000002cff027e24 */ /* 0x000fca000f8e00ff */
[----:B------:R-:W-:-:S13]  /*181b0*/  ISETP.NE.AND P1, PT, R2, 0x3, PT ;  /* 0x000000030200780c */ /* 0x000fda0003f25270 */
[----:B------:R-:W-:Y:S05]  /*181c0*/  @!P1 BRA `(.L_x_1151) ;  /* 0x0000000000049947 */ /* 0x000fea0003800000 */
[----:B------:R-:W-:Y:S01]  /*181d0*/  BPT.TRAP 0x1 ;  /* 0x000000040000795c */ /* 0x000fe20000300000 */
.L_x_1151:
[----:B-1----:R-:W-:-:S04]  /*181e0*/  SHF.L.U32 R0, R23, 0x1f, RZ ;  /* 0x0000001f17007819 */ /* 0x002fc800000006ff */
[----:B------:R-:W1:Y:S02]  /*181f0*/  SYNCS.PHASECHK.TRANS64.TRYWAIT P1, [R3+URZ+0x19c60], R0 ;  /* 0x019c6000030075a7 */ /* 0x000e64000802017f */
[----:B-1----:R-:W-:Y:S05]  /*18200*/  @!P1 BRA `(.L_x_1152) ;  /* 0x0000002c00949947 */ /* 0x002fea0003800000 */
.L_x_1224:
[----:B------:R-:W1:Y:S04]  /*18210*/  LDL R4, [R1+0x14] ;  /* 0x0000140001047983 */ /* 0x000e680000100800 */
[----:B------:R-:W2:Y:S04]  /*18220*/  LDL R10, [R1+0xc] ;  /* 0x00000c00010a7983 */ /* 0x000ea80000100800 */
[----:B------:R-:W3:Y:S01]  /*18230*/  LDL R12, [R1+0x10] ;  /* 0x00001000010c7983 */ /* 0x000ee20000100800 */
[----:B------:R-:W-:Y:S01]  /*18240*/  IMAD R2, R22, 0x3000, RZ ;  /* 0x0000300016027824 */ /* 0x000fe200078e02ff */
[----:B------:R-:W-:Y:S05]  /*18250*/  WARPSYNC.ALL ;  /* 0x0000000000007948 */ /* 0x000fea0003800000 */
[----:B-1----:R-:W-:-:S02]  /*18260*/  LOP3.LUT R0, R2, R4, RZ, 0xfc, !PT ;  /* 0x0000000402007212 */ /* 0x002fc400078efcff */
[----:B--2---:R-:W-:-:S03]  /*18270*/  LOP3.LUT R2, R2, R10, RZ, 0xfc, !PT ;  /* 0x0000000a02027212 */ /* 0x004fc600078efcff */
[C---:B------:R-:W-:Y:S02]  /*18280*/  IMAD.IADD R0, R17.reuse, 0x1, R0 ;  /* 0x0000000111007824 */ /* 0x040fe400078e0200 */
[----:B------:R-:W-:-:S03]  /*18290*/  IMAD.IADD R2, R17, 0x1, R2 ;  /* 0x0000000111027824 */ /* 0x000fc600078e0202 */
[----:B0-----:R-:W0:Y:S02]  /*182a0*/  LDSM.16.MT88.4 R4, [R0+0x9000] ;  /* 0x009000000004783b */ /* 0x001e240000004200 */
        /* <DEDUP_REMOVED lines=46> */
.L_x_1153:
[----:B-1----:R1:W-:Y:S01]  /*18590*/  SYNCS.ARRIVE.TRANS64.A1T0 RZ, [R3+URZ+0x19c50], RZ ;  /* 0x019c50ff03ff79a7 */ /* 0x0023e2000810003f */
[----:B------:R-:W-:Y:S06]  /*185a0*/  BAR.SYNC.DEFER_BLOCKING 0x2, 0x80 ;  /* 0x0082000000007b1d */ /* 0x000fec0000010000 */
[----:B------:R-:W-:Y:S05]  /*185b0*/  @!P0 BRA `(.L_x_1154) ;  /* 0x0000000000048947 */ /* 0x000fea0003800000 */
[----:B------:R-:W-:Y:S01]  /*185c0*/  BPT.TRAP 0x1 ;  /* 0x000000040000795c */ /* 0x000fe20000300000 */
.L_x_1154:
[----:B-1----:R-:W-:Y:S02]  /*185d0*/  VIADD R3, R3, 0x19c80 ;  /* 0x00019c8003037836 */ /* 0x002fe40000000000 */
[----:B------:R-:W-:-:S03]  /*185e0*/  VIADD R22, R22, 0x1 ;  /* 0x0000000116167836 */ /* 0x000fc60000000000 */
[----:B------:R-:W-:Y:S02]  /*185f0*/  PRMT R3, R28, 0x654, R3 ;  /* 0x000006541c037816 */ /* 0x000fe40000000003 */
[C---:B------:R-:W-:Y:S02]  /*18600*/  ISETP.NE.AND P0, PT, R22.reuse, 0x2, PT ;  /* 0x000000021600780c */ /* 0x040fe40003f05270 */
[----:B------:R1:W-:Y:S02]  /*18610*/  SYNCS.ARRIVE.TRANS64.RED.A1T0 RZ, [R3+URZ], RZ ;  /* 0x000000ff03ff79a7 */ /* 0x0003e4000810043f */
[----:B------:R-:W-:Y:S02]  /*18620*/  SEL R0, RZ, 0x1, P0 ;  /* 0x00000001ff007807 */ /* 0x000fe40000000000 */
[----:B------:R-:W-:Y:S02]  /*18630*/  SEL R22, R22, RZ, P0 ;  /* 0x000000ff16167207 */ /* 0x000fe40000000000 */
[----:B------:R-:W-:-:S07]  /*18640*/  LOP3.LUT R23, R23, R0, RZ, 0x3c, !PT ;  /* 0x0000000017177212 */ /* 0x000fce00078e3cff */
.L_x_1095:
[----:B------:R-:W-:Y:S05]  /*18650*/  BSYNC B7 ;  /* 0x0000000000077941 */ /* 0x000fea0003800000 */
.L_x_1093:
[----:B------:R-:W-:-:S13]  /*18660*/  LOP3.LUT P0, RZ, R16, 0x20, RZ, 0xc0, !PT ;  /* 0x0000002010ff7812 */ /* 0x000fda000780c0ff */
[----:B------:R-:W-:Y:S05]  /*18670*/  @!P0 BRA `(.L_x_1155) ;  /* 0x0000000000308947 */ /* 0x000fea0003800000 */
[----:B------:R-:W2:Y:S08]  /*18680*/  S2UR UR4, SR_CgaCtaId ;  /* 0x00000000000479c3 */ /* 0x000eb00000008800 */
[----:B------:R-:W-:Y:S01]  /*18690*/  BAR.SYNC.DEFER_BLOCKING 0x5, 0x200 ;  /* 0x0148000000007b1d */ /* 0x000fe20000010000 */
[----:B------:R-:W-:Y:S01]  /*186a0*/  MOV R17, 0x400 ;  /* 0x0000040000117802 */ /* 0x000fe20000000f00 */
[----:B--2---:R-:W-:-:S05]  /*186b0*/  IMAD.U32 R28, RZ, RZ, UR4 ;  /* 0x00000004ff1c7e24 */ /* 0x004fca000f8e00ff */
[----:B------:R-:W-:-:S05]  /*186c0*/  LEA R17, R28, R17, 0x18 ;  /* 0x000000111c117211 */ /* 0x000fca00078ec0ff */
[----:B------:R-:W2:Y:S04]  /*186d0*/  LDS.128 R4, [R17+0x19cd0] ;  /* 0x019cd00011047984 */ /* 0x000ea80000000c00 */
[----:B--2---:R2:W-:Y:S01]  /*186e0*/  STL.64 [R1], R4 ;  /* 0x0000000401007387 */ /* 0x0045e20000100a00 */
[----:B0-----:R-:W-:-:S03]  /*186f0*/  IMAD.MOV.U32 R0, RZ, RZ, R7 ;  /* 0x000000ffff007224 */ /* 0x001fc600078e0007 */
[----:B------:R2:W-:Y:S02]  /*18700*/  STL [R1+0x8], R6 ;  /* 0x0000080601007387 */ /* 0x0005e40000100800 */
[----:B------:R-:W-:Y:S01]  /*18710*/  R2UR UR41, R0 ;  /* 0x00000000002972ca */ /* 0x000fe200000e0000 */
[----:B------:R-:W-:Y:S06]  /*18720*/  BAR.ARV 0x4, 0x200 ;  /* 0x0108000000007b1d */ /* 0x000fec0000002000 */
[----:B------:R-:W-:Y:S08]  /*18730*/  BRA `(.L_x_1156) ;  /* 0x0000000c00e87947 */ /* 0x000ff00003800000 */
.L_x_1155:
[----:B0-----:R-:W2:Y:S01]  /*18740*/  LDL.LU R0, [R1] ;  /* 0x0000000001007983 */ /* 0x001ea20000300800 */
[----:B------:R-:W-:Y:S01]  /*18750*/  ULDC UR4, c[0x0][0xc3c] ;  /* 0x00030f0000047ab9 */ /* 0x000fe20000000800 */
[----:B------:R-:W0:Y:S02]  /*18760*/  S2R R2, SR_TID.X ;  /* 0x0000000000027919 */ /* 0x000e240000002100 */
[----:B0-----:R-:W-:-:S04]  /*18770*/  LOP3.LUT R10, R2, 0x1f, RZ, 0xc0, !PT ;  /* 0x0000001f020a7812 */ /* 0x001fc800078ec0ff */
[C---:B------:R-:W-:Y:S01]  /*18780*/  ISETP.NE.AND P0, PT, R10.reuse, 0x1f, PT ;  /* 0x0000001f0a00780c */ /* 0x040fe20003f05270 */
[----:B------:R-:W-:-:S05]  /*18790*/  VIADD R7, R10, UR41 ;  /* 0x000000290a077c36 */ /* 0x000fca0008000000 */
[----:B------:R-:W-:Y:S01]  /*187a0*/  ISETP.GE.OR P1, PT, R7, UR4, !P0 ;  /* 0x0000000407007c0c */ /* 0x000fe2000c726670 */
[----:B------:R-:W-:Y:S02]  /*187b0*/  IMAD.MOV.U32 R8, RZ, RZ, RZ ;  /* 0x000000ffff087224 */ /* 0x000fe400078e00ff */
[----:B--2---:R-:W-:-:S10]  /*187c0*/  IMAD.MOV.U32 R9, RZ, RZ, R0 ;  /* 0x000000ffff097224 */ /* 0x004fd400078e0000 */
[----:B-1----:R-:W0:Y:S01]  /*187d0*/  @!P1 LDC.64 R2, c[0x0][0xc80] ;  /* 0x00032000ff029b82 */ /* 0x002e220000000a00 */
[----:B------:R-:W-:Y:S01]  /*187e0*/  IMAD.MOV.U32 R0, RZ, RZ, RZ ;  /* 0x000000ffff007224 */ /* 0x000fe200078e00ff */
[----:B------:R-:W-:Y:S01]  /*187f0*/  ISETP.GE.U32.AND P2, PT, R10, 0x2, PT ;  /* 0x000000020a00780c */ /* 0x000fe20003f46070 */
[----:B------:R-:W-:-:S05]  /*18800*/  ULDC UR4, c[0x0][0xc3c] ;  /* 0x00030f0000047ab9 */ /* 0x000fca0000000800 */
[----:B------:R-:W1:Y:S01]  /*18810*/  @!P1 LDC.64 R4, c[0x0][0xc78] ;  /* 0x00031e00ff049b82 */ /* 0x000e620000000a00 */
[----:B0-----:R-:W-:-:S05]  /*18820*/  @!P1 IMAD.WIDE R2, R7, 0x4, R2 ;  /* 0x0000000407029825 */ /* 0x001fca00078e0202 */
[----:B------:R1:W2:Y:S02]  /*18830*/  @!P1 LDG.E R0, desc[UR54][R2.64] ;  /* 0x0000003602009981 */ /* 0x0002a4000c1e1900 */
[----:B-1----:R-:W-:-:S05]  /*18840*/  @!P1 IMAD.WIDE R2, R7, 0x4, R4 ;  /* 0x0000000407029825 */ /* 0x002fca00078e0204 */
[----:B------:R-:W2:Y:S01]  /*18850*/  @!P1 LDG.E R8, desc[UR54][R2.64] ;  /* 0x0000003602089981 */ /* 0x000ea2000c1e1900 */
[C---:B------:R-:W-:Y:S02]  /*18860*/  ISETP.NE.AND P1, PT, R10.reuse, RZ, PT ;  /* 0x000000ff0a00720c */ /* 0x040fe40003f25270 */
[C---:B------:R-:W-:Y:S02]  /*18870*/  ISETP.GE.U32.AND P3, PT, R10.reuse, 0x4, PT ;  /* 0x000000040a00780c */ /* 0x040fe40003f66070 */
[C---:B------:R-:W-:Y:S02]  /*18880*/  ISETP.GE.U32.AND P4, PT, R10.reuse, 0x8, PT ;  /* 0x000000080a00780c */ /* 0x040fe40003f86070 */
[----:B------:R-:W-:Y:S02]  /*18890*/  ISETP.GE.U32.AND P5, PT, R10, 0x10, PT ;  /* 0x000000100a00780c */ /* 0x000fe40003fa6070 */
[----:B------:R-:W-:Y:S01]  /*188a0*/  SHFL.IDX PT, R10, R9, 0x1, 0x1f ;  /* 0x00201f00090a7f89 */ /* 0x000fe200000e0000 */
[----:B--2---:R-:W-:-:S05]  /*188b0*/  IMAD R4, R8, R0, RZ ;  /* 0x0000000008047224 */ /* 0x004fca00078e02ff */
[----:B------:R-:W0:Y:S02]  /*188c0*/  SHFL.UP PT, R5, R4, 0x1, RZ ;  /* 0x0420000004057989 */ /* 0x000e2400000e00ff */
[----:B0-----:R-:W-:-:S05]  /*188d0*/  SEL R5, R5, RZ, P1 ;  /* 0x000000ff05057207 */ /* 0x001fca0000800000 */
[----:B------:R-:W-:Y:S02]  /*188e0*/  IMAD.IADD R5, R4, 0x1, R5 ;  /* 0x0000000104057824 */ /* 0x000fe400078e0205 */
[----:B------:R-:W-:Y:S04]  /*188f0*/  SHFL.IDX PT, R4, R9, RZ, 0x1f ;  /* 0x00001fff09047589 */ /* 0x000fe800000e0000 */
[----:B------:R-:W0:Y:S02]  /*18900*/  SHFL.UP PT, R6, R5, 0x2, RZ ;  /* 0x0440000005067989 */ /* 0x000e2400000e00ff */
[----:B0-----:R-:W-:-:S05]  /*18910*/  SEL R6, R6, RZ, P2 ;  /* 0x000000ff06067207 */ /* 0x001fca0001000000 */
[----:B------:R-:W-:-:S05]  /*18920*/  IMAD.IADD R6, R5, 0x1, R6 ;  /* 0x0000000105067824 */ /* 0x000fca00078e0206 */
[----:B------:R-:W0:Y:S02]  /*18930*/  SHFL.UP PT, R7, R6, 0x4, RZ ;  /* 0x0480000006077989 */ /* 0x000e2400000e00ff */
[----:B0-----:R-:W-:-:S05]  /*18940*/  SEL R7, R7, RZ, P3 ;  /* 0x000000ff07077207 */ /* 0x001fca0001800000 */
[----:B------:R-:W-:Y:S02]  /*18950*/  IMAD.IADD R3, R6, 0x1, R7 ;  /* 0x0000000106037824 */ /* 0x000fe400078e0207 */
[----:B------:R-:W0:Y:S03]  /*18960*/  LDC R7, c[0x0][0xc38] ;  /* 0x00030e00ff077b82 */ /* 0x000e260000000800 */
[----:B------:R-:W1:Y:S02]  /*18970*/  SHFL.UP PT, R2, R3, 0x8, RZ ;  /* 0x0500000003027989 */ /* 0x000e6400000e00ff */
[----:B-1----:R-:W-:-:S05]  /*18980*/  SEL R2, R2, RZ, P4 ;  /* 0x000000ff02027207 */ /* 0x002fca0002000000 */
[----:B------:R-:W-:-:S05]  /*18990*/  IMAD.IADD R5, R3, 0x1, R2 ;  /* 0x0000000103057824 */ /* 0x000fca00078e0202 */
[----:B------:R-:W1:Y:S02]  /*189a0*/  SHFL.UP PT, R2, R5, 0x10, RZ ;  /* 0x0600000005027989 */ /* 0x000e6400000e00ff */
[----:B-1----:R-:W-:-:S05]  /*189b0*/  SEL R2, R2, RZ, P5 ;  /* 0x000000ff02027207 */ /* 0x002fca0002800000 */
[----:B------:R-:W-:Y:S02]  /*189c0*/  IMAD.IADD R2, R5, 0x1, R2 ;  /* 0x0000000105027824 */ /* 0x000fe400078e0202 */
[----:B------:R-:W-:-:S03]  /*189d0*/  IMAD.MOV.U32 R5, RZ, RZ, RZ ;  /* 0x000000ffff057224 */ /* 0x000fc600078e00ff */
[----:B------:R-:W0:Y:S02]  /*189e0*/  SHFL.IDX PT, R6, R2, 0x1f, 0x1f ;  /* 0x03e01f0002067f89 */ /* 0x000e2400000e0000 */
[----:B0-----:R-:W-:-:S04]  /*189f0*/  IMAD R3, R6, R7, RZ ;  /* 0x0000000706037224 */ /* 0x001fc800078e02ff */
[----:B------:R-:W-:-:S05]  /*18a00*/  IMAD.IADD R6, R10, 0x1, R3 ;  /* 0x000000010a067824 */ /* 0x000fca00078e0203 */
[----:B------:R-:W-:-:S13]  /*18a10*/  ISETP.GT.AND P6, PT, R6, R4, PT ;  /* 0x000000040600720c */ /* 0x000fda0003fc4270 */
[----:B------:R-:W-:Y:S05]  /*18a20*/  @P6 BRA `(.L_x_1157) ;  /* 0x0000000000986947 */ /* 0x000fea0003800000 */
.L_x_1159:
        /* <DEDUP_REMOVED lines=11> */
[----:B------:R0:W2:Y:S01]  /*18ae0*/  @!P6 LDG.E R0, desc[UR54][R2.64] ;  /* 0x000000360200e981 */ /* 0x0000a2000c1e1900 */
[----:B------:R-:W-:Y:S01]  /*18af0*/  IMAD.MOV.U32 R8, RZ, RZ, RZ ;  /* 0x000000ffff087224 */ /* 0x000fe200078e00ff */
[----:B0-----:R-:W0:Y:S02]  /*18b00*/  @!P6 LDC.64 R2, c[0x0][0xc78] ;  /* 0x00031e00ff02eb82 */ /* 0x001e240000000a00 */
[----:B0-----:R-:W-:-:S05]  /*18b10*/  @!P6 IMAD.WIDE R2, R7, 0x4, R2 ;  /* 0x000000040702e825 */ /* 0x001fca00078e0202 */
[----:B------:R-:W2:Y:S02]  /*18b20*/  @!P6 LDG.E R8, desc[UR54][R2.64] ;  /* 0x000000360208e981 */ /* 0x000ea4000c1e1900 */
[----:B--2---:R-:W-:-:S05]  /*18b30*/  IMAD R12, R8, R0, RZ ;  /* 0x00000000080c7224 */ /* 0x004fca00078e02ff */
        /* <DEDUP_REMOVED lines=21> */
.L_x_1157:
        /* <DEDUP_REMOVED lines=12> */
[----:B------:R-:W-:-:S06]  /*18d50*/  IMAD.U32 R5, RZ, RZ, UR5 ;  /* 0x00000005ff057e24 */ /* 0x000fcc000f8e00ff */
[----:B------:R3:W4:Y:S02]  /*18d60*/  SHFL.IDX PT, R5, R2, R5, 0x1f ;  /* 0x00001f0502057589 */ /* 0x00072400000e0000 */
.L_x_1160:
[----:B0---4-:R-:W-:Y:S01]  /*18d70*/  IMAD R3, R5, R7, R6 ;  /* 0x0000000705037224 */ /* 0x011fe200078e0206 */
[----:B--2---:R-:W-:Y:S01]  /*18d80*/  ISETP.NE.AND P0, PT, R8, 0x1, PT ;  /* 0x000000010800780c */ /* 0x004fe20003f05270 */
[----:B------:R-:W-:Y:S02]  /*18d90*/  UIADD3 UR41, UR4, UR41, URZ ;  /* 0x0000002904297290 */ /* 0x000fe4000fffe03f */
[----:B------:R-:W-:Y:S01]  /*18da0*/  IMAD.IADD R4, R4, 0x1, -R3 ;  /* 0x0000000104047824 */ /* 0x000fe200078e0a03 */
[----:B------:R0:W-:Y:S09]  /*18db0*/  STL [R1], R3 ;  /* 0x0000000301007387 */ /* 0x0001f20000100800 */
[----:B------:R-:W-:Y:S05]  /*18dc0*/  @!P0 BRA `(.L_x_1161) ;  /* 0x0000000000e48947 */ /* 0x000fea0003800000 */
[----:B-1----:R-:W-:-:S04]  /*18dd0*/  IABS R5, R0 ;  /* 0x0000000000057213 */ /* 0x002fc80000000000 */
[----:B------:R-:W1:Y:S08]  /*18de0*/  I2F.RP R6, R5 ;  /* 0x0000000500067306 */ /* 0x000e700000209400 */
[----:B-1----:R-:W1:Y:S02]  /*18df0*/  MUFU.RCP R6, R6 ;  /* 0x0000000600067308 */ /* 0x002e640000001000 */
[----:B-1----:R-:W-:-:S06]  /*18e00*/  VIADD R7, R6, 0xffffffe ;  /* 0x0ffffffe06077836 */ /* 0x002fcc0000000000 */
[----:B0-----:R-:W3:Y:S02]  /*18e10*/  F2I.FTZ.U32.TRUNC.NTZ R3, R7 ;  /* 0x0000000700037305 */ /* 0x001ee4000021f000 */
[----:B---3--:R-:W-:-:S04]  /*18e20*/  IMAD.MOV R2, RZ, RZ, -R3 ;  /* 0x000000ffff027224 */ /* 0x008fc800078e0a03 */
        /* <DEDUP_REMOVED lines=12> */
[----:B------:R-:W-:Y:S02]  /*18ef0*/  ISETP.GE.U32.AND P0, PT, R2, R5, PT ;  /* 0x000000050200720c */ /* 0x000fe40003f06070 */
[----:B------:R-:W-:-:S04]  /*18f00*/  IABS R5, R8 ;  /* 0x0000000800057213 */ /* 0x000fc80000000000 */
        /* <DEDUP_REMOVED lines=9> */
[----:B------:R-:W-:-:S04]  /*18fa0*/  LOP3.LUT R3, R4, R0, RZ, 0x3c, !PT ;  /* 0x0000000004037212 */ /* 0x000fc800078e3cff */
[----:B------:R-:W-:Y:S01]  /*18fb0*/  ISETP.GE.AND P2, PT, R3, RZ, PT ;  /* 0x000000ff0300720c */ /* 0x000fe20003f46270 */
[----:B------:R-:W-:Y:S01]  /*18fc0*/  IMAD.MOV.U32 R3, RZ, RZ, R6 ;  /* 0x000000ffff037224 */ /* 0x000fe200078e0006 */
[----:B------:R-:W-:-:S05]  /*18fd0*/  IABS R6, R8 ;  /* 0x0000000800067213 */ /* 0x000fca0000000000 */
[----:B------:R-:W-:-:S06]  /*18fe0*/  IMAD.MOV R6, RZ, RZ, -R6 ;  /* 0x000000ffff067224 */ /* 0x000fcc00078e0a06 */
[----:B------:R-:W-:Y:S01]  /*18ff0*/  @!P2 IMAD.MOV R3, RZ, RZ, -R3 ;  /* 0x000000ffff03a224 */ /* 0x000fe200078e0a03 */
[----:B------:R-:W-:-:S04]  /*19000*/  @!P1 LOP3.LUT R3, RZ, R0, RZ, 0x33, !PT ;  /* 0x00000000ff039212 */ /* 0x000fc800078e33ff */
[----:B------:R-:W-:-:S05]  /*19010*/  IABS R7, R3 ;  /* 0x0000000300077213 */ /* 0x000fca0000000000 */
[----:B------:R-:W-:-:S04]  /*19020*/  IMAD.HI.U32 R2, R2, R7, RZ ;  /* 0x0000000702027227 */ /* 0x000fc800078e00ff */
[----:B------:R-:W-:-:S05]  /*19030*/  IMAD R6, R2, R6, R7 ;  /* 0x0000000602067224 */ /* 0x000fca00078e0207 */
[----:B------:R-:W-:-:S13]  /*19040*/  ISETP.GT.U32.AND P1, PT, R5, R6, PT ;  /* 0x000000060500720c */ /* 0x000fda0003f24070 */
[----:B------:R-:W-:Y:S02]  /*19050*/  @!P1 IMAD.IADD R6, R6, 0x1, -R5 ;  /* 0x0000000106069824 */ /* 0x000fe400078e0a05 */
[----:B------:R-:W-:Y:S01]  /*19060*/  @!P1 VIADD R2, R2, 0x1 ;  /* 0x0000000102029836 */ /* 0x000fe20000000000 */
[----:B------:R-:W-:Y:S02]  /*19070*/  ISETP.NE.AND P1, PT, R8, RZ, PT ;  /* 0x000000ff0800720c */ /* 0x000fe40003f25270 */
[----:B------:R-:W-:Y:S01]  /*19080*/  ISETP.GE.U32.AND P0, PT, R6, R5, PT ;  /* 0x000000050600720c */ /* 0x000fe20003f06070 */
[----:B------:R-:W-:-:S04]  /*19090*/  IMAD.MOV R5, RZ, RZ, -R3 ;  /* 0x000000ffff057224 */ /* 0x000fc800078e0a03 */
[----:B------:R-:W-:Y:S01]  /*190a0*/  IMAD R4, R0, R5, R4 ;  /* 0x0000000500047224 */ /* 0x000fe200078e0204 */
[----:B------:R-:W-:-:S04]  /*190b0*/  LOP3.LUT R5, R3, R8, RZ, 0x3c, !PT ;  /* 0x0000000803057212 */ /* 0x000fc800078e3cff */
[----:B------:R-:W-:-:S03]  /*190c0*/  ISETP.GE.AND P2, PT, R5, RZ, PT ;  /* 0x000000ff0500720c */ /* 0x000fc60003f46270 */
[----:B------:R-:W-:-:S10]  /*190d0*/  @P0 VIADD R2, R2, 0x1 ;  /* 0x0000000102020836 */ /* 0x000fd40000000000 */
[----:B------:R-:W-:Y:S01]  /*190e0*/  @!P2 IMAD.MOV R2, RZ, RZ, -R2 ;  /* 0x000000ffff02a224 */ /* 0x000fe200078e0a02 */
[----:B------:R-:W-:-:S05]  /*190f0*/  @!P1 LOP3.LUT R2, RZ, R8, RZ, 0x33, !PT ;  /* 0x00000008ff029212 */ /* 0x000fca00078e33ff */
[--C-:B------:R-:W-:Y:S02]  /*19100*/  IMAD.MOV R5, RZ, RZ, -R2.reuse ;  /* 0x000000ffff057224 */ /* 0x100fe400078e0a02 */
[C---:B------:R-:W-:Y:S02]  /*19110*/  IMAD R2, R8.reuse, 0x1000000, R2 ;  /* 0x0100000008027824 */ /* 0x040fe400078e0202 */
[----:B------:R-:W-:-:S04]  /*19120*/  IMAD R3, R8, R5, R3 ;  /* 0x0000000508037224 */ /* 0x000fc800078e0203 */
[----:B------:R-:W-:-:S05]  /*19130*/  IMAD R2, R3, 0x10000, R2 ;  /* 0x0001000003027824 */ /* 0x000fca00078e0202 */
[----:B------:R0:W-:Y:S01]  /*19140*/  STL [R1+0x8], R2 ;  /* 0x0000080201007387 */ /* 0x0001e20000100800 */
[----:B------:R-:W-:Y:S05]  /*19150*/  BRA `(.L_x_1162) ;  /* 0x0000000400007947 */ /* 0x000fea0003800000 */
.L_x_1161:
[----:B------:R-:W-:Y:S02]  /*19160*/  ULDC.64 UR4, c[0x0][0xc90] ;  /* 0x0003240000047ab9 */ /* 0x000fe40000000a00 */
[----:B------:R-:W-:-:S06]  /*19170*/  UIMAD.WIDE UR4, UR41, 0x4, UR4 ;  /* 0x00000004290478a5 */ /* 0x000fcc000f8e0204 */
[----:B---3--:R-:W-:Y:S02]  /*19180*/  IMAD.U32 R2, RZ, RZ, UR4 ;  /* 0x00000004ff027e24 */ /* 0x008fe4000f8e00ff */
[----:B0-----:R-:W-:-:S05]  /*19190*/  IMAD.U32 R3, RZ, RZ, UR5 ;  /* 0x00000005ff037e24 */ /* 0x001fca000f8e00ff */
[----:B------:R-:W1:Y:S02]  /*191a0*/  LDG.E R6, desc[UR54][R2.64] ;  /* 0x0000003602067981 */ /* 0x000e64000c1e1900 */
[----:B-1----:R-:W-:-:S05]  /*191b0*/  IMAD R5, R0, R6, RZ ;  /* 0x0000000600057224 */ /* 0x002fca00078e02ff */
[----:B------:R-:W-:-:S04]  /*191c0*/  IABS R8, R5 ;  /* 0x0000000500087213 */ /* 0x000fc80000000000 */
        /* <DEDUP_REMOVED lines=26> */
[----:B------:R-:W-:-:S03]  /*19370*/  IMAD R5, R5, R2, R4 ;  /* 0x0000000205057224 */ /* 0x000fc600078e0204 */
[----:B------:R-:W-:-:S04]  /*19380*/  VIADDMNMX R6, R3, R7, R6, PT ;  /* 0x0000000703067246 */ /* 0x000fc80003800106 */
        /* <DEDUP_REMOVED lines=19> */
[----:B------:R-:W-:Y:S02]  /*194c0*/  LOP3.LUT R2, R5, R6, RZ, 0x3c, !PT ;  /* 0x0000000605027212 */ /* 0x000fe400078e3cff */
[----:B------:R-:W-:Y:S02]  /*194d0*/  IADD3 R5, R8, 0x1000000, R5 ;  /* 0x0100000008057810 */ /* 0x000fe40007ffe005 */
[----:B------:R-:W-:-:S07]  /*194e0*/  ISETP.GE.AND P2, PT, R2, RZ, PT ;  /* 0x000000ff0200720c */ /* 0x000fce0003f46270 */
[----:B------:R-:W-:-:S04]  /*194f0*/  @P0 VIADD R9, R9, 0x1 ;  /* 0x0000000109090836 */ /* 0x000fc80000000000 */
[----:B------:R-:W-:-:S04]  /*19500*/  IMAD.MOV.U32 R4, RZ, RZ, R9 ;  /* 0x000000ffff047224 */ /* 0x000fc800078e0009 */
[----:B------:R-:W-:Y:S01]  /*19510*/  @!P2 IMAD.MOV R4, RZ, RZ, -R4 ;  /* 0x000000ffff04a224 */ /* 0x000fe200078e0a04 */
[----:B------:R-:W-:Y:S01]  /*19520*/  @!P1 LOP3.LUT R4, RZ, R6, RZ, 0x33, !PT ;  /* 0x00000006ff049212 */ /* 0x000fe200078e33ff */
[----:B------:R-:W-:-:S04]  /*19530*/  IMAD.MOV R6, RZ, RZ, -R6 ;  /* 0x000000ffff067224 */ /* 0x000fc800078e0a06 */
[----:B------:R-:W-:-:S05]  /*19540*/  IMAD R2, R4, R6, R5 ;  /* 0x0000000604027224 */ /* 0x000fca00078e0205 */
[----:B------:R1:W-:Y:S02]  /*19550*/  STL [R1+0x8], R2 ;  /* 0x0000080201007387 */ /* 0x0003e40000100800 */
.L_x_1162:
[----:B------:R-:W-:-:S05]  /*19560*/  LOP3.LUT R3, RZ, R4, RZ, 0x33, !PT ;  /* 0x00000004ff037212 */ /* 0x000fca00078e33ff */
[----:B------:R-:W-:-:S05]  /*19570*/  IMAD.IADD R0, R0, 0x1, R3 ;  /* 0x0000000100007824 */ /* 0x000fca00078e0203 */
[----:B------:R2:W-:Y:S01]  /*19580*/  STL [R1+0x4], R0 ;  /* 0x0000040001007387 */ /* 0x0005e20000100800 */
[----:B------:R-:W-:Y:S05]  /*19590*/  BRA `(.L_x_1163) ;  /* 0x0000000000107947 */ /* 0x000fea0003800000 */
.L_x_1158:
[----:B------:R0:W-:Y:S01]  /*195a0*/  STL [R1], R4 ;  /* 0x0000000401007387 */ /* 0x0001e20000100800 */
[----:B------:R-:W-:-:S03]  /*195b0*/  ULDC UR41, c[0x0][0xc3c] ;  /* 0x00030f0000297ab9 */ /* 0x000fc60000000800 */
[----:B------:R0:W-:Y:S04]  /*195c0*/  STL [R1+0x4], RZ ;  /* 0x000004ff01007387 */ /* 0x0001e80000100800 */
[----:B------:R0:W-:Y:S02]  /*195d0*/  STL [R1+0x8], RZ ;  /* 0x000008ff01007387 */ /* 0x0001e40000100800 */
.L_x_1163:
[----:B------:R-:W3:Y:S04]  /*195e0*/  LDL R3, [R1+0x4] ;  /* 0x0000040001037983 */ /* 0x000ee80000100800 */
[----:B01----:R-:W4:Y:S04]  /*195f0*/  LDL R2, [R1+0x8] ;  /* 0x0000080001027983 */ /* 0x003f280000100800 */
[----:B------:R-:W5:Y:S01]  /*19600*/  LDL R4, [R1] ;  /* 0x0000000001047983 */ /* 0x000f620000100800 */
[----:B--2---:R-:W0:Y:S02]  /*19610*/  S2R R0, SR_TID.X ;  /* 0x0000000000007919 */ /* 0x004e240000002100 */
[----:B0-----:R-:W-:Y:S01]  /*19620*/  LOP3.LUT R0, R0, 0x1f, RZ, 0xc0, !PT ;  /* 0x0000001f00007812 */ /* 0x001fe200078ec0ff */
[----:B------:R-:W-:Y:S03]  /*19630*/  BAR.SYNC.DEFER_BLOCKING 0x4, 0x200 ;  /* 0x0108000000007b1d */ /* 0x000fe60000010000 */
[----:B------:R-:W-:-:S13]  /*19640*/  ISETP.NE.AND P0, PT, R0, RZ, PT ;  /* 0x000000ff0000720c */ /* 0x000fda0003f05270 */
[----:B------:R-:W0:Y:S01]  /*19650*/  @!P0 S2R R28, SR_CgaCtaId ;  /* 0x00000000001c8919 */ /* 0x000e220000008800 */
[----:B------:R-:W-:-:S04]  /*19660*/  IMAD.U32 R0, RZ, RZ, UR41 ;  /* 0x00000029ff007e24 */ /* 0x000fc8000f8e00ff */
[----:B------:R-:W-:Y:S02]  /*19670*/  @!P0 IMAD.MOV.U32 R7, RZ, RZ, R0 ;  /* 0x000000ffff078224 */ /* 0x000fe400078e0000 */
[----:B---3--:R-:W-:Y:S01]  /*19680*/  IMAD.MOV.U32 R5, RZ, RZ, R3 ;  /* 0x000000ffff057224 */ /* 0x008fe200078e0003 */
[----:B------:R-:W-:Y:S01]  /*19690*/  @!P0 MOV R3, 0x400 ;  /* 0x0000040000038802 */ /* 0x000fe20000000f00 */
[----:B----4-:R-:W-:-:S03]  /*196a0*/  IMAD.MOV.U32 R6, RZ, RZ, R2 ;  /* 0x000000ffff067224 */ /* 0x010fc600078e0002 */
[----:B0-----:R-:W-:-:S05]  /*196b0*/  @!P0 LEA R17, R28, R3, 0x18 ;  /* 0x000000031c118211 */ /* 0x001fca00078ec0ff */
[----:B-----5:R0:W-:Y:S01]  /*196c0*/  @!P0 STS.128 [R17+0x19cd0], R4 ;  /* 0x019cd00411008388 */ /* 0x0201e20000000c00 */
[----:B------:R-:W-:Y:S06]  /*196d0*/  BAR.ARV 0x5, 0x200 ;  /* 0x0148000000007b1d */ /* 0x000fec0000002000 */
.L_x_1156:
[----:B------:R-:W-:Y:S02]  /*196e0*/  ULDC UR4, c[0x0][0xc3c] ;  /* 0x00030f0000047ab9 */ /* 0x000fe40000000800 */
[----:B------:R-:W-:-:S06]  /*196f0*/  UISETP.GE.AND UP0, UPT, UR41, UR4, UPT ;  /* 0x000000042900728c */ /* 0x000fcc000bf06270 */
[----:B------:R-:W-:-:S13]  /*19700*/  PLOP3.LUT P0, PT, PT, PT, UP0, 0x80, 0x0 ;  /* 0x000000000000781c */ /* 0x000fda0003f0f008 */
[----:B------:R-:W-:Y:S05]  /*19710*/  @!P0 BRA `(.L_x_1164) ;  /* 0xffffffac00588947 */ /* 0x000fea000383ffff */
.L_x_1082:
[----:B-1----:R-:W3:Y:S01]  /*19720*/  LDL.LU R0, [R1+0x1c] ;  /* 0x00001c0001007983 */ /* 0x002ee20000300800 */
[----:B------:R-:W-:Y:S01]  /*19730*/  BSSY B0, `(.L_x_1165) ;  /* 0x000000b000007945 */ /* 0x000fe20003800000 */
[----:B0-2---:R-:W0:Y:S01]  /*19740*/  S2R R5, SR_CgaCtaId ;  /* 0x0000000000057919 */ /* 0x005e220000008800 */
[----:B---3--:R-:W-:-:S05]  /*19750*/  VIADD R0, R0, 0x1 ;  /* 0x0000000100007836 */ /* 0x008fca0000000000 */
[----:B------:R-:W-:-:S04]  /*19760*/  LEA.HI R2, R0, R0, RZ, 0x1 ;  /* 0x0000000000027211 */ /* 0x000fc800078f08ff */
[----:B------:R-:W-:Y:S02]  /*19770*/  LOP3.LUT R3, R2, 0xfffffffe, RZ, 0xc0, !PT ;  /* 0xfffffffe02037812 */ /* 0x000fe400078ec0ff */
[----:B------:R-:W-:-:S03]  /*19780*/  MOV R2, 0x400 ;  /* 0x0000040000027802 */ /* 0x000fc60000000f00 */
[----:B------:R-:W-:Y:S01]  /*19790*/  IMAD.IADD R0, R0, 0x1, -R3 ;  /* 0x0000000100007824 */ /* 0x000fe200078e0a03 */
[----:B0-----:R-:W-:-:S04]  /*197a0*/  LEA R5, R5, R2, 0x18 ;  /* 0x0000000205057211 */ /* 0x001fc800078ec0ff */
[----:B------:R-:W-:-:S04]  /*197b0*/  SHF.L.U32 R0, R0, 0x1f, RZ ;  /* 0x0000001f00007819 */ /* 0x000fc800000006ff */
[----:B------:R-:W0:Y:S02]  /*197c0*/  SYNCS.PHASECHK.TRANS64.TRYWAIT P0, [R5+URZ+0x19c20], R0 ;  /* 0x019c2000050075a7 */ /* 0x000e24000800017f */
[----:B0-----:R-:W-:Y:S05]  /*197d0*/  @!P0 BRA `(.L_x_1166) ;  /* 0x0000001800348947 */ /* 0x001fea0003800000 */
.L_x_1225:
[----:B------:R-:W-:Y:S05]  /*197e0*/  BSYNC B0 ;  /* 0x0000000000007941 */ /* 0x000fea0003800000 */
.L_x_1165:
[----:B------:R-:W-:-:S03]  /*197f0*/  UMOV UR4, 0xffffffff ;  /* 0xffffffff00047882 */ /* 0x000fc60000000000 */
[----:B------:R-:W-:Y:S05]  /*19800*/  BRA.DIV UR4, `(.L_x_1167) ;  /* 0x0000001a043c7947 */ /* 0x000fea000b800000 */
[----:B0-----:R-:W0:Y:S02]  /*19810*/  S2R R0, SR_TID.X ;  /* 0x0000000000007919 */ /* 0x001e240000002100 */
[----:B0-----:R-:W-:-:S04]  /*19820*/  SHF.R.U32.HI R0, RZ, 0x5, R0 ;  /* 0x00000005ff007819 */ /* 0x001fc80000011600 */
[----:B------:R-:W-:-:S05]  /*19830*/  LOP3.LUT R0, R0, 0x3, RZ, 0xc0, !PT ;  /* 0x0000000300007812 */ /* 0x000fca00078ec0ff */
[----:B------:R0:W1:Y:S02]  /*19840*/  SHFL.IDX PT, R14, R0, RZ, 0x1f ;  /* 0x00001fff000e7589 */ /* 0x00006400000e0000 */
.L_x_1228:
[----:B-1----:R-:W-:Y:S01]  /*19850*/  ISETP.NE.AND P0, PT, R14, RZ, PT ;  /* 0x000000ff0e00720c */ /* 0x002fe20003f05270 */
[----:B------:R-:W-:-:S12]  /*19860*/  BSSY B0, `(.L_x_1168) ;  /* 0x000002c000007945 */ /* 0x000fd80003800000 */
[----:B------:R-:W-:Y:S05]  /*19870*/  @P0 BRA `(.L_x_1169) ;  /* 0x0000000000a80947 */ /* 0x000fea0003800000 */
[----:B------:R-:W-:-:S03]  /*19880*/  UMOV UR4, 0xffffffff ;  /* 0xffffffff00047882 */ /* 0x000fc60000000000 */
[----:B------:R-:W-:Y:S05]  /*19890*/  BRA.DIV UR4, `(.L_x_1170) ;  /* 0x0000001a044c7947 */ /* 0x000fea000b800000 */
[----:B------:R-:W-:-:S13]  /*198a0*/  ELECT P6, URZ, PT ;  /* 0x00000000003f782f */ /* 0x000fda00038c0000 */
.L_x_1231:
[----:B------:R-:W-:Y:S05]  /*198b0*/  @!P6 BRA `(.L_x_1169) ;  /* 0x000000000098e947 */ /* 0x000fea0003800000 */
[----:B------:R-:W-:-:S06]  /*198c0*/  ULOP3.LUT UR4, UR36, 0x2, URZ, 0xfc, !UPT ;  /* 0x0000000224047892 */ /* 0x000fcc000f8efc3f */
[----:B0-----:R-:W-:-:S05]  /*198d0*/  IMAD.U32 R0, RZ, RZ, UR4 ;  /* 0x00000004ff007e24 */ /* 0x001fca000f8e00ff */
[----:B------:R-:W-:-:S13]  /*198e0*/  ISETP.NE.AND P0, PT, R0, 0x3, PT ;  /* 0x000000030000780c */ /* 0x000fda0003f05270 */
[----:B------:R-:W-:Y:S05]  /*198f0*/  @!P0 BRA `(.L_x_1171) ;  /* 0x0000000000048947 */ /* 0x000fea0003800000 */
[----:B------:R-:W-:Y:S01]  /*19900*/  BPT.TRAP 0x1 ;  /* 0x000000040000795c */ /* 0x000fe20000300000 */
.L_x_1171:
[C---:B------:R-:W-:Y:S01]  /*19910*/  IMAD R3, R22.reuse, 0x8, R5 ;  /* 0x0000000816037824 */ /* 0x040fe200078e0205 */
[----:B------:R-:W-:Y:S01]  /*19920*/  SHF.L.U32 R2, R23, 0x1f, RZ ;  /* 0x0000001f17027819 */ /* 0x000fe200000006ff */
[----:B------:R-:W-:-:S03]  /*19930*/  VIADD R22, R22, 0x1 ;  /* 0x0000000116167836 */ /* 0x000fc60000000000 */
[----:B------:R-:W0:Y:S02]  /*19940*/  SYNCS.PHASECHK.TRANS64.TRYWAIT P1, [R3+URZ+0x19c40], R2 ;  /* 0x019c4002030075a7 */ /* 0x000e24000802017f */
[----:B------:R-:W-:-:S04]  /*19950*/  ISETP.NE.AND P2, PT, R22, 0x2, PT ;  /* 0x000000021600780c */ /* 0x000fc80003f45270 */
[----:B------:R-:W-:Y:S01]  /*19960*/  SEL R0, RZ, 0x1, P2 ;  /* 0x00000001ff007807 */ /* 0x000fe20001000000 */
[----:B0-----:R-:W-:Y:S08]  /*19970*/  @!P1 BRA `(.L_x_1172) ;  /* 0x0000001800349947 */ /* 0x001ff00003800000 */
.L_x_1232:
[----:B------:R-:W-:Y:S02]  /*19980*/  SEL R22, R22, RZ, P2 ;  /* 0x000000ff16167207 */ /* 0x000fe40001000000 */
[----:B------:R-:W-:Y:S01]  /*19990*/  LOP3.LUT R0, R23, R0, RZ, 0x3c, !PT ;  /* 0x0000000017007212 */ /* 0x000fe200078e3cff */
[----:B------:R-:W-:Y:S06]  /*199a0*/  @!P0 BRA `(.L_x_1173) ;  /* 0x0000000000048947 */ /* 0x000fec0003800000 */
[----:B------:R-:W-:Y:S01]  /*199b0*/  BPT.TRAP 0x1 ;  /* 0x000000040000795c */ /* 0x000fe20000300000 */
.L_x_1173:
[----:B------:R-:W-:Y:S01]  /*199c0*/  IMAD R5, R22, 0x8, R5 ;  /* 0x0000000816057824 */ /* 0x000fe200078e0205 */
[----:B------:R-:W-:-:S04]  /*199d0*/  SHF.L.U32 R0, R0, 0x1f, RZ ;  /* 0x0000001f00007819 */ /* 0x000fc800000006ff */
[----:B------:R-:W1:Y:S02]  /*199e0*/  SYNCS.PHASECHK.TRANS64.TRYWAIT P1, [R5+URZ+0x19c40], R0 ;  /* 0x019c4000050075a7 */ /* 0x000e64000802017f */
[----:B-1----:R-:W-:Y:S05]  /*199f0*/  @!P1 BRA `(.L_x_1174) ;  /* 0x0000001800289947 */ /* 0x002fea0003800000 */
.L_x_1233:
[----:B------:R-:W-:Y:S05]  /*19a00*/  @!P0 BRA `(.L_x_1175) ;  /* 0x0000000000048947 */ /* 0x000fea0003800000 */
[----:B------:R-:W-:Y:S01]  /*19a10*/  BPT.TRAP 0x1 ;  /* 0x000000040000795c */ /* 0x000fe20000300000 */
.L_x_1175:
[----:B------:R-:W2:Y:S02]  /*19a20*/  SYNCS.PHASECHK.TRANS64.TRYWAIT P1, [R3+URZ+0x19c60], R2 ;  /* 0x019c6002030075a7 */ /* 0x000ea4000802017f */
[----:B--2---:R-:W-:Y:S05]  /*19a30*/  @!P1 BRA `(.L_x_1176) ;  /* 0x00000018002c9947 */ /* 0x004fea0003800000 */
.L_x_1234:
[----:B------:R-:W-:Y:S05]  /*19a40*/  @!P0 BRA `(.L_x_1177) ;  /* 0x0000000000048947 */ /* 0x000fea0003800000 */
[----:B------:R-:W-:Y:S01]  /*19a50*/  BPT.TRAP 0x1 ;  /* 0x000000040000795c */ /* 0x000fe20000300000 */
.L_x_1177:
[----:B------:R-:W3:Y:S02]  /*19a60*/  SYNCS.PHASECHK.TRANS64.TRYWAIT P1, [R5+URZ+0x19c60], R0 ;  /* 0x019c6000050075a7 */ /* 0x000ee4000802017f */
[----:B---3--:R-:W-:Y:S05]  /*19a70*/  @!P1 BRA `(.L_x_1178) ;  /* 0x0000001800309947 */ /* 0x008fea0003800000 */
.L_x_1235:
[----:B------:R-:W-:Y:S05]  /*19a80*/  @!P0 BRA `(.L_x_1179) ;  /* 0x0000000000048947 */ /* 0x000fea0003800000 */
[----:B------:R-:W-:Y:S01]  /*19a90*/  BPT.TRAP 0x1 ;  /* 0x000000040000795c */ /* 0x000fe20000300000 */
.L_x_1179:
[----:B------:R-:W4:Y:S02]  /*19aa0*/  SYNCS.PHASECHK.TRANS64.TRYWAIT P1, [R3+URZ+0x19c80], R2 ;  /* 0x019c8002030075a7 */ /* 0x000f24000802017f */
[----:B----4-:R-:W-:Y:S05]  /*19ab0*/  @!P1 BRA `(.L_x_1180) ;  /* 0x0000001800349947 */ /* 0x010fea0003800000 */
.L_x_1236:
[----:B------:R-:W-:Y:S05]  /*19ac0*/  @!P0 BRA `(.L_x_1181) ;  /* 0x0000000000048947 */ /* 0x000fea0003800000 */
[----:B------:R-:W-:Y:S01]  /*19ad0*/  BPT.TRAP 0x1 ;  /* 0x000000040000795c */ /* 0x000fe20000300000 */
.L_x_1181:
[----:B------:R0:W0:Y:S02]  /*19ae0*/  SYNCS.PHASECHK.TRANS64.TRYWAIT P0, [R5+URZ+0x19c80], R0 ;  /* 0x019c8000050075a7 */ /* 0x000024000800017f */
[----:B0-----:R-:W-:Y:S05]  /*19af0*/  @!P0 NANOSLEEP.SYNCS 0x989680 ;  /* 0x009896800000895d */ /* 0x001fea0003900000 */
[----:B------:R-:W0:Y:S02]  /*19b00*/  @!P0 SYNCS.PHASECHK.TRANS64 P0, [R5+URZ+0x19c80], R0 ;  /* 0x019c8000050085a7 */ /* 0x000e24000800007f */
[----:B0-----:R-:W-:Y:S05]  /*19b10*/  @!P0 BRA `(.L_x_1181) ;  /* 0xfffffffc00f08947 */ /* 0x001fea000383ffff */
.L_x_1169:
[----:B------:R-:W-:Y:S05]  /*19b20*/  BSYNC B0 ;  /* 0x0000000000007941 */ /* 0x000fea0003800000 */
.L_x_1168:
[----:B------:R-:W-:Y:S05]  /*19b30*/  EXIT ;  /* 0x000000000000794d */ /* 0x000fea0003800000 */
.L_x_982:
[----:B0-----:R-:W-:-:S04]  /*19b40*/  IMAD.U32 R3, RZ, RZ, UR46 ;  /* 0x0000002eff037e24 */ /* 0x001fc8000f8e00ff */
[----:B------:R0:W1:Y:S03]  /*19b50*/  SYNCS.PHASECHK.TRANS64.TRYWAIT P1, [R3+URZ+0x19c00], R6 ;  /* 0x019c0006030075a7 */ /* 0x000066000802017f */
[----:B-1----:R-:W-:Y:S05]  /*19b60*/  @!P1 NANOSLEEP.SYNCS 0x989680 ;  /* 0x009896800000995d */ /* 0x002fea0003900000 */
[----:B------:R-:W1:Y:S02]  /*19b70*/  @!P1 SYNCS.PHASECHK.TRANS64 P1, [R3+URZ+0x19c00], R6 ;  /* 0x019c0006030095a7 */ /* 0x000e64000802007f */
[----:B-1----:R-:W-:Y:S05]  /*19b80*/  @!P1 BRA `(.L_x_982) ;  /* 0xfffffffc00ec9947 */ /* 0x002fea000383ffff */
[----:B------:R-:W-:Y:S05]  /*19b90*/  BRA `(.L_x_1182) ;  /* 0xfffffe8400c47947 */ /* 0x000fea000383ffff */
.L_x_986:
[----:B-1----:R1:W2:Y:S02]  /*19ba0*/  SYNCS.PHASECHK.TRANS64.TRYWAIT P1, [R2+URZ+0x19c30], R3 ;  /* 0x019c3003020075a7 */ /* 0x0022a4000802017f */
[----:B--2---:R-:W-:Y:S05]  /*19bb0*/  @!P1 NANOSLEEP.SYNCS 0x989680 ;  /* 0x009896800000995d */ /* 0x004fea0003900000 */
[----:B------:R-:W2:Y:S02]  /*19bc0*/  @!P1 SYNCS.PHASECHK.TRANS64 P1, [R2+URZ+0x19c30], R3 ;  /* 0x019c3003020095a7 */ /* 0x000ea4000802007f */
[----:B--2---:R-:W-:Y:S05]  /*19bd0*/  @!P1 BRA `(.L_x_986) ;  /* 0xfffffffc00f09947 */ /* 0x004fea000383ffff */
[----:B------:R-:W-:Y:S05]  /*19be0*/  BRA `(.L_x_985) ;  /* 0xfffffe8400e07947 */ /* 0x000fea000383ffff */
.L_x_1003:
[----:B-1----:R-:W-:-:S04]  /*19bf0*/  IMAD.U32 R8, RZ, RZ, UR20 ;  /* 0x00000014ff087e24 */ /* 0x002fc8000f8e00ff */
[----:B------:R1:W2:Y:S03]  /*19c00*/  SYNCS.PHASECHK.TRANS64.TRYWAIT P1, [R8+URZ+0x19c30], R7 ;  /* 0x019c3007080075a7 */ /* 0x0002a6000802017f */
[----:B--2---:R-:W-:Y:S05]  /*19c10*/  @!P1 NANOSLEEP.SYNCS 0x989680 ;  /* 0x009896800000995d */ /* 0x004fea0003900000 */
[----:B------:R-:W2:Y:S02]  /*19c20*/  @!P1 SYNCS.PHASECHK.TRANS64 P1, [R8+URZ+0x19c30], R7 ;  /* 0x019c3007080095a7 */ /* 0x000ea4000802007f */
[----:B--2---:R-:W-:Y:S05]  /*19c30*/  @!P1 BRA `(.L_x_1003) ;  /* 0xfffffffc00ec9947 */ /* 0x004fea000383ffff */
[----:B------:R-:W-:Y:S05]  /*19c40*/  BRA `(.L_x_1002) ;  /* 0xfffffec000c47947 */ /* 0x000fea000383ffff */
.L_x_1007:
[----:B-1----:R-:W-:-:S04]  /*19c50*/  IMAD.U32 R8, RZ, RZ, UR10 ;  /* 0x0000000aff087e24 */ /* 0x002fc8000f8e00ff */
[----:B------:R1:W2:Y:S03]  /*19c60*/  SYNCS.PHASECHK.TRANS64.TRYWAIT P1, [R8+URZ+0x19c50], R7 ;  /* 0x019c5007080075a7 */ /* 0x0002a6000802017f */
[----:B--2---:R-:W-:Y:S05]  /*19c70*/  @!P1 NANOSLEEP.SYNCS 0x989680 ;  /* 0x009896800000995d */ /* 0x004fea0003900000 */
[----:B------:R-:W2:Y:S02]  /*19c80*/  @!P1 SYNCS.PHASECHK.TRANS64 P1, [R8+URZ+0x19c50], R7 ;  /* 0x019c5007080095a7 */ /* 0x000ea4000802007f */
[----:B--2---:R-:W-:Y:S05]  /*19c90*/  @!P1 BRA `(.L_x_1007) ;  /* 0xfffffffc00ec9947 */ /* 0x004fea000383ffff */
[----:B------:R-:W-:Y:S05]  /*19ca0*/  BRA `(.L_x_1006) ;  /* 0xfffffec400147947 */ /* 0x000fea000383ffff */
.L_x_1026:
[----:B-1----:R-:W-:-:S04]  /*19cb0*/  IMAD.U32 R8, RZ, RZ, UR6 ;  /* 0x00000006ff087e24 */ /* 0x002fc8000f8e00ff */
[----:B------:R1:W2:Y:S03]  /*19cc0*/  SYNCS.PHASECHK.TRANS64.TRYWAIT P1, [R8+URZ+0x19c30], R7 ;  /* 0x019c3007080075a7 */ /* 0x0002a6000802017f */
[----:B--2---:R-:W-:Y:S05]  /*19cd0*/  @!P1 NANOSLEEP.SYNCS 0x989680 ;  /* 0x009896800000995d */ /* 0x004fea0003900000 */
[----:B------:R-:W2:Y:S02]  /*19ce0*/  @!P1 SYNCS.PHASECHK.TRANS64 P1, [R8+URZ+0x19c30], R7 ;  /* 0x019c3007080095a7 */ /* 0x000ea4000802007f */
[----:B--2---:R-:W-:Y:S05]  /*19cf0*/  @!P1 BRA `(.L_x_1026) ;  /* 0xfffffffc00ec9947 */ /* 0x004fea000383ffff */
[----:B------:R-:W-:Y:S05]  /*19d00*/  BRA `(.L_x_1025) ;  /* 0xfffffef800fc7947 */ /* 0x000fea000383ffff */
.L_x_1030:
[----:B-1----:R-:W-:-:S04]  /*19d10*/  IMAD.U32 R8, RZ, RZ, UR11 ;  /* 0x0000000bff087e24 */ /* 0x002fc8000f8e00ff */
[----:B------:R1:W2:Y:S03]  /*19d20*/  SYNCS.PHASECHK.TRANS64.TRYWAIT P1, [R8+URZ+0x19c50], R7 ;  /* 0x019c5007080075a7 */ /* 0x0002a6000802017f */
[----:B--2---:R-:W-:Y:S05]  /*19d30*/  @!P1 NANOSLEEP.SYNCS 0x989680 ;  /* 0x009896800000995d */ /* 0x004fea0003900000 */
[----:B------:R-:W2:Y:S02]  /*19d40*/  @!P1 SYNCS.PHASECHK.TRANS64 P1, [R8+URZ+0x19c50], R7 ;  /* 0x019c5007080095a7 */ /* 0x000ea4000802007f */
[----:B--2---:R-:W-:Y:S05]  /*19d50*/  @!P1 BRA `(.L_x_1030) ;  /* 0xfffffffc00ec9947 */ /* 0x004fea000383ffff */
[----:B------:R-:W-:Y:S05]  /*19d60*/  BRA `(.L_x_1029) ;  /* 0xfffffefc004c7947 */ /* 0x000fea000383ffff */
.L_x_1038:
[----:B-1----:R-:W-:-:S04]  /*19d70*/  IMAD.U32 R8, RZ, RZ, UR6 ;  /* 0x00000006ff087e24 */ /* 0x002fc8000f8e00ff */
[----:B------:R1:W2:Y:S03]  /*19d80*/  SYNCS.PHASECHK.TRANS64.TRYWAIT P1, [R8+URZ+0x19c30], R7 ;  /* 0x019c3007080075a7 */ /* 0x0002a6000802017f */
[----:B--2---:R-:W-:Y:S05]  /*19d90*/  @!P1 NANOSLEEP.SYNCS 0x989680 ;  /* 0x009896800000995d */ /* 0x004fea0003900000 */
[----:B------:R-:W2:Y:S02]  /*19da0*/  @!P1 SYNCS.PHASECHK.TRANS64 P1, [R8+URZ+0x19c30], R7 ;  /* 0x019c3007080095a7 */ /* 0x000ea4000802007f */
[----:B--2---:R-:W-:Y:S05]  /*19db0*/  @!P1 BRA `(.L_x_1038) ;  /* 0xfffffffc00ec9947 */ /* 0x004fea000383ffff */
[----:B------:R-:W-:Y:S05]  /*19dc0*/  BRA `(.L_x_1037) ;  /* 0xffffff1c00d87947 */ /* 0x000fea000383ffff */
.L_x_1042:
[----:B-1----:R-:W-:-:S04]  /*19dd0*/  IMAD.U32 R8, RZ, RZ, UR11 ;  /* 0x0000000bff087e24 */ /* 0x002fc8000f8e00ff */
[----:B------:R1:W2:Y:S03]  /*19de0*/  SYNCS.PHASECHK.TRANS64.TRYWAIT P1, [R8+URZ+0x19c50], R7 ;  /* 0x019c5007080075a7 */ /* 0x0002a6000802017f */
[----:B--2---:R-:W-:Y:S05]  /*19df0*/  @!P1 NANOSLEEP.SYNCS 0x989680 ;  /* 0x009896800000995d */ /* 0x004fea0003900000 */
[----:B------:R-:W2:Y:S02]  /*19e00*/  @!P1 SYNCS.PHASECHK.TRANS64 P1, [R8+URZ+0x19c50], R7 ;  /* 0x019c5007080095a7 */ /* 0x000ea4000802007f */
[----:B--2---:R-:W-:Y:S05]  /*19e10*/  @!P1 BRA `(.L_x_1042) ;  /* 0xfffffffc00ec9947 */ /* 0x004fea000383ffff */
[----:B------:R-:W-:Y:S05]  /*19e20*/  BRA `(.L_x_1041) ;  /* 0xffffff2000287947 */ /* 0x000fea000383ffff */
.L_x_1057:
[----:B-1----:R-:W-:-:S04]  /*19e30*/  IMAD.U32 R5, RZ, RZ, UR14 ;  /* 0x0000000eff057e24 */ /* 0x002fc8000f8e00ff */
[----:B------:R1:W2:Y:S03]  /*19e40*/  SYNCS.PHASECHK.TRANS64.TRYWAIT P1, [R5+URZ+0x19c50], R0 ;  /* 0x019c5000050075a7 */ /* 0x0002a6000802017f */
[----:B--2---:R-:W-:Y:S05]  /*19e50*/  @!P1 NANOSLEEP.SYNCS 0x989680 ;  /* 0x009896800000995d */ /* 0x004fea0003900000 */
[----:B------:R-:W2:Y:S02]  /*19e60*/  @!P1 SYNCS.PHASECHK.TRANS64 P1, [R5+URZ+0x19c50], R0 ;  /* 0x019c5000050095a7 */ /* 0x000ea4000802007f */
[----:B--2---:R-:W-:Y:S05]  /*19e70*/  @!P1 BRA `(.L_x_1057) ;  /* 0xfffffffc00ec9947 */ /* 0x004fea000383ffff */
[----:B------:R-:W-:Y:S05]  /*19e80*/  BRA `(.L_x_1056) ;  /* 0xffffff54004c7947 */ /* 0x000fea000383ffff */
.L_x_1104:
        /* <DEDUP_REMOVED lines=10> */
.L_x_1183:
[----:B------:R-:W-:Y:S05]  /*19f30*/  BRA `(.L_x_1184) ;  /* 0xffffffbc00207947 */ /* 0x000fea000383ffff */
.L_x_1107:
[----:B0-----:R0:W1:Y:S02]  /*19f40*/  SYNCS.PHASECHK.TRANS64.TRYWAIT P0, [R5+URZ+0x19c80], R21 ;  /* 0x019c8015050075a7 */ /* 0x001064000800017f */
[----:B-1----:R-:W-:Y:S05]  /*19f50*/  @!P0 NANOSLEEP.SYNCS 0x989680 ;  /* 0x009896800000895d */ /* 0x002fea0003900000 */
[----:B------:R-:W1:Y:S02]  /*19f60*/  @!P0 SYNCS.PHASECHK.TRANS64 P0, [R5+URZ+0x19c80], R21 ;  /* 0x019c8015050085a7 */ /* 0x000e64000800007f */
[----:B-1----:R-:W-:Y:S05]  /*19f70*/  @!P0 BRA `(.L_x_1107) ;  /* 0xfffffffc00f08947 */ /* 0x002fea000383ffff */
[----:B------:R-:W-:Y:S05]  /*19f80*/  BRA `(.L_x_1185) ;  /* 0xffffffbc00307947 */ /* 0x000fea000383ffff */
.L_x_1108:
        /* <DEDUP_REMOVED lines=8> */
.L_x_1187:
[----:B------:R-:W-:Y:S05]  /*1a010*/  BSYNC B0 ;  /* 0x0000000000007941 */ /* 0x000fea0003800000 */
.L_x_1186:
        /* <DEDUP_REMOVED lines=9> */
.L_x_1188:
[----:B------:R-:W0:Y:S01]  /*1a0b0*/  LDC R11, c[0x0][0x2f4] ;  /* 0x0000bd00ff0b7b82 */ /* 0x000e220000000800 */
[C---:B------:R-:W-:Y:S01]  /*1a0c0*/  LOP3.LUT R12, R26.reuse, 0x20, RZ, 0xfc, !PT ;  /* 0x000000201a0c7812 */ /* 0x040fe200078efcff */
[----:B------:R-:W-:Y:S01]  /*1a0d0*/  IMAD.MOV.U32 R13, RZ, RZ, R9 ;  /* 0x000000ffff0d7224 */ /* 0x000fe200078e0009 */
[----:B------:R-:W-:Y:S01]  /*1a0e0*/  LOP3.LUT R15, R26, 0x40, RZ, 0xfc, !PT ;  /* 0x000000401a0f7812 */ /* 0x000fe200078efcff */
[----:B------:R-:W-:-:S05]  /*1a0f0*/  IMAD.MOV.U32 R2, RZ, RZ, R14 ;  /* 0x000000ffff027224 */ /* 0x000fca00078e000e */
[----:B------:R-:W-:-:S05]  /*1a100*/  IADD3 R2, P1, R26, R2, RZ ;  /* 0x000000021a027210 */ /* 0x000fca0007f3e0ff */
[----:B------:R-:W-:Y:S01]  /*1a110*/  IMAD.X R3, RZ, RZ, R3, P1 ;  /* 0x000000ffff037224 */ /* 0x000fe200008e0603 */
[-C--:B0-----:R-:W-:Y:S02]  /*1a120*/  ISETP.GE.AND P3, PT, R26, R11.reuse, PT ;  /* 0x0000000b1a00720c */ /* 0x081fe40003f66270 */
[----:B------:R-:W-:Y:S01]  /*1a130*/  ISETP.GE.AND P2, PT, R12, R11, PT ;  /* 0x0000000b0c00720c */ /* 0x000fe20003f46270 */
[----:B------:R-:W-:Y:S01]  /*1a140*/  IMAD.MOV.U32 R12, RZ, RZ, 0x1 ;  /* 0x00000001ff0c7424 */ /* 0x000fe200078e00ff */
[----:B------:R-:W-:-:S13]  /*1a150*/  ISETP.LT.OR P1, PT, R7, 0x1, P3 ;  /* 0x000000010700780c */ /* 0x000fda0001f21670 */
        /* <DEDUP_REMOVED lines=13> */
.L_x_1189:
        /* <DEDUP_REMOVED lines=10> */
.L_x_1190:
[----:B------:R-:W-:Y:S01]  /*1a2d0*/  IMAD.MOV.U32 R2, RZ, RZ, R14 ;  /* 0x000000ffff027224 */ /* 0x000fe200078e000e */
[----:B------:R-:W-:Y:S06]  /*1a2e0*/  BRA `(.L_x_1191) ;  /* 0xffffffbc00107947 */ /* 0x000fec000383ffff */
.L_x_1113:
[----:B---3--:R3:W4:Y:S02]  /*1a2f0*/  SYNCS.PHASECHK.TRANS64.TRYWAIT P1, [R5+URZ+0x19c40], R21 ;  /* 0x019c4015050075a7 */ /* 0x008724000802017f */
[----:B----4-:R-:W-:Y:S05]  /*1a300*/  @!P1 NANOSLEEP.SYNCS 0x989680 ;  /* 0x009896800000995d */ /* 0x010fea0003900000 */
[----:B------:R-:W4:Y:S02]  /*1a310*/  @!P1 SYNCS.PHASECHK.TRANS64 P1, [R5+URZ+0x19c40], R21 ;  /* 0x019c4015050095a7 */ /* 0x000f24000802007f */
[----:B----4-:R-:W-:Y:S05]  /*1a320*/  @!P1 BRA `(.L_x_1113) ;  /* 0xfffffffc00f09947 */ /* 0x010fea000383ffff */
[----:B------:R-:W-:Y:S05]  /*1a330*/  BRA `(.L_x_1192) ;  /* 0xffffffbc00747947 */ /* 0x000fea000383ffff */
.L_x_1114:
        /* <DEDUP_REMOVED lines=8> */
.L_x_1194:
[----:B------:R-:W-:Y:S05]  /*1a3c0*/  BSYNC B0 ;  /* 0x0000000000007941 */ /* 0x000fea0003800000 */
.L_x_1193:
        /* <DEDUP_REMOVED lines=8> */
.L_x_1195:
[----:B------:R-:W-:Y:S02]  /*1a450*/  IMAD.MOV.U32 R13, RZ, RZ, R6 ;  /* 0x000000ffff0d7224 */ /* 0x000fe400078e0006 */
[----:B------:R-:W-:Y:S02]  /*1a460*/  IMAD.MOV.U32 R12, RZ, RZ, 0x1 ;  /* 0x00000001ff0c7424 */ /* 0x000fe400078e00ff */
[----:B------:R-:W-:-:S07]  /*1a470*/  IMAD.MOV.U32 R3, RZ, RZ, R14 ;  /* 0x000000ffff037224 */ /* 0x000fce00078e000e */
[----:B------:R-:W-:Y:S05]  /*1a480*/  WARPSYNC.COLLECTIVE R15, `(.L_x_1196) ;  /* 0x000000000f087348 */ /* 0x000fea0003c00000 */
[----:B------:R0:W1:Y:S02]  /*1a490*/  SHFL.IDX P6, R14, R13, R12, R11 ;  /* 0x0000000c0d0e7389 */ /* 0x00006400000c000b */
[----:B01----:R-:W-:Y:S01]  /*1a4a0*/  ENDCOLLECTIVE ;  /* 0x000000000000791b */ /* 0x003fe20003800000 */
.L_x_1196:
        /* <DEDUP_REMOVED lines=10> */
.L_x_1197:
        /* <DEDUP_REMOVED lines=8> */
.L_x_1119:
[----:B------:R-:W-:Y:S02]  /*1a5d0*/  IMAD.MOV.U32 R13, RZ, RZ, R4 ;  /* 0x000000ffff0d7224 */ /* 0x000fe400078e0004 */
[----:B------:R-:W-:Y:S02]  /*1a5e0*/  IMAD.MOV.U32 R12, RZ, RZ, RZ ;  /* 0x000000ffff0c7224 */ /* 0x000fe400078e00ff */
[----:B------:R-:W-:Y:S02]  /*1a5f0*/  IMAD.MOV.U32 R11, RZ, RZ, 0x1e1f ;  /* 0x00001e1fff0b7424 */ /* 0x000fe400078e00ff */
[----:B------:R-:W-:Y:S02]  /*1a600*/  IMAD.MOV.U32 R15, RZ, RZ, -0x1 ;  /* 0xffffffffff0f7424 */ /* 0x000fe400078e00ff */
[----:B------:R-:W-:Y:S02]  /*1a610*/  IMAD R5, R9, UR42, RZ ;  /* 0x0000002a09057c24 */ /* 0x000fe4000f8e02ff */
[----:B------:R-:W-:-:S07]  /*1a620*/  IMAD.IADD R18, R20, 0x1, R18 ;  /* 0x0000000114127824 */ /* 0x000fce00078e0212 */
[----:B-----5:R-:W-:Y:S05]  /*1a630*/  WARPSYNC.COLLECTIVE R15, `(.L_x_1199) ;  /* 0x000000000f087348 */ /* 0x020fea0003c00000 */
[----:B------:R0:W1:Y:S02]  /*1a640*/  SHFL.IDX P6, R14, R13, R12, R11 ;  /* 0x0000000c0d0e7389 */ /* 0x00006400000c000b */
[----:B01---5:R-:W-:Y:S01]  /*1a650*/  ENDCOLLECTIVE ;  /* 0x000000000000791b */ /* 0x023fe20003800000 */
.L_x_1199:
[----:B------:R-:W-:Y:S01]  /*1a660*/  ISETP.GE.AND P1, PT, R18, R5, PT ;  /* 0x000000051200720c */ /* 0x000fe20003f26270 */
[----:B------:R-:W-:Y:S02]  /*1a670*/  IMAD.MOV.U32 R13, RZ, RZ, R0 ;  /* 0x000000ffff0d7224 */ /* 0x000fe400078e0000 */
[----:B------:R-:W-:-:S10]  /*1a680*/  IMAD.MOV.U32 R2, RZ, RZ, R14 ;  /* 0x000000ffff027224 */ /* 0x000fd400078e000e */
[----:B------:R-:W-:Y:S05]  /*1a690*/  WARPSYNC.COLLECTIVE R15, `(.L_x_1200) ;  /* 0x000000000f087348 */ /* 0x000fea0003c00000 */
[----:B------:R0:W1:Y:S02]  /*1a6a0*/  SHFL.IDX P6, R14, R13, R12, R11 ;  /* 0x0000000c0d0e7389 */ /* 0x00006400000c000b */
[----:B01----:R-:W-:Y:S01]  /*1a6b0*/  ENDCOLLECTIVE ;  /* 0x000000000000791b */ /* 0x003fe20003800000 */
.L_x_1200:
[----:B------:R-:W-:Y:S02]  /*1a6c0*/  IMAD.MOV.U32 R13, RZ, RZ, R4 ;  /* 0x000000ffff0d7224 */ /* 0x000fe400078e0004 */
[----:B------:R-:W-:Y:S02]  /*1a6d0*/  IMAD.MOV.U32 R12, RZ, RZ, 0x1 ;  /* 0x00000001ff0c7424 */ /* 0x000fe400078e00ff */
[----:B------:R-:W-:-:S07]  /*1a6e0*/  IMAD.MOV.U32 R3, RZ, RZ, R14 ;  /* 0x000000ffff037224 */ /* 0x000fce00078e000e */
[----:B------:R-:W-:Y:S05]  /*1a6f0*/  WARPSYNC.COLLECTIVE R15, `(.L_x_1201) ;  /* 0x000000000f087348 */ /* 0x000fea0003c00000 */
[----:B------:R0:W1:Y:S02]  /*1a700*/  SHFL.IDX P6, R14, R13, R12, R11 ;  /* 0x0000000c0d0e7389 */ /* 0x00006400000c000b */
[----:B01----:R-:W-:Y:S01]  /*1a710*/  ENDCOLLECTIVE ;  /* 0x000000000000791b */ /* 0x003fe20003800000 */
.L_x_1201:
        /* <DEDUP_REMOVED lines=10> */
.L_x_1202:
        /* <DEDUP_REMOVED lines=12> */
.L_x_1203:
        /* <DEDUP_REMOVED lines=8> */
.L_x_1204:
[----:B------:R-:W-:-:S04]  /*1a900*/  @!P1 IMAD.X R2, RZ, RZ, R4, P4 ;  /* 0x000000ffff029224 */ /* 0x000fc800020e0604 */
[----:B------:R-:W-:Y:S02]  /*1a910*/  @!P1 IMAD.MOV.U32 R3, RZ, RZ, R2 ;  /* 0x000000ffff039224 */ /* 0x000fe400078e0002 */
        /* <DEDUP_REMOVED lines=9> */
.L_x_1124:
[----:B-1----:R1:W2:Y:S02]  /*1a9b0*/  SYNCS.PHASECHK.TRANS64.TRYWAIT P0, [R17+URZ+0x19c20], R0 ;  /* 0x019c2000110075a7 */ /* 0x0022a4000800017f */
[----:B--2---:R-:W-:Y:S05]  /*1a9c0*/  @!P0 NANOSLEEP.SYNCS 0x989680 ;  /* 0x009896800000895d */ /* 0x004fea0003900000 */
[----:B------:R-:W2:Y:S02]  /*1a9d0*/  @!P0 SYNCS.PHASECHK.TRANS64 P0, [R17+URZ+0x19c20], R0 ;  /* 0x019c2000110085a7 */ /* 0x000ea4000800007f */
[----:B--2---:R-:W-:Y:S05]  /*1a9e0*/  @!P0 BRA `(.L_x_1124) ;  /* 0xfffffffc00f08947 */ /* 0x004fea000383ffff */
[----:B------:R-:W-:Y:S05]  /*1a9f0*/  BRA `(.L_x_1206) ;  /* 0xffffffc400747947 */ /* 0x000fea000383ffff */
.L_x_1128:
[----:B0-----:R0:W1:Y:S02]  /*1aa00*/  SYNCS.PHASECHK.TRANS64.TRYWAIT P0, [R4+URZ+0x19c80], R10 ;  /* 0x019c800a040075a7 */ /* 0x001064000800017f */
[----:B-1----:R-:W-:Y:S05]  /*1aa10*/  @!P0 NANOSLEEP.SYNCS 0x989680 ;  /* 0x009896800000895d */ /* 0x002fea0003900000 */
[----:B------:R-:W1:Y:S02]  /*1aa20*/  @!P0 SYNCS.PHASECHK.TRANS64 P0, [R4+URZ+0x19c80], R10 ;  /* 0x019c800a040085a7 */ /* 0x000e64000800007f */
[----:B-1----:R-:W-:Y:S05]  /*1aa30*/  @!P0 BRA `(.L_x_1128) ;  /* 0xfffffffc00f08947 */ /* 0x002fea000383ffff */
[----:B------:R-:W-:Y:S05]  /*1aa40*/  BRA `(.L_x_1207) ;  /* 0xffffffc800307947 */ /* 0x000fea000383ffff */
.L_x_1129:
        /* <DEDUP_REMOVED lines=8> */
.L_x_1209:
[----:B------:R-:W-:Y:S05]  /*1aad0*/  BSYNC B0 ;  /* 0x0000000000007941 */ /* 0x000fea0003800000 */
.L_x_1208:
        /* <DEDUP_REMOVED lines=9> */
.L_x_1210:
[----:B------:R-:W-:Y:S02]  /*1ab70*/  IMAD.MOV.U32 R13, RZ, RZ, R21 ;  /* 0x000000ffff0d7224 */ /* 0x000fe400078e0015 */
[----:B------:R-:W-:Y:S02]  /*1ab80*/  IMAD.MOV.U32 R12, RZ, RZ, 0x1 ;  /* 0x00000001ff0c7424 */ /* 0x000fe400078e00ff */
[----:B------:R-:W-:-:S07]  /*1ab90*/  IMAD.MOV.U32 R2, RZ, RZ, R14 ;  /* 0x000000ffff027224 */ /* 0x000fce00078e000e */
[----:B------:R-:W-:Y:S05]  /*1aba0*/  WARPSYNC.COLLECTIVE R15, `(.L_x_1211) ;  /* 0x000000000f087348 */ /* 0x000fea0003c00000 */
[----:B------:R0:W1:Y:S02]  /*1abb0*/  SHFL.IDX P6, R14, R13, R12, R11 ;  /* 0x0000000c0d0e7389 */ /* 0x00006400000c000b */
[----:B01----:R-:W-:Y:S01]  /*1abc0*/  ENDCOLLECTIVE ;  /* 0x000000000000791b */ /* 0x003fe20003800000 */
.L_x_1211:
        /* <DEDUP_REMOVED lines=13> */
.L_x_1212:
[----:B------:R-:W-:Y:S01]  /*1aca0*/  IMAD.MOV.U32 R2, RZ, RZ, R14 ;  /* 0x000000ffff027224 */ /* 0x000fe200078e000e */
[----:B------:R-:W-:Y:S06]  /*1acb0*/  BRA `(.L_x_1213) ;  /* 0xffffffc800247947 */ /* 0x000fec000383ffff */
.L_x_1134:
[----:B---3--:R3:W4:Y:S02]  /*1acc0*/  SYNCS.PHASECHK.TRANS64.TRYWAIT P0, [R4+URZ+0x19c40], R10 ;  /* 0x019c400a040075a7 */ /* 0x008724000800017f */
[----:B----4-:R-:W-:Y:S05]  /*1acd0*/  @!P0 NANOSLEEP.SYNCS 0x989680 ;  /* 0x009896800000895d */ /* 0x010fea0003900000 */
[----:B------:R-:W4:Y:S02]  /*1ace0*/  @!P0 SYNCS.PHASECHK.TRANS64 P0, [R4+URZ+0x19c40], R10 ;  /* 0x019c400a040085a7 */ /* 0x000f24000800007f */
[----:B----4-:R-:W-:Y:S05]  /*1acf0*/  @!P0 BRA `(.L_x_1134) ;  /* 0xfffffffc00f08947 */ /* 0x010fea000383ffff */
[----:B------:R-:W-:Y:S05]  /*1ad00*/  BRA `(.L_x_1214) ;  /* 0xffffffc8007c7947 */ /* 0x000fea000383ffff */
.L_x_1135:
        /* <DEDUP_REMOVED lines=8> */
.L_x_1216:
[----:B------:R-:W-:Y:S05]  /*1ad90*/  BSYNC B0 ;  /* 0x0000000000007941 */ /* 0x000fea0003800000 */
.L_x_1215:
        /* <DEDUP_REMOVED lines=8> */
.L_x_1217:
[----:B------:R-:W-:Y:S02]  /*1ae20*/  IMAD.MOV.U32 R13, RZ, RZ, R8 ;  /* 0x000000ffff0d7224 */ /* 0x000fe400078e0008 */
[----:B------:R-:W-:Y:S02]  /*1ae30*/  IMAD.MOV.U32 R12, RZ, RZ, 0x1 ;  /* 0x00000001ff0c7424 */ /* 0x000fe400078e00ff */
[----:B------:R-:W-:-:S07]  /*1ae40*/  IMAD.MOV.U32 R2, RZ, RZ, R14 ;  /* 0x000000ffff027224 */ /* 0x000fce00078e000e */
[----:B------:R-:W-:Y:S05]  /*1ae50*/  WARPSYNC.COLLECTIVE R15, `(.L_x_1218) ;  /* 0x000000000f087348 */ /* 0x000fea0003c00000 */
[----:B------:R0:W1:Y:S02]  /*1ae60*/  SHFL.IDX P6, R14, R13, R12, R11 ;  /* 0x0000000c0d0e7389 */ /* 0x00006400000c000b */
[----:B01----:R-:W-:Y:S01]  /*1ae70*/  ENDCOLLECTIVE ;  /* 0x000000000000791b */ /* 0x003fe20003800000 */
.L_x_1218:
        /* <DEDUP_REMOVED lines=13> */
.L_x_1219:
[----:B------:R-:W-:Y:S01]  /*1af50*/  IMAD.MOV.U32 R2, RZ, RZ, R14 ;  /* 0x000000ffff027224 */ /* 0x000fe200078e000e */
[----:B------:R-:W-:Y:S06]  /*1af60*/  BRA `(.L_x_1220) ;  /* 0xffffffc8006c7947 */ /* 0x000fec000383ffff */
.L_x_1140:
[----:B------:R0:W0:Y:S02]  /*1af70*/  SYNCS.PHASECHK.TRANS64.TRYWAIT P2, [R2+URZ+0x19c70], R3 ;  /* 0x019c7003020075a7 */ /* 0x000024000804017f */
[----:B0-----:R-:W-:Y:S05]  /*1af80*/  @!P2 NANOSLEEP.SYNCS 0x989680 ;  /* 0x009896800000a95d */ /* 0x001fea0003900000 */
[----:B------:R-:W0:Y:S02]  /*1af90*/  @!P2 SYNCS.PHASECHK.TRANS64 P2, [R2+URZ+0x19c70], R3 ;  /* 0x019c70030200a5a7 */ /* 0x000e24000804007f */
[----:B0-----:R-:W-:Y:S05]  /*1afa0*/  @!P2 BRA `(.L_x_1140) ;  /* 0xfffffffc00f0a947 */ /* 0x001fea000383ffff */
[----:B------:R-:W-:Y:S05]  /*1afb0*/  BRA `(.L_x_1221) ;  /* 0xffffffc800d87947 */ /* 0x000fea000383ffff */
.L_x_1142:
[----:B0-----:R0:W2:Y:S02]  /*1afc0*/  SYNCS.PHASECHK.TRANS64.TRYWAIT P2, [R2+URZ+0x19c60], R4 ;  /* 0x019c6004020075a7 */ /* 0x0010a4000804017f */
[----:B--2---:R-:W-:Y:S05]  /*1afd0*/  @!P2 NANOSLEEP.SYNCS 0x989680 ;  /* 0x009896800000a95d */ /* 0x004fea0003900000 */
[----:B------:R-:W2:Y:S02]  /*1afe0*/  @!P2 SYNCS.PHASECHK.TRANS64 P2, [R2+URZ+0x19c60], R4 ;  /* 0x019c60040200a5a7 */ /* 0x000ea4000804007f */
[----:B--2---:R-:W-:Y:S05]  /*1aff0*/  @!P2 BRA `(.L_x_1142) ;  /* 0xfffffffc00f0a947 */ /* 0x004fea000383ffff */
[----:B------:R-:W-:Y:S05]  /*1b000*/  BRA `(.L_x_1222) ;  /* 0xffffffc800e87947 */ /* 0x000fea000383ffff */
.L_x_1150:
[----:B-1----:R1:W2:Y:S02]  /*1b010*/  SYNCS.PHASECHK.TRANS64.TRYWAIT P1, [R3+URZ+0x19c70], R0 ;  /* 0x019c7000030075a7 */ /* 0x0022a4000802017f */
[----:B--2---:R-:W-:Y:S05]  /*1b020*/  @!P1 NANOSLEEP.SYNCS 0x989680 ;  /* 0x009896800000995d */ /* 0x004fea0003900000 */
[----:B------:R-:W2:Y:S02]  /*1b030*/  @!P1 SYNCS.PHASECHK.TRANS64 P1, [R3+URZ+0x19c70], R0 ;  /* 0x019c7000030095a7 */ /* 0x000ea4000802007f */
[----:B--2---:R-:W-:Y:S05]  /*1b040*/  @!P1 BRA `(.L_x_1150) ;  /* 0xfffffffc00f09947 */ /* 0x004fea000383ffff */
[----:B------:R-:W-:Y:S05]  /*1b050*/  BRA `(.L_x_1223) ;  /* 0xffffffd0004c7947 */ /* 0x000fea000383ffff */
.L_x_1152:
[----:B-1----:R1:W2:Y:S02]  /*1b060*/  SYNCS.PHASECHK.TRANS64.TRYWAIT P1, [R3+URZ+0x19c60], R0 ;  /* 0x019c6000030075a7 */ /* 0x0022a4000802017f */
[----:B--2---:R-:W-:Y:S05]  /*1b070*/  @!P1 NANOSLEEP.SYNCS 0x989680 ;  /* 0x009896800000995d */ /* 0x004fea0003900000 */
[----:B------:R-:W2:Y:S02]  /*1b080*/  @!P1 SYNCS.PHASECHK.TRANS64 P1, [R3+URZ+0x19c60], R0 ;  /* 0x019c6000030095a7 */ /* 0x000ea4000802007f */
[----:B--2---:R-:W-:Y:S05]  /*1b090*/  @!P1 BRA `(.L_x_1152) ;  /* 0xfffffffc00f09947 */ /* 0x004fea000383ffff */
[----:B------:R-:W-:Y:S05]  /*1b0a0*/  BRA `(.L_x_1224) ;  /* 0xffffffd000587947 */ /* 0x000fea000383ffff */
.L_x_1166:
[----:B0-----:R0:W1:Y:S02]  /*1b0b0*/  SYNCS.PHASECHK.TRANS64.TRYWAIT P0, [R5+URZ+0x19c20], R0 ;  /* 0x019c2000050075a7 */ /* 0x001064000800017f */
[----:B-1----:R-:W-:Y:S05]  /*1b0c0*/  @!P0 NANOSLEEP.SYNCS 0x989680 ;  /* 0x009896800000895d */ /* 0x002fea0003900000 */
[----:B------:R-:W1:Y:S02]  /*1b0d0*/  @!P0 SYNCS.PHASECHK.TRANS64 P0, [R5+URZ+0x19c20], R0 ;  /* 0x019c2000050085a7 */ /* 0x000e64000800007f */
[----:B-1----:R-:W-:Y:S05]  /*1b0e0*/  @!P0 BRA `(.L_x_1166) ;  /* 0xfffffffc00f08947 */ /* 0x002fea000383ffff */
[----:B------:R-:W-:Y:S05]  /*1b0f0*/  BRA `(.L_x_1225) ;  /* 0xffffffe400b87947 */ /* 0x000fea000383ffff */
.L_x_1167:
        /* <DEDUP_REMOVED lines=11> */
.L_x_1227:
[----:B------:R-:W-:Y:S05]  /*1b1b0*/  BSYNC B0 ;  /* 0x0000000000007941 */ /* 0x000fea0003800000 */
.L_x_1226:
[----:B------:R-:W-:Y:S05]  /*1b1c0*/  BRA `(.L_x_1228) ;  /* 0xffffffe400a07947 */ /* 0x000fea000383ffff */
.L_x_1170:
[----:B------:R-:W-:Y:S01]  /*1b1d0*/  BSSY B1, `(.L_x_1229) ;  /* 0x0000006000017945 */ /* 0x000fe20003800000 */
[----:B------:R-:W-:-:S07]  /*1b1e0*/  IMAD.MOV.U32 R15, RZ, RZ, -0x1 ;  /* 0xffffffffff0f7424 */ /* 0x000fce00078e00ff */
[----:B0-----:R-:W-:Y:S05]  /*1b1f0*/  WARPSYNC.COLLECTIVE R15, `(.L_x_1230) ;  /* 0x000000000f0c7348 */ /* 0x001fea0003c00000 */
[----:B------:R-:W-:Y:S02]  /*1b200*/  ELECT P6, UR62, PT ;  /* 0x00000000003e782f */ /* 0x000fe400038c0000 */
[----:B------:R-:W-:Y:S01]  /*1b210*/  MOV R14, UR62 ;  /* 0x0000003e000e7c02 */ /* 0x000fe20008000f00 */
[----:B0-----:R-:W-:Y:S10]  /*1b220*/  ENDCOLLECTIVE ;  /* 0x000000000000791b */ /* 0x001ff40003800000 */
.L_x_1230:
[----:B------:R-:W-:Y:S05]  /*1b230*/  BSYNC B1 ;  /* 0x0000000000017941 */ /* 0x000fea0003800000 */
.L_x_1229:
[----:B------:R-:W-:Y:S05]  /*1b240*/  BRA `(.L_x_1231) ;  /* 0xffffffe400987947 */ /* 0x000fea000383ffff */
.L_x_1172:
[----:B0-----:R0:W1:Y:S02]  /*1b250*/  SYNCS.PHASECHK.TRANS64.TRYWAIT P1, [R3+URZ+0x19c40], R2 ;  /* 0x019c4002030075a7 */ /* 0x001064000802017f */
[----:B-1----:R-:W-:Y:S05]  /*1b260*/  @!P1 NANOSLEEP.SYNCS 0x989680 ;  /* 0x009896800000995d */ /* 0x002fea0003900000 */
[----:B------:R-:W1:Y:S02]  /*1b270*/  @!P1 SYNCS.PHASECHK.TRANS64 P1, [R3+URZ+0x19c40], R2 ;  /* 0x019c4002030095a7 */ /* 0x000e64000802007f */
[----:B-1----:R-:W-:Y:S05]  /*1b280*/  @!P1 BRA `(.L_x_1172) ;  /* 0xfffffffc00f09947 */ /* 0x002fea000383ffff */
[----:B------:R-:W-:Y:S05]  /*1b290*/  BRA `(.L_x_1232) ;  /* 0xffffffe400b87947 */ /* 0x000fea000383ffff */
.L_x_1174:
[----:B-1----:R1:W2:Y:S02]  /*1b2a0*/  SYNCS.PHASECHK.TRANS64.TRYWAIT P1, [R5+URZ+0x19c40], R0 ;  /* 0x019c4000050075a7 */ /* 0x0022a4000802017f */
[----:B--2---:R-:W-:Y:S05]  /*1b2b0*/  @!P1 NANOSLEEP.SYNCS 0x989680 ;  /* 0x009896800000995d */ /* 0x004fea0003900000 */
[----:B------:R-:W2:Y:S02]  /*1b2c0*/  @!P1 SYNCS.PHASECHK.TRANS64 P1, [R5+URZ+0x19c40], R0 ;  /* 0x019c4000050095a7 */ /* 0x000ea4000802007f */
[----:B--2---:R-:W-:Y:S05]  /*1b2d0*/  @!P1 BRA `(.L_x_1174) ;  /* 0xfffffffc00f09947 */ /* 0x004fea000383ffff */
[----:B------:R-:W-:Y:S05]  /*1b2e0*/  BRA `(.L_x_1233) ;  /* 0xffffffe400c47947 */ /* 0x000fea000383ffff */
.L_x_1176:
[----:B--2---:R2:W3:Y:S02]  /*1b2f0*/  SYNCS.PHASECHK.TRANS64.TRYWAIT P1, [R3+URZ+0x19c60], R2 ;  /* 0x019c6002030075a7 */ /* 0x0044e4000802017f */
[----:B---3--:R-:W-:Y:S05]  /*1b300*/  @!P1 NANOSLEEP.SYNCS 0x989680 ;  /* 0x009896800000995d */ /* 0x008fea0003900000 */
[----:B------:R-:W3:Y:S02]  /*1b310*/  @!P1 SYNCS.PHASECHK.TRANS64 P1, [R3+URZ+0x19c60], R2 ;  /* 0x019c6002030095a7 */ /* 0x000ee4000802007f */
[----:B---3--:R-:W-:Y:S05]  /*1b320*/  @!P1 BRA `(.L_x_1176) ;  /* 0xfffffffc00f09947 */ /* 0x008fea000383ffff */
[----:B------:R-:W-:Y:S05]  /*1b330*/  BRA `(.L_x_1234) ;  /* 0xffffffe400c07947 */ /* 0x000fea000383ffff */
.L_x_1178:
[----:B---3--:R3:W4:Y:S02]  /*1b340*/  SYNCS.PHASECHK.TRANS64.TRYWAIT P1, [R5+URZ+0x19c60], R0 ;  /* 0x019c6000050075a7 */ /* 0x008724000802017f */
[----:B----4-:R-:W-:Y:S05]  /*1b350*/  @!P1 NANOSLEEP.SYNCS 0x989680 ;  /* 0x009896800000995d */ /* 0x010fea0003900000 */
[----:B------:R-:W4:Y:S02]  /*1b360*/  @!P1 SYNCS.PHASECHK.TRANS64 P1, [R5+URZ+0x19c60], R0 ;  /* 0x019c6000050095a7 */ /* 0x000f24000802007f */
[----:B----4-:R-:W-:Y:S05]  /*1b370*/  @!P1 BRA `(.L_x_1178) ;  /* 0xfffffffc00f09947 */ /* 0x010fea000383ffff */
[----:B------:R-:W-:Y:S05]  /*1b380*/  BRA `(.L_x_1235) ;  /* 0xffffffe400bc7947 */ /* 0x000fea000383ffff */
.L_x_1180:
[----:B----4-:R4:W0:Y:S02]  /*1b390*/  SYNCS.PHASECHK.TRANS64.TRYWAIT P1, [R3+URZ+0x19c80], R2 ;  /* 0x019c8002030075a7 */ /* 0x010824000802017f */
[----:B0-----:R-:W-:Y:S05]  /*1b3a0*/  @!P1 NANOSLEEP.SYNCS 0x989680 ;  /* 0x009896800000995d */ /* 0x001fea0003900000 */
[----:B------:R-:W0:Y:S02]  /*1b3b0*/  @!P1 SYNCS.PHASECHK.TRANS64 P1, [R3+URZ+0x19c80], R2 ;  /* 0x019c8002030095a7 */ /* 0x000e24000802007f */
[----:B0-----:R-:W-:Y:S05]  /*1b3c0*/  @!P1 BRA `(.L_x_1180) ;  /* 0xfffffffc00f09947 */ /* 0x001fea000383ffff */
[----:B------:R-:W-:Y:S05]  /*1b3d0*/  BRA `(.L_x_1236) ;  /* 0xffffffe400b87947 */ /* 0x000fea000383ffff */
.L_x_1237:
        /* <DEDUP_REMOVED lines=10> */
.L_x_2541:


//--------------------- .text._ZN7cutlass13device_kernelIN5flash11enable_sm90INS1_16FlashAttnFwdSm90INS1_25CollectiveMainloopFwdSm90ILi2EN4cute5tupleIJNS5_1CILi1EEES8_S8_EEENS6_IJNS7_ILi192EEENS7_ILi128EEENS7_ILi96EEEEEELi96ENS_12float_e4m3_tEfNS_4arch4Sm90ELb0ELb1ELb1ELb1ELb1ELb1ELb0ELb1ELb1ELb1ELb1ELb0EEENS1_21CollectiveEpilogueFwdINS6_IJSA_SC_SB_EEES9_NS_10bfloat16_tESG_Li384ELb1ELb1ELb1ELb1EEENS1_36VarlenDynamicPersistentTileSchedulerILi192ELi128ELi384ELi128ELb1ELb1ELb1ELb1ELb0ELb1EEEEEEEEEvNT_6ParamsE --------------------------
	.section	.text._ZN7cutlass13device_kernelIN5flash11enable_sm90INS1_16FlashAttnFwdSm90INS1_25CollectiveMainloopFwdSm90ILi2EN4cute5tupleIJNS5_1CILi1EEES8_S8_EEENS6_IJNS7_ILi192EEENS7_ILi128EEENS7_ILi96EEEEEELi96ENS_12float_e4m3_tEfNS_4arch4Sm90ELb0ELb1ELb1ELb1ELb1ELb1ELb0ELb1ELb1ELb1ELb1ELb0EEENS1_21CollectiveEpilogueFwdINS6_IJSA_SC_SB_EEES9_NS_10bfloat16_tESG_Li384ELb1ELb1ELb1ELb1EEENS1_36VarlenDynamicPersistentTileSchedulerILi192ELi128ELi384ELi128ELb1ELb1ELb1ELb1ELb0ELb1EEEEEEEEEvNT_6ParamsE,"ax",@progbits
	.align	128
.text._ZN7cutlass13device_kernelIN5flash11enable_sm90INS1_16FlashAttnFwdSm90INS1_25CollectiveMainloopFwdSm90ILi2EN4cute5tupleIJNS5_1CILi1EEES8_S8_EEENS6_IJNS7_ILi192EEENS7_ILi128EEENS7_ILi96EEEEEELi96ENS_12float_e4m3_tEfNS_4arch4Sm90ELb0ELb1ELb1ELb1ELb1ELb1ELb0ELb1ELb1ELb1ELb1ELb0EEENS1_21CollectiveEpilogueFwdINS6_IJSA_SC_SB_EEES9_NS_10bfloat16_tESG_Li384ELb1ELb1ELb1ELb1EEENS1_36VarlenDynamicPersistentTileSchedulerILi192ELi128ELi384ELi128ELb1ELb1ELb1ELb1ELb0ELb1EEEEEEEEEvNT_6ParamsE:
        .type           _ZN7cutlass13device_kernelIN5flash11enable_sm90INS1_16FlashAttnFwdSm90INS1_25CollectiveMainloopFwdSm90ILi2EN4cute5tupleIJNS5_1CILi1EEES8_S8_EEENS6_IJNS7_ILi192EEENS7_ILi128EEENS7_ILi96EEEEEELi96ENS_12float_e4m3_tEfNS_4arch4Sm90ELb0ELb1ELb1ELb1ELb1ELb1ELb0ELb1ELb1ELb1ELb1ELb0EEENS1_21CollectiveEpilogueFwdINS6_IJSA_SC_SB_EEES9_NS_10bfloat16_tESG_Li384ELb1ELb1ELb1ELb1EEENS1_36VarlenDynamicPersistentTileSchedulerILi192ELi128ELi384ELi128ELb1ELb1ELb1ELb1ELb0ELb1EEEEEEEEEvNT_6ParamsE,@function
        .size           _ZN7cutlass13device_kernelIN5flash11enable_sm90INS1_16FlashAttnFwdSm90INS1_25CollectiveMainloopFwdSm90ILi2EN4cute5tupleIJNS5_1CILi1EEES8_S8_EEENS6_IJNS7_ILi192EEENS7_ILi128EEENS7_ILi96EEEEEELi96ENS_12float_e4m3_tEfNS_4arch4Sm90ELb0ELb1ELb1ELb1ELb1ELb1ELb0ELb1ELb1ELb1ELb1ELb0EEENS1_21CollectiveEpilogueFwdINS6_IJSA_SC_SB_EEES9_NS_10bfloat16_tESG_Li384ELb1ELb1ELb1ELb1EEENS1_36VarlenDynamicPersistentTileSchedulerILi192ELi128ELi384ELi128ELb1ELb1ELb1ELb1ELb0ELb1EEEEEEEEEvNT_6ParamsE,(.L_x_2542 - _ZN7cutlass13device_kernelIN5flash11enable_sm90INS1_16FlashAttnFwdSm90INS1_25CollectiveMainloopFwdSm90ILi2EN4cute5tupleIJNS5_1CILi1EEES8_S8_EEENS6_IJNS7_ILi192EEENS7_ILi128EEENS7_ILi96EEEEEELi96ENS_12float_e4m3_tEfNS_4arch4Sm90ELb0ELb1ELb1ELb1ELb1ELb1ELb0ELb1ELb1ELb1ELb1ELb0EEENS1_21CollectiveEpilogueFwdINS6_IJSA_SC_SB_EEES9_NS_10bfloat16_tESG_Li384ELb1ELb1ELb1ELb1EEENS1_36VarlenDynamicPersistentTileSchedulerILi192ELi128ELi384ELi128ELb1ELb1ELb1ELb1ELb0ELb1EEEEEEEEEvNT_6ParamsE)
        .other          _ZN7cutlass13device_kernelIN5flash11enable_sm90INS1_16FlashAttnFwdSm90INS1_25CollectiveMainloopFwdSm90ILi2EN4cute5tupleIJNS5_1CILi1EEES8_S8_EEENS6_IJNS7_ILi192EEENS7_ILi128EEENS7_ILi96EEEEEELi96ENS_12float_e4m3_tEfNS_4arch4Sm90ELb0ELb1ELb1ELb1ELb1ELb1ELb0ELb1ELb1ELb1ELb1ELb0EEENS1_21CollectiveEpilogueFwdINS6_IJSA_SC_SB_EEES9_NS_10bfloat16_tESG_Li384ELb1ELb1ELb1ELb1EEENS1_36VarlenDynamicPersistentTileSchedulerILi192ELi128ELi384ELi128ELb1ELb1ELb1ELb1ELb0ELb1EEEEEEEEEvNT_6ParamsE,@"STO_CUDA_ENTRY STV_DEFAULT"
_ZN7cutlass13device_kernelIN5flash11enable_sm90INS1_16FlashAttnFwdSm90INS1_25CollectiveMainloopFwdSm90ILi2EN4cute5tupleIJNS5_1CILi1EEES8_S8_EEENS6_IJNS7_ILi192EEENS7_ILi128EEENS7_ILi96EEEEEELi96ENS_12float_e4m3_tEfNS_4arch4Sm90ELb0ELb1ELb1ELb1ELb1ELb1ELb0ELb1ELb1ELb1ELb1ELb0EEENS1_21CollectiveEpilogueFwdINS6_IJSA_SC_SB_EEES9_NS_10bfloat16_tESG_Li384ELb1ELb1ELb1ELb1EEENS1_36VarlenDynamicPersistentTileSchedulerILi192ELi128ELi384ELi128ELb1ELb1ELb1ELb1ELb0ELb1EEEEEEEEEvNT_6ParamsE:
[----:B------:R-:W0:Y:S02]  /*0000*/  LDC R1, c[0x0][0x28] ;  /* 0x00000a00ff017b82 */ /* 0x000e240000000800 */
[----:B0-----:R-:W-:Y:S01]  /*0010*/  VIADD R1, R1, 0xffffff70 ;  /* 0xffffff7001017836 */ /* 0x001fe20000000000 */
[----:B------:R-:W0:Y:S01]  /*0020*/  S2R R2, SR_TID.X ;  /* 0x0000000000027919 */ /* 0x000e220000002100 */
[----:B------:R-:W-:Y:S01]  /*0030*/  ELECT P0, URZ, PT ;  /* 0x00000000003f782f */ /* 0x000fe20003800000 */
[----:B------:R-:W-:Y:S01]  /*0040*/  BSSY B0, `(.L_x_1238) ;  /* 0x000000e000007945 */ /* 0x000fe20003800000 */
[--C-:B0-----:R-:W-:Y:S02]  /*0050*/  SHF.R.U32.HI R6, RZ, 0x5, R2.reuse ;  /* 0x00000005ff067819 */ /* 0x101fe40000011602 */
[----:B------:R-:W-:-:S03]  /*0060*/  SHF.R.U32.HI R2, RZ, 0x7, R2 ;  /* 0x00000007ff027819 */ /* 0x000fc60000011602 */
        /* <DEDUP_REMOVED lines=11> */
.L_x_1239:
[----:B------:R-:W-:Y:S05]  /*0120*/  BSYNC B0 ;  /* 0x0000000000007941 */ /* 0x000fea0003800000 */
.L_x_1238:
[----:B------:R-:W-:Y:S01]  /*0130*/  VOTEU.ANY UP0, P0 ;  /* 0x00000000003f7886 */ /* 0x000fe20000000100 */
[----:B------:R-:W0:Y:S01]  /*0140*/  SHFL.IDX PT, R2, R2, RZ, 0x1f ;  /* 0x00001fff02027589 */ /* 0x000e2200000e0000 */
[----:B------:R-:W-:Y:S01]  /*0150*/  UMOV UR4, 0x80 ;  /* 0x0000008000047882 */ /* 0x000fe20000000000 */
[----:B------:R-:W-:Y:S01]  /*0160*/  UMOV UR7, 0x180 ;  /* 0x0000018000077882 */ /* 0x000fe20000000000 */
[----:B------:R-:W-:Y:S01]  /*0170*/  VOTEU.ANY UP1, P0 ;  /* 0x00000000003f7886 */ /* 0x000fe20000020100 */
[----:B------:R-:W1:Y:S01]  /*0180*/  @UP0 S2UR UR8, SR_CgaCtaId ;  /* 0x00000000000809c3 */ /* 0x000e620000008800 */
[----:B------:R-:W2:Y:S01]  /*0190*/  SHFL.IDX PT, R0, R6, RZ, 0x1f ;  /* 0x00001fff06007589 */ /* 0x000ea200000e0000 */
[----:B------:R-:W-:Y:S01]  /*01a0*/  @UP0 UMOV UR6, 0x400 ;  /* 0x0000040000060882 */ /* 0x000fe20000000000 */
[----:B------:R-:W-:-:S04]  /*01b0*/  @UP0 UIADD3 UR4, -UR4, 0x100000, URZ ;  /* 0x0010000004040890 */ /* 0x000fc8000fffe13f */
[----:B------:R-:W-:Y:S02]  /*01c0*/  @UP0 USHF.L.U32 UR5, UR4, 0xb, URZ ;  /* 0x0000000b04050899 */ /* 0x000fe4000800063f */
[----:B------:R-:W-:Y:S01]  /*01d0*/  @UP0 USHF.L.U32 UR4, UR4, 0x1, URZ ;  /* 0x0000000104040899 */ /* 0x000fe2000800063f */
[----:B------:R-:W-:Y:S01]  /*01e0*/  VOTEU.ANY UP2, P0 ;  /* 0x00000000003f7886 */ /* 0x000fe20000040100 */
[----:B0-----:R-:W-:Y:S01]  /*01f0*/  R2UR UR9, R2 ;  /* 0x00000000020972ca */ /* 0x001fe200000e0000 */
[----:B-1----:R-:W-:Y:S01]  /*0200*/  @UP0 ULEA UR8, UR8, UR6, 0x18 ;  /* 0x0000000608080291 */ /* 0x002fe2000f8ec03f */
[----:B--2---:R-:W-:Y:S01]  /*0210*/  ISETP.NE.AND P1, PT, R0, RZ, PT ;  /* 0x000000ff0000720c */ /* 0x004fe20003f25270 */
[----:B------:R-:W-:-:S04]  /*0220*/  @UP0 UIADD3 UR6, -UR7, 0x100000, URZ ;  /* 0x0010000007060890 */ /* 0x000fc8000fffe13f */
[----:B------:R-:W-:Y:S02]  /*0230*/  @UP0 USHF.L.U32 UR7, UR6, 0xb, URZ ;  /* 0x0000000b06070899 */ /* 0x000fe4000800063f */
[----:B------:R-:W-:-:S04]  /*0240*/  @UP0 USHF.L.U32 UR6, UR6, 0x1, URZ ;  /* 0x0000000106060899 */ /* 0x000fc8000800063f */
[----:B------:R-:W-:Y:S01]  /*0250*/  UISETP.NE.AND UP0, UPT, UR9, URZ, UPT ;  /* 0x0000003f0900728c */ /* 0x000fe2000bf05270 */
[----:B------:R-:W0:Y:S02]  /*0260*/  FENCE.VIEW.ASYNC.S ;  /* 0x00000000000073c6 */ /* 0x000e240000000000 */
[----:B0-----:R0:W1:Y:S05]  /*0270*/  @UP1 SYNCS.EXCH.64 URZ, [UR8+0x19c00], UR4 ;  /* 0x019c0004083f15b2 */ /* 0x00106a0008000100 */
[----:B------:R0:W2:Y:S01]  /*0280*/  @UP2 SYNCS.EXCH.64 URZ, [UR8+0x19c20], UR6 ;  /* 0x019c2006083f25b2 */ /* 0x0000a20008000100 */
        /* <DEDUP_REMOVED lines=17> */
[----:B------:R3:W0:Y:S02]  /*03a0*/  SYNCS.EXCH.64 URZ, [UR8+0x19c48], UR6 ;  /* 0x019c4806083f75b2 */ /* 0x0006240008000100 */
[----:B---3--:R-:W-:Y:S01]  /*03b0*/  NOP ;  /* 0x0000000000007918 */ /* 0x008fe20000000000 */
.L_x_1240:
[----:B------:R-:W3:Y:S01]  /*03c0*/  SHFL.IDX PT, R0, R6, RZ, 0x1f ;  /* 0x00001fff06007589 */ /* 0x000ee200000e0000 */
[----:B------:R-:W-:Y:S01]  /*03d0*/  NOP ;  /* 0x0000000000007918 */ /* 0x000fe20000000000 */
[----:B---3--:R-:W-:-:S13]  /*03e0*/  ISETP.NE.AND P0, PT, R0, RZ, PT ;  /* 0x000000ff0000720c */ /* 0x008fda0003f05270 */
        /* <DEDUP_REMOVED lines=17> */
[----:B------:R3:W0:Y:S02]  /*0500*/  SYNCS.EXCH.64 URZ, [UR8+0x19c68], UR6 ;  /* 0x019c6806083f75b2 */ /* 0x0006240008000100 */
[----:B---3--:R-:W-:Y:S01]  /*0510*/  NOP ;  /* 0x0000000000007918 */ /* 0x008fe20000000000 */
.L_x_1241:
[----:B------:R-:W3:Y:S01]  /*0520*/  SHFL.IDX PT, R0, R6, RZ, 0x1f ;  /* 0x00001fff06007589 */ /* 0x000ee200000e0000 */
[----:B------:R-:W-:Y:S01]  /*0530*/  NOP ;  /* 0x0000000000007918 */ /* 0x000fe20000000000 */
[----:B---3--:R-:W-:-:S13]  /*0540*/  ISETP.NE.AND P0, PT, R0, RZ, PT ;  /* 0x000000ff0000720c */ /* 0x008fda0003f05270 */
        /* <DEDUP_REMOVED lines=13> */
[----:B------:R3:W0:Y:S02]  /*0620*/  SYNCS.EXCH.64 URZ, [UR6+0x19c88], UR4 ;  /* 0x019c8804063f75b2 */ /* 0x0006240008000100 */
[----:B---3--:R-:W-:Y:S01]  /*0630*/  NOP ;  /* 0x0000000000007918 */ /* 0x008fe20000000000 */
.L_x_1242:
        /* <DEDUP_REMOVED lines=22> */
.L_x_1243:
[----:B------:R-:W3:Y:S01]  /*07a0*/  SHFL.IDX PT, R2, R6, RZ, 0x1f ;  /* 0x00001fff06027589 */ /* 0x000ee200000e0000 */
[----:B------:R-:W-:Y:S01]  /*07b0*/  NOP ;  /* 0x0000000000007918 */ /* 0x000fe20000000000 */
[----:B------:R-:W0:Y:S01]  /*07c0*/  S2R R0, SR_CgaCtaId ;  /* 0x0000000000007919 */ /* 0x000e220000008800 */
[----:B---3--:R-:W-:-:S13]  /*07d0*/  ISETP.NE.AND P0, PT, R2, RZ, PT ;  /* 0x000000ff0200720c */ /* 0x008fda0003f05270 */
        /* <DEDUP_REMOVED lines=14> */
[----:B0-----:R0:W3:Y:S08]  /*08c0*/  SYNCS.EXCH.64 URZ, [UR8+0x19cb0], UR4 ;  /* 0x019cb004083f75b2 */ /* 0x0010f00008000100 */
[----:B------:R0:W0:Y:S01]  /*08d0*/  SYNCS.EXCH.64 URZ, [UR8+0x19cc0], UR6 ;  /* 0x019cc006083f75b2 */ /* 0x0000220008000100 */
[----:B------:R0:W0:Y:S01]  /*08e0*/  SYNCS.EXCH.64 URZ, [UR8+0x19cb8], UR4 ;  /* 0x019cb804083f75b2 */ /* 0x0000220008000100 */
[----:B------:R0:W0:Y:S01]  /*08f0*/  SYNCS.EXCH.64 URZ, [UR8+0x19cc8], UR6 ;  /* 0x019cc806083f75b2 */ /* 0x0000220008000100 */
[----:B------:R-:W-:Y:S01]  /*0900*/  NOP ;  /* 0x0000000000007918 */ /* 0x000fe20000000000 */
.L_x_1244:
[----:B------:R-:W-:Y:S01]  /*0910*/  PLOP3.LUT P0, PT, PT, PT, UP0, 0x80, 0x0 ;  /* 0x000000000000781c */ /* 0x000fe20003f0f008 */
[----:B------:R-:W-:Y:S01]  /*0920*/  UMOV UR37, 0x1 ;  /* 0x0000000100257882 */ /* 0x000fe20000000000 */
[----:B------:R-:W-:Y:S01]  /*0930*/  NOP ;  /* 0x0000000000007918 */ /* 0x000fe20000000000 */
[----:B------:R-:W-:Y:S01]  /*0940*/  USEL UR37, UR37, 0x2, !UP0 ;  /* 0x0000000225257887 */ /* 0x000fe2000c000000 */
[----:B------:R-:W-:Y:S01]  /*0950*/  BSSY B8, `(.L_x_1245) ;  /* 0x0002577000087945 */ /* 0x000fe20003800000 */
[----:B------:R-:W-:Y:S01]  /*0960*/  ULDC.64 UR40, c[0x0][0x208] ;  /* 0x0000820000287ab9 */ /* 0x000fe20000000a00 */
[----:B01234-:R-:W-:Y:S07]  /*0970*/  BAR.SYNC.DEFER_BLOCKING 0x0 ;  /* 0x0000000000007b1d */ /* 0x01ffee0000010000 */
[----:B------:R-:W-:Y:S05]  /*0980*/  @!P0 BRA `(.L_x_1246) ;  /* 0x000001d0004c8947 */ /* 0x000fea0003800000 */
.L_x_1247:
[----:B------:R-:W-:-:S08]  /*0990*/  NOP ;  /* 0x0000000000007918 */ /* 0x000fd00000000000 */
[----:B------:R-:W0:Y:S02]  /*09a0*/  USETMAXREG.TRY_ALLOC.CTAPOOL UP0, 0xa0 ;  /* 0x000000a0000079c8 */ /* 0x000e240008000600 */
[----:B0-----:R-:W-:-:S13]  /*09b0*/  PLOP3.LUT P0, PT, PT, PT, UP0, 0x80, 0x0 ;  /* 0x000000000000781c */ /* 0x001fda0003f0f008 */
[----:B------:R-:W-:Y:S05]  /*09c0*/  @!P0 BRA `(.L_x_1247) ;  /* 0xfffffffc00f08947 */ /* 0x000fea000383ffff */
[----:B------:R-:W0:Y:S08]  /*09d0*/  S2UR UR4, SR_CgaCtaId ;  /* 0x00000000000479c3 */ /* 0x000e300000008800 */
[----:B------:R-:W-:Y:S06]  /*09e0*/  BAR.ARV 0x8, 0x200 ;  /* 0x0208000000007b1d */ /* 0x000fec0000002000 */
[----:B------:R-:W-:-:S02]  /*09f0*/  MOV R16, 0x400 ;  /* 0x0000040000107802 */ /* 0x000fc40000000f00 */
[----:B------:R-:W-:Y:S01]  /*0a00*/  BAR.SYNC.DEFER_BLOCKING 0x5, 0x200 ;  /* 0x0148000000007b1d */ /* 0x000fe20000010000 */
[----:B0-----:R-:W-:-:S05]  /*0a10*/  IMAD.U32 R0, RZ, RZ, UR4 ;  /* 0x00000004ff007e24 */ /* 0x001fca000f8e00ff */
[----:B------:R-:W-:Y:S01]  /*0a20*/  ULDC UR4, c[0x0][0xc3c] ;  /* 0x00030f0000047ab9 */ /* 0x000fe20000000800 */
[----:B------:R-:W-:Y:S01]  /*0a30*/  LEA R16, R0, R16, 0x18 ;  /* 0x0000001000107211 */ /* 0x000fe200078ec0ff */
[----:B------:R-:W-:Y:S04]  /*0a40*/  STL [R1+0x4], R0 ;  /* 0x0000040001007387 */ /* 0x000fe80000100800 */
[----:B------:R-:W0:Y:S01]  /*0a50*/  LDS.128 R8, [R16+0x19cd0] ;  /* 0x019cd00010087984 */ /* 0x000e220000000c00 */
[----:B------:R-:W-:Y:S06]  /*0a60*/  BAR.ARV 0x4, 0x200 ;  /* 0x0108000000007b1d */ /* 0x000fec0000002000 */
[----:B0-----:R-:W-:-:S13]  /*0a70*/  ISETP.GE.AND P0, PT, R11, UR4, PT ;  /* 0x000000040b007c0c */ /* 0x001fda000bf06270 */
[----:B------:R-:W-:Y:S05]  /*0a80*/  @P0 BRA `(.L_x_1248) ;  /* 0x00000254008c0947 */ /* 0x000fea0003800000 */
[----:B------:R-:W0:Y:S01]  /*0a90*/  S2R R0, SR_TID.X ;  /* 0x0000000000007919 */ /* 0x000e220000002100 */
[----:B------:R-:W-:Y:S01]  /*0aa0*/  IMAD.MOV.U32 R152, RZ, RZ, RZ ;  /* 0x000000ffff987224 */ /* 0x000fe200078e00ff */
[----:B------:R-:W-:Y:S01]  /*0ab0*/  ULOP3.LUT UR36, UR37, 0x1, URZ, 0xfc, !UPT ;  /* 0x0000000125247892 */ /* 0x000fe2000f8efc3f */
[----:B0-----:R-:W-:-:S05]  /*0ac0*/  VIADD R22, R0, 0xffffff80 ;  /* 0xffffff8000167836 */ /* 0x001fca0000000000 */
[----:B------:R-:W-:Y:S02]  /*0ad0*/  SHF.R.S32.HI R0, RZ, 0x1f, R22 ;  /* 0x0000001fff007819 */ /* 0x000fe40000011416 */
[-C--:B------:R-:W-:Y:S02]  /*0ae0*/  LEA.HI R3, R22, R22.reuse, RZ, 0x1 ;  /* 0x0000001616037211 */ /* 0x080fe400078f08ff */
[CC--:B------:R-:W-:Y:S02]  /*0af0*/  LEA.HI R2, R0.reuse, R22.reuse, RZ, 0x5 ;  /* 0x0000001600027211 */ /* 0x0c0fe400078f28ff */
[----:B------:R-:W-:Y:S02]  /*0b00*/  LEA.HI R6, R0, R22, RZ, 0x4 ;  /* 0x0000001600067211 */ /* 0x000fe400078f20ff */
[----:B------:R-:W-:Y:S01]  /*0b10*/  SHF.R.S32.HI R12, RZ, 0x1, R3 ;  /* 0x00000001ff0c7819 */ /* 0x000fe20000011403 */
[----:B------:R-:W-:Y:S01]  /*0b20*/  IMAD.SHL.U32 R4, R2, 0x10, RZ ;  /* 0x0000001002047824 */ /* 0x000fe200078e00ff */
[----:B------:R-:W-:-:S04]  /*0b30*/  LOP3.LUT R2, R6, 0x7fffff0, RZ, 0xc0, !PT ;  /* 0x07fffff006027812 */ /* 0x000fc800078ec0ff */
[----:B------:R-:W-:Y:S01]  /*0b40*/  LOP3.LUT R5, R4, 0xfffffe00, RZ, 0xc0, !PT ;  /* 0xfffffe0004057812 */ /* 0x000fe200078ec0ff */
[----:B------:R-:W-:Y:S01]  /*0b50*/  IMAD.IADD R4, R22, 0x1, -R2 ;  /* 0x0000000116047824 */ /* 0x000fe200078e0a02 */
[----:B------:R-:W-:-:S03]  /*0b60*/  LEA.HI R2, R0, R22, RZ, 0x7 ;  /* 0x0000001600027211 */ /* 0x000fc600078f38ff */
[----:B------:R-:W-:Y:S01]  /*0b70*/  IMAD R13, R4, 0x20, R5 ;  /* 0x00000020040d7824 */ /* 0x000fe200078e0205 */
[----:B------:R-:W-:Y:S02]  /*0b80*/  SHF.R.S32.HI R5, RZ, 0x1f, R3 ;  /* 0x0000001fff057819 */ /* 0x000fe40000011403 */
[----:B------:R-:W-:Y:S02]  /*0b90*/  LOP3.LUT R7, R2, 0xffffff80, RZ, 0xc0, !PT ;  /* 0xffffff8002077812 */ /* 0x000fe400078ec0ff */
[----:B------:R-:W-:Y:S02]  /*0ba0*/  LOP3.LUT R3, R3, 0xfffffffe, RZ, 0xc0, !PT ;  /* 0xfffffffe03037812 */ /* 0x000fe400078ec0ff */
[----:B------:R-:W-:Y:S01]  /*0bb0*/  LEA.HI R5, R5, R12, RZ, 0x2 ;  /* 0x0000000c05057211 */ /* 0x000fe200078f10ff */
[C---:B------:R-:W-:Y:S01]  /*0bc0*/  IMAD.IADD R21, R22.reuse, 0x1, -R7 ;  /* 0x0000000116157824 */ /* 0x040fe200078e0a07 */
[----:B------:R-:W-:Y:S01]  /*0bd0*/  SHF.R.S32.HI R7, RZ, 0x4, R6 ;  /* 0x00000004ff077819 */ /* 0x000fe20000011406 */
[----:B------:R-:W-:Y:S01]  /*0be0*/  IMAD.IADD R18, R22, 0x1, -R3 ;  /* 0x0000000116127824 */ /* 0x000fe200078e0a03 */
[----:B------:R-:W-:-:S02]  /*0bf0*/  LOP3.LUT R5, R5, 0x7fffffc, RZ, 0xc0, !PT ;  /* 0x07fffffc05057812 */ /* 0x000fc400078ec0ff */
[----:B------:R-:W-:Y:S01]  /*0c00*/  SHF.R.S32.HI R3, RZ, 0x1f, R21 ;  /* 0x0000001fff037819 */ /* 0x000fe20000011415 */
[----:B------:R-:W-:Y:S01]  /*0c10*/  IMAD.SHL.U32 R26, R18, 0x8, RZ ;  /* 0x00000008121a7824 */ /* 0x000fe200078e00ff */
[----:B------:R-:W-:Y:S01]  /*0c20*/  SHF.R.S32.HI R23, RZ, 0x7, R2 ;  /* 0x00000007ff177819 */ /* 0x000fe20000011402 */
[----:B------:R-:W-:Y:S01]  /*0c30*/  IMAD.IADD R5, R12, 0x1, -R5 ;  /* 0x000000010c057824 */ /* 0x000fe200078e0a05 */
[----:B------:R-:W-:Y:S01]  /*0c40*/  LEA.HI R8, R3, R21, RZ, 0x2 ;  /* 0x0000001503087211 */ /* 0x000fe200078f10ff */
[----:B------:R-:W-:Y:S01]  /*0c50*/  VIADD R2, R26, 0x20 ;  /* 0x000000201a027836 */ /* 0x000fe20000000000 */
[----:B------:R-:W-:Y:S01]  /*0c60*/  LEA.HI R4, R0, R22, RZ, 0x3 ;  /* 0x0000001600047211 */ /* 0x000fe200078f18ff */
[----:B------:R-:W-:Y:S01]  /*0c70*/  IMAD R17, R7, 0x8, R5 ;  /* 0x0000000807117824 */ /* 0x000fe200078e0205 */
[----:B------:R-:W-:Y:S01]  /*0c80*/  LEA.HI R6, R6, R7, RZ, 0x1 ;  /* 0x0000000706067211 */ /* 0x000fe200078f08ff */
[----:B------:R-:W-:Y:S01]  /*0c90*/  IMAD.IADD R5, R26, 0x1, R2 ;  /* 0x000000011a057824 */ /* 0x000fe200078e0202 */
[--C-:B------:R-:W-:Y:S01]  /*0ca0*/  SHF.R.S32.HI R12, RZ, 0x2, R8.reuse ;  /* 0x00000002ff0c7819 */ /* 0x100fe20000011408 */
[----:B------:R-:W-:Y:S01]  /*0cb0*/  STL [R1+0x10], R26 ;  /* 0x0000101a01007387 */ /* 0x000fe20000100800 */
[----:B------:R-:W-:Y:S01]  /*0cc0*/  SHF.R.S32.HI R15, RZ, 0x1f, R8 ;  /* 0x0000001fff0f7819 */ /* 0x000fe20000011408 */
[----:B------:R-:W-:Y:S01]  /*0cd0*/  IMAD.SHL.U32 R17, R17, 0x20, RZ ;  /* 0x0000002011117824 */ /* 0x000fe200078e00ff */
[----:B------:R-:W-:Y:S01]  /*0ce0*/  SHF.R.S32.HI R4, RZ, 0x3, R4 ;  /* 0x00000003ff047819 */ /* 0x000fe20000011404 */
[----:B------:R0:W-:Y:S01]  /*0cf0*/  STL [R1+0x38], R2 ;  /* 0x0000380201007387 */ /* 0x0001e20000100800 */
[----:B------:R-:W-:Y:S01]  /*0d00*/  LOP3.LUT R6, R6, 0x1ffffffe, RZ, 0xc0, !PT ;  /* 0x1ffffffe06067812 */ /* 0x000fe200078ec0ff */
[----:B------:R-:W-:Y:S01]  /*0d10*/  IMAD.SHL.U32 R18, R18, 0x10, RZ ;  /* 0x0000001012127824 */ /* 0x000fe200078e00ff */
[----:B------:R-:W-:Y:S01]  /*0d20*/  LEA.HI R15, R15, R12, RZ, 0x3 ;  /* 0x0000000c0f0f7211 */ /* 0x000fe200078f18ff */
[----:B------:R-:W-:Y:S01]  /*0d30*/  IMAD.SHL.U32 R4, R4, 0x80, RZ ;  /* 0x0000008004047824 */ /* 0x000fe200078e00ff */
[----:B------:R-:W-:Y:S01]  /*0d40*/  SHF.R.S32.HI R14, RZ, 0x1f, R5 ;  /* 0x0000001fff0e7819 */ /* 0x000fe20000011405 */
[----:B------:R-:W-:Y:S01]  /*0d50*/  IMAD.IADD R6, R7, 0x1, -R6 ;  /* 0x0000000107067824 */ /* 0x000fe200078e0a06 */
[----:B------:R-:W-:-:S02]  /*0d60*/  LOP3.LUT R15, R15, 0xfffffff8, RZ, 0xc0, !PT ;  /* 0xfffffff80f0f7812 */ /* 0x000fc400078ec0ff */
[----:B------:R-:W-:Y:S01]  /*0d70*/  LEA.HI R3, R3, R21, RZ, 0x5 ;  /* 0x0000001503037211 */ /* 0x000fe200078f28ff */
[----:B0-----:R-:W-:Y:S01]  /*0d80*/  IMAD.HI R2, R23, 0x55555556, RZ ;  /* 0x5555555617027827 */ /* 0x001fe200078e02ff */
[CC--:B------:R-:W-:Y:S02]  /*0d90*/  LEA.HI R7, R14.reuse, R5.reuse, RZ, 0x4 ;  /* 0x000000050e077211 */ /* 0x0c0fe400078f20ff */
[----:B------:R-:W-:Y:S01]  /*0da0*/  LEA.HI R5, R14, R5, RZ, 0x5 ;  /* 0x000000050e057211 */ /* 0x000fe200078f28ff */
[----:B------:R-:W-:Y:S01]  /*0db0*/  IMAD.IADD R12, R12, 0x1, -R15 ;  /* 0x000000010c0c7824 */ /* 0x000fe200078e0a0f */
[----:B------:R-:W-:Y:S01]  /*0dc0*/  LEA.HI R2, R2, R2, RZ, 0x1 ;  /* 0x0000000202027211 */ /* 0x000fe200078f08ff */
[----:B------:R-:W-:Y:S01]  /*0dd0*/  IMAD R6, R6, 0x8, R13 ;  /* 0x0000000806067824 */ /* 0x000fe200078e020d */
[----:B------:R-:W-:Y:S02]  /*0de0*/  LOP3.LUT R24, R4, 0x80, RZ, 0xc0, !PT ;  /* 0x0000008004187812 */ /* 0x000fe400078ec0ff */
[----:B------:R-:W-:Y:S01]  /*0df0*/  SHF.R.S32.HI R3, RZ, 0x5, R3 ;  /* 0x00000005ff037819 */ /* 0x000fe20000011403 */
[----:B------:R-:W-:Y:S01]  /*0e00*/  IMAD R2, R2, -0x3, R23 ;  /* 0xfffffffd02027824 */ /* 0x000fe200078e0217 */
[----:B------:R-:W-:Y:S01]  /*0e10*/  SHF.R.S32.HI R5, RZ, 0x5, R5 ;  /* 0x00000005ff057819 */ /* 0x000fe20000011405 */
[----:B------:R-:W-:Y:S01]  /*0e20*/  STL [R1+0x2c], R24 ;  /* 0x00002c1801007387 */ /* 0x000fe20000100800 */
[----:B------:R-:W-:Y:S01]  /*0e30*/  SHF.R.U32.HI R20, RZ, 0x3, R24 ;  /* 0x00000003ff147819 */ /* 0x000fe20000011618 */
[----:B------:R-:W-:Y:S01]  /*0e40*/  IMAD R3, R3, 0x10, R12 ;  /* 0x0000001003037824 */ /* 0x000fe200078e020c */
[----:B------:R-:W-:Y:S01]  /*0e50*/  LOP3.LUT R4, R24, 0x10, R7, 0xf8, !PT ;  /* 0x0000001018047812 */ /* 0x000fe200078ef807 */
[----:B------:R-:W-:Y:S01]  /*0e60*/  IMAD R5, R5, 0x1800, R17 ;  /* 0x0000180005057824 */ /* 0x000fe200078e0211 */
[----:B------:R-:W-:Y:S01]  /*0e70*/  LEA.HI R0, R0, R22, RZ, 0x2 ;  /* 0x0000001600007211 */ /* 0x000fe200078f10ff */
[----:B------:R-:W-:Y:S01]  /*0e80*/  IMAD R3, R2, 0x40, R3 ;  /* 0x0000004002037824 */ /* 0x000fe200078e0203 */
[----:B------:R-:W-:Y:S01]  /*0e90*/  LOP3.LUT R4, R4, R20, RZ, 0x3c, !PT ;  /* 0x0000001404047212 */ /* 0x000fe200078e3cff */
[----:B------:R-:W-:Y:S01]  /*0ea0*/  STL [R1+0x3c], R17 ;  /* 0x00003c1101007387 */ /* 0x000fe20000100800 */
[----:B------:R-:W-:-:S02]  /*0eb0*/  LOP3.LUT R2, R0, 0xfffffffc, RZ, 0xc0, !PT ;  /* 0xfffffffc00027812 */ /* 0x000fc400078ec0ff */
[----:B------:R-:W-:Y:S01]  /*0ec0*/  IADD3 R4, R16, R5, R4 ;  /* 0x0000000510047210 */ /* 0x000fe20007ffe004 */
[----:B------:R-:W-:Y:S01]  /*0ed0*/  STL [R1+0x7c], R20 ;  /* 0x00007c1401007387 */ /* 0x000fe20000100800 */
[----:B------:R-:W-:Y:S01]  /*0ee0*/  VIADD R5, R18, 0x40 ;  /* 0x0000004012057836 */ /* 0x000fe20000000000 */
[----:B------:R-:W-:Y:S02]  /*0ef0*/  LOP3.LUT R8, R8, 0x7ffffffc, RZ, 0xc0, !PT ;  /* 0x7ffffffc08087812 */ /* 0x000fe400078ec0ff */
[----:B------:R0:W-:Y:S03]  /*0f00*/  STL [R1+0x84], R6 ;  /* 0x0000840601007387 */ /* 0x0001e60000100800 */
[----:B------:R-:W-:Y:S01]  /*0f10*/  IMAD.IADD R8, R21, 0x1, -R8 ;  /* 0x0000000115087824 */ /* 0x000fe200078e0a08 */
[----:B------:R1:W-:Y:S03]  /*0f20*/  STL [R1+0x78], R4 ;  /* 0x0000780401007387 */ /* 0x0003e60000100800 */
[----:B------:R-:W-:Y:S01]  /*0f30*/  IMAD.SHL.U32 R153, R8, 0x2, RZ ;  /* 0x0000000208997824 */ /* 0x000fe200078e00ff */
[----:B------:R2:W-:Y:S01]  /*0f40*/  STL [R1+0x54], R9 ;  /* 0x0000540901007387 */ /* 0x0005e20000100800 */
[----:B0-----:R-:W-:Y:S01]  /*0f50*/  IMAD.IADD R6, R22, 0x1, -R2 ;  /* 0x0000000116067824 */ /* 0x001fe200078e0a02 */
[----:B------:R-:W-:-:S02]  /*0f60*/  SHF.R.S32.HI R2, RZ, 0x2, R0 ;  /* 0x00000002ff027819 */ /* 0x000fc40000011400 */
[----:B------:R-:W-:Y:S01]  /*0f70*/  STL [R1+0x58], R10 ;  /* 0x0000580a01007387 */ /* 0x000fe20000100800 */
[----:B------:R-:W-:Y:S01]  /*0f80*/  CS2R R22, SRZ ;  /* 0x0000000000167805 */ /* 0x000fe2000001ff00 */
[C---:B-1----:R-:W-:Y:S01]  /*0f90*/  IMAD.SHL.U32 R4, R6.reuse, 0x8, RZ ;  /* 0x0000000806047824 */ /* 0x042fe200078e00ff */
[----:B------:R-:W-:Y:S01]  /*0fa0*/  LEA.HI R0, R6, R6, RZ, 0x1 ;  /* 0x0000000606007211 */ /* 0x000fe200078f08ff */
[----:B------:R-:W-:Y:S01]  /*0fb0*/  STL [R1+0x80], R3 ;  /* 0x0000800301007387 */ /* 0x000fe20000100800 */
[----:B--2---:R-:W-:Y:S02]  /*0fc0*/  VIADD R9, R26, 0x10 ;  /* 0x000000101a097836 */ /* 0x004fe40000000000 */
[----:B------:R-:W-:Y:S01]  /*0fd0*/  LOP3.LUT R2, R0, 0x1ffffffe, RZ, 0xc0, !PT ;  /* 0x1ffffffe00027812 */ /* 0x000fe200078ec0ff */
[----:B------:R-:W-:Y:S01]  /*0fe0*/  STL [R1+0x5c], R11 ;  /* 0x00005c0b01007387 */ /* 0x000fe20000100800 */
[----:B------:R-:W-:-:S03]  /*0ff0*/  LOP3.LUT R0, R24, 0x10, R18, 0xf8, !PT ;  /* 0x0000001018007812 */ /* 0x000fc600078ef812 */
[----:B------:R-:W-:Y:S01]  /*1000*/  STL [R1+0x68], RZ ;  /* 0x000068ff01007387 */ /* 0x000fe20000100800 */
[----:B------:R-:W-:Y:S01]  /*1010*/  LOP3.LUT R0, R0, R20, RZ, 0x3c, !PT ;  /* 0x0000001400007212 */ /* 0x000fe200078e3cff */
[----:B------:R-:W-:Y:S02]  /*1020*/  IMAD.IADD R2, R6, 0x1, -R2 ;  /* 0x0000000106027824 */ /* 0x000fe400078e0a02 */
[----:B------:R-:W-:Y:S04]  /*1030*/  STL [R1+0xc], RZ ;  /* 0x00000cff01007387 */ /* 0x000fe80000100800 */
[----:B------:R-:W-:Y:S04]  /*1040*/  STL [R1+0x4c], R4 ;  /* 0x00004c0401007387 */ /* 0x000fe80000100800 */
[----:B------:R0:W-:Y:S04]  /*1050*/  STL [R1+0x34], R9 ;  /* 0x0000340901007387 */ /* 0x0001e80000100800 */
[----:B------:R1:W-:Y:S01]  /*1060*/  STL [R1+0x8], R5 ;  /* 0x0000080501007387 */ /* 0x0003e20000100800 */
[----:B0-----:R-:W-:Y:S01]  /*1070*/  SHF.R.S32.HI R9, RZ, 0x1f, R5 ;  /* 0x0000001fff097819 */ /* 0x001fe20000011405 */
[----:B-1----:R-:W-:-:S04]  /*1080*/  VIADD R5, R4, 0x20 ;  /* 0x0000002004057836 */ /* 0x002fc80000000000 */
[----:B------:R-:W-:Y:S01]  /*1090*/  STL [R1+0x30], R9 ;  /* 0x0000300901007387 */ /* 0x000fe20000100800 */
[----:B------:R-:W-:-:S03]  /*10a0*/  VIADD R4, R4, 0x40 ;  /* 0x0000004004047836 */ /* 0x000fc60000000000 */
[----:B------:R0:W-:Y:S02]  /*10b0*/  STL [R1+0x6c], R5 ;  /* 0x00006c0501007387 */ /* 0x0001e40000100800 */
[----:B------:R-:W-:Y:S02]  /*10c0*/  SHF.R.S32.HI R6, RZ, 0x1f, R4 ;  /* 0x0000001fff067819 */ /* 0x000fe40000011404 */
[----:B------:R1:W-:Y:S01]  /*10d0*/  STL [R1+0x74], R4 ;  /* 0x0000740401007387 */ /* 0x0003e20000100800 */
[----:B0-----:R-:W-:Y:S02]  /*10e0*/  SHF.R.S32.HI R5, RZ, 0x1f, R5 ;  /* 0x0000001fff057819 */ /* 0x001fe40000011405 */
[----:B-1----:R-:W-:-:S03]  /*10f0*/  SHF.R.S32.HI R4, RZ, 0x4, R7 ;  /* 0x00000004ff047819 */ /* 0x002fc60000011407 */
[----:B------:R0:W-:Y:S04]  /*1100*/  STL [R1+0x8c], R5 ;  /* 0x00008c0501007387 */ /* 0x0001e80000100800 */
[----:B------:R1:W-:Y:S01]  /*1110*/  STL [R1+0x88], R6 ;  /* 0x0000880601007387 */ /* 0x0003e20000100800 */
[----:B0-----:R-:W-:Y:S02]  /*1120*/  IMAD.IADD R5, R17, 0x1, R0 ;  /* 0x0000000111057824 */ /* 0x001fe400078e0200 */
[C---:B------:R-:W-:Y:S02]  /*1130*/  VIADD R0, R153.reuse, 0x38 ;  /* 0x0000003899007836 */ /* 0x040fe40000000000 */
[C---:B-1----:R-:W-:Y:S01]  /*1140*/  VIADD R6, R153.reuse, 0x40 ;  /* 0x0000004099067836 */ /* 0x042fe20000000000 */
[----:B------:R0:W-:Y:S01]  /*1150*/  STL [R1+0x48], R5 ;  /* 0x0000480501007387 */ /* 0x0001e20000100800 */
[----:B------:R-:W-:-:S03]  /*1160*/  VIADD R0, R153, 0x58 ;  /* 0x0000005899007836 */ /* 0x000fc60000000000 */
[----:B------:R1:W-:Y:S01]  /*1170*/  STL [R1+0x1c], R4 ;  /* 0x00001c0401007387 */ /* 0x0003e20000100800 */
[----:B------:R-:W-:Y:S01]  /*1180*/  SHF.R.S32.HI R7, RZ, 0x1f, R6 ;  /* 0x0000001fff077819 */ /* 0x000fe20000011406 */
[C---:B0-----:R-:W-:Y:S02]  /*1190*/  VIADD R5, R153.reuse, 0x48 ;  /* 0x0000004899057836 */ /* 0x041fe40000000000 */
[----:B-1----:R-:W-:-:S03]  /*11a0*/  VIADD R4, R153, 0x50 ;  /* 0x0000005099047836 */ /* 0x002fc60000000000 */
[----:B------:R-:W-:Y:S02]  /*11b0*/  SHF.R.S32.HI R6, RZ, 0x1f, R5 ;  /* 0x0000001fff067819 */ /* 0x000fe40000011405 */
[----:B------:R-:W-:Y:S02]  /*11c0*/  SHF.R.S32.HI R5, RZ, 0x1f, R4 ;  /* 0x0000001fff057819 */ /* 0x000fe40000011404 */
[----:B------:R-:W-:Y:S01]  /*11d0*/  SHF.R.S32.HI R4, RZ, 0x1f, R0 ;  /* 0x0000001fff047819 */ /* 0x000fe20000011400 */
[----:B------:R-:W-:-:S05]  /*11e0*/  IMAD R0, R2, 0x8, R3 ;  /* 0x0000000802007824 */ /* 0x000fca00078e0203 */
[----:B------:R0:W-:Y:S02]  /*11f0*/  STL [R1+0x40], R0 ;  /* 0x0000400001007387 */ /* 0x0001e40000100800 */
.L_x_1454:
[----:B---3--:R-:W0:Y:S01]  /*1200*/  LDL.LU R11, [R1+0x58] ;  /* 0x00005800010b7983 */ /* 0x008e220000300800 */
[----:B------:R-:W-:Y:S01]  /*1210*/  ULDC.64 UR4, c[0x0][0xa28] ;  /* 0x00028a0000047ab9 */ /* 0x000fe20000000a00 */
[----:B-1--4-:R-:W1:Y:S01]  /*1220*/  LDC.64 R4, c[0x0][0xa08] ;  /* 0x00028200ff047b82 */ /* 0x012e620000000a00 */
[----:B------:R-:W-:Y:S01]  /*1230*/  IMAD.MOV.U32 R64, RZ, RZ, RZ ;  /* 0x000000ffff407224 */ /* 0x000fe200078e00ff */
[----:B------:R-:W1:Y:S01]  /*1240*/  LDL R28, [R1+0x5c] ;  /* 0x00005c00011c7983 */ /* 0x000e620000100800 */
[----:B------:R-:W-:Y:S01]  /*1250*/  ISETP.NE.U32.AND P0, PT, RZ, UR4, PT ;  /* 0x00000004ff007c0c */ /* 0x000fe2000bf05070 */
[----:B-----5:R-:W-:Y:S01]  /*1260*/  IMAD.MOV.U32 R10, RZ, RZ, RZ ;  /* 0x000000ffff0a7224 */ /* 0x020fe200078e00ff */
[----:B------:R-:W-:Y:S02]  /*1270*/  ULDC.64 UR6, c[0x0][0xa20] ;  /* 0x0002880000067ab9 */ /* 0x000fe40000000a00 */
[----:B------:R-:W-:Y:S01]  /*1280*/  ISETP.NE.AND.EX P0, PT, RZ, UR5, PT, P0 ;  /* 0x00000005ff007c0c */ /* 0x000fe2000bf05300 */
[----:B------:R-:W-:-:S02]  /*1290*/  ULDC.64 UR4, c[0x0][0xa18] ;  /* 0x0002860000047ab9 */ /* 0x000fc40000000a00 */
[----:B------:R-:W-:-:S04]  /*12a0*/  ISETP.NE.U32.AND P1, PT, RZ, UR4, PT ;  /* 0x00000004ff007c0c */ /* 0x000fc8000bf25070 */
[----:B------:R-:W-:Y:S01]  /*12b0*/  ISETP.NE.AND.EX P1, PT, RZ, UR5, PT, P1 ;  /* 0x00000005ff007c0c */ /* 0x000fe2000bf25310 */
[----:B------:R-:W-:Y:S02]  /*12c0*/  ULDC.64 UR4, c[0x0][0xa08] ;  /* 0x0002820000047ab9 */ /* 0x000fe40000000a00 */
[----:B------:R-:W-:-:S03]  /*12d0*/  ISETP.NE.U32.AND P3, PT, RZ, UR4, PT ;  /* 0x00000004ff007c0c */ /* 0x000fc6000bf65070 */
[----:B------:R-:W2:Y:S01]  /*12e0*/  @P0 LDC.64 R2, c[0x0][0xa28] ;  /* 0x00028a00ff020b82 */ /* 0x000ea20000000a00 */
[----:B------:R-:W-:-:S07]  /*12f0*/  ISETP.NE.AND.EX P3, PT, RZ, UR5, PT, P3 ;  /* 0x00000005ff007c0c */ /* 0x000fce000bf65330 */
[----:B------:R-:W3:Y:S01]  /*1300*/  @P1 LDC.64 R6, c[0x0][0xa18] ;  /* 0x00028600ff061b82 */ /* 0x000ee20000000a00 */
[----:B------:R-:W-:Y:S02]  /*1310*/  ULDC UR4, c[0x0][0x288] ;  /* 0x0000a20000047ab9 */ /* 0x000fe40000000800 */
[----:B------:R-:W-:Y:S01]  /*1320*/  IMAD.U32 R155, RZ, RZ, UR4 ;  /* 0x00000004ff9b7e24 */ /* 0x000fe2000f8e00ff */
[----:B------:R-:W-:Y:S01]  /*1330*/  ULDC.64 UR4, c[0x0][0x418] ;  /* 0x0001060000047ab9 */ /* 0x000fe20000000a00 */
[----:B-1----:R-:W-:-:S04]  /*1340*/  IMAD.WIDE R8, R28, 0x4, R4 ;  /* 0x000000041c087825 */ /* 0x002fc800078e0204 */
[C---:B---3--:R-:W-:Y:S01]  /*1350*/  @P1 IMAD.WIDE R4, R28.reuse, 0x4, R6 ;  /* 0x000000041c041825 */ /* 0x048fe200078e0206 */
[----:B------:R-:W5:Y:S03]  /*1360*/  @P3 LDG.E R64, desc[UR40][R8.64] ;  /* 0x0000002808403981 */ /* 0x000f66000c1e1900 */
[----:B--2---:R-:W-:Y:S01]  /*1370*/  @P0 IMAD.WIDE R2, R28, 0x4, R2 ;  /* 0x000000041c020825 */ /* 0x004fe200078e0202 */
[----:B------:R-:W5:Y:S04]  /*1380*/  @P1 LDG.E R155, desc[UR40][R4.64] ;  /* 0x00000028049b1981 */ /* 0x000f68000c1e1900 */
[----:B------:R1:W-:Y:S01]  /*1390*/  STL [R1+0x64], R28 ;  /* 0x0000641c01007387 */ /* 0x0003e20000100800 */
[----:B------:R-:W-:-:S03]  /*13a0*/  UISETP.NE.U32.AND UP0, UPT, UR4, URZ, UPT ;  /* 0x0000003f0400728c */ /* 0x000fc6000bf05070 */
[----:B------:R-:W-:Y:S01]  /*13b0*/  ULDC UR4, c[0x0][0x424] ;  /* 0x0001090000047ab9 */ /* 0x000fe20000000800 */
[----:B------:R-:W-:Y:S01]  /*13c0*/  UISETP.NE.AND.EX UP0, UPT, UR5, URZ, UPT, UP0 ;  /* 0x0000003f0500728c */ /* 0x000fe2000bf05300 */
[----:B------:R2:W5:Y:S01]  /*13d0*/  @P0 LDG.E R10, desc[UR40][R2.64] ;  /* 0x00000028020a0981 */ /* 0x000562000c1e1900 */
[----:B------:R-:W-:Y:S01]  /*13e0*/  ISETP.NE.U32.AND P2, PT, RZ, UR6, PT ;  /* 0x00000006ff007c0c */ /* 0x000fe2000bf45070 */
[----:B------:R-:W-:Y:S01]  /*13f0*/  ULDC UR5, c[0x0][0x2f0] ;  /* 0x0000bc0000057ab9 */ /* 0x000fe20000000800 */
[----:B------:R-:W-:Y:S01]  /*1400*/  USEL UR4, UR4, 0x1, UP0 ;  /* 0x0000000104047887 */ /* 0x000fe20008000000 */
[C---:B0-----:R-:W-:Y:S02]  /*1410*/  LOP3.LUT R0, R11.reuse, 0xff0000, RZ, 0xc0, !PT ;  /* 0x00ff00000b007812 */ /* 0x041fe400078ec0ff */
[----:B--2---:R-:W-:Y:S01]  /*1420*/  LOP3.LUT R2, R11, 0xff000000, RZ, 0xc0, !PT ;  /* 0xff0000000b027812 */ /* 0x004fe200078ec0ff */
[----:B------:R-:W-:Y:S01]  /*1430*/  UIMAD UR4, UR4, UR5, URZ ;  /* 0x00000005040472a4 */ /* 0x000fe2000f8e023f */
[----:B------:R-:W-:-:S02]  /*1440*/  ISETP.NE.AND.EX P2, PT, RZ, UR7, PT, P2 ;  /* 0x00000007ff007c0c */ /* 0x000fc4000bf45320 */
[----:B------:R-:W-:Y:S01]  /*1450*/  SHF.R.U32.HI R3, RZ, 0x8, R2 ;  /* 0x00000008ff037819 */ /* 0x000fe20000011602 */
[----:B------:R-:W-:Y:S01]  /*1460*/  ULDC UR5, c[0x0][0x348] ;  /* 0x0000d20000057ab9 */ /* 0x000fe20000000800 */
[----:B------:R-:W-:Y:S02]  /*1470*/  LOP3.LUT R154, R11, 0xffff, RZ, 0xc0, !PT ;  /* 0x0000ffff0b9a7812 */ /* 0x000fe400078ec0ff */
[----:B------:R-:W-:Y:S01]  /*1480*/  LEA.HI R12, R0, R3, RZ, 0x10 ;  /* 0x00000003000c7211 */ /* 0x000fe200078f80ff */
[----:B-1----:R-:W-:Y:S06]  /*1490*/  @P1 BRA `(.L_x_1249) ;  /* 0x0000000000241947 */ /* 0x002fec0003800000 */
        /* <DEDUP_REMOVED lines=9> */
.L_x_1249:
[----:B------:R-:W-:Y:S02]  /*1530*/  IMAD.U32 R27, RZ, RZ, UR5 ;  /* 0x00000005ff1b7e24 */ /* 0x000fe4000f8e00ff */
[----:B------:R-:W-:Y:S01]  /*1540*/  IMAD.U32 R29, RZ, RZ, UR4 ;  /* 0x00000004ff1d7e24 */ /* 0x000fe2000f8e00ff */
[----:B------:R-:W-:Y:S06]  /*1550*/  @!P2 BRA `(.L_x_1250) ;  /* 0x000000000010a947 */ /* 0x000fec0003800000 */
[----:B------:R-:W0:Y:S02]  /*1560*/  LDC.64 R2, c[0x0][0xa20] ;  /* 0x00028800ff027b82 */ /* 0x000e240000000a00 */
[----:B0-----:R-:W-:-:S05]  /*1570*/  IMAD.WIDE R2, R28, 0x4, R2 ;  /* 0x000000041c027825 */ /* 0x001fca00078e0202 */
[----:B------:R0:W5:Y:S01]  /*1580*/  LDG.E R29, desc[UR40][R2.64] ;  /* 0x00000028021d7981 */ /* 0x000162000c1e1900 */
[----:B------:R-:W-:Y:S05]  /*1590*/  BRA `(.L_x_1251) ;  /* 0x0000000000107947 */ /* 0x000fea0003800000 */
.L_x_1250:
[----:B------:R-:W-:Y:S05]  /*15a0*/  @!P3 BRA `(.L_x_1251) ;  /* 0x00000000000cb947 */ /* 0x000fea0003800000 */
[----:B------:R-:W2:Y:S04]  /*15b0*/  LDG.E R0, desc[UR40][R8.64] ;  /* 0x0000002808007981 */ /* 0x000ea8000c1e1900 */
[----:B------:R-:W2:Y:S02]  /*15c0*/  LDG.E R29, desc[UR40][R8.64+0x4] ;  /* 0x00000428081d7981 */ /* 0x000ea4000c1e1900 */
[----:B--2---:R-:W-:-:S07]  /*15d0*/  IMAD.IADD R29, R29, 0x1, -R0 ;  /* 0x000000011d1d7824 */ /* 0x004fce00078e0a00 */
.L_x_1251:
[----:B------:R-:W-:Y:S01]  /*15e0*/  ULDC.64 UR4, c[0x0][0xa10] ;  /* 0x0002840000047ab9 */ /* 0x000fe20000000a00 */
[----:B------:R-:W2:Y:S01]  /*15f0*/  LDL R13, [R1+0x54] ;  /* 0x00005400010d7983 */ /* 0x000ea20000100800 */
[----:B------:R-:W-:Y:S01]  /*1600*/  ISETP.NE.U32.AND P0, PT, RZ, UR4, PT ;  /* 0x00000004ff007c0c */ /* 0x000fe2000bf05070 */
[----:B0-----:R-:W0:Y:S03]  /*1610*/  LDC R2, c[0x0][0x448] ;  /* 0x00011200ff027b82 */ /* 0x001e260000000800 */
[----:B------:R-:W-:Y:S01]  /*1620*/  ISETP.NE.AND.EX P0, PT, RZ, UR5, PT, P0 ;  /* 0x00000005ff007c0c */ /* 0x000fe2000bf05300 */
[----:B------:R-:W-:Y:S02]  /*1630*/  ULDC.64 UR4, c[0x0][0xa30] ;  /* 0x00028c0000047ab9 */ /* 0x000fe40000000a00 */
[----:B------:R-:W-:-:S04]  /*1640*/  ISETP.NE.U32.AND P1, PT, RZ, UR4, PT ;  /* 0x00000004ff007c0c */ /* 0x000fc8000bf25070 */
[----:B------:R-:W-:-:S06]  /*1650*/  ISETP.NE.AND.EX P1, PT, RZ, UR5, PT, P1 ;  /* 0x00000005ff007c0c */ /* 0x000fcc000bf25310 */
[----:B------:R-:W1:Y:S08]  /*1660*/  @P0 LDC.64 R4, c[0x0][0xa10] ;  /* 0x00028400ff040b82 */ /* 0x000e700000000a00 */
[----:B------:R-:W3:Y:S01]  /*1670*/  @P1 LDC.64 R6, c[0x0][0xa30] ;  /* 0x00028c00ff061b82 */ /* 0x000ee20000000a00 */
[----:B-1----:R-:W-:-:S05]  /*1680*/  @P0 IMAD.WIDE R4, R28, 0x4, R4 ;  /* 0x000000041c040825 */ /* 0x002fca00078e0204 */
[----:B------:R-:W4:Y:S04]  /*1690*/  @P0 LDG.E R0, desc[UR40][R4.64] ;  /* 0x0000002804000981 */ /* 0x000f28000c1e1900 */
[----:B------:R-:W4:Y:S01]  /*16a0*/  @P0 LDG.E R9, desc[UR40][R4.64+0x4] ;  /* 0x0000042804090981 */ /* 0x000f22000c1e1900 */
[----:B-----5:R-:W-:Y:S02]  /*16b0*/  IMAD.MOV.U32 R24, RZ, RZ, R29 ;  /* 0x000000ffff187224 */ /* 0x020fe400078e001d */
[----:B---3--:R-:W-:-:S05]  /*16c0*/  @P1 IMAD.WIDE R6, R28, 0x4, R6 ;  /* 0x000000041c061825 */ /* 0x008fca00078e0206 */
[----:B------:R1:W5:Y:S01]  /*16d0*/  @P1 LDG.E R24, desc[UR40][R6.64] ;  /* 0x0000002806181981 */ /* 0x000362000c1e1900 */
[----:B0-----:R-:W-:Y:S01]  /*16e0*/  ISETP.NE.AND P1, PT, R2, 0x1, PT ;  /* 0x000000010200780c */ /* 0x001fe20003f25270 */
[----:B------:R-:W-:Y:S01]  /*16f0*/  IMAD.IADD R10, R29, 0x1, -R10 ;  /* 0x000000011d0a7824 */ /* 0x000fe200078e0a0a */
[----:B------:R-:W0:Y:S11]  /*1700*/  LDC.64 R2, c[0x0][0x9e0] ;  /* 0x00027800ff027b82 */ /* 0x000e360000000a00 */
[----:B------:R-:W3:Y:S08]  /*1710*/  @P1 LDC R11, c[0x0][0x44c] ;  /* 0x00011300ff0b1b82 */ /* 0x000ef00000000800 */
[----:B------:R-:W1:Y:S01]  /*1720*/  @P1 LDC R8, c[0x0][0x450] ;  /* 0x00011400ff081b82 */ /* 0x000e620000000800 */
[----:B0-----:R-:W-:Y:S01]  /*1730*/  ISETP.GE.AND P2, PT, R3, 0x1, PT ;  /* 0x000000010300780c */ /* 0x001fe20003f46270 */
[----:B--2---:R-:W-:-:S05]  /*1740*/  IMAD R14, R13, 0xc0, RZ ;  /* 0x000000c00d0e7824 */ /* 0x004fca00078e02ff */
[----:B------:R0:W-:Y:S01]  /*1750*/  STL [R1+0x20], R14 ;  /* 0x0000200e01007387 */ /* 0x0001e20000100800 */
[----:B----4-:R-:W-:Y:S02]  /*1760*/  @P0 IMAD.IADD R27, R9, 0x1, -R0 ;  /* 0x00000001091b0824 */ /* 0x010fe400078e0a00 */
[----:B------:R-:W-:Y:S02]  /*1770*/  VIADD R0, R14, 0xbf ;  /* 0x000000bf0e007836 */ /* 0x000fe40000000000 */
[----:B------:R-:W-:Y:S02]  /*1780*/  IMAD.IADD R13, R10, 0x1, R27 ;  /* 0x000000010a0d7824 */ /* 0x000fe400078e021b */
[----:B---3--:R-:W-:-:S03]  /*1790*/  @P1 IMAD.HI.U32 R5, R0, R11, RZ ;  /* 0x0000000b00051227 */ /* 0x008fc600078e00ff */
[----:B------:R0:W-:Y:S01]  /*17a0*/  STL [R1], R13 ;  /* 0x0000000d01007387 */ /* 0x0001e20000100800 */
[----:B------:R-:W-:Y:S01]  /*17b0*/  IMAD.MOV.U32 R4, RZ, RZ, R0 ;  /* 0x000000ffff047224 */ /* 0x000fe200078e0000 */
[----:B-1----:R-:W-:Y:S01]  /*17c0*/  @P1 SHF.R.U32.HI R4, RZ, R8, R5 ;  /* 0x00000008ff041219 */ /* 0x002fe20000011605 */
[C---:B------:R-:W-:Y:S01]  /*17d0*/  VIADD R0, R13.reuse, 0x7f ;  /* 0x0000007f0d007836 */ /* 0x040fe20000000000 */
[----:B------:R-:W-:-:S04]  /*17e0*/  IADD3 R7, R13, 0x1, -R155 ;  /* 0x000000010d077810 */ /* 0x000fc80007ffe89b */
[----:B------:R-:W-:Y:S01]  /*17f0*/  SHF.R.S32.HI R5, RZ, 0x1f, R0 ;  /* 0x0000001fff057819 */ /* 0x000fe20000011400 */
[----:B------:R-:W-:-:S03]  /*1800*/  IMAD.IADD R9, R7, 0x1, R4 ;  /* 0x0000000107097824 */ /* 0x000fc600078e0204 */
[----:B------:R-:W-:Y:S01]  /*1810*/  LEA.HI R5, R5, R0, RZ, 0x7 ;  /* 0x0000000005057211 */ /* 0x000fe200078f38ff */
[----:B------:R-:W-:-:S03]  /*1820*/  IMAD.IADD R2, R9, 0x1, R2 ;  /* 0x0000000109027824 */ /* 0x000fc600078e0202 */
[----:B------:R-:W-:Y:S01]  /*1830*/  SHF.R.S32.HI R26, RZ, 0x7, R5 ;  /* 0x00000007ff1a7819 */ /* 0x000fe20000011405 */
[----:B0-----:R-:W-:Y:S06]  /*1840*/  @!P2 BRA `(.L_x_1252) ;  /* 0x000000000048a947 */ /* 0x001fec0003800000 */
[C---:B------:R-:W-:Y:S01]  /*1850*/  ISETP.GT.AND P0, PT, R9.reuse, RZ, PT ;  /* 0x000000ff0900720c */ /* 0x040fe20003f04270 */
[----:B------:R-:W-:Y:S01]  /*1860*/  BSSY B0, `(.L_x_1253) ;  /* 0x000000e000007945 */ /* 0x000fe20003800000 */
[----:B------:R-:W-:-:S11]  /*1870*/  VIADD R0, R9, 0xffffffff ;  /* 0xffffffff09007836 */ /* 0x000fd60000000000 */
[----:B------:R-:W-:Y:S05]  /*1880*/  @P0 BRA `(.L_x_1254) ;  /* 0x00000000001c0947 */ /* 0x000fea0003800000 */
[----:B------:R-:W-:Y:S01]  /*1890*/  ISETP.NE.AND P0, PT, R3, 0x1, PT ;  /* 0x000000010300780c */ /* 0x000fe20003f05270 */
[----:B------:R-:W-:-:S12]  /*18a0*/  IMAD.MOV R5, RZ, RZ, -R9 ;  /* 0x000000ffff057224 */ /* 0x000fd800078e0a09 */
[----:B------:R-:W0:Y:S02]  /*18b0*/  @P0 LDC.64 R6, c[0x0][0x9e8] ;  /* 0x00027a00ff060b82 */ /* 0x000e240000000a00 */
[----:B0-----:R-:W-:-:S05]  /*18c0*/  @P0 IMAD.HI.U32 R0, R5, R6, RZ ;  /* 0x0000000605000227 */ /* 0x001fca00078e00ff */
[----:B------:R-:W-:-:S04]  /*18d0*/  @P0 SHF.R.U32.HI R5, RZ, R7, R0 ;  /* 0x00000007ff050219 */ /* 0x000fc80000011600 */
[----:B------:R-:W-:Y:S01]  /*18e0*/  LOP3.LUT R0, RZ, R5, RZ, 0x33, !PT ;  /* 0x00000005ff007212 */ /* 0x000fe200078e33ff */
[----:B------:R-:W-:Y:S06]  /*18f0*/  BRA `(.L_x_1255) ;  /* 0x0000000000107947 */ /* 0x000fec0003800000 */
.L_x_1254:
[----:B------:R-:W-:-:S13]  /*1900*/  ISETP.NE.AND P0, PT, R3, 0x1, PT ;  /* 0x000000010300780c */ /* 0x000fda0003f05270 */
[----:B------:R-:W0:Y:S02]  /*1910*/  @P0 LDC.64 R4, c[0x0][0x9e8] ;  /* 0x00027a00ff040b82 */ /* 0x000e240000000a00 */
[----:B0-----:R-:W-:-:S05]  /*1920*/  @P0 IMAD.HI.U32 R4, R0, R4, RZ ;  /* 0x0000000400040227 */ /* 0x001fca00078e00ff */
[----:B------:R-:W-:-:S07]  /*1930*/  @P0 SHF.R.U32.HI R0, RZ, R5, R4 ;  /* 0x00000005ff000219 */ /* 0x000fce0000011604 */
.L_x_1255:
[----:B------:R-:W-:Y:S05]  /*1940*/  BSYNC B0 ;  /* 0x0000000000007941 */ /* 0x000fea0003800000 */
.L_x_1253:
[----:B------:R-:W-:-:S05]  /*1950*/  IMAD R5, R0, R3, R3 ;  /* 0x0000000300057224 */ /* 0x000fca00078e0203 */
[----:B------:R-:W-:-:S07]  /*1960*/  VIMNMX R2, R2, R5, PT ;  /* 0x0000000502027248 */ /* 0x000fce0003fe0100 */
.L_x_1252:
[----:B------:R-:W0:Y:S01]  /*1970*/  @P1 LDC R0, c[0x0][0x44c] ;  /* 0x00011300ff001b82 */ /* 0x000e220000000800 */
[----:B------:R-:W-:Y:S01]  /*1980*/  VIADD R2, R2, 0x7f ;  /* 0x0000007f02027836 */ /* 0x000fe20000000000 */
[----:B------:R-:W-:Y:S01]  /*1990*/  ULDC UR4, c[0x0][0x9dc] ;  /* 0x0002770000047ab9 */ /* 0x000fe20000000800 */
[----:B------:R-:W-:Y:S02]  /*19a0*/  IMAD.MOV.U32 R7, RZ, RZ, R14 ;  /* 0x000000ffff077224 */ /* 0x000fe400078e000e */
[----:B------:R-:W-:Y:S01]  /*19b0*/  IMAD.IADD R88, R13, 0x1, -R155 ;  /* 0x000000010d587824 */ /* 0x000fe200078e0a9b */
[----:B------:R-:W-:Y:S02]  /*19c0*/  SHF.R.S32.HI R5, RZ, 0x1f, R2 ;  /* 0x0000001fff057819 */ /* 0x000fe40000011402 */
[----:B------:R-:W1:Y:S02]  /*19d0*/  @P1 LDC R9, c[0x0][0x450] ;  /* 0x00011400ff091b82 */ /* 0x000e640000000800 */
[----:B------:R-:W-:-:S04]  /*19e0*/  LEA.HI R5, R5, R2, RZ, 0x7 ;  /* 0x0000000205057211 */ /* 0x000fc800078f38ff */
[----:B------:R-:W-:-:S04]  /*19f0*/  SHF.R.S32.HI R5, RZ, 0x7, R5 ;  /* 0x00000007ff057819 */ /* 0x000fc80000011405 */
[----:B------:R-:W-:Y:S01]  /*1a00*/  VIMNMX R6, R26, R5, PT ;  /* 0x000000051a067248 */ /* 0x000fe20003fe0100 */
[----:B0-----:R-:W-:-:S05]  /*1a10*/  @P1 IMAD.HI.U32 R0, R14, R0, RZ ;  /* 0x000000000e001227 */ /* 0x001fca00078e00ff */
[----:B-1----:R-:W-:-:S05]  /*1a20*/  @P1 SHF.R.U32.HI R7, RZ, R9, R0 ;  /* 0x00000009ff071219 */ /* 0x002fca0000011600 */
[----:B------:R-:W-:-:S04]  /*1a30*/  IMAD.IADD R0, R88, 0x1, R7 ;  /* 0x0000000158007824 */ /* 0x000fc800078e0207 */
[----:B------:R-:W-:Y:S01]  /*1a40*/  VIADD R2, R0, -UR4 ;  /* 0x8000000400027c36 */ /* 0x000fe20008000000 */
[----:B------:R-:W-:Y:S06]  /*1a50*/  @!P2 BRA `(.L_x_1256) ;  /* 0x000000000044a947 */ /* 0x000fec0003800000 */
[----:B------:R-:W-:Y:S01]  /*1a60*/  ISETP.GT.AND P0, PT, R0, -0x1, PT ;  /* 0xffffffff0000780c */ /* 0x000fe20003f04270 */
[----:B------:R-:W-:-:S12]  /*1a70*/  BSSY B0, `(.L_x_1257) ;  /* 0x000000d000007945 */ /* 0x000fd80003800000 */
[----:B------:R-:W-:Y:S05]  /*1a80*/  @P0 BRA `(.L_x_1258) ;  /* 0x00000000001c0947 */ /* 0x000fea0003800000 */
[----:B------:R-:W-:Y:S02]  /*1a90*/  ISETP.NE.AND P0, PT, R3, 0x1, PT ;  /* 0x000000010300780c */ /* 0x000fe40003f05270 */
[----:B------:R-:W-:-:S11]  /*1aa0*/  LOP3.LUT R5, RZ, R0, RZ, 0x33, !PT ;  /* 0x00000000ff057212 */ /* 0x000fd600078e33ff */
[----:B------:R-:W0:Y:S02]  /*1ab0*/  @P0 LDC.64 R8, c[0x0][0x9e8] ;  /* 0x00027a00ff080b82 */ /* 0x000e240000000a00 */
[----:B0-----:R-:W-:-:S05]  /*1ac0*/  @P0 IMAD.HI.U32 R0, R5, R8, RZ ;  /* 0x0000000805000227 */ /* 0x001fca00078e00ff */
[----:B------:R-:W-:-:S04]  /*1ad0*/  @P0 SHF.R.U32.HI R5, RZ, R9, R0 ;  /* 0x00000009ff050219 */ /* 0x000fc80000011600 */
[----:B------:R-:W-:Y:S01]  /*1ae0*/  LOP3.LUT R0, RZ, R5, RZ, 0x33, !PT ;  /* 0x00000005ff007212 */ /* 0x000fe200078e33ff */
[----:B------:R-:W-:Y:S06]  /*1af0*/  BRA `(.L_x_1259) ;  /* 0x0000000000107947 */ /* 0x000fec0003800000 */
.L_x_1258:
[----:B------:R-:W-:-:S13]  /*1b00*/  ISETP.NE.AND P0, PT, R3, 0x1, PT ;  /* 0x000000010300780c */ /* 0x000fda0003f05270 */
[----:B------:R-:W0:Y:S02]  /*1b10*/  @P0 LDC.64 R4, c[0x0][0x9e8] ;  /* 0x00027a00ff040b82 */ /* 0x000e240000000a00 */
[----:B0-----:R-:W-:-:S05]  /*1b20*/  @P0 IMAD.HI.U32 R4, R0, R4, RZ ;  /* 0x0000000400040227 */ /* 0x001fca00078e00ff */
[----:B------:R-:W-:-:S07]  /*1b30*/  @P0 SHF.R.U32.HI R0, RZ, R5, R4 ;  /* 0x00000005ff000219 */ /* 0x000fce0000011604 */
.L_x_1259:
[----:B------:R-:W-:Y:S05]  /*1b40*/  BSYNC B0 ;  /* 0x0000000000007941 */ /* 0x000fea0003800000 */
.L_x_1257:
[----:B------:R-:W-:-:S05]  /*1b50*/  IMAD R3, R0, R3, RZ ;  /* 0x0000000300037224 */ /* 0x000fca00078e02ff */
[----:B------:R-:W-:-:S07]  /*1b60*/  VIMNMX R2, R2, R3, !PT ;  /* 0x0000000302027248 */ /* 0x000fce0007fe0100 */
.L_x_1256:
[----:B------:R-:W-:Y:S01]  /*1b70*/  SHF.R.S32.HI R3, RZ, 0x1f, R2 ;  /* 0x0000001fff037819 */ /* 0x000fe20000011402 */
[----:B------:R-:W-:Y:S01]  /*1b80*/  BSSY B0, `(.L_x_1260) ;  /* 0x000002a000007945 */ /* 0x000fe20003800000 */
[----:B------:R-:W-:Y:S01]  /*1b90*/  LOP3.LUT R13, R12, 0xff, RZ, 0xc0, !PT ;  /* 0x000000ff0c0d7812 */ /* 0x000fe200078ec0ff */
[----:B------:R-:W-:Y:S01]  /*1ba0*/  IMAD.MOV.U32 R0, RZ, RZ, RZ ;  /* 0x000000ffff007224 */ /* 0x000fe200078e00ff */
[----:B------:R-:W-:Y:S02]  /*1bb0*/  LEA.HI R3, R3, R2, RZ, 0x7 ;  /* 0x0000000203037211 */ /* 0x000fe400078f38ff */
[----:B------:R-:W-:Y:S01]  /*1bc0*/  SHF.R.U32.HI R4, RZ, 0x10, R12 ;  /* 0x00000010ff047819 */ /* 0x000fe2000001160c */
[----:B------:R0:W-:Y:S01]  /*1bd0*/  STL [R1+0x70], R13 ;  /* 0x0000700d01007387 */ /* 0x0001e20000100800 */
[----:B------:R-:W-:-:S03]  /*1be0*/  SHF.R.S32.HI R3, RZ, 0x7, R3 ;  /* 0x00000007ff037819 */ /* 0x000fc60000011403 */
[----:B------:R0:W-:Y:S01]  /*1bf0*/  STL [R1+0x60], R4 ;  /* 0x0000600401007387 */ /* 0x0001e20000100800 */
[----:B------:R-:W-:-:S04]  /*1c00*/  VIMNMX R9, RZ, R3, !PT ;  /* 0x00000003ff097248 */ /* 0x000fc80007fe0100 */
[----:B------:R-:W-:-:S13]  /*1c10*/  ISETP.GT.AND P0, PT, R6, R9, PT ;  /* 0x000000090600720c */ /* 0x000fda0003f04270 */
[----:B0-----:R-:W-:Y:S05]  /*1c20*/  @!P0 BRA `(.L_x_1261) ;  /* 0x00000000007c8947 */ /* 0x001fea0003800000 */
[----:B------:R-:W-:Y:S01]  /*1c30*/  ISETP.NE.AND P0, PT, R4, RZ, PT ;  /* 0x000000ff0400720c */ /* 0x000fe20003f05270 */
[----:B------:R-:W-:-:S03]  /*1c40*/  ULDC UR4, c[0x0][0x9f0] ;  /* 0x00027c0000047ab9 */ /* 0x000fc60000000800 */
[----:B------:R-:W-:-:S04]  /*1c50*/  SEL R11, R4, UR4, P0 ;  /* 0x00000004040b7c07 */ /* 0x000fc80008000000 */
[-C--:B------:R-:W-:Y:S02]  /*1c60*/  IABS R5, R11.reuse ;  /* 0x0000000b00057213 */ /* 0x080fe40000000000 */
[----:B------:R-:W-:Y:S02]  /*1c70*/  IADD3 R0, R11, -0x1, R6 ;  /* 0xffffffff0b007810 */ /* 0x000fe40007ffe006 */
[----:B------:R-:W0:Y:S01]  /*1c80*/  I2F.RP R4, R5 ;  /* 0x0000000500047306 */ /* 0x000e220000209400 */
[----:B------:R-:W-:Y:S02]  /*1c90*/  IABS R12, R11 ;  /* 0x0000000b000c7213 */ /* 0x000fe40000000000 */
[----:B------:R-:W-:-:S05]  /*1ca0*/  IMAD.IADD R0, R0, 0x1, -R9 ;  /* 0x0000000100007824 */ /* 0x000fca00078e0a09 */
[----:B0-----:R-:W0:Y:S02]  /*1cb0*/  MUFU.RCP R4, R4 ;  /* 0x0000000400047308 */ /* 0x001e240000001000 */
[----:B0-----:R-:W-:Y:S02]  /*1cc0*/  VIADD R2, R4, 0xffffffe ;  /* 0x0ffffffe04027836 */ /* 0x001fe40000000000 */
[----:B------:R-:W-:-:S04]  /*1cd0*/  IMAD.MOV R4, RZ, RZ, -R12 ;  /* 0x000000ffff047224 */ /* 0x000fc800078e0a0c */
[----:B------:R0:W1:Y:S02]  /*1ce0*/  F2I.FTZ.U32.TRUNC.NTZ R3, R2 ;  /* 0x0000000200037305 */ /* 0x000064000021f000 */
[----:B0-----:R-:W-:Y:S02]  /*1cf0*/  IMAD.MOV.U32 R2, RZ, RZ, RZ ;  /* 0x000000ffff027224 */ /* 0x001fe400078e00ff */
[----:B-1----:R-:W-:-:S04]  /*1d00*/  IMAD.MOV R8, RZ, RZ, -R3 ;  /* 0x000000ffff087224 */ /* 0x002fc800078e0a03 */
[----:B------:R-:W-:Y:S01]  /*1d10*/  IMAD R7, R8, R5, RZ ;  /* 0x0000000508077224 */ /* 0x000fe200078e02ff */
[----:B------:R-:W-:Y:S02]  /*1d20*/  IABS R8, R0 ;  /* 0x0000000000087213 */ /* 0x000fe40000000000 */
[----:B------:R-:W-:Y:S01]  /*1d30*/  LOP3.LUT R0, R0, R11, RZ, 0x3c, !PT ;  /* 0x0000000b00007212 */ /* 0x000fe200078e3cff */
[----:B------:R-:W-:-:S03]  /*1d40*/  IMAD.HI.U32 R3, R3, R7, R2 ;  /* 0x0000000703037227 */ /* 0x000fc600078e0002 */
[----:B------:R-:W-:Y:S01]  /*1d50*/  ISETP.GE.AND P2, PT, R0, RZ, PT ;  /* 0x000000ff0000720c */ /* 0x000fe20003f46270 */
[----:B------:R-:W-:-:S04]  /*1d60*/  IMAD.MOV.U32 R2, RZ, RZ, R8 ;  /* 0x000000ffff027224 */ /* 0x000fc800078e0008 */
        /* <DEDUP_REMOVED lines=11> */
.L_x_1261:
[----:B------:R-:W-:Y:S05]  /*1e20*/  BSYNC B0 ;  /* 0x0000000000007941 */ /* 0x000fea0003800000 */
.L_x_1260:
[----:B------:R-:W-:-:S05]  /*1e30*/  IMAD R3, R13, R0, R9 ;  /* 0x000000000d037224 */ /* 0x000fca00078e0209 */
[C---:B------:R-:W-:Y:S01]  /*1e40*/  VIADDMNMX R0, R3.reuse, R0, R6, PT ;  /* 0x0000000003007246 */ /* 0x040fe20003800106 */
[----:B------:R-:W-:-:S04]  /*1e50*/  IMAD R3, R3, 0x80, -R10 ;  /* 0x0000008003037824 */ /* 0x000fc800078e0a0a */
[----:B------:R-:W-:Y:S01]  /*1e60*/  IMAD R0, R0, 0x80, -R10 ;  /* 0x0000008000007824 */ /* 0x000fe200078e0a0a */
        /* <DEDUP_REMOVED lines=8> */
[----:B------:R-:W-:Y:S02]  /*1ef0*/  @P0 SHF.R.S32.HI R2, RZ, 0x7, R3 ;  /* 0x00000007ff020819 */ /* 0x000fe40000011403 */
[----:B------:R-:W-:Y:S02]  /*1f00*/  PLOP3.LUT P0, PT, PT, PT, PT, 0x80, 0x0 ;  /* 0x000000000000781c */ /* 0x000fe40003f0f070 */
[----:B------:R-:W-:-:S13]  /*1f10*/  ISETP.GT.AND P1, PT, R2, R25, PT ;  /* 0x000000190200720c */ /* 0x000fda0003f24270 */
[----:B------:R-:W-:Y:S05]  /*1f20*/  @!P1 BRA `(.L_x_1262) ;  /* 0x0000005000749947 */ /* 0x000fea0003800000 */
[----:B------:R-:W-:Y:S01]  /*1f30*/  VIADD R0, R16, 0x13800 ;  /* 0x0001380010007836 */ /* 0x000fe20000000000 */
[----:B------:R-:W-:Y:S04]  /*1f40*/  BSSY B6, `(.L_x_1263) ;  /* 0x0000013000067945 */ /* 0x000fe80003800000 */
[----:B------:R-:W-:-:S13]  /*1f50*/  LOP3.LUT P0, RZ, R0, 0x9f, RZ, 0xc0, !PT ;  /* 0x0000009f00ff7812 */ /* 0x000fda000780c0ff */
[----:B------:R-:W-:Y:S05]  /*1f60*/  @!P0 BRA `(.L_x_1264) ;  /* 0x0000000000408947 */ /* 0x000fea0003800000 */
        /* <DEDUP_REMOVED lines=15> */
[----:B-1---5:R-:W-:Y:S05]  /*2060*/  CALL.ABS.NOINC R14 ;  /* 0x000000000e007343 */ /* 0x022fea0003c00000 */
.L_x_1264:
[----:B------:R-:W-:Y:S05]  /*2070*/  BSYNC B6 ;  /* 0x0000000000067941 */ /* 0x000fea0003800000 */
.L_x_1263:
        /* <DEDUP_REMOVED lines=20> */
.L_x_1266:
[----:B------:R-:W-:Y:S05]  /*21c0*/  BSYNC B6 ;  /* 0x0000000000067941 */ /* 0x000fea0003800000 */
.L_x_1265:
[----:B------:R-:W2:Y:S01]  /*21d0*/  LDL.64 R32, [R1+0x10] ;  /* 0x0000100001207983 */ /* 0x000ea20000100a00 */
[----:B------:R-:W-:-:S03]  /*21e0*/  ULDC.64 UR4, c[0x0][0x9f8] ;  /* 0x00027e0000047ab9 */ /* 0x000fc60000000a00 */
[----:B------:R-:W2:Y:S01]  /*21f0*/  LDL.64 R20, [R1+0x10] ;  /* 0x0000100001147983 */ /* 0x000ea20000100a00 */
[----:B------:R-:W-:Y:S01]  /*2200*/  ISETP.NE.U32.AND P0, PT, RZ, UR4, PT ;  /* 0x00000004ff007c0c */ /* 0x000fe2000bf05070 */
[----:B------:R-:W-:Y:S01]  /*2210*/  IMAD.MOV.U32 R66, RZ, RZ, R28 ;  /* 0x000000ffff427224 */ /* 0x000fe200078e001c */
[----:B------:R-:W0:Y:S01]  /*2220*/  LDC.64 R58, c[0x0][0x3f8] ;  /* 0x0000fe00ff3a7b82 */ /* 0x000e220000000a00 */
[----:B------:R-:W3:Y:S01]  /*2230*/  LDL R12, [R1+0x2c] ;  /* 0x00002c00010c7983 */ /* 0x000ee20000100800 */
[----:B------:R-:W-:Y:S01]  /*2240*/  ISETP.NE.AND.EX P0, PT, RZ, UR5, PT, P0 ;  /* 0x00000005ff007c0c */ /* 0x000fe2000bf05300 */
[----:B------:R-:W-:Y:S01]  /*2250*/  VIADD R65, R18, 0x20 ;  /* 0x0000002012417836 */ /* 0x000fe20000000000 */
[----:B------:R-:W-:Y:S01]  /*2260*/  ULDC UR4, c[0x0][0x2f4] ;  /* 0x0000bd0000047ab9 */ /* 0x000fe20000000800 */
[----:B------:R-:W4:Y:S03]  /*2270*/  LDL R8, [R1+0x7c] ;  /* 0x00007c0001087983 */ /* 0x000f260000100800 */
[----:B------:R-:W1:Y:S08]  /*2280*/  LDC R53, c[0x0][0x3f4] ;  /* 0x0000fd00ff357b82 */ /* 0x000e700000000800 */
[----:B------:R-:W0:Y:S08]  /*2290*/  @P0 LDC.64 R4, c[0x0][0x9f8] ;  /* 0x00027e00ff040b82 */ /* 0x000e300000000a00 */
[----:B------:R-:W1:Y:S01]  /*22a0*/  LDC.64 R56, c[0x0][0x408] ;  /* 0x00010200ff387b82 */ /* 0x000e620000000a00 */
[----:B0-----:R-:W-:-:S05]  /*22b0*/  @P0 IMAD.WIDE R4, R28, 0x4, R4 ;  /* 0x000000041c040825 */ /* 0x001fca00078e0204 */
[----:B------:R0:W4:Y:S01]  /*22c0*/  @P0 LDG.E R66, desc[UR40][R4.64] ;  /* 0x0000002804420981 */ /* 0x000122000c1e1900 */
[----:B------:R-:W-:Y:S01]  /*22d0*/  ISETP.GE.AND P1, PT, R65, UR4, PT ;  /* 0x0000000441007c0c */ /* 0x000fe2000bf26270 */
[----:B------:R-:W1:Y:S01]  /*22e0*/  S2R R28, SR_TID.X ;  /* 0x00000000001c7919 */ /* 0x000e620000002100 */
[----:B--2---:R-:W-:Y:S02]  /*22f0*/  IMAD.MOV.U32 R20, RZ, RZ, R32 ;  /* 0x000000ffff147224 */ /* 0x004fe400078e0020 */
[----:B-1----:R-:W-:-:S03]  /*2300*/  VIADD R31, R28, 0xffffff80 ;  /* 0xffffff801c1f7836 */ /* 0x002fc60000000000 */
[----:B------:R-:W-:-:S05]  /*2310*/  SHF.R.S32.HI R21, RZ, 0x1f, R20 ;  /* 0x0000001fff157819 */ /* 0x000fca0000011414 */
[----:B------:R1:W-:Y:S04]  /*2320*/  STL [R1+0x14], R21 ;  /* 0x0000141501007387 */ /* 0x0003e80000100800 */
[----:B------:R-:W2:Y:S04]  /*2330*/  LDL R11, [R1+0x3c] ;  /* 0x00003c00010b7983 */ /* 0x000ea80000100800 */
[----:B------:R-:W2:Y:S01]  /*2340*/  LDL R10, [R1+0x8] ;  /* 0x00000800010a7983 */ /* 0x000ea20000100800 */
[----:B------:R-:W-:Y:S02]  /*2350*/  LEA.HI R28, R31, R31, RZ, 0x1 ;  /* 0x0000001f1f1c7211 */ /* 0x000fe400078f08ff */
[----:B------:R-:W-:-:S02]  /*2360*/  SEL R3, RZ, 0xffffffff, P1 ;  /* 0xffffffffff037807 */ /* 0x000fc40000800000 */
[----:B------:R-:W-:Y:S02]  /*2370*/  SHF.R.S32.HI R28, RZ, 0x1, R28 ;  /* 0x00000001ff1c7819 */ /* 0x000fe4000001141c */
[C---:B------:R-:W-:Y:S01]  /*2380*/  ISETP.GE.AND P0, PT, R18.reuse, UR4, PT ;  /* 0x0000000412007c0c */ /* 0x040fe2000bf06270 */
[----:B0-----:R-:W-:Y:S01]  /*2390*/  IMAD.SHL.U32 R5, R3, 0x2, RZ ;  /* 0x0000000203057824 */ /* 0x001fe200078e00ff */
[----:B------:R-:W-:Y:S02]  /*23a0*/  SHF.R.S32.HI R3, RZ, 0x1f, R28 ;  /* 0x0000001fff037819 */ /* 0x000fe4000001141c */
[----:B------:R-:W-:Y:S02]  /*23b0*/  SEL R0, RZ, 0x1, P0 ;  /* 0x00000001ff007807 */ /* 0x000fe40000000000 */
[----:B------:R-:W-:Y:S01]  /*23c0*/  SHF.R.S32.HI R19, RZ, 0x1f, R18 ;  /* 0x0000001fff137819 */ /* 0x000fe20000011412 */
[----:B------:R-:W-:Y:S01]  /*23d0*/  IMAD R4, R3, R58, RZ ;  /* 0x0000003a03047224 */ /* 0x000fe200078e02ff */
[----:B------:R-:W-:-:S02]  /*23e0*/  ISETP.GE.AND P3, PT, R18, R53, PT ;  /* 0x000000351200720c */ /* 0x000fc40003f66270 */
[----:B------:R-:W-:Y:S01]  /*23f0*/  ISETP.GE.AND P2, PT, R65, R53, PT ;  /* 0x000000354100720c */ /* 0x000fe20003f46270 */
[----:B------:R-:W0:Y:S01]  /*2400*/  S2R R30, SR_TID.X ;  /* 0x00000000001e7919 */ /* 0x000e220000002100 */
[----:B------:R-:W-:Y:S01]  /*2410*/  LOP3.LUT R0, R5, 0x2, R0, 0xe2, !PT ;  /* 0x0000000205007812 */ /* 0x000fe200078ee200 */
[----:B------:R-:W-:Y:S01]  /*2420*/  IMAD R6, R3, R56, RZ ;  /* 0x0000003803067224 */ /* 0x000fe200078e02ff */
[C---:B------:R-:W-:Y:S01]  /*2430*/  SEL R3, R53.reuse, RZ, P3 ;  /* 0x000000ff35037207 */ /* 0x040fe20001800000 */
[C---:B------:R-:W-:Y:S01]  /*2440*/  IMAD R5, R28.reuse, R59, R4 ;  /* 0x0000003b1c057224 */ /* 0x040fe200078e0204 */
        /* <DEDUP_REMOVED lines=13> */
[----:B------:R-:W-:Y:S01]  /*2520*/  LEA.HI R5, R6, R5, RZ, 0x5 ;  /* 0x0000000506057211 */ /* 0x000fe200078f28ff */
[----:B------:R-:W-:Y:S01]  /*2530*/  IMAD.WIDE.U32 R40, R28, R56, R20 ;  /* 0x000000381c287225 */ /* 0x000fe200078e0014 */
[----:B-----5:R-:W-:-:S03]  /*2540*/  SHF.R.S32.HI R7, RZ, 0x1f, R24 ;  /* 0x0000001fff077819 */ /* 0x020fc60000011418 */
[----:B------:R-:W-:Y:S01]  /*2550*/  IMAD.SHL.U32 R4, R3, 0x80, RZ ;  /* 0x0000008003047824 */ /* 0x000fe200078e00ff */
[C---:B---3--:R-:W-:Y:S01]  /*2560*/  LOP3.LUT R3, R12.reuse, 0x10, R63, 0xf8, !PT ;  /* 0x000000100c037812 */ /* 0x048fe200078ef83f */
[----:B------:R-:W-:Y:S01]  /*2570*/  IMAD.SHL.U32 R6, R5, 0x80, RZ ;  /* 0x0000008005067824 */ /* 0x000fe200078e00ff */
[----:B------:R-:W-:Y:S01]  /*2580*/  LOP3.LUT R5, R12, 0x10, R62, 0xf8, !PT ;  /* 0x000000100c057812 */ /* 0x000fe200078ef83e */
[----:B-1----:R-:W-:Y:S01]  /*2590*/  IMAD.WIDE.U32 R20, R28, R56, R18 ;  /* 0x000000381c147225 */ /* 0x002fe200078e0012 */
[----:B------:R-:W-:Y:S02]  /*25a0*/  LEA.HI R12, R31, R31, RZ, 0x1 ;  /* 0x0000001f1f0c7211 */ /* 0x000fe400078f08ff */
[----:B------:R-:W-:Y:S02]  /*25b0*/  LOP3.LUT R4, R4, 0xfffff000, RZ, 0xc0, !PT ;  /* 0xfffff00004047812 */ /* 0x000fe400078ec0ff */
[----:B----4-:R-:W-:Y:S02]  /*25c0*/  LOP3.LUT R3, R3, R8, RZ, 0x3c, !PT ;  /* 0x0000000803037212 */ /* 0x010fe400078e3cff */
[----:B------:R-:W-:-:S02]  /*25d0*/  LOP3.LUT R6, R6, 0xfffff000, RZ, 0xc0, !PT ;  /* 0xfffff00006067812 */ /* 0x000fc400078ec0ff */
[----:B------:R-:W-:Y:S01]  /*25e0*/  LOP3.LUT R5, R5, R8, RZ, 0x3c, !PT ;  /* 0x0000000805057212 */ /* 0x000fe200078e3cff */
[----:B------:R-:W-:Y:S01]  /*25f0*/  IMAD R8, R7, R58, RZ ;  /* 0x0000003a07087224 */ /* 0x000fe200078e02ff */
[----:B------:R-:W-:Y:S01]  /*2600*/  LOP3.LUT R12, R12, 0xfffffffe, RZ, 0xc0, !PT ;  /* 0xfffffffe0c0c7812 */ /* 0x000fe200078ec0ff */
[----:B------:R-:W-:Y:S02]  /*2610*/  IMAD.IADD R41, R41, 0x1, R9 ;  /* 0x0000000129297824 */ /* 0x000fe400078e0209 */
[----:B------:R-:W-:Y:S02]  /*2620*/  IMAD.IADD R21, R9, 0x1, R21 ;  /* 0x0000000109157824 */ /* 0x000fe400078e0215 */
[----:B------:R-:W-:Y:S02]  /*2630*/  IMAD R7, R7, R56, RZ ;  /* 0x0000003807077224 */ /* 0x000fe400078e02ff */
[----:B------:R-:W-:-:S04]  /*2640*/  IMAD.WIDE.U32 R44, R24, R58, R44 ;  /* 0x0000003a182c7225 */ /* 0x000fc800078e002c */
[----:B------:R-:W-:Y:S01]  /*2650*/  IMAD.WIDE.U32 R42, R24, R58, R42 ;  /* 0x0000003a182a7225 */ /* 0x000fe200078e002a */
[----:B------:R-:W-:-:S03]  /*2660*/  LOP3.LUT R52, R0, 0x1, RZ, 0xc0, !PT ;  /* 0x0000000100347812 */ /* 0x000fc600078ec0ff */
[C---:B------:R-:W-:Y:S02]  /*2670*/  IMAD R7, R24.reuse, R57, R7 ;  /* 0x0000003918077224 */ /* 0x040fe400078e0207 */
[----:B------:R-:W-:Y:S01]  /*2680*/  IMAD.WIDE.U32 R40, R24, R56, R40 ;  /* 0x0000003818287225 */ /* 0x000fe200078e0028 */
[----:B------:R-:W-:-:S03]  /*2690*/  SHF.L.U64.HI R57, R56, 0x7, R57 ;  /* 0x0000000738397819 */ /* 0x000fc60000010239 */
[----:B------:R-:W-:Y:S02]  /*26a0*/  IMAD.IADD R12, R31, 0x1, -R12 ;  /* 0x000000011f0c7824 */ /* 0x000fe400078e0a0c */
[----:B------:R-:W-:Y:S01]  /*26b0*/  IMAD.WIDE.U32 R20, R24, R56, R20 ;  /* 0x0000003818147225 */ /* 0x000fe200078e0014 */
[----:B------:R-:W-:Y:S02]  /*26c0*/  LOP3.LUT R51, R0, 0x2, RZ, 0xc0, !PT ;  /* 0x0000000200337812 */ /* 0x000fe400078ec0ff */
[----:B------:R-:W-:Y:S01]  /*26d0*/  SHF.R.S32.HI R50, RZ, 0x1f, R66 ;  /* 0x0000001fff327819 */ /* 0x000fe20000011442 */
[----:B------:R-:W-:Y:S01]  /*26e0*/  IMAD.IADD R64, R64, 0x1, R29 ;  /* 0x0000000140407824 */ /* 0x000fe200078e021d */
[----:B------:R-:W-:Y:S01]  /*26f0*/  LOP3.LUT R0, R62, 0xfffffff0, RZ, 0xc0, !PT ;  /* 0xfffffff03e007812 */ /* 0x000fe200078ec0ff */
[----:B------:R-:W-:Y:S02]  /*2700*/  IMAD.SHL.U32 R56, R56, 0x80, RZ ;  /* 0x0000008038387824 */ /* 0x000fe400078e00ff */
[----:B------:R-:W-:-:S02]  /*2710*/  IMAD R55, R12, 0xc0, R28 ;  /* 0x000000c00c377824 */ /* 0x000fc400078e021c */
[----:B------:R-:W-:Y:S02]  /*2720*/  IMAD.SHL.U32 R53, R53, 0x2, RZ ;  /* 0x0000000235357824 */ /* 0x000fe400078e00ff */
[----:B------:R-:W-:Y:S02]  /*2730*/  IMAD.IADD R47, R41, 0x1, R7 ;  /* 0x00000001292f7824 */ /* 0x000fe400078e0207 */
[----:B------:R-:W-:Y:S01]  /*2740*/  IMAD.IADD R46, R7, 0x1, R21 ;  /* 0x00000001072e7824 */ /* 0x000fe200078e0215 */
[--C-:B--2---:R-:W-:Y:S01]  /*2750*/  IADD3 R61, R3, R4, R11.reuse ;  /* 0x00000004033d7210 */ /* 0x104fe20007ffe00b */
[----:B------:R-:W-:Y:S01]  /*2760*/  IMAD R3, R24, R59, R8 ;  /* 0x0000003b18037224 */ /* 0x000fe200078e0208 */
[----:B------:R-:W-:Y:S02]  /*2770*/  IADD3 R60, R5, R6, R11 ;  /* 0x00000006053c7210 */ /* 0x000fe40007ffe00b */
[----:B0-----:R-:W-:Y:S01]  /*2780*/  SHF.R.U32.HI R11, RZ, 0x7, R30 ;  /* 0x00000007ff0b7819 */ /* 0x001fe2000001161e */
[----:B------:R-:W-:Y:S01]  /*2790*/  IMAD.IADD R49, R45, 0x1, R3 ;  /* 0x000000012d317824 */ /* 0x000fe200078e0203 */
[----:B------:R-:W-:Y:S01]  /*27a0*/  SHF.L.U64.HI R59, R58, 0x7, R59 ;  /* 0x000000073a3b7819 */ /* 0x000fe2000001023b */
[----:B------:R-:W-:Y:S01]  /*27b0*/  IMAD.IADD R48, R3, 0x1, R43 ;  /* 0x0000000103307824 */ /* 0x000fe200078e022b */
[----:B------:R-:W-:Y:S01]  /*27c0*/  ISETP.GE.AND P1, PT, R10, UR4, PT ;  /* 0x000000040a007c0c */ /* 0x000fe2000bf26270 */
[----:B------:R-:W-:Y:S01]  /*27d0*/  IMAD.SHL.U32 R58, R58, 0x80, RZ ;  /* 0x000000803a3a7824 */ /* 0x000fe200078e00ff */
[----:B------:R-:W-:Y:S01]  /*27e0*/  LOP3.LUT R3, R63, 0xfffffff0, RZ, 0xc0, !PT ;  /* 0xfffffff03f037812 */ /* 0x000fe200078ec0ff */
[----:B------:R-:W-:-:S10]  /*27f0*/  VIADD R54, R11, 0x8 ;  /* 0x000000080b367836 */ /* 0x000fd40000000000 */
.L_x_1309:
[----:B------:R-:W2:Y:S01]  /*2800*/  LDL R13, [R1+0x48] ;  /* 0x00004800010d7983 */ /* 0x000ea20000100800 */
[----:B0-----:R-:W0:Y:S01]  /*2810*/  LDC R76, c[0x0][0x430] ;  /* 0x00010c00ff4c7b82 */ /* 0x001e220000000800 */
[----:B------:R-:W-:Y:S02]  /*2820*/  VIADD R2, R2, 0xffffffff ;  /* 0xffffffff02027836 */ /* 0x000fe40000000000 */
[----:B------:R-:W-:Y:S02]  /*2830*/  IMAD.MOV.U32 R77, RZ, RZ, RZ ;  /* 0x000000ffff4d7224 */ /* 0x000fe400078e00ff */
[----:B------:R-:W-:-:S03]  /*2840*/  IMAD R4, R2, 0x80, R55 ;  /* 0x0000008002047824 */ /* 0x000fc600078e0237 */
        /* <DEDUP_REMOVED lines=8> */
[----:B----4-:R-:W4:Y:S08]  /*28d0*/  @P4 LDC R9, c[0x0][0x434] ;  /* 0x00010d00ff094b82 */ /* 0x010f300000000800 */
        /* <DEDUP_REMOVED lines=9> */
[----:B------:R-:W-:-:S05]  /*2970*/  @!P0 LEA.HI.X R5, R6, R5, R7, 0x2, P4 ;  /* 0x0000000506058211 */ /* 0x000fca00020f1407 */
[----:B------:R0:W5:Y:S01]  /*2980*/  @!P0 LDG.E R77, desc[UR40][R4.64] ;  /* 0x00000028044d8981 */ /* 0x000162000c1e1900 */
[----:B------:R-:W-:Y:S01]  /*2990*/  ISETP.GE.AND P0, PT, R79, 0x1, PT ;  /* 0x000000014f00780c */ /* 0x000fe20003f06270 */
[----:B------:R-:W-:Y:S01]  /*29a0*/  IMAD.MOV R9, RZ, RZ, -R8 ;  /* 0x000000ffff097224 */ /* 0x000fe200078e0a08 */
[----:B------:R-:W-:Y:S05]  /*29b0*/  YIELD ;  /* 0x0000000000007946 */ /* 0x000fea0003800000 */
[----:B------:R-:W-:Y:S01]  /*29c0*/  BSSY B0, `(.L_x_1267) ;  /* 0x000041d000007945 */ /* 0x000fe20003800000 */
        /* <DEDUP_REMOVED lines=15> */
[----:B------:R-:W-:Y:S02]  /*2ac0*/  IMAD R6, R74, UR4, RZ ;  /* 0x000000044a067c24 */ /* 0x000fe4000f8e02ff */
[----:B------:R-:W-:Y:S01]  /*2ad0*/  IMAD.IADD R5, R5, 0x1, R7 ;  /* 0x0000000105057824 */ /* 0x000fe200078e0207 */
[----:B------:R-:W-:Y:S01]  /*2ae0*/  VIMNMX R69, R69, 0x80, PT ;  /* 0x0000008045457848 */ /* 0x000fe20003fe0100 */
[----:B------:R-:W-:-:S02]  /*2af0*/  IMAD R7, R77, UR5, R6 ;  /* 0x000000054d077c24 */ /* 0x000fc4000f8e0206 */
        /* <DEDUP_REMOVED lines=14> */
[----:B------:R-:W-:-:S04]  /*2be0*/  IMAD.WIDE.U32 R12, R56, R2, RZ ;  /* 0x00000002380c7225 */ /* 0x000fc800078e00ff */
[----:B------:R-:W-:Y:S02]  /*2bf0*/  IMAD.IADD R14, R11, 0x1, R9 ;  /* 0x000000010b0e7824 */ /* 0x000fe400078e0209 */
[----:B------:R-:W-:Y:S01]  /*2c00*/  IMAD.IADD R15, R13, 0x1, R7 ;  /* 0x000000010d0f7824 */ /* 0x000fe200078e0207 */
[----:B------:R-:W-:Y:S06]  /*2c10*/  @!P0 BRA `(.L_x_1269) ;  /* 0x0000001800688947 */ /* 0x000fec0003800000 */
[----:B------:R-:W0:Y:S01]  /*2c20*/  S2R R28, SR_TID.X ;  /* 0x00000000001c7919 */ /* 0x000e220000002100 */
[----:B------:R-:W-:Y:S01]  /*2c30*/  BSSY B1, `(.L_x_1270) ;  /* 0x0000024000017945 */ /* 0x000fe20003800000 */
[----:B------:R-:W-:Y:S02]  /*2c40*/  CS2R R8, SRZ ;  /* 0x0000000000087805 */ /* 0x000fe4000001ff00 */
[----:B------:R-:W-:Y:S02]  /*2c50*/  CS2R R30, SRZ ;  /* 0x00000000001e7805 */ /* 0x000fe4000001ff00 */
[----:B------:R-:W-:Y:S02]  /*2c60*/  CS2R R34, SRZ ;  /* 0x0000000000227805 */ /* 0x000fe4000001ff00 */
[----:B------:R-:W-:Y:S02]  /*2c70*/  CS2R R32, SRZ ;  /* 0x0000000000207805 */ /* 0x000fe4000001ff00 */
[----:B------:R-:W-:Y:S01]  /*2c80*/  CS2R R36, SRZ ;  /* 0x0000000000247805 */ /* 0x000fe2000001ff00 */
[----:B0-----:R-:W-:-:S05]  /*2c90*/  VIADD R28, R28, 0xffffff80 ;  /* 0xffffff801c1c7836 */ /* 0x001fca0000000000 */
[----:B------:R-:W-:-:S04]  /*2ca0*/  LEA.HI R28, R28, R28, RZ, 0x1 ;  /* 0x0000001c1c1c7211 */ /* 0x000fc800078f08ff */
[----:B------:R-:W-:-:S04]  /*2cb0*/  SHF.R.S32.HI R28, RZ, 0x1, R28 ;  /* 0x00000001ff1c7819 */ /* 0x000fc8000001141c */
[----:B------:R-:W-:Y:S02]  /*2cc0*/  ISETP.GE.AND P5, PT, R28, R69, PT ;  /* 0x000000451c00720c */ /* 0x000fe40003fa6270 */
[----:B------:R-:W-:-:S11]  /*2cd0*/  CS2R R28, SRZ ;  /* 0x00000000001c7805 */ /* 0x000fd6000001ff00 */
[----:B------:R-:W-:Y:S05]  /*2ce0*/  @P5 BRA `(.L_x_1271) ;  /* 0x0000000000605947 */ /* 0x000fea0003800000 */
[----:B------:R-:W2:Y:S01]  /*2cf0*/  LDL.64 R72, [R1+0x10] ;  /* 0x0000100001487983 */ /* 0x000ea20000100a00 */
[----:B------:R-:W-:Y:S01]  /*2d00*/  ULDC.64 UR4, c[0x0][0x3e8] ;  /* 0x0000fa0000047ab9 */ /* 0x000fe20000000a00 */
[----:B------:R-:W-:Y:S02]  /*2d10*/  ULDC.64 UR6, c[0x0][0x400] ;  /* 0x0001000000067ab9 */ /* 0x000fe40000000a00 */
[----:B------:R-:W3:Y:S04]  /*2d20*/  LDL R39, [R1+0x34] ;  /* 0x0000340001277983 */ /* 0x000ee80000100800 */
[----:B------:R-:W4:Y:S01]  /*2d30*/  LDL R38, [R1+0x38] ;  /* 0x0000380001267983 */ /* 0x000f220000100800 */
[----:B------:R-:W-:Y:S02]  /*2d40*/  IADD3 R10, P0, P6, R44, UR4, R10 ;  /* 0x000000042c0a7c10 */ /* 0x000fe4000fe1e00a */
[----:B------:R-:W-:-:S02]  /*2d50*/  CS2R R34, SRZ ;  /* 0x0000000000227805 */ /* 0x000fc4000001ff00 */
[----:B------:R-:W-:Y:S02]  /*2d60*/  CS2R R36, SRZ ;  /* 0x0000000000247805 */ /* 0x000fe4000001ff00 */
[----:B------:R-:W-:Y:S02]  /*2d70*/  IADD3.X R11, R49, UR5, R14, P0, P6 ;  /* 0x00000005310b7c10 */ /* 0x000fe400087ec40e */
[----:B------:R-:W-:-:S04]  /*2d80*/  IADD3 R12, P0, P6, R40, UR6, R12 ;  /* 0x00000006280c7c10 */ /* 0x000fc8000fe1e00c */
[----:B------:R-:W-:Y:S02]  /*2d90*/  IADD3.X R13, R47, UR7, R15, P0, P6 ;  /* 0x000000072f0d7c10 */ /* 0x000fe400087ec40f */
[----:B------:R-:W-:Y:S02]  /*2da0*/  CS2R R30, SRZ ;  /* 0x00000000001e7805 */ /* 0x000fe4000001ff00 */
[----:B------:R-:W-:Y:S02]  /*2db0*/  CS2R R8, SRZ ;  /* 0x0000000000087805 */ /* 0x000fe4000001ff00 */
[----:B------:R-:W-:Y:S02]  /*2dc0*/  CS2R R32, SRZ ;  /* 0x0000000000207805 */ /* 0x000fe4000001ff00 */
[----:B------:R-:W-:Y:S02]  /*2dd0*/  CS2R R28, SRZ ;  /* 0x00000000001c7805 */ /* 0x000fe4000001ff00 */
[----:B--2---:R-:W-:-:S02]  /*2de0*/  ISETP.GE.AND P6, PT, R72, R79, PT ;  /* 0x0000004f4800720c */ /* 0x004fc40003fc6270 */
[----:B---3--:R-:W-:-:S11]  /*2df0*/  ISETP.GE.AND P0, PT, R39, R79, PT ;  /* 0x0000004f2700720c */ /* 0x008fd60003f06270 */
[----:B------:R0:W5:Y:S04]  /*2e00*/  @!P6 LDG.E.64 R34, desc[UR40][R10.64] ;  /* 0x000000280a22e981 */ /* 0x000168000c1e1b00 */
[----:B------:R0:W5:Y:S01]  /*2e10*/  @!P6 LDG.E.64 R36, desc[UR40][R12.64] ;  /* 0x000000280c24e981 */ /* 0x000162000c1e1b00 */
[----:B----4-:R-:W-:-:S03]  /*2e20*/  ISETP.GE.AND P6, PT, R38, R79, PT ;  /* 0x0000004f2600720c */ /* 0x010fc60003fc6270 */
[----:B------:R0:W5:Y:S04]  /*2e30*/  @!P0 LDG.E.64 R30, desc[UR40][R10.64+0x10] ;  /* 0x000010280a1e8981 */ /* 0x000168000c1e1b00 */
[----:B------:R0:W5:Y:S06]  /*2e40*/  @!P0 LDG.E.64 R32, desc[UR40][R12.64+0x10] ;  /* 0x000010280c208981 */ /* 0x00016c000c1e1b00 */
[----:B------:R0:W5:Y:S04]  /*2e50*/  @!P6 LDG.E.64 R8, desc[UR40][R10.64+0x20] ;  /* 0x000020280a08e981 */ /* 0x000168000c1e1b00 */
[----:B------:R0:W5:Y:S02]  /*2e60*/  @!P6 LDG.E.64 R28, desc[UR40][R12.64+0x20] ;  /* 0x000020280c1ce981 */ /* 0x000164000c1e1b00 */
.L_x_1271:
[----:B------:R-:W-:Y:S05]  /*2e70*/  BSYNC B1 ;  /* 0x0000000000017941 */ /* 0x000fea0003800000 */
.L_x_1270:
[----:B------:R-:W-:Y:S01]  /*2e80*/  UISETP.NE.AND UP0, UPT, UR36, 0x3, UPT ;  /* 0x000000032400788c */ /* 0x000fe2000bf05270 */
[----:B-----5:R-:W-:Y:S02]  /*2e90*/  IMAD.MOV.U32 R38, RZ, RZ, R8 ;  /* 0x000000ffff267224 */ /* 0x020fe400078e0008 */
[----:B------:R-:W-:Y:S02]  /*2ea0*/  IMAD.MOV.U32 R72, RZ, RZ, R30 ;  /* 0x000000ffff487224 */ /* 0x000fe400078e001e */
[----:B------:R-:W-:Y:S01]  /*2eb0*/  IMAD.MOV.U32 R81, RZ, RZ, R34 ;  /* 0x000000ffff517224 */ /* 0x000fe200078e0022 */
[----:B------:R-:W-:Y:S01]  /*2ec0*/  PLOP3.LUT P0, PT, PT, PT, UP0, 0x80, 0x0 ;  /* 0x000000000000781c */ /* 0x000fe20003f0f008 */
[----:B------:R-:W-:Y:S02]  /*2ed0*/  IMAD.MOV.U32 R71, RZ, RZ, R28 ;  /* 0x000000ffff477224 */ /* 0x000fe400078e001c */
[----:B------:R-:W-:Y:S02]  /*2ee0*/  IMAD.MOV.U32 R73, RZ, RZ, R32 ;  /* 0x000000ffff497224 */ /* 0x000fe400078e0020 */
[----:B------:R-:W-:-:S08]  /*2ef0*/  IMAD.MOV.U32 R82, RZ, RZ, R36 ;  /* 0x000000ffff527224 */ /* 0x000fd000078e0024 */
[----:B------:R-:W-:Y:S05]  /*2f00*/  @!P0 BRA `(.L_x_1272) ;  /* 0x0000000000048947 */ /* 0x000fea0003800000 */
[----:B------:R-:W-:Y:S01]  /*2f10*/  BPT.TRAP 0x1 ;  /* 0x000000040000795c */ /* 0x000fe20000300000 */
.L_x_1272:
[----:B------:R-:W2:Y:S01]  /*2f20*/  LDL R4, [R1+0xc] ;  /* 0x00000c0001047983 */ /* 0x000ea20000100800 */
[----:B------:R-:W-:Y:S01]  /*2f30*/  IMAD R67, R23, 0x8, R16 ;  /* 0x0000000817437824 */ /* 0x000fe200078e0210 */
[----:B------:R-:W-:Y:S01]  /*2f40*/  BSSY B1, `(.L_x_1273) ;  /* 0x0000004000017945 */ /* 0x000fe20003800000 */
[----:B--2---:R-:W-:-:S04]  /*2f50*/  SHF.L.U32 R78, R4, 0x1f, RZ ;  /* 0x0000001f044e7819 */ /* 0x004fc800000006ff */
[----:B------:R-:W1:Y:S02]  /*2f60*/  SYNCS.PHASECHK.TRANS64.TRYWAIT P6, [R67+URZ+0x19c90], R78 ;  /* 0x019c904e430075a7 */ /* 0x000e6400080c017f */
[----:B-1----:R-:W-:Y:S05]  /*2f70*/  @!P6 BRA `(.L_x_1274) ;  /* 0x000002300058e947 */ /* 0x002fea0003800000 */
.L_x_1617:
[----:B------:R-:W-:Y:S05]  /*2f80*/  BSYNC B1 ;  /* 0x0000000000017941 */ /* 0x000fea0003800000 */
.L_x_1273:
[----:B------:R-:W-:-:S03]  /*2f90*/  UMOV UR4, 0xffffffff ;  /* 0xffffffff00047882 */ /* 0x000fc60000000000 */
[----:B------:R-:W-:Y:S05]  /*2fa0*/  BRA.DIV UR4, `(.L_x_1275) ;  /* 0x0000023204607947 */ /* 0x000fea000b800000 */
[----:B------:R2:W3:Y:S04]  /*2fb0*/  SHFL.IDX PT, R39, R80, RZ, 0x1e1f ;  /* 0x001e1fff50277589 */ /* 0x0004e800000e0000 */
[----:B------:R2:W4:Y:S02]  /*2fc0*/  SHFL.IDX PT, R14, R70, RZ, 0x1e1f ;  /* 0x001e1fff460e7589 */ /* 0x00052400000e0000 */
.L_x_1621:
[----:B------:R-:W-:Y:S05]  /*2fd0*/  @P5 BRA `(.L_x_1276) ;  /* 0x0000003800ec5947 */ /* 0x000fea0003800000 */
[----:B------:R-:W-:Y:S01]  /*2fe0*/  ISETP.NE.AND P5, PT, R52, RZ, PT ;  /* 0x000000ff3400720c */ /* 0x000fe20003fa5270 */
[----:B------:R-:W-:-:S12]  /*2ff0*/  BSSY B1, `(.L_x_1277) ;  /* 0x0000072000017945 */ /* 0x000fd80003800000 */
[----:B------:R-:W-:Y:S05]  /*3000*/  @!P5 BRA `(.L_x_1278) ;  /* 0x0000000400c0d947 */ /* 0x000fea0003800000 */
[----:B0-----:R-:W5:Y:S01]  /*3010*/  LDL.64 R12, [R1+0x10] ;  /* 0x00001000010c7983 */ /* 0x001f620000100a00 */
        /* <DEDUP_REMOVED lines=33> */
[--C-:B------:R-:W-:Y:S01]  /*3230*/  HADD2.F32 R36, -RZ, R5.reuse.H1_H1 ;  /* 0x30000005ff247230 */ /* 0x100fe20000004100 */
[----:B------:R-:W-:Y:S01]  /*3240*/  F2FP.F16.E4M3.UNPACK_B R86, R13.H1 ;  /* 0x0000000dff56723e */ /* 0x000fe200030006ff */
        /* <DEDUP_REMOVED lines=14> */
[--C-:B------:R-:W-:Y:S02]  /*3330*/  HADD2.F32 R34, -RZ, R15.reuse.H0_H0 ;  /* 0x2000000fff227230 */ /* 0x100fe40000004100 */
[-C--:B------:R-:W-:Y:S01]  /*3340*/  FMUL.FTZ R85, R37, R70.reuse ;  /* 0x0000004625557220 */ /* 0x080fe20000410000 */
[----:B------:R-:W-:Y:S02]  /*3350*/  HADD2.F32 R35, -RZ, R15.H1_H1 ;  /* 0x3000000fff237230 */ /* 0x000fe40000004100 */
[----:B------:R-:W-:Y:S01]  /*3360*/  FMUL.FTZ R70, R36, R70 ;  /* 0x0000004624467220 */ /* 0x000fe20000410000 */
[----:B------:R-:W-:-:S02]  /*3370*/  HADD2.F32 R15, -RZ, R81.H1_H1 ;  /* 0x30000051ff0f7230 */ /* 0x000fc40000004100 */
[----:B------:R-:W-:Y:S02]  /*3380*/  HADD2.F32 R82, -RZ, R82.H0_H0 ;  /* 0x20000052ff527230 */ /* 0x000fe40000004100 */
[----:B------:R-:W-:Y:S02]  /*3390*/  HADD2.F32 R81, -RZ, R81.H0_H0 ;  /* 0x20000051ff517230 */ /* 0x000fe40000004100 */
[-C--:B------:R-:W-:Y:S01]  /*33a0*/  FFMA.FTZ R36, R36, R15.reuse, -R85 ;  /* 0x0000000f24247223 */ /* 0x080fe20000010855 */
[----:B------:R-:W-:Y:S01]  /*33b0*/  FFMA.FTZ R85, R37, R15, R70 ;  /* 0x0000000f25557223 */ /* 0x000fe20000010046 */
[CC--:B------:R-:W-:Y:S01]  /*33c0*/  FMUL.FTZ R83, R35.reuse, R82.reuse ;  /* 0x0000005223537220 */ /* 0x0c0fe20000410000 */
[C---:B------:R-:W-:Y:S01]  /*33d0*/  FMUL.FTZ R82, R34.reuse, R82 ;  /* 0x0000005222527220 */ /* 0x040fe20000410000 */
[----:B------:R-:W-:Y:S02]  /*33e0*/  F2FP.F16.E4M3.UNPACK_B R37, R7.H1 ;  /* 0x00000007ff25723e */ /* 0x000fe400030006ff */
[-C--:B------:R-:W-:Y:S01]  /*33f0*/  FFMA.FTZ R15, R34, R81.reuse, -R83 ;  /* 0x00000051220f7223 */ /* 0x080fe20000010853 */
[----:B------:R-:W-:Y:S01]  /*3400*/  FFMA.FTZ R34, R35, R81, R82 ;  /* 0x0000005123227223 */ /* 0x000fe20000010052 */
[----:B------:R-:W-:Y:S01]  /*3410*/  F2FP.SATFINITE.E4M3.F32.PACK_AB_MERGE_C R36, R85, R36, RZ ;  /* 0x000000245524723e */ /* 0x000fe200048070ff */
[--C-:B------:R-:W-:Y:S01]  /*3420*/  HADD2.F32 R81, -RZ, R37.reuse.H0_H0 ;  /* 0x20000025ff517230 */ /* 0x100fe20000004100 */
[----:B------:R-:W-:Y:S01]  /*3430*/  F2FP.F16.E4M3.UNPACK_B R70, R6.H1 ;  /* 0x00000006ff46723e */ /* 0x000fe200030006ff */
[----:B------:R-:W-:Y:S01]  /*3440*/  HADD2.F32 R82, -RZ, R37.H1_H1 ;  /* 0x30000025ff527230 */ /* 0x000fe20000004100 */
[----:B------:R-:W-:Y:S01]  /*3450*/  F2FP.F16.E4M3.UNPACK_B R37, R12.H1 ;  /* 0x0000000cff25723e */ /* 0x000fe200030006ff */
[--C-:B------:R-:W-:Y:S01]  /*3460*/  HADD2.F32 R83, -RZ, R86.reuse.H1_H1 ;  /* 0x30000056ff537230 */ /* 0x100fe20000004100 */
[----:B------:R-:W-:Y:S01]  /*3470*/  F2FP.F16.E4M3.UNPACK_B R85, R13 ;  /* 0x0000000dff55723e */ /* 0x000fe200020006ff */
[----:B------:R-:W-:Y:S01]  /*3480*/  HADD2.F32 R86, -RZ, R86.H0_H0 ;  /* 0x20000056ff567230 */ /* 0x000fe20000004100 */
[----:B------:R-:W-:Y:S01]  /*3490*/  F2FP.SATFINITE.E4M3.F32.PACK_AB_MERGE_C R35, R87, R80, RZ ;  /* 0x000000505723723e */ /* 0x000fe200048070ff */
[----:B------:R-:W-:Y:S01]  /*34a0*/  HADD2.F32 R80, -RZ, R70.H1_H1 ;  /* 0x30000046ff507230 */ /* 0x000fe20000004100 */
[----:B------:R-:W-:Y:S01]  /*34b0*/  F2FP.F16.E4M3.UNPACK_B R13, R12 ;  /* 0x0000000cff0d723e */ /* 0x000fe200020006ff */
[----:B------:R-:W-:-:S02]  /*34c0*/  HADD2.F32 R84, -RZ, R37.H1_H1 ;  /* 0x30000025ff547230 */ /* 0x000fc40000004100 */
[-C--:B------:R-:W-:Y:S01]  /*34d0*/  FMUL.FTZ R12, R82, R83.reuse ;  /* 0x00000053520c7220 */ /* 0x080fe20000410000 */
[----:B------:R-:W-:Y:S02]  /*34e0*/  HADD2.F32 R87, -RZ, R85.H1_H1 ;  /* 0x30000055ff577230 */ /* 0x000fe40000004100 */
[C---:B------:R-:W-:Y:S01]  /*34f0*/  FMUL.FTZ R91, R81.reuse, R83 ;  /* 0x00000053515b7220 */ /* 0x040fe20000410000 */
[----:B------:R-:W-:Y:S02]  /*3500*/  HADD2.F32 R70, -RZ, R70.H0_H0 ;  /* 0x20000046ff467230 */ /* 0x000fe40000004100 */
[----:B------:R-:W-:Y:S01]  /*3510*/  FFMA.FTZ R12, R81, R84, -R12 ;  /* 0x00000054510c7223 */ /* 0x000fe2000001080c */
[----:B------:R-:W-:Y:S02]  /*3520*/  HADD2.F32 R83, -RZ, R13.H1_H1 ;  /* 0x3000000dff537230 */ /* 0x000fe40000004100 */
[----:B------:R-:W-:Y:S01]  /*3530*/  FMUL.FTZ R89, R80, R87 ;  /* 0x0000005750597220 */ /* 0x000fe20000410000 */
[----:B------:R-:W-:Y:S01]  /*3540*/  F2FP.F16.E4M3.UNPACK_B R81, R7 ;  /* 0x00000007ff51723e */ /* 0x000fe200020006ff */
[----:B------:R-:W-:Y:S01]  /*3550*/  FMUL.FTZ R87, R70, R87 ;  /* 0x0000005746577220 */ /* 0x000fe20000410000 */
[----:B------:R-:W-:Y:S01]  /*3560*/  F2FP.F16.E4M3.UNPACK_B R6, R6 ;  /* 0x00000006ff06723e */ /* 0x000fe200020006ff */
[----:B------:R-:W-:Y:S01]  /*3570*/  FFMA.FTZ R7, R82, R84, R91 ;  /* 0x0000005452077223 */ /* 0x000fe2000001005b */
[-C--:B------:R-:W-:Y:S01]  /*3580*/  FFMA.FTZ R89, R70, R83.reuse, -R89 ;  /* 0x0000005346597223 */ /* 0x080fe20000010859 */
[----:B------:R-:W-:Y:S01]  /*3590*/  FFMA.FTZ R82, R80, R83, R87 ;  /* 0x0000005350527223 */ /* 0x000fe20000010057 */
[--C-:B------:R-:W-:Y:S01]  /*35a0*/  HADD2.F32 R80, -RZ, R81.reuse.H0_H0 ;  /* 0x20000051ff507230 */ /* 0x100fe20000004100 */
[----:B------:R-:W-:Y:S01]  /*35b0*/  F2FP.SATFINITE.E4M3.F32.PACK_AB_MERGE_C R5, R5, R4, R35 ;  /* 0x000000040505723e */ /* 0x000fe20004807023 */
[--C-:B------:R-:W-:Y:S01]  /*35c0*/  HADD2.F32 R70, -RZ, R6.reuse.H0_H0 ;  /* 0x20000006ff467230 */ /* 0x100fe20000004100 */
[----:B------:R-:W-:Y:S01]  /*35d0*/  F2FP.SATFINITE.E4M3.F32.PACK_AB_MERGE_C R7, R7, R12, RZ ;  /* 0x0000000c0707723e */ /* 0x000fe200048070ff */
[----:B------:R-:W-:Y:S01]  /*35e0*/  HADD2.F32 R81, -RZ, R81.H1_H1 ;  /* 0x30000051ff517230 */ /* 0x000fe20000004100 */
[----:B------:R-:W-:Y:S01]  /*35f0*/  F2FP.SATFINITE.E4M3.F32.PACK_AB_MERGE_C R82, R82, R89, RZ ;  /* 0x000000595252723e */ /* 0x000fe200048070ff */
[----:B------:R-:W-:Y:S01]  /*3600*/  HADD2.F32 R6, -RZ, R6.H1_H1 ;  /* 0x30000006ff067230 */ /* 0x000fe20000004100 */
[----:B------:R-:W-:Y:S01]  /*3610*/  F2FP.SATFINITE.E4M3.F32.PACK_AB_MERGE_C R4, R34, R15, R36 ;  /* 0x0000000f2204723e */ /* 0x000fe20004807024 */
[----:B------:R-:W-:-:S02]  /*3620*/  HADD2.F32 R85, -RZ, R85.H0_H0 ;  /* 0x20000055ff557230 */ /* 0x000fc40000004100 */
[CC--:B------:R-:W-:Y:S01]  /*3630*/  FMUL.FTZ R87, R81.reuse, R86.reuse ;  /* 0x0000005651577220 */ /* 0x0c0fe20000410000 */
        /* <DEDUP_REMOVED lines=8> */
[----:B------:R-:W-:-:S03]  /*36c0*/  FFMA.FTZ R6, R6, R13, R85 ;  /* 0x0000000d06067223 */ /* 0x000fc60000010055 */
[----:B------:R-:W-:Y:S02]  /*36d0*/  F2FP.SATFINITE.E4M3.F32.PACK_AB_MERGE_C R7, R86, R87, R7 ;  /* 0x000000575607723e */ /* 0x000fe40004807007 */
[----:B------:R-:W-:-:S07]  /*36e0*/  F2FP.SATFINITE.E4M3.F32.PACK_AB_MERGE_C R6, R6, R83, R82 ;  /* 0x000000530606723e */ /* 0x000fce0004807052 */
.L_x_1280:
[----:B------:R-:W-:Y:S05]  /*36f0*/  BSYNC B2 ;  /* 0x0000000000027941 */ /* 0x000fea0003800000 */
.L_x_1279:
[----:B------:R0:W-:Y:S02]  /*3700*/  ST.E.128 desc[UR40][R10.64], R4 ;  /* 0x000000040a007985 */ /* 0x0001e4000c101d28 */
.L_x_1278:
[----:B------:R-:W-:Y:S05]  /*3710*/  BSYNC B1 ;  /* 0x0000000000017941 */ /* 0x000fea0003800000 */
.L_x_1277:
[----:B------:R-:W-:Y:S01]  /*3720*/  ISETP.NE.AND P5, PT, R51, RZ, PT ;  /* 0x000000ff3300720c */ /* 0x000fe20003fa5270 */
[----:B------:R-:W-:-:S12]  /*3730*/  BSSY B1, `(.L_x_1281) ;  /* 0x0000074000017945 */ /* 0x000fd80003800000 */
[----:B------:R-:W-:Y:S05]  /*3740*/  @!P5 BRA `(.L_x_1282) ;  /* 0x0000000400c8d947 */ /* 0x000fea0003800000 */
[----:B0-----:R-:W5:Y:S04]  /*3750*/  LDL R5, [R1+0x34] ;  /* 0x0000340001057983 */ /* 0x001f680000100800 */
[----:B------:R-:W2:Y:S01]  /*3760*/  LDL R4, [R1+0x1c] ;  /* 0x00001c0001047983 */ /* 0x000ea20000100800 */
[----:B------:R-:W-:Y:S01]  /*3770*/  BSSY B2, `(.L_x_1283) ;  /* 0x000006e000027945 */ /* 0x000fe20003800000 */
[----:B-----5:R-:W-:Y:S01]  /*3780*/  ISETP.GE.AND P6, PT, R5, R79, PT ;  /* 0x0000004f0500720c */ /* 0x020fe20003fc6270 */
[----:B--2---:R-:W-:Y:S02]  /*3790*/  IMAD.SHL.U32 R11, R4, 0x10, RZ ;  /* 0x00000010040b7824 */ /* 0x004fe400078e00ff */
[----:B------:R0:W2:Y:S03]  /*37a0*/  LDS.128 R4, [R68+0x14800] ;  /* 0x0148000044047984 */ /* 0x0000a60000000c00 */
[----:B----4-:R-:W-:-:S04]  /*37b0*/  IADD3 R10, P5, R14, R11, RZ ;  /* 0x0000000b0e0a7210 */ /* 0x010fc80007fbe0ff */
[----:B---3--:R-:W-:-:S03]  /*37c0*/  LEA.HI.X.SX32 R11, R11, R39, 0x1, P5 ;  /* 0x000000270b0b7211 */ /* 0x008fc600028f0eff */
[----:B0-----:R-:W-:Y:S06]  /*37d0*/  @P6 BRA `(.L_x_1284) ;  /* 0x00000004009c6947 */ /* 0x001fec0003800000 */
[--C-:B------:R-:W-:Y:S01]  /*37e0*/  SHF.R.U32.HI R13, RZ, 0x8, R31.reuse ;  /* 0x00000008ff0d7819 */ /* 0x100fe2000001161f */
[----:B--2---:R-:W-:Y:S01]  /*37f0*/  IMAD.MOV.U32 R15, RZ, RZ, R4 ;  /* 0x000000ffff0f7224 */ /* 0x004fe200078e0004 */
[----:B------:R-:W-:Y:S02]  /*3800*/  LOP3.LUT R12, R31, 0xff0000ff, RZ, 0xc0, !PT ;  /* 0xff0000ff1f0c7812 */ /* 0x000fe400078ec0ff */
[----:B------:R-:W-:Y:S01]  /*3810*/  SHF.R.U32.HI R32, RZ, 0x10, R31 ;  /* 0x00000010ff207819 */ /* 0x000fe2000001161f */
[----:B------:R-:W-:Y:S01]  /*3820*/  IMAD.SHL.U32 R13, R13, 0x100, RZ ;  /* 0x000001000d0d7824 */ /* 0x000fe200078e00ff */
[--C-:B------:R-:W-:Y:S02]  /*3830*/  SHF.R.U32.HI R31, RZ, 0x8, R33.reuse ;  /* 0x00000008ff1f7819 */ /* 0x100fe40000011621 */
[----:B------:R-:W-:Y:S02]  /*3840*/  LOP3.LUT R30, R33, 0xff0000ff, RZ, 0xc0, !PT ;  /* 0xff0000ff211e7812 */ /* 0x000fe400078ec0ff */
[----:B------:R-:W-:Y:S01]  /*3850*/  SHF.R.U32.HI R33, RZ, 0x10, R33 ;  /* 0x00000010ff217819 */ /* 0x000fe20000011621 */
[----:B------:R-:W-:Y:S01]  /*3860*/  IMAD.SHL.U32 R31, R31, 0x100, RZ ;  /* 0x000001001f1f7824 */ /* 0x000fe200078e00ff */
[----:B------:R-:W-:Y:S01]  /*3870*/  LOP3.LUT R12, R12, 0xff00, R13, 0xf8, !PT ;  /* 0x0000ff000c0c7812 */ /* 0x000fe200078ef80d */
[----:B------:R-:W-:Y:S01]  /*3880*/  IMAD.U32 R13, R32, 0x10000, RZ ;  /* 0x00010000200d7824 */ /* 0x000fe200078e00ff */
[----:B------:R-:W-:Y:S01]  /*3890*/  F2FP.F16.E4M3.UNPACK_B R4, R5 ;  /* 0x00000005ff04723e */ /* 0x000fe200020006ff */
[----:B------:R-:W-:Y:S01]  /*38a0*/  IMAD.U32 R33, R33, 0x10000, RZ ;  /* 0x0001000021217824 */ /* 0x000fe200078e00ff */
[----:B------:R-:W-:-:S02]  /*38b0*/  LOP3.LUT R30, R30, 0xff00, R31, 0xf8, !PT ;  /* 0x0000ff001e1e7812 */ /* 0x000fc400078ef81f */
[----:B------:R-:W-:Y:S02]  /*38c0*/  F2FP.F16.E4M3.UNPACK_B R31, R73.H1 ;  /* 0x00000049ff1f723e */ /* 0x000fe400030006ff */
        /* <DEDUP_REMOVED lines=27> */
[----:B------:R-:W-:Y:S02]  /*3a80*/  HADD2.F32 R33, -RZ, R30.H1_H1 ;  /* 0x3000001eff217230 */ /* 0x000fe40000004100 */
        /* <DEDUP_REMOVED lines=9> */
[----:B------:R-:W-:Y:S01]  /*3b20*/  F2FP.F16.E4M3.UNPACK_B R73, R13 ;  /* 0x0000000dff49723e */ /* 0x000fe200020006ff */
[-C--:B------:R-:W-:Y:S01]  /*3b30*/  FFMA.FTZ R32, R32, R15.reuse, -R37 ;  /* 0x0000000f20207223 */ /* 0x080fe20000010825 */
[----:B------:R-:W-:Y:S01]  /*3b40*/  FFMA.FTZ R33, R33, R15, R36 ;  /* 0x0000000f21217223 */ /* 0x000fe20000010024 */
[-C--:B------:R-:W-:Y:S01]  /*3b50*/  FFMA.FTZ R15, R30, R72.reuse, -R35 ;  /* 0x000000481e0f7223 */ /* 0x080fe20000010823 */
[----:B------:R-:W-:Y:S01]  /*3b60*/  FFMA.FTZ R30, R31, R72, R34 ;  /* 0x000000481f1e7223 */ /* 0x000fe20000010022 */
[-C--:B------:R-:W-:Y:S01]  /*3b70*/  F2FP.F16.E4M3.UNPACK_B R34, R7.reuse.H1 ;  /* 0x00000007ff22723e */ /* 0x080fe200030006ff */
[--C-:B------:R-:W-:Y:S01]  /*3b80*/  HADD2.F32 R82, -RZ, R73.reuse.H1_H1 ;  /* 0x30000049ff527230 */ /* 0x100fe20000004100 */
[----:B------:R-:W-:Y:S01]  /*3b90*/  F2FP.SATFINITE.E4M3.F32.PACK_AB_MERGE_C R32, R33, R32, RZ ;  /* 0x000000202120723e */ /* 0x000fe200048070ff */
[----:B------:R-:W-:Y:S01]  /*3ba0*/  HADD2.F32 R73, -RZ, R73.H0_H0 ;  /* 0x20000049ff497230 */ /* 0x000fe20000004100 */
[----:B------:R-:W-:Y:S01]  /*3bb0*/  F2FP.F16.E4M3.UNPACK_B R33, R6.H1 ;  /* 0x00000006ff21723e */ /* 0x000fe200030006ff */
[--C-:B------:R-:W-:Y:S01]  /*3bc0*/  HADD2.F32 R35, -RZ, R34.reuse.H0_H0 ;  /* 0x20000022ff237230 */ /* 0x100fe20000004100 */
[----:B------:R-:W-:Y:S01]  /*3bd0*/  F2FP.SATFINITE.E4M3.F32.PACK_AB_MERGE_C R31, R81, R70, RZ ;  /* 0x00000046511f723e */ /* 0x000fe200048070ff */
[----:B------:R-:W-:Y:S01]  /*3be0*/  HADD2.F32 R34, -RZ, R34.H1_H1 ;  /* 0x30000022ff227230 */ /* 0x000fe20000004100 */
[-C--:B------:R-:W-:Y:S01]  /*3bf0*/  F2FP.F16.E4M3.UNPACK_B R37, R12.reuse.H1 ;  /* 0x0000000cff25723e */ /* 0x080fe200030006ff */
[----:B------:R-:W-:Y:S01]  /*3c00*/  HADD2.F32 R70, -RZ, R80.H1_H1 ;  /* 0x30000050ff467230 */ /* 0x000fe20000004100 */
[----:B------:R-:W-:Y:S01]  /*3c10*/  F2FP.F16.E4M3.UNPACK_B R36, R12 ;  /* 0x0000000cff24723e */ /* 0x000fe200020006ff */
[--C-:B------:R-:W-:Y:S01]  /*3c20*/  HADD2.F32 R13, -RZ, R33.reuse.H1_H1 ;  /* 0x30000021ff0d7230 */ /* 0x100fe20000004100 */
[----:B------:R-:W-:Y:S01]  /*3c30*/  F2FP.F16.E4M3.UNPACK_B R7, R7 ;  /* 0x00000007ff07723e */ /* 0x000fe200020006ff */
[----:B------:R-:W-:-:S02]  /*3c40*/  HADD2.F32 R33, -RZ, R33.H0_H0 ;  /* 0x20000021ff217230 */ /* 0x000fc40000004100 */
[-C--:B------:R-:W-:Y:S01]  /*3c50*/  FMUL.FTZ R12, R34, R70.reuse ;  /* 0x00000046220c7220 */ /* 0x080fe20000410000 */
[----:B------:R-:W-:Y:S02]  /*3c60*/  HADD2.F32 R72, -RZ, R37.H1_H1 ;  /* 0x30000025ff487230 */ /* 0x000fe40000004100 */
[----:B------:R-:W-:Y:S01]  /*3c70*/  FMUL.FTZ R81, R35, R70 ;  /* 0x0000004623517220 */ /* 0x000fe20000410000 */
[----:B------:R-:W-:Y:S02]  /*3c80*/  HADD2.F32 R70, -RZ, R36.H1_H1 ;  /* 0x30000024ff467230 */ /* 0x000fe40000004100 */
[-C--:B------:R-:W-:Y:S01]  /*3c90*/  FMUL.FTZ R84, R13, R82.reuse ;  /* 0x000000520d547220 */ /* 0x080fe20000410000 */
[----:B------:R-:W-:Y:S01]  /*3ca0*/  FMUL.FTZ R82, R33, R82 ;  /* 0x0000005221527220 */ /* 0x000fe20000410000 */
[----:B------:R-:W-:Y:S01]  /*3cb0*/  F2FP.F16.E4M3.UNPACK_B R6, R6 ;  /* 0x00000006ff06723e */ /* 0x000fe200020006ff */
[----:B------:R-:W-:Y:S01]  /*3cc0*/  FFMA.FTZ R12, R35, R72, -R12 ;  /* 0x00000048230c7223 */ /* 0x000fe2000001080c */
[-C--:B------:R-:W-:Y:S01]  /*3cd0*/  FFMA.FTZ R84, R33, R70.reuse, -R84 ;  /* 0x0000004621547223 */ /* 0x080fe20000010854 */
[----:B------:R-:W-:Y:S01]  /*3ce0*/  FFMA.FTZ R35, R13, R70, R82 ;  /* 0x000000460d237223 */ /* 0x000fe20000010052 */
[----:B------:R-:W-:-:S02]  /*3cf0*/  HADD2.F32 R13, -RZ, R7.H0_H0 ;  /* 0x20000007ff0d7230 */ /* 0x000fc40000004100 */
[----:B------:R-:W-:Y:S01]  /*3d00*/  FFMA.FTZ R81, R34, R72, R81 ;  /* 0x0000004822517223 */ /* 0x000fe20000010051 */
[----:B------:R-:W-:Y:S01]  /*3d10*/  HADD2.F32 R33, -RZ, R7.H1_H1 ;  /* 0x30000007ff217230 */ /* 0x000fe20000004100 */
[----:B------:R-:W-:Y:S01]  /*3d20*/  F2FP.SATFINITE.E4M3.F32.PACK_AB_MERGE_C R5, R5, R4, R31 ;  /* 0x000000040505723e */ /* 0x000fe2000480701f */
[----:B------:R-:W-:Y:S01]  /*3d30*/  HADD2.F32 R7, -RZ, R6.H0_H0 ;  /* 0x20000006ff077230 */ /* 0x000fe20000004100 */
[----:B------:R-:W-:Y:S01]  /*3d40*/  F2FP.SATFINITE.E4M3.F32.PACK_AB_MERGE_C R35, R35, R84, RZ ;  /* 0x000000542323723e */ /* 0x000fe200048070ff */
[----:B------:R-:W-:Y:S01]  /*3d50*/  HADD2.F32 R80, -RZ, R80.H0_H0 ;  /* 0x20000050ff507230 */ /* 0x000fe20000004100 */
[----:B------:R-:W-:Y:S01]  /*3d60*/  F2FP.SATFINITE.E4M3.F32.PACK_AB_MERGE_C R12, R81, R12, RZ ;  /* 0x0000000c510c723e */ /* 0x000fe200048070ff */
[----:B------:R-:W-:Y:S01]  /*3d70*/  HADD2.F32 R6, -RZ, R6.H1_H1 ;  /* 0x30000006ff067230 */ /* 0x000fe20000004100 */
[----:B------:R-:W-:Y:S01]  /*3d80*/  F2FP.SATFINITE.E4M3.F32.PACK_AB_MERGE_C R4, R30, R15, R32 ;  /* 0x0000000f1e04723e */ /* 0x000fe20004807020 */
[----:B------:R-:W-:Y:S02]  /*3d90*/  HADD2.F32 R34, -RZ, R37.H0_H0 ;  /* 0x20000025ff227230 */ /* 0x000fe40000004100 */
[----:B------:R-:W-:Y:S01]  /*3da0*/  FMUL.FTZ R72, R33, R80 ;  /* 0x0000005021487220 */ /* 0x000fe20000410000 */
[----:B------:R-:W-:-:S02]  /*3db0*/  HADD2.F32 R36, -RZ, R36.H0_H0 ;  /* 0x20000024ff247230 */ /* 0x000fc40000004100 */
[CC--:B------:R-:W-:Y:S01]  /*3dc0*/  FMUL.FTZ R70, R6.reuse, R73.reuse ;  /* 0x0000004906467220 */ /* 0x0c0fe20000410000 */
[----:B------:R-:W-:Y:S01]  /*3dd0*/  FMUL.FTZ R80, R13, R80 ;  /* 0x000000500d507220 */ /* 0x000fe20000410000 */
[----:B------:R-:W-:Y:S01]  /*3de0*/  FMUL.FTZ R73, R7, R73 ;  /* 0x0000004907497220 */ /* 0x000fe20000410000 */
[----:B------:R-:W-:Y:S01]  /*3df0*/  FFMA.FTZ R72, R13, R34, -R72 ;  /* 0x000000220d487223 */ /* 0x000fe20000010848 */
[----:B------:R-:W-:Y:S01]  /*3e00*/  FFMA.FTZ R70, R7, R36, -R70 ;  /* 0x0000002407467223 */ /* 0x000fe20000010846 */
[----:B------:R-:W-:Y:S01]  /*3e10*/  FFMA.FTZ R33, R33, R34, R80 ;  /* 0x0000002221217223 */ /* 0x000fe20000010050 */
[----:B------:R-:W-:-:S04]  /*3e20*/  FFMA.FTZ R73, R6, R36, R73 ;  /* 0x0000002406497223 */ /* 0x000fc80000010049 */
[----:B------:R-:W-:Y:S02]  /*3e30*/  F2FP.SATFINITE.E4M3.F32.PACK_AB_MERGE_C R7, R33, R72, R12 ;  /* 0x000000482107723e */ /* 0x000fe4000480700c */
[----:B------:R-:W-:-:S07]  /*3e40*/  F2FP.SATFINITE.E4M3.F32.PACK_AB_MERGE_C R6, R73, R70, R35 ;  /* 0x000000464906723e */ /* 0x000fce0004807023 */
.L_x_1284:
[----:B------:R-:W-:Y:S05]  /*3e50*/  BSYNC B2 ;  /* 0x0000000000027941 */ /* 0x000fea0003800000 */
.L_x_1283:
[----:B--2---:R0:W-:Y:S02]  /*3e60*/  ST.E.128 desc[UR40][R10.64], R4 ;  /* 0x000000040a007985 */ /* 0x0041e4000c101d28 */
.L_x_1282:
[----:B------:R-:W-:Y:S05]  /*3e70*/  BSYNC B1 ;  /* 0x0000000000017941 */ /* 0x000fea0003800000 */
.L_x_1281:
[----:B------:R-:W-:Y:S05]  /*3e80*/  @P1 BRA `(.L_x_1276) ;  /* 0x0000002c00401947 */ /* 0x000fea0003800000 */
[----:B0-----:R-:W4:Y:S04]  /*3e90*/  LDL R4, [R1+0x8] ;  /* 0x0000080001047983 */ /* 0x001f280000100800 */
[----:B------:R-:W5:Y:S04]  /*3ea0*/  LDL R13, [R1+0x38] ;  /* 0x00003800010d7983 */ /* 0x000f680000100800 */
[----:B------:R-:W3:Y:S01]  /*3eb0*/  LDL R12, [R1+0x30] ;  /* 0x00003000010c7983 */ /* 0x000ee20000100800 */
[----:B------:R-:W-:Y:S01]  /*3ec0*/  BSSY B1, `(.L_x_1285) ;  /* 0x000006d000017945 */ /* 0x000fe20003800000 */
[----:B----4-:R-:W-:-:S02]  /*3ed0*/  IADD3 R10, P5, R4, R14, RZ ;  /* 0x0000000e040a7210 */ /* 0x010fc40007fbe0ff */
[----:B------:R0:W4:Y:S01]  /*3ee0*/  LDS.128 R4, [R68+0x15800] ;  /* 0x0158000044047984 */ /* 0x0001220000000c00 */
[----:B-----5:R-:W-:Y:S02]  /*3ef0*/  ISETP.GE.AND P6, PT, R13, R79, PT ;  /* 0x0000004f0d00720c */ /* 0x020fe40003fc6270 */
[----:B---3--:R-:W-:-:S11]  /*3f00*/  IMAD.X R11, R39, 0x1, R12, P5 ;  /* 0x00000001270b7824 */ /* 0x008fd600028e060c */
[----:B0-----:R-:W-:Y:S05]  /*3f10*/  @P6 BRA `(.L_x_1286) ;  /* 0x00000004009c6947 */ /* 0x001fea0003800000 */
[----:B------:R-:W-:Y:S01]  /*3f20*/  SHF.R.U32.HI R8, RZ, 0x8, R9 ;  /* 0x00000008ff087819 */ /* 0x000fe20000011609 */
[----:B----4-:R-:W-:Y:S01]  /*3f30*/  IMAD.MOV.U32 R12, RZ, RZ, R4 ;  /* 0x000000ffff0c7224 */ /* 0x010fe200078e0004 */
[----:B------:R-:W-:Y:S02]  /*3f40*/  SHF.R.U32.HI R13, RZ, 0x8, R29 ;  /* 0x00000008ff0d7819 */ /* 0x000fe4000001161d */
[----:B------:R-:W-:Y:S01]  /*3f50*/  SHF.R.U32.HI R30, RZ, 0x10, R9 ;  /* 0x00000010ff1e7819 */ /* 0x000fe20000011609 */
        /* <DEDUP_REMOVED lines=28> */
[-C--:B------:R-:W-:Y:S01]  /*4120*/  FMUL.FTZ R33, R15, R31.reuse ;  /* 0x0000001f0f217220 */ /* 0x080fe20000410000 */
[----:B------:R-:W-:Y:S01]  /*4130*/  FMUL.FTZ R32, R14, R31 ;  /* 0x0000001f0e207220 */ /* 0x000fe20000410000 */
[----:B------:R-:W-:Y:S01]  /*4140*/  F2FP.F16.E4M3.UNPACK_B R13, R12.H1 ;  /* 0x0000000cff0d723e */ /* 0x000fe200030006ff */
[----:B------:R-:W-:-:S02]  /*4150*/  HADD2.F32 R29, -RZ, R71.H1_H1 ;  /* 0x30000047ff1d7230 */ /* 0x000fc40000004100 */
[-C--:B------:R-:W-:Y:S01]  /*4160*/  FFMA.FTZ R33, R14, R28.reuse, -R33 ;  /* 0x0000001c0e217223 */ /* 0x080fe20000010821 */
[----:B------:R-:W-:Y:S01]  /*4170*/  FFMA.FTZ R34, R15, R28, R32 ;  /* 0x0000001c0f227223 */ /* 0x000fe20000010020 */
[----:B------:R-:W-:Y:S01]  /*4180*/  F2FP.F16.E4M3.UNPACK_B R12, R12 ;  /* 0x0000000cff0c723e */ /* 0x000fe200020006ff */
[--C-:B------:R-:W-:Y:S01]  /*4190*/  HADD2.F32 R28, -RZ, R13.reuse.H1_H1 ;  /* 0x3000000dff1c7230 */ /* 0x100fe20000004100 */
[----:B------:R-:W-:Y:S01]  /*41a0*/  F2FP.F16.E4M3.UNPACK_B R38, R38 ;  /* 0x00000026ff26723e */ /* 0x000fe200020006ff */
[----:B------:R-:W-:Y:S01]  /*41b0*/  HADD2.F32 R15, -RZ, R13.H0_H0 ;  /* 0x2000000dff0f7230 */ /* 0x000fe20000004100 */
[----:B------:R-:W-:Y:S01]  /*41c0*/  F2FP.F16.E4M3.UNPACK_B R35, R9.H1 ;  /* 0x00000009ff23723e */ /* 0x000fe200030006ff */
[----:B------:R-:W-:Y:S02]  /*41d0*/  HADD2.F32 R71, -RZ, R71.H0_H0 ;  /* 0x20000047ff477230 */ /* 0x000fe40000004100 */
[----:B------:R-:W-:Y:S01]  /*41e0*/  FMUL.FTZ R32, R28, R29 ;  /* 0x0000001d1c207220 */ /* 0x000fe20000410000 */
[----:B------:R-:W-:-:S02]  /*41f0*/  HADD2.F32 R13, -RZ, R12.H0_H0 ;  /* 0x2000000cff0d7230 */ /* 0x000fc40000004100 */
[----:B------:R-:W-:Y:S01]  /*4200*/  FMUL.FTZ R29, R15, R29 ;  /* 0x0000001d0f1d7220 */ /* 0x000fe20000410000 */
[----:B------:R-:W-:Y:S01]  /*4210*/  HADD2.F32 R14, -RZ, R12.H1_H1 ;  /* 0x3000000cff0e7230 */ /* 0x000fe20000004100 */
[----:B------:R-:W-:Y:S01]  /*4220*/  F2FP.F16.E4M3.UNPACK_B R31, R8 ;  /* 0x00000008ff1f723e */ /* 0x000fe200020006ff */
[--C-:B------:R-:W-:Y:S02]  /*4230*/  HADD2.F32 R12, -RZ, R38.reuse.H1_H1 ;  /* 0x30000026ff0c7230 */ /* 0x100fe40000004100 */
[----:B------:R-:W-:Y:S02]  /*4240*/  HADD2.F32 R38, -RZ, R38.H0_H0 ;  /* 0x20000026ff267230 */ /* 0x000fe40000004100 */
[-C--:B------:R-:W-:Y:S01]  /*4250*/  FMUL.FTZ R30, R14, R71.reuse ;  /* 0x000000470e1e7220 */ /* 0x080fe20000410000 */
[----:B------:R-:W-:Y:S01]  /*4260*/  FMUL.FTZ R71, R13, R71 ;  /* 0x000000470d477220 */ /* 0x000fe20000410000 */
[-C--:B------:R-:W-:Y:S01]  /*4270*/  FFMA.FTZ R15, R15, R12.reuse, -R32 ;  /* 0x0000000c0f0f7223 */ /* 0x080fe20000010820 */
[----:B------:R-:W-:Y:S01]  /*4280*/  FFMA.FTZ R28, R28, R12, R29 ;  /* 0x0000000c1c1c7223 */ /* 0x000fe2000001001d */
[-C--:B------:R-:W-:Y:S01]  /*4290*/  FFMA.FTZ R12, R13, R38.reuse, -R30 ;  /* 0x000000260d0c7223 */ /* 0x080fe2000001081e */
[----:B------:R-:W-:Y:S01]  /*42a0*/  FFMA.FTZ R13, R14, R38, R71 ;  /* 0x000000260e0d7223 */ /* 0x000fe20000010047 */
[----:B------:R-:W-:Y:S01]  /*42b0*/  F2FP.F16.E4M3.UNPACK_B R29, R7.H1 ;  /* 0x00000007ff1d723e */ /* 0x000fe200030006ff */
[--C-:B------:R-:W-:Y:S01]  /*42c0*/  HADD2.F32 R37, -RZ, R35.reuse.H1_H1 ;  /* 0x30000023ff257230 */ /* 0x100fe20000004100 */
[----:B------:R-:W-:Y:S01]  /*42d0*/  F2FP.SATFINITE.E4M3.F32.PACK_AB_MERGE_C R14, R34, R33, RZ ;  /* 0x00000021220e723e */ /* 0x000fe200048070ff */
[----:B------:R-:W-:Y:S01]  /*42e0*/  HADD2.F32 R35, -RZ, R35.H0_H0 ;  /* 0x20000023ff237230 */ /* 0x000fe20000004100 */
[----:B------:R-:W-:Y:S01]  /*42f0*/  F2FP.SATFINITE.E4M3.F32.PACK_AB_MERGE_C R15, R28, R15, RZ ;  /* 0x0000000f1c0f723e */ /* 0x000fe200048070ff */
[--C-:B------:R-:W-:Y:S01]  /*4300*/  HADD2.F32 R30, -RZ, R29.reuse.H0_H0 ;  /* 0x2000001dff1e7230 */ /* 0x100fe20000004100 */
[----:B------:R-:W-:Y:S01]  /*4310*/  F2FP.F16.E4M3.UNPACK_B R28, R6.H1 ;  /* 0x00000006ff1c723e */ /* 0x000fe200030006ff */
[----:B------:R-:W-:Y:S01]  /*4320*/  HADD2.F32 R29, -RZ, R29.H1_H1 ;  /* 0x3000001dff1d7230 */ /* 0x000fe20000004100 */
[----:B------:R-:W-:-:S02]  /*4330*/  F2FP.F16.E4M3.UNPACK_B R34, R9 ;  /* 0x00000009ff22723e */ /* 0x000fc400020006ff */
[----:B------:R-:W-:Y:S01]  /*4340*/  F2FP.F16.E4M3.UNPACK_B R32, R8.H1 ;  /* 0x00000008ff20723e */ /* 0x000fe200030006ff */
[----:B------:R-:W-:Y:S02]  /*4350*/  HADD2.F32 R9, -RZ, R28.H1_H1 ;  /* 0x3000001cff097230 */ /* 0x000fe40000004100 */
[-C--:B------:R-:W-:Y:S01]  /*4360*/  FMUL.FTZ R39, R29, R37.reuse ;  /* 0x000000251d277220 */ /* 0x080fe20000410000 */
[----:B------:R-:W-:Y:S02]  /*4370*/  HADD2.F32 R36, -RZ, R34.H1_H1 ;  /* 0x30000022ff247230 */ /* 0x000fe40000004100 */
[----:B------:R-:W-:Y:S01]  /*4380*/  FMUL.FTZ R38, R30, R37 ;  /* 0x000000251e267220 */ /* 0x000fe20000410000 */
[----:B------:R-:W-:Y:S01]  /*4390*/  HADD2.F32 R28, -RZ, R28.H0_H0 ;  /* 0x2000001cff1c7230 */ /* 0x000fe20000004100 */
[----:B------:R-:W-:Y:S01]  /*43a0*/  F2FP.F16.E4M3.UNPACK_B R7, R7 ;  /* 0x00000007ff07723e */ /* 0x000fe200020006ff */
[----:B------:R-:W-:Y:S02]  /*43b0*/  HADD2.F32 R8, -RZ, R31.H1_H1 ;  /* 0x3000001fff087230 */ /* 0x000fe40000004100 */
[----:B------:R-:W-:Y:S01]  /*43c0*/  FMUL.FTZ R37, R9, R36 ;  /* 0x0000002409257220 */ /* 0x000fe20000410000 */
[----:B------:R-:W-:Y:S01]  /*43d0*/  F2FP.F16.E4M3.UNPACK_B R6, R6 ;  /* 0x00000006ff06723e */ /* 0x000fe200020006ff */
[----:B------:R-:W-:Y:S01]  /*43e0*/  FMUL.FTZ R36, R28, R36 ;  /* 0x000000241c247220 */ /* 0x000fe20000410000 */
[----:B------:R-:W-:-:S02]  /*43f0*/  HADD2.F32 R33, -RZ, R32.H1_H1 ;  /* 0x30000020ff217230 */ /* 0x000fc40000004100 */
[-C--:B------:R-:W-:Y:S01]  /*4400*/  FFMA.FTZ R37, R28, R8.reuse, -R37 ;  /* 0x000000081c257223 */ /* 0x080fe20000010825 */
[----:B------:R-:W-:Y:S02]  /*4410*/  HADD2.F32 R34, -RZ, R34.H0_H0 ;  /* 0x20000022ff227230 */ /* 0x000fe40000004100 */
[----:B------:R-:W-:Y:S01]  /*4420*/  FFMA.FTZ R36, R9, R8, R36 ;  /* 0x0000000809247223 */ /* 0x000fe20000010024 */
[--C-:B------:R-:W-:Y:S02]  /*4430*/  HADD2.F32 R8, -RZ, R7.reuse.H0_H0 ;  /* 0x20000007ff087230 */ /* 0x100fe40000004100 */
[-C--:B------:R-:W-:Y:S01]  /*4440*/  FFMA.FTZ R39, R30, R33.reuse, -R39 ;  /* 0x000000211e277223 */ /* 0x080fe20000010827 */
[----:B------:R-:W-:Y:S02]  /*4450*/  HADD2.F32 R9, -RZ, R7.H1_H1 ;  /* 0x30000007ff097230 */ /* 0x000fe40000004100 */
[----:B------:R-:W-:Y:S01]  /*4460*/  FFMA.FTZ R38, R29, R33, R38 ;  /* 0x000000211d267223 */ /* 0x000fe20000010026 */
[----:B------:R-:W-:-:S02]  /*4470*/  HADD2.F32 R7, -RZ, R6.H0_H0 ;  /* 0x20000006ff077230 */ /* 0x000fc40000004100 */
[-C--:B------:R-:W-:Y:S01]  /*4480*/  FMUL.FTZ R30, R8, R35.reuse ;  /* 0x00000023081e7220 */ /* 0x080fe20000410000 */
[----:B------:R-:W-:Y:S02]  /*4490*/  HADD2.F32 R6, -RZ, R6.H1_H1 ;  /* 0x30000006ff067230 */ /* 0x000fe40000004100 */
[----:B------:R-:W-:Y:S01]  /*44a0*/  FMUL.FTZ R33, R9, R35 ;  /* 0x0000002309217220 */ /* 0x000fe20000410000 */
[----:B------:R-:W-:Y:S02]  /*44b0*/  HADD2.F32 R32, -RZ, R32.H0_H0 ;  /* 0x20000020ff207230 */ /* 0x000fe40000004100 */
[-C--:B------:R-:W-:Y:S01]  /*44c0*/  FMUL.FTZ R29, R7, R34.reuse ;  /* 0x00000022071d7220 */ /* 0x080fe20000410000 */
        /* <DEDUP_REMOVED lines=12> */
.L_x_1286:
[----:B------:R-:W-:Y:S05]  /*4590*/  BSYNC B1 ;  /* 0x0000000000017941 */ /* 0x000fea0003800000 */
.L_x_1285:
[----:B----4-:R0:W-:Y:S01]  /*45a0*/  ST.E.128 desc[UR40][R10.64], R4 ;  /* 0x000000040a007985 */ /* 0x0101e2000c101d28 */
[----:B------:R-:W-:Y:S05]  /*45b0*/  BRA `(.L_x_1276) ;  /* 0x0000002400747947 */ /* 0x000fea0003800000 */
.L_x_1269:
[----:B------:R-:W0:Y:S01]  /*45c0*/  S2R R4, SR_TID.X ;  /* 0x0000000000047919 */ /* 0x000e220000002100 */
[----:B------:R-:W-:Y:S01]  /*45d0*/  BSSY B1, `(.L_x_1287) ;  /* 0x000001e000017945 */ /* 0x000fe20003800000 */
[----:B------:R-:W-:Y:S02]  /*45e0*/  CS2R R6, SRZ ;  /* 0x0000000000067805 */ /* 0x000fe4000001ff00 */
[----:B------:R-:W-:Y:S02]  /*45f0*/  CS2R R30, SRZ ;  /* 0x00000000001e7805 */ /* 0x000fe4000001ff00 */
[----:B------:R-:W-:Y:S02]  /*4600*/  CS2R R28, SRZ ;  /* 0x00000000001c7805 */ /* 0x000fe4000001ff00 */
[----:B------:R-:W-:Y:S02]  /*4610*/  CS2R R34, SRZ ;  /* 0x0000000000227805 */ /* 0x000fe4000001ff00 */
[----:B------:R-:W-:-:S02]  /*4620*/  CS2R R32, SRZ ;  /* 0x0000000000207805 */ /* 0x000fc4000001ff00 */
        /* <DEDUP_REMOVED lines=8> */
[----:B------:R-:W-:Y:S01]  /*46b0*/  ULDC.64 UR4, c[0x0][0x3e8] ;  /* 0x0000fa0000047ab9 */ /* 0x000fe20000000a00 */
[----:B------:R-:W-:Y:S01]  /*46c0*/  ULDC.64 UR6, c[0x0][0x400] ;  /* 0x0001000000067ab9 */ /* 0x000fe20000000a00 */
[----:B------:R-:W-:Y:S02]  /*46d0*/  IADD3 R10, P0, P6, R42, UR4, R10 ;  /* 0x000000042a0a7c10 */ /* 0x000fe4000fe1e00a */
[----:B------:R-:W-:Y:S02]  /*46e0*/  CS2R R6, SRZ ;  /* 0x0000000000067805 */ /* 0x000fe4000001ff00 */
[----:B------:R-:W-:Y:S02]  /*46f0*/  CS2R R4, SRZ ;  /* 0x0000000000047805 */ /* 0x000fe4000001ff00 */
[----:B------:R-:W-:Y:S02]  /*4700*/  CS2R R34, SRZ ;  /* 0x0000000000227805 */ /* 0x000fe4000001ff00 */
[----:B------:R-:W-:-:S02]  /*4710*/  IADD3.X R11, R48, UR5, R14, P0, P6 ;  /* 0x00000005300b7c10 */ /* 0x000fc400087ec40e */
[----:B------:R-:W-:Y:S02]  /*4720*/  CS2R R32, SRZ ;  /* 0x0000000000207805 */ /* 0x000fe4000001ff00 */
[----:B------:R-:W-:-:S04]  /*4730*/  IADD3 R12, P0, P6, R20, UR6, R12 ;  /* 0x00000006140c7c10 */ /* 0x000fc8000fe1e00c */
[----:B------:R-:W-:Y:S02]  /*4740*/  IADD3.X R13, R46, UR7, R15, P0, P6 ;  /* 0x000000072e0d7c10 */ /* 0x000fe400087ec40f */
[-C--:B------:R-:W-:Y:S02]  /*4750*/  ISETP.GE.AND P0, PT, R18, R79.reuse, PT ;  /* 0x0000004f1200720c */ /* 0x080fe40003f06270 */
[----:B------:R-:W-:-:S11]  /*4760*/  ISETP.GE.AND P6, PT, R65, R79, PT ;  /* 0x0000004f4100720c */ /* 0x000fd60003fc6270 */
[----:B------:R0:W5:Y:S04]  /*4770*/  @!P0 LDG.E.128 R28, desc[UR40][R10.64] ;  /* 0x000000280a1c8981 */ /* 0x000168000c1e1d00 */
[----:B------:R0:W5:Y:S04]  /*4780*/  @!P6 LDG.E.128 R4, desc[UR40][R10.64+0x20] ;  /* 0x000020280a04e981 */ /* 0x000168000c1e1d00 */
[----:B------:R0:W5:Y:S04]  /*4790*/  @!P0 LDG.E.128 R36, desc[UR40][R12.64] ;  /* 0x000000280c248981 */ /* 0x000168000c1e1d00 */
[----:B------:R0:W5:Y:S02]  /*47a0*/  @!P6 LDG.E.128 R32, desc[UR40][R12.64+0x20] ;  /* 0x000020280c20e981 */ /* 0x000164000c1e1d00 */
.L_x_1288:
[----:B------:R-:W-:Y:S05]  /*47b0*/  BSYNC B1 ;  /* 0x0000000000017941 */ /* 0x000fea0003800000 */
.L_x_1287:
[----:B------:R-:W-:Y:S01]  /*47c0*/  UISETP.NE.AND UP0, UPT, UR36, 0x3, UPT ;  /* 0x000000032400788c */ /* 0x000fe2000bf05270 */
[----:B-----5:R-:W-:Y:S02]  /*47d0*/  IMAD.MOV.U32 R83, RZ, RZ, R6 ;  /* 0x000000ffff537224 */ /* 0x020fe400078e0006 */
[----:B------:R-:W-:Y:S02]  /*47e0*/  IMAD.MOV.U32 R82, RZ, RZ, R4 ;  /* 0x000000ffff527224 */ /* 0x000fe400078e0004 */
[----:B------:R-:W-:Y:S01]  /*47f0*/  IMAD.MOV.U32 R91, RZ, RZ, R30 ;  /* 0x000000ffff5b7224 */ /* 0x000fe200078e001e */
[----:B------:R-:W-:Y:S01]  /*4800*/  PLOP3.LUT P0, PT, PT, PT, UP0, 0x80, 0x0 ;  /* 0x000000000000781c */ /* 0x000fe20003f0f008 */
[----:B------:R-:W-:Y:S02]  /*4810*/  IMAD.MOV.U32 R87, RZ, RZ, R28 ;  /* 0x000000ffff577224 */ /* 0x000fe400078e001c */
[----:B------:R-:W-:Y:S02]  /*4820*/  IMAD.MOV.U32 R84, RZ, RZ, R34 ;  /* 0x000000ffff547224 */ /* 0x000fe400078e0022 */
[----:B------:R-:W-:-:S02]  /*4830*/  IMAD.MOV.U32 R85, RZ, RZ, R32 ;  /* 0x000000ffff557224 */ /* 0x000fc400078e0020 */
[----:B------:R-:W-:Y:S02]  /*4840*/  IMAD.MOV.U32 R90, RZ, RZ, R38 ;  /* 0x000000ffff5a7224 */ /* 0x000fe400078e0026 */
[----:B------:R-:W-:-:S04]  /*4850*/  IMAD.MOV.U32 R89, RZ, RZ, R36 ;  /* 0x000000ffff597224 */ /* 0x000fc800078e0024 */
[----:B------:R-:W-:Y:S05]  /*4860*/  @!P0 BRA `(.L_x_1289) ;  /* 0x0000000000048947 */ /* 0x000fea0003800000 */
[----:B------:R-:W-:Y:S01]  /*4870*/  BPT.TRAP 0x1 ;  /* 0x000000040000795c */ /* 0x000fe20000300000 */
.L_x_1289:
[----:B------:R-:W2:Y:S01]  /*4880*/  LDL R8, [R1+0xc] ;  /* 0x00000c0001087983 */ /* 0x000ea20000100800 */
[----:B------:R-:W-:Y:S01]  /*4890*/  IMAD R67, R23, 0x8, R16 ;  /* 0x0000000817437824 */ /* 0x000fe200078e0210 */
[----:B------:R-:W-:Y:S01]  /*48a0*/  BSSY B1, `(.L_x_1290) ;  /* 0x0000004000017945 */ /* 0x000fe20003800000 */
[----:B--2---:R-:W-:-:S04]  /*48b0*/  SHF.L.U32 R78, R8, 0x1f, RZ ;  /* 0x0000001f084e7819 */ /* 0x004fc800000006ff */
[----:B------:R-:W1:Y:S02]  /*48c0*/  SYNCS.PHASECHK.TRANS64.TRYWAIT P6, [R67+URZ+0x19c90], R78 ;  /* 0x019c904e430075a7 */ /* 0x000e6400080c017f */
[----:B-1----:R-:W-:Y:S05]  /*48d0*/  @!P6 BRA `(.L_x_1291) ;  /* 0x00000218005ce947 */ /* 0x002fea0003800000 */
.L_x_1622:
[----:B------:R-:W-:Y:S05]  /*48e0*/  BSYNC B1 ;  /* 0x0000000000017941 */ /* 0x000fea0003800000 */
.L_x_1290:
[----:B------:R-:W-:-:S03]  /*48f0*/  UMOV UR4, 0xffffffff ;  /* 0xffffffff00047882 */ /* 0x000fc60000000000 */
[----:B------:R-:W-:Y:S05]  /*4900*/  BRA.DIV UR4, `(.L_x_1292) ;  /* 0x0000021a04647947 */ /* 0x000fea000b800000 */
[----:B------:R-:W2:Y:S04]  /*4910*/  SHFL.IDX PT, R80, R80, RZ, 0x1e1f ;  /* 0x001e1fff50507589 */ /* 0x000ea800000e0000 */
[----:B------:R3:W4:Y:S02]  /*4920*/  SHFL.IDX PT, R81, R70, RZ, 0x1e1f ;  /* 0x001e1fff46517589 */ /* 0x00072400000e0000 */
.L_x_1626:
[----:B------:R-:W-:Y:S05]  /*4930*/  @P5 BRA `(.L_x_1276) ;  /* 0x0000002000945947 */ /* 0x000fea0003800000 */
[----:B------:R-:W5:Y:S01]  /*4940*/  LDC R86, c[0x0][0x2f4] ;  /* 0x0000bd00ff567b82 */ /* 0x000f620000000800 */
[----:B------:R-:W-:Y:S01]  /*4950*/  ISETP.NE.AND P5, PT, R52, RZ, PT ;  /* 0x000000ff3400720c */ /* 0x000fe20003fa5270 */
[----:B------:R-:W-:Y:S01]  /*4960*/  BSSY B1, `(.L_x_1293) ;  /* 0x00000f2000017945 */ /* 0x000fe20003800000 */
[----:B-----5:R-:W-:-:S11]  /*4970*/  IMAD.IADD R92, R86, 0x1, -R53 ;  /* 0x00000001565c7824 */ /* 0x020fd600078e0a35 */
[----:B------:R-:W-:Y:S05]  /*4980*/  @!P5 BRA `(.L_x_1294) ;  /* 0x0000000c00bcd947 */ /* 0x000fea0003800000 */
[----:B0-----:R-:W5:Y:S04]  /*4990*/  LDL R13, [R1+0x2c] ;  /* 0x00002c00010d7983 */ /* 0x001f680000100800 */
[----:B------:R-:W5:Y:S04]  /*49a0*/  LDL R12, [R1+0x7c] ;  /* 0x00007c00010c7983 */ /* 0x000f680000100800 */
[----:B------:R-:W5:Y:S01]  /*49b0*/  LDL R10, [R1+0x3c] ;  /* 0x00003c00010a7983 */ /* 0x000f620000100800 */
[----:B------:R-:W-:Y:S01]  /*49c0*/  SEL R8, R53, R92, !P3 ;  /* 0x0000005c35087207 */ /* 0x000fe20005800000 */
[----:B------:R-:W-:Y:S01]  /*49d0*/  BSSY B2, `(.L_x_1295) ;  /* 0x00000e8000027945 */ /* 0x000fe20003800000 */
[----:B---34-:R-:W-:-:S02]  /*49e0*/  IADD3 R70, P6, R3, R81, RZ ;  /* 0x0000005103467210 */ /* 0x018fc40007fde0ff */
[----:B------:R-:W-:Y:S02]  /*49f0*/  SHF.R.S32.HI R9, RZ, 0x1f, R8 ;  /* 0x0000001fff097819 */ /* 0x000fe40000011408 */
[----:B--2---:R-:W-:Y:S02]  /*4a00*/  LEA.HI.X.SX32 R71, R3, R80, 0x1, P6 ;  /* 0x0000005003477211 */ /* 0x004fe400030f0eff */
[----:B------:R-:W-:-:S04]  /*4a10*/  LEA.HI R9, R9, R8, RZ, 0x5 ;  /* 0x0000000809097211 */ /* 0x000fc800078f28ff */
[----:B------:R-:W-:-:S04]  /*4a20*/  SHF.R.S32.HI R8, RZ, 0x5, R9 ;  /* 0x00000005ff087819 */ /* 0x000fc80000011409 */
[----:B------:R-:W-:-:S04]  /*4a30*/  LEA.HI.SX32 R8, R63, R8, 0x1c ;  /* 0x000000083f087211 */ /* 0x000fc800078fe2ff */
[C---:B------:R-:W-:Y:S01]  /*4a40*/  LEA.HI R9, R8.reuse, R8, RZ, 0x1 ;  /* 0x0000000808097211 */ /* 0x040fe200078f08ff */
[----:B------:R-:W-:-:S04]  /*4a50*/  IMAD.SHL.U32 R11, R8, 0x10, RZ ;  /* 0x00000010080b7824 */ /* 0x000fc800078e00ff */
[----:B------:R-:W-:Y:S01]  /*4a60*/  IMAD.SHL.U32 R9, R9, 0x800, RZ ;  /* 0x0000080009097824 */ /* 0x000fe200078e00ff */
[----:B------:R-:W-:-:S04]  /*4a70*/  ISETP.GE.AND P5, PT, R11, R86, PT ;  /* 0x000000560b00720c */ /* 0x000fc80003fa6270 */
[----:B------:R-:W-:-:S09]  /*4a80*/  LOP3.LUT R9, R9, 0xfffff000, RZ, 0xc0, !PT ;  /* 0xfffff00009097812 */ /* 0x000fd200078ec0ff */
[----:B------:R-:W-:-:S04]  /*4a90*/  @!P5 IADD3 R72, P6, R81, R11, RZ ;  /* 0x0000000b5148d210 */ /* 0x000fc80007fde0ff */
[----:B------:R-:W-:Y:S02]  /*4aa0*/  @!P5 LEA.HI.X.SX32 R73, R11, R80, 0x1, P6 ;  /* 0x000000500b49d211 */ /* 0x000fe400030f0eff */
[----:B------:R-:W-:Y:S02]  /*4ab0*/  ISETP.GE.AND P6, PT, R18, R79, PT ;  /* 0x0000004f1200720c */ /* 0x000fe40003fc6270 */
[----:B-----5:R-:W-:-:S04]  /*4ac0*/  LOP3.LUT R8, R13, 0x10, R11, 0xf8, !PT ;  /* 0x000000100d087812 */ /* 0x020fc800078ef80b */
        /* <DEDUP_REMOVED lines=9> */
[----:B------:R-:W-:Y:S01]  /*4b60*/  SHF.R.U32.HI R28, RZ, 0x8, R37 ;  /* 0x00000008ff1c7819 */ /* 0x000fe20000011625 */
[----:B--2---:R-:W-:Y:S01]  /*4b70*/  IMAD.MOV.U32 R38, RZ, RZ, R13 ;  /* 0x000000ffff267224 */ /* 0x004fe200078e000d */
[----:B------:R-:W-:Y:S02]  /*4b80*/  LOP3.LUT R93, R37, 0xff0000ff, RZ, 0xc0, !PT ;  /* 0xff0000ff255d7812 */ /* 0x000fe400078ec0ff */
[----:B------:R-:W-:Y:S01]  /*4b90*/  SHF.R.U32.HI R36, RZ, 0x8, R29 ;  /* 0x00000008ff247819 */ /* 0x000fe2000001161d */
[----:B------:R-:W-:Y:S01]  /*4ba0*/  IMAD.SHL.U32 R28, R28, 0x100, RZ ;  /* 0x000001001c1c7824 */ /* 0x000fe200078e00ff */
[----:B------:R-:W-:Y:S02]  /*4bb0*/  SHF.R.U32.HI R30, RZ, 0x10, R37 ;  /* 0x00000010ff1e7819 */ /* 0x000fe40000011625 */
[----:B------:R-:W-:Y:S02]  /*4bc0*/  LOP3.LUT R37, R29, 0xff0000ff, RZ, 0xc0, !PT ;  /* 0xff0000ff1d257812 */ /* 0x000fe400078ec0ff */
[----:B------:R-:W-:Y:S01]  /*4bd0*/  LOP3.LUT R93, R93, 0xff00, R28, 0xf8, !PT ;  /* 0x0000ff005d5d7812 */ /* 0x000fe200078ef81c */
[----:B------:R-:W-:Y:S01]  /*4be0*/  IMAD.SHL.U32 R28, R36, 0x100, RZ ;  /* 0x00000100241c7824 */ /* 0x000fe200078e00ff */
[----:B------:R-:W-:Y:S01]  /*4bf0*/  SHF.R.U32.HI R29, RZ, 0x10, R29 ;  /* 0x00000010ff1d7819 */ /* 0x000fe2000001161d */
[----:B------:R-:W-:-:S02]  /*4c00*/  IMAD.U32 R30, R30, 0x10000, RZ ;  /* 0x000100001e1e7824 */ /* 0x000fc400078e00ff */
[----:B0-----:R-:W-:Y:S01]  /*4c10*/  IMAD.MOV.U32 R36, RZ, RZ, R9 ;  /* 0x000000ffff247224 */ /* 0x001fe200078e0009 */
[----:B------:R-:W-:Y:S01]  /*4c20*/  LOP3.LUT R28, R37, 0xff00, R28, 0xf8, !PT ;  /* 0x0000ff00251c7812 */ /* 0x000fe200078ef81c */
[----:B------:R-:W-:Y:S01]  /*4c30*/  IMAD.U32 R9, R29, 0x10000, RZ ;  /* 0x000100001d097824 */ /* 0x000fe200078e00ff */
[----:B------:R-:W-:Y:S02]  /*4c40*/  LOP3.LUT R37, R93, 0xff0000, R30, 0xf8, !PT ;  /* 0x00ff00005d257812 */ /* 0x000fe400078ef81e */
[----:B------:R-:W-:Y:S02]  /*4c50*/  F2FP.F16.E4M3.UNPACK_B R93, R38 ;  /* 0x00000026ff5d723e */ /* 0x000fe400020006ff */
[----:B------:R-:W-:Y:S02]  /*4c60*/  F2FP.F16.E4M3.UNPACK_B R13, R37 ;  /* 0x00000025ff0d723e */ /* 0x000fe400020006ff */
[----:B------:R-:W-:Y:S01]  /*4c70*/  LOP3.LUT R9, R28, 0xff0000, R9, 0xf8, !PT ;  /* 0x00ff00001c097812 */ /* 0x000fe200078ef809 */
[----:B------:R-:W-:Y:S01]  /*4c80*/  HADD2.F32 R28, -RZ, R93.H0_H0 ;  /* 0x2000005dff1c7230 */ /* 0x000fe20000004100 */
[----:B------:R-:W-:Y:S01]  /*4c90*/  F2FP.F16.E4M3.UNPACK_B R94, R36 ;  /* 0x00000024ff5e723e */ /* 0x000fe200020006ff */
[----:B------:R-:W-:Y:S01]  /*4ca0*/  HADD2.F32 R97, -RZ, R13.H0_H0 ;  /* 0x2000000dff617230 */ /* 0x000fe20000004100 */
[----:B------:R-:W-:Y:S01]  /*4cb0*/  F2FP.F16.E4M3.UNPACK_B R29, R9 ;  /* 0x00000009ff1d723e */ /* 0x000fe200020006ff */
[----:B------:R-:W-:Y:S01]  /*4cc0*/  HADD2.F32 R93, -RZ, R93.H1_H1 ;  /* 0x3000005dff5d7230 */ /* 0x000fe20000004100 */
[----:B------:R-:W-:Y:S01]  /*4cd0*/  F2FP.F16.E4M3.UNPACK_B R38, R38.H1 ;  /* 0x00000026ff26723e */ /* 0x000fe200030006ff */
[----:B------:R-:W-:-:S02]  /*4ce0*/  HADD2.F32 R30, -RZ, R94.H0_H0 ;  /* 0x2000005eff1e7230 */ /* 0x000fc40000004100 */
[----:B------:R-:W-:Y:S01]  /*4cf0*/  FMUL.FTZ R99, R28, R97 ;  /* 0x000000611c637220 */ /* 0x000fe20000410000 */
[----:B------:R-:W-:Y:S01]  /*4d00*/  HADD2.F32 R95, -RZ, R29.H0_H0 ;  /* 0x2000001dff5f7230 */ /* 0x000fe20000004100 */
[----:B------:R-:W-:Y:S01]  /*4d10*/  F2FP.F16.E4M3.UNPACK_B R37, R37.H1 ;  /* 0x00000025ff25723e */ /* 0x000fe200030006ff */
[----:B------:R-:W-:Y:S02]  /*4d20*/  HADD2.F32 R94, -RZ, R94.H1_H1 ;  /* 0x3000005eff5e7230 */ /* 0x000fe40000004100 */
[C---:B------:R-:W-:Y:S01]  /*4d30*/  FMUL.FTZ R97, R30.reuse, R97 ;  /* 0x000000611e617220 */ /* 0x040fe20000410000 */
[----:B------:R-:W-:Y:S01]  /*4d40*/  F2FP.F16.E4M3.UNPACK_B R36, R36.H1 ;  /* 0x00000024ff24723e */ /* 0x000fe200030006ff */
[-C--:B------:R-:W-:Y:S02]  /*4d50*/  FFMA.FTZ R30, R30, R95.reuse, -R99 ;  /* 0x0000005f1e1e7223 */ /* 0x080fe40000010863 */
[----:B------:R-:W-:Y:S01]  /*4d60*/  FFMA.FTZ R28, R28, R95, R97 ;  /* 0x0000005f1c1c7223 */ /* 0x000fe20000010061 */
[----:B------:R-:W-:-:S02]  /*4d70*/  HADD2.F32 R95, -RZ, R13.H1_H1 ;  /* 0x3000000dff5f7230 */ /* 0x000fc40000004100 */
[----:B------:R-:W-:-:S03]  /*4d80*/  HADD2.F32 R13, -RZ, R29.H1_H1 ;  /* 0x3000001dff0d7230 */ /* 0x000fc60000004100 */
[CC--:B------:R-:W-:Y:S01]  /*4d90*/  FMUL.FTZ R29, R93.reuse, R95.reuse ;  /* 0x0000005f5d1d7220 */ /* 0x0c0fe20000410000 */
[C---:B------:R-:W-:Y:S01]  /*4da0*/  FMUL.FTZ R96, R94.reuse, R95 ;  /* 0x0000005f5e607220 */ /* 0x040fe20000410000 */
[----:B------:R-:W-:Y:S02]  /*4db0*/  HADD2.F32 R95, -RZ, R36.H0_H0 ;  /* 0x20000024ff5f7230 */ /* 0x000fe40000004100 */
[-C--:B------:R-:W-:Y:S01]  /*4dc0*/  FFMA.FTZ R29, R94, R13.reuse, -R29 ;  /* 0x0000000d5e1d7223 */ /* 0x080fe2000001081d */
[----:B------:R-:W-:Y:S01]  /*4dd0*/  FFMA.FTZ R13, R93, R13, R96 ;  /* 0x0000000d5d0d7223 */ /* 0x000fe20000010060 */
[----:B------:R-:W-:Y:S01]  /*4de0*/  F2FP.F16.E4M3.UNPACK_B R93, R9.H1 ;  /* 0x00000009ff5d723e */ /* 0x000fe200030006ff */
[--C-:B------:R-:W-:Y:S02]  /*4df0*/  HADD2.F32 R9, -RZ, R38.reuse.H0_H0 ;  /* 0x20000026ff097230 */ /* 0x100fe40000004100 */
[----:B------:R-:W-:Y:S02]  /*4e00*/  HADD2.F32 R96, -RZ, R37.H0_H0 ;  /* 0x20000025ff607230 */ /* 0x000fe40000004100 */
[----:B------:R-:W-:-:S02]  /*4e10*/  HADD2.F32 R38, -RZ, R38.H1_H1 ;  /* 0x30000026ff267230 */ /* 0x000fc40000004100 */
[----:B------:R-:W-:Y:S02]  /*4e20*/  HADD2.F32 R37, -RZ, R37.H1_H1 ;  /* 0x30000025ff257230 */ /* 0x000fe40000004100 */
[-C--:B------:R-:W-:Y:S01]  /*4e30*/  FMUL.FTZ R98, R9, R96.reuse ;  /* 0x0000006009627220 */ /* 0x080fe20000410000 */
[----:B------:R-:W-:Y:S02]  /*4e40*/  HADD2.F32 R36, -RZ, R36.H1_H1 ;  /* 0x30000024ff247230 */ /* 0x000fe40000004100 */
[----:B------:R-:W-:Y:S01]  /*4e50*/  FMUL.FTZ R96, R95, R96 ;  /* 0x000000605f607220 */ /* 0x000fe20000410000 */
[--C-:B------:R-:W-:Y:S02]  /*4e60*/  HADD2.F32 R94, -RZ, R93.reuse.H0_H0 ;  /* 0x2000005dff5e7230 */ /* 0x100fe40000004100 */
[-C--:B------:R-:W-:Y:S01]  /*4e70*/  FMUL.FTZ R97, R38, R37.reuse ;  /* 0x0000002526617220 */ /* 0x080fe20000410000 */
[----:B------:R-:W-:Y:S02]  /*4e80*/  HADD2.F32 R93, -RZ, R93.H1_H1 ;  /* 0x3000005dff5d7230 */ /* 0x000fe40000004100 */
[C---:B------:R-:W-:Y:S01]  /*4e90*/  FMUL.FTZ R37, R36.reuse, R37 ;  /* 0x0000002524257220 */ /* 0x040fe20000410000 */
[-C--:B------:R-:W-:Y:S01]  /*4ea0*/  FFMA.FTZ R9, R9, R94.reuse, R96 ;  /* 0x0000005e09097223 */ /* 0x080fe20000010060 */
[----:B------:R-:W-:Y:S01]  /*4eb0*/  FFMA.FTZ R95, R95, R94, -R98 ;  /* 0x0000005e5f5f7223 */ /* 0x000fe20000010862 */
[-C--:B------:R-:W-:Y:S01]  /*4ec0*/  FFMA.FTZ R96, R36, R93.reuse, -R97 ;  /* 0x0000005d24607223 */ /* 0x080fe20000010861 */
[----:B------:R-:W-:Y:S01]  /*4ed0*/  FFMA.FTZ R36, R38, R93, R37 ;  /* 0x0000005d26247223 */ /* 0x000fe20000010025 */
[----:B------:R-:W-:-:S02]  /*4ee0*/  SHF.R.U32.HI R93, RZ, 0x8, R39 ;  /* 0x00000008ff5d7819 */ /* 0x000fc40000011627 */
[----:B------:R-:W-:Y:S02]  /*4ef0*/  SHF.R.U32.HI R97, RZ, 0x10, R39 ;  /* 0x00000010ff617819 */ /* 0x000fe40000011627 */
[----:B------:R-:W-:Y:S01]  /*4f00*/  LOP3.LUT R94, R39, 0xff0000ff, RZ, 0xc0, !PT ;  /* 0xff0000ff275e7812 */ /* 0x000fe200078ec0ff */
[----:B------:R-:W-:Y:S01]  /*4f10*/  IMAD.SHL.U32 R39, R93, 0x100, RZ ;  /* 0x000001005d277824 */ /* 0x000fe200078e00ff */
[--C-:B------:R-:W-:Y:S02]  /*4f20*/  SHF.R.U32.HI R98, RZ, 0x8, R31.reuse ;  /* 0x00000008ff627819 */ /* 0x100fe4000001161f */
[----:B------:R-:W-:Y:S02]  /*4f30*/  SHF.R.U32.HI R37, RZ, 0x10, R31 ;  /* 0x00000010ff257819 */ /* 0x000fe4000001161f */
[----:B------:R-:W-:Y:S01]  /*4f40*/  LOP3.LUT R38, R31, 0xff0000ff, RZ, 0xc0, !PT ;  /* 0xff0000ff1f267812 */ /* 0x000fe200078ec0ff */
[----:B------:R-:W-:Y:S01]  /*4f50*/  IMAD.SHL.U32 R31, R98, 0x100, RZ ;  /* 0x00000100621f7824 */ /* 0x000fe200078e00ff */
[----:B------:R-:W-:Y:S01]  /*4f60*/  LOP3.LUT R39, R94, 0xff00, R39, 0xf8, !PT ;  /* 0x0000ff005e277812 */ /* 0x000fe200078ef827 */
[----:B------:R-:W-:Y:S01]  /*4f70*/  IMAD.U32 R94, R97, 0x10000, RZ ;  /* 0x00010000615e7824 */ /* 0x000fe200078e00ff */
[----:B------:R-:W-:Y:S01]  /*4f80*/  F2FP.SATFINITE.E4M3.F32.PACK_AB_MERGE_C R95, R96, R95, RZ ;  /* 0x0000005f605f723e */ /* 0x000fe200048070ff */
[----:B------:R-:W-:Y:S01]  /*4f90*/  IMAD.U32 R37, R37, 0x10000, RZ ;  /* 0x0001000025257824 */ /* 0x000fe200078e00ff */
[----:B------:R-:W-:-:S02]  /*4fa0*/  LOP3.LUT R38, R38, 0xff00, R31, 0xf8, !PT ;  /* 0x0000ff0026267812 */ /* 0x000fc400078ef81f */
[----:B------:R-:W-:Y:S02]  /*4fb0*/  LOP3.LUT R94, R39, 0xff0000, R94, 0xf8, !PT ;  /* 0x00ff0000275e7812 */ /* 0x000fe400078ef85e */
[----:B------:R-:W-:Y:S02]  /*4fc0*/  LOP3.LUT R93, R38, 0xff0000, R37, 0xf8, !PT ;  /* 0x00ff0000265d7812 */ /* 0x000fe400078ef825 */
[----:B------:R-:W-:Y:S02]  /*4fd0*/  F2FP.F16.E4M3.UNPACK_B R31, R15 ;  /* 0x0000000fff1f723e */ /* 0x000fe400020006ff */
[-C--:B------:R-:W-:Y:S02]  /*4fe0*/  F2FP.F16.E4M3.UNPACK_B R97, R94.reuse ;  /* 0x0000005eff61723e */ /* 0x080fe400020006ff */
[----:B------:R-:W-:Y:S01]  /*4ff0*/  F2FP.F16.E4M3.UNPACK_B R38, R11 ;  /* 0x0000000bff26723e */ /* 0x000fe200020006ff */
[----:B------:R-:W-:Y:S01]  /*5000*/  HADD2.F32 R37, -RZ, R31.H0_H0 ;  /* 0x2000001fff257230 */ /* 0x000fe20000004100 */
[-C--:B------:R-:W-:Y:S01]  /*5010*/  F2FP.F16.E4M3.UNPACK_B R98, R93.reuse ;  /* 0x0000005dff62723e */ /* 0x080fe200020006ff */
[----:B------:R-:W-:Y:S01]  /*5020*/  HADD2.F32 R102, -RZ, R97.H0_H0 ;  /* 0x20000061ff667230 */ /* 0x000fe20000004100 */
[----:B------:R-:W-:Y:S01]  /*5030*/  F2FP.F16.E4M3.UNPACK_B R94, R94.H1 ;  /* 0x0000005eff5e723e */ /* 0x000fe200030006ff */
[----:B------:R-:W-:Y:S01]  /*5040*/  HADD2.F32 R39, -RZ, R38.H0_H0 ;  /* 0x20000026ff277230 */ /* 0x000fe20000004100 */
[----:B------:R-:W-:Y:S01]  /*5050*/  F2FP.F16.E4M3.UNPACK_B R93, R93.H1 ;  /* 0x0000005dff5d723e */ /* 0x000fe200030006ff */
[----:B------:R-:W-:-:S02]  /*5060*/  HADD2.F32 R100, -RZ, R98.H0_H0 ;  /* 0x20000062ff647230 */ /* 0x000fc40000004100 */
[-C--:B------:R-:W-:Y:S01]  /*5070*/  FMUL.FTZ R104, R37, R102.reuse ;  /* 0x0000006625687220 */ /* 0x080fe20000410000 */
[----:B------:R-:W-:Y:S02]  /*5080*/  HADD2.F32 R31, -RZ, R31.H1_H1 ;  /* 0x3000001fff1f7230 */ /* 0x000fe40000004100 */
[C---:B------:R-:W-:Y:S01]  /*5090*/  FMUL.FTZ R102, R39.reuse, R102 ;  /* 0x0000006627667220 */ /* 0x040fe20000410000 */
[----:B------:R-:W-:Y:S02]  /*50a0*/  HADD2.F32 R97, -RZ, R97.H1_H1 ;  /* 0x30000061ff617230 */ /* 0x000fe40000004100 */
[-C--:B------:R-:W-:Y:S01]  /*50b0*/  FFMA.FTZ R39, R39, R100.reuse, -R104 ;  /* 0x0000006427277223 */ /* 0x080fe20000010868 */
[----:B------:R-:W-:Y:S02]  /*50c0*/  HADD2.F32 R38, -RZ, R38.H1_H1 ;  /* 0x30000026ff267230 */ /* 0x000fe40000004100 */
[----:B------:R-:W-:Y:S01]  /*50d0*/  FFMA.FTZ R37, R37, R100, R102 ;  /* 0x0000006425257223 */ /* 0x000fe20000010066 */
[----:B------:R-:W-:-:S02]  /*50e0*/  HADD2.F32 R98, -RZ, R98.H1_H1 ;  /* 0x30000062ff627230 */ /* 0x000fc40000004100 */
[CC--:B------:R-:W-:Y:S01]  /*50f0*/  FMUL.FTZ R99, R31.reuse, R97.reuse ;  /* 0x000000611f637220 */ /* 0x0c0fe20000410000 */
[--C-:B------:R-:W-:Y:S02]  /*5100*/  HADD2.F32 R102, -RZ, R94.reuse.H0_H0 ;  /* 0x2000005eff667230 */ /* 0x100fe40000004100 */
[C---:B------:R-:W-:Y:S01]  /*5110*/  FMUL.FTZ R100, R38.reuse, R97 ;  /* 0x0000006126647220 */ /* 0x040fe20000410000 */
[----:B------:R-:W-:Y:S01]  /*5120*/  F2FP.F16.E4M3.UNPACK_B R97, R15.H1 ;  /* 0x0000000fff61723e */ /* 0x000fe200030006ff */
[-C--:B------:R-:W-:Y:S01]  /*5130*/  FFMA.FTZ R38, R38, R98.reuse, -R99 ;  /* 0x0000006226267223 */ /* 0x080fe20000010863 */
[----:B------:R-:W-:Y:S02]  /*5140*/  HADD2.F32 R94, -RZ, R94.H1_H1 ;  /* 0x3000005eff5e7230 */ /* 0x000fe40000004100 */
[----:B------:R-:W-:Y:S01]  /*5150*/  FFMA.FTZ R31, R31, R98, R100 ;  /* 0x000000621f1f7223 */ /* 0x000fe20000010064 */
[----:B------:R-:W-:Y:S01]  /*5160*/  F2FP.F16.E4M3.UNPACK_B R98, R11.H1 ;  /* 0x0000000bff62723e */ /* 0x000fe200030006ff */
[----:B------:R-:W-:Y:S01]  /*5170*/  HADD2.F32 R11, -RZ, R97.H0_H0 ;  /* 0x20000061ff0b7230 */ /* 0x000fe20000004100 */
[-C--:B------:R-:W-:Y:S01]  /*5180*/  F2FP.F16.E4M3.UNPACK_B R96, R89.reuse.H1 ;  /* 0x00000059ff60723e */ /* 0x080fe200030006ff */
[----:B------:R-:W-:Y:S01]  /*5190*/  HADD2.F32 R100, -RZ, R93.H0_H0 ;  /* 0x2000005dff647230 */ /* 0x000fe20000004100 */
[----:B------:R-:W-:Y:S01]  /*51a0*/  F2FP.F16.E4M3.UNPACK_B R89, R89 ;  /* 0x00000059ff59723e */ /* 0x000fe200020006ff */
[----:B------:R-:W-:-:S02]  /*51b0*/  HADD2.F32 R15, -RZ, R98.H0_H0 ;  /* 0x20000062ff0f7230 */ /* 0x000fc40000004100 */
[-C--:B------:R-:W-:Y:S01]  /*51c0*/  FMUL.FTZ R104, R11, R102.reuse ;  /* 0x000000660b687220 */ /* 0x080fe20000410000 */
[----:B------:R-:W-:Y:S01]  /*51d0*/  HADD2.F32 R97, -RZ, R97.H1_H1 ;  /* 0x30000061ff617230 */ /* 0x000fe20000004100 */
[----:B------:R-:W-:Y:S01]  /*51e0*/  F2FP.SATFINITE.E4M3.F32.PACK_AB_MERGE_C R36, R36, R9, RZ ;  /* 0x000000092424723e */ /* 0x000fe200048070ff */
[----:B------:R-:W-:Y:S02]  /*51f0*/  HADD2.F32 R98, -RZ, R98.H1_H1 ;  /* 0x30000062ff627230 */ /* 0x000fe40000004100 */
[C---:B------:R-:W-:Y:S01]  /*5200*/  FMUL.FTZ R102, R15.reuse, R102 ;  /* 0x000000660f667220 */ /* 0x040fe20000410000 */
[----:B------:R-:W-:Y:S02]  /*5210*/  HADD2.F32 R93, -RZ, R93.H1_H1 ;  /* 0x3000005dff5d7230 */ /* 0x000fe40000004100 */
[----:B------:R-:W-:Y:S01]  /*5220*/  FFMA.FTZ R15, R15, R100, -R104 ;  /* 0x000000640f0f7223 */ /* 0x000fe20000010868 */
[----:B------:R-:W-:Y:S01]  /*5230*/  FMUL.FTZ R99, R97, R94 ;  /* 0x0000005e61637220 */ /* 0x000fe20000410000 */
[----:B------:R-:W-:Y:S01]  /*5240*/  FFMA.FTZ R11, R11, R100, R102 ;  /* 0x000000640b0b7223 */ /* 0x000fe20000010066 */
[----:B------:R-:W-:Y:S01]  /*5250*/  FMUL.FTZ R100, R98, R94 ;  /* 0x0000005e62647220 */ /* 0x000fe20000410000 */
[----:B------:R-:W-:-:S02]  /*5260*/  HADD2.F32 R104, -RZ, R96.H0_H0 ;  /* 0x20000060ff687230 */ /* 0x000fc40000004100 */
[-C--:B------:R-:W-:Y:S01]  /*5270*/  FFMA.FTZ R94, R98, R93.reuse, -R99 ;  /* 0x0000005d625e7223 */ /* 0x080fe20000010863 */
[----:B------:R-:W-:Y:S01]  /*5280*/  F2FP.F16.E4M3.UNPACK_B R98, R12.H1 ;  /* 0x0000000cff62723e */ /* 0x000fe200030006ff */
[----:B------:R-:W-:Y:S01]  /*5290*/  FFMA.FTZ R93, R97, R93, R100 ;  /* 0x0000005d615d7223 */ /* 0x000fe20000010064 */
[----:B------:R-:W-:Y:S01]  /*52a0*/  F2FP.F16.E4M3.UNPACK_B R97, R8.H1 ;  /* 0x00000008ff61723e */ /* 0x000fe200030006ff */
[----:B------:R-:W-:Y:S01]  /*52b0*/  HADD2.F32 R96, -RZ, R96.H1_H1 ;  /* 0x30000060ff607230 */ /* 0x000fe20000004100 */
[----:B------:R-:W-:Y:S01]  /*52c0*/  F2FP.F16.E4M3.UNPACK_B R100, R87.H1 ;  /* 0x00000057ff64723e */ /* 0x000fe200030006ff */
[----:B------:R-:W-:Y:S01]  /*52d0*/  HADD2.F32 R99, -RZ, R98.H0_H0 ;  /* 0x20000062ff637230 */ /* 0x000fe20000004100 */
[----:B------:R-:W-:Y:S01]  /*52e0*/  F2FP.F16.E4M3.UNPACK_B R12, R12 ;  /* 0x0000000cff0c723e */ /* 0x000fe200020006ff */
[----:B------:R-:W-:Y:S01]  /*52f0*/  HADD2.F32 R101, -RZ, R97.H0_H0 ;  /* 0x20000061ff657230 */ /* 0x000fe20000004100 */
[----:B------:R-:W-:Y:S01]  /*5300*/  F2FP.F16.E4M3.UNPACK_B R8, R8 ;  /* 0x00000008ff08723e */ /* 0x000fe200020006ff */
[----:B------:R-:W-:-:S02]  /*5310*/  HADD2.F32 R102, -RZ, R100.H0_H0 ;  /* 0x20000064ff667230 */ /* 0x000fc40000004100 */
[-C--:B------:R-:W-:Y:S01]  /*5320*/  FMUL.FTZ R103, R99, R104.reuse ;  /* 0x0000006863677220 */ /* 0x080fe20000410000 */
[----:B------:R-:W-:Y:S02]  /*5330*/  HADD2.F32 R97, -RZ, R97.H1_H1 ;  /* 0x30000061ff617230 */ /* 0x000fe40000004100 */
[C---:B------:R-:W-:Y:S01]  /*5340*/  FMUL.FTZ R104, R101.reuse, R104 ;  /* 0x0000006865687220 */ /* 0x040fe20000410000 */
[----:B------:R-:W-:Y:S02]  /*5350*/  HADD2.F32 R100, -RZ, R100.H1_H1 ;  /* 0x30000064ff647230 */ /* 0x000fe40000004100 */
[-C--:B------:R-:W-:Y:S01]  /*5360*/  FFMA.FTZ R103, R101, R102.reuse, -R103 ;  /* 0x0000006665677223 */ /* 0x080fe20000010867 */
[----:B------:R-:W-:Y:S01]  /*5370*/  F2FP.F16.E4M3.UNPACK_B R87, R87 ;  /* 0x00000057ff57723e */ /* 0x000fe200020006ff */
[----:B------:R-:W-:Y:S01]  /*5380*/  FFMA.FTZ R104, R99, R102, R104 ;  /* 0x0000006663687223 */ /* 0x000fe20000010068 */
[----:B------:R-:W-:Y:S01]  /*5390*/  HADD2.F32 R99, -RZ, R98.H1_H1 ;  /* 0x30000062ff637230 */ /* 0x000fe20000004100 */
[----:B------:R-:W-:Y:S01]  /*53a0*/  F2FP.SATFINITE.E4M3.F32.PACK_AB_MERGE_C R15, R94, R15, RZ ;  /* 0x0000000f5e0f723e */ /* 0x000fe200048070ff */
[--C-:B------:R-:W-:Y:S01]  /*53b0*/  HADD2.F32 R102, -RZ, R89.reuse.H0_H0 ;  /* 0x20000059ff667230 */ /* 0x100fe20000004100 */
[----:B------:R-:W-:Y:S01]  /*53c0*/  F2FP.SATFINITE.E4M3.F32.PACK_AB_MERGE_C R9, R29, R30, R95 ;  /* 0x0000001e1d09723e */ /* 0x000fe2000480705f */
[----:B------:R-:W-:-:S02]  /*53d0*/  HADD2.F32 R89, -RZ, R89.H1_H1 ;  /* 0x30000059ff597230 */ /* 0x000fc40000004100 */
[-C--:B------:R-:W-:Y:S01]  /*53e0*/  FMUL.FTZ R98, R99, R96.reuse ;  /* 0x0000006063627220 */ /* 0x080fe20000410000 */
[----:B------:R-:W-:Y:S01]  /*53f0*/  FMUL.FTZ R96, R97, R96 ;  /* 0x0000006061607220 */ /* 0x000fe20000410000 */
[----:B------:R-:W-:Y:S02]  /*5400*/  F2FP.SATFINITE.E4M3.F32.PACK_AB_MERGE_C R13, R13, R28, R36 ;  /* 0x0000001c0d0d723e */ /* 0x000fe40004807024 */
[-C--:B------:R-:W-:Y:S01]  /*5410*/  FFMA.FTZ R97, R97, R100.reuse, -R98 ;  /* 0x0000006461617223 */ /* 0x080fe20000010862 */
[----:B------:R-:W-:Y:S01]  /*5420*/  FFMA.FTZ R96, R99, R100, R96 ;  /* 0x0000006463607223 */ /* 0x000fe20000010060 */
[----:B------:R-:W-:Y:S02]  /*5430*/  HADD2.F32 R98, -RZ, R12.H0_H0 ;  /* 0x2000000cff627230 */ /* 0x000fe40000004100 */
[----:B------:R-:W-:Y:S01]  /*5440*/  HADD2.F32 R100, -RZ, R8.H0_H0 ;  /* 0x20000008ff647230 */ /* 0x000fe20000004100 */
[----:B------:R-:W-:Y:S01]  /*5450*/  F2FP.SATFINITE.E4M3.F32.PACK_AB_MERGE_C R97, R97, R103, RZ ;  /* 0x000000676161723e */ /* 0x000fe200048070ff */
        /* <DEDUP_REMOVED lines=8> */
[-C--:B------:R-:W-:Y:S01]  /*54e0*/  FMUL.FTZ R99, R12, R89.reuse ;  /* 0x000000590c637220 */ /* 0x080fe20000410000 */
[C---:B------:R-:W-:Y:S01]  /*54f0*/  FMUL.FTZ R89, R8.reuse, R89 ;  /* 0x0000005908597220 */ /* 0x040fe20000410000 */
[----:B------:R-:W-:Y:S01]  /*5500*/  IMAD.MOV.U32 R98, RZ, RZ, R10 ;  /* 0x000000ffff627224 */ /* 0x000fe200078e000a */
[----:B------:R-:W-:Y:S01]  /*5510*/  F2FP.F16.E4M3.UNPACK_B R100, R91.H1 ;  /* 0x0000005bff64723e */ /* 0x000fe200030006ff */
[-C--:B------:R-:W-:Y:S01]  /*5520*/  FFMA.FTZ R8, R8, R87.reuse, -R99 ;  /* 0x0000005708087223 */ /* 0x080fe20000010863 */
[----:B------:R-:W-:Y:S01]  /*5530*/  FFMA.FTZ R87, R12, R87, R89 ;  /* 0x000000570c577223 */ /* 0x000fe20000010059 */
[----:B------:R-:W-:-:S02]  /*5540*/  F2FP.F16.E4M3.UNPACK_B R89, R90.H1 ;  /* 0x0000005aff59723e */ /* 0x000fc400030006ff */
[----:B------:R-:W-:Y:S02]  /*5550*/  F2FP.F16.E4M3.UNPACK_B R99, R98.H1 ;  /* 0x00000062ff63723e */ /* 0x000fe400030006ff */
[----:B------:R-:W-:Y:S01]  /*5560*/  F2FP.SATFINITE.E4M3.F32.PACK_AB_MERGE_C R8, R8, R101, R97 ;  /* 0x000000650808723e */ /* 0x000fe20004807061 */
[--C-:B------:R-:W-:Y:S01]  /*5570*/  HADD2.F32 R103, -RZ, R89.reuse.H0_H0 ;  /* 0x20000059ff677230 */ /* 0x100fe20000004100 */
[----:B------:R-:W-:Y:S01]  /*5580*/  F2FP.F16.E4M3.UNPACK_B R97, R14.H1 ;  /* 0x0000000eff61723e */ /* 0x000fe200030006ff */
[----:B------:R-:W-:Y:S01]  /*5590*/  HADD2.F32 R106, -RZ, R89.H1_H1 ;  /* 0x30000059ff6a7230 */ /* 0x000fe20000004100 */
[----:B------:R-:W-:Y:S01]  /*55a0*/  F2FP.F16.E4M3.UNPACK_B R90, R90 ;  /* 0x0000005aff5a723e */ /* 0x000fe200020006ff */
[----:B------:R-:W-:Y:S01]  /*55b0*/  HADD2.F32 R10, -RZ, R99.H0_H0 ;  /* 0x20000063ff0a7230 */ /* 0x000fe20000004100 */
[----:B------:R-:W-:Y:S01]  /*55c0*/  F2FP.F16.E4M3.UNPACK_B R14, R14 ;  /* 0x0000000eff0e723e */ /* 0x000fe200020006ff */
[--C-:B------:R-:W-:Y:S01]  /*55d0*/  HADD2.F32 R89, -RZ, R97.reuse.H1_H1 ;  /* 0x30000061ff597230 */ /* 0x100fe20000004100 */
[----:B------:R-:W-:Y:S01]  /*55e0*/  F2FP.F16.E4M3.UNPACK_B R98, R98 ;  /* 0x00000062ff62723e */ /* 0x000fe200020006ff */
[----:B------:R-:W-:Y:S01]  /*55f0*/  HADD2.F32 R12, -RZ, R97.H0_H0 ;  /* 0x20000061ff0c7230 */ /* 0x000fe20000004100 */
[----:B------:R-:W-:Y:S01]  /*5600*/  F2FP.F16.E4M3.UNPACK_B R91, R91 ;  /* 0x0000005bff5b723e */ /* 0x000fe200020006ff */
[----:B------:R-:W-:-:S02]  /*5610*/  HADD2.F32 R99, -RZ, R99.H1_H1 ;  /* 0x30000063ff637230 */ /* 0x000fc40000004100 */
[-C--:B------:R-:W-:Y:S01]  /*5620*/  FMUL.FTZ R108, R89, R106.reuse ;  /* 0x0000006a596c7220 */ /* 0x080fe20000410000 */
[--C-:B------:R-:W-:Y:S02]  /*5630*/  HADD2.F32 R101, -RZ, R100.reuse.H0_H0 ;  /* 0x20000064ff657230 */ /* 0x100fe40000004100 */
[-C--:B------:R-:W-:Y:S01]  /*5640*/  FMUL.FTZ R105, R12, R103.reuse ;  /* 0x000000670c697220 */ /* 0x080fe20000410000 */
[----:B------:R-:W-:Y:S02]  /*5650*/  HADD2.F32 R100, -RZ, R100.H1_H1 ;  /* 0x30000064ff647230 */ /* 0x000fe40000004100 */
[C---:B------:R-:W-:Y:S01]  /*5660*/  FMUL.FTZ R106, R99.reuse, R106 ;  /* 0x0000006a636a7220 */ /* 0x040fe20000410000 */
[C---:B------:R-:W-:Y:S01]  /*5670*/  FMUL.FTZ R103, R10.reuse, R103 ;  /* 0x000000670a677220 */ /* 0x040fe20000410000 */
[-C--:B------:R-:W-:Y:S01]  /*5680*/  FFMA.FTZ R10, R10, R101.reuse, -R105 ;  /* 0x000000650a0a7223 */ /* 0x080fe20000010869 */
[----:B------:R-:W-:Y:S01]  /*5690*/  F2FP.SATFINITE.E4M3.F32.PACK_AB_MERGE_C R96, R96, R104, RZ ;  /* 0x000000686060723e */ /* 0x000fe200048070ff */
[-C--:B------:R-:W-:Y:S01]  /*56a0*/  FFMA.FTZ R97, R99, R100.reuse, -R108 ;  /* 0x0000006463617223 */ /* 0x080fe2000001086c */
[----:B------:R-:W-:Y:S01]  /*56b0*/  FFMA.FTZ R89, R89, R100, R106 ;  /* 0x0000006459597223 */ /* 0x000fe2000001006a */
[----:B------:R-:W-:Y:S01]  /*56c0*/  FFMA.FTZ R12, R12, R101, R103 ;  /* 0x000000650c0c7223 */ /* 0x000fe20000010067 */
[----:B------:R-:W-:-:S02]  /*56d0*/  HADD2.F32 R106, -RZ, R90.H0_H0 ;  /* 0x2000005aff6a7230 */ /* 0x000fc40000004100 */
[----:B------:R-:W-:Y:S01]  /*56e0*/  HADD2.F32 R99, -RZ, R14.H0_H0 ;  /* 0x2000000eff637230 */ /* 0x000fe20000004100 */
[----:B------:R-:W-:Y:S01]  /*56f0*/  F2FP.SATFINITE.E4M3.F32.PACK_AB_MERGE_C R10, R97, R10, RZ ;  /* 0x0000000a610a723e */ /* 0x000fe200048070ff */
[----:B------:R-:W-:Y:S01]  /*5700*/  HADD2.F32 R101, -RZ, R98.H0_H0 ;  /* 0x20000062ff657230 */ /* 0x000fe20000004100 */
[----:B------:R-:W-:Y:S01]  /*5710*/  F2FP.SATFINITE.E4M3.F32.PACK_AB_MERGE_C R89, R89, R12, RZ ;  /* 0x0000000c5959723e */ /* 0x000fe200048070ff */
        /* <DEDUP_REMOVED lines=9> */
[----:B------:R-:W-:-:S04]  /*57b0*/  F2FP.SATFINITE.E4M3.F32.PACK_AB_MERGE_C R12, R87, R102, R96 ;  /* 0x00000066570c723e */ /* 0x000fc80004807060 */
[-C--:B------:R-:W-:Y:S01]  /*57c0*/  FMUL.FTZ R103, R14, R99.reuse ;  /* 0x000000630e677220 */ /* 0x080fe20000410000 */
[----:B------:R-:W-:-:S03]  /*57d0*/  FMUL.FTZ R99, R98, R99 ;  /* 0x0000006362637220 */ /* 0x000fc60000410000 */
[-C--:B------:R-:W-:Y:S01]  /*57e0*/  FFMA.FTZ R90, R98, R91.reuse, -R103 ;  /* 0x0000005b625a7223 */ /* 0x080fe20000010867 */
[----:B------:R-:W-:-:S04]  /*57f0*/  FFMA.FTZ R99, R14, R91, R99 ;  /* 0x0000005b0e637223 */ /* 0x000fc80000010063 */
[----:B------:R-:W-:Y:S02]  /*5800*/  F2FP.SATFINITE.E4M3.F32.PACK_AB_MERGE_C R10, R90, R101, R10 ;  /* 0x000000655a0a723e */ /* 0x000fe4000480700a */
[----:B------:R-:W-:Y:S02]  /*5810*/  F2FP.SATFINITE.E4M3.F32.PACK_AB_MERGE_C R90, R93, R11, RZ ;  /* 0x0000000b5d5a723e */ /* 0x000fe400048070ff */
[----:B------:R-:W-:Y:S02]  /*5820*/  F2FP.SATFINITE.E4M3.F32.PACK_AB_MERGE_C R11, R38, R39, R15 ;  /* 0x00000027260b723e */ /* 0x000fe4000480700f */
[----:B------:R-:W-:Y:S02]  /*5830*/  F2FP.SATFINITE.E4M3.F32.PACK_AB_MERGE_C R14, R99, R106, R89 ;  /* 0x0000006a630e723e */ /* 0x000fe40004807059 */
[----:B------:R-:W-:-:S07]  /*5840*/  F2FP.SATFINITE.E4M3.F32.PACK_AB_MERGE_C R15, R31, R37, R90 ;  /* 0x000000251f0f723e */ /* 0x000fce000480705a */
.L_x_1296:
[----:B------:R-:W-:Y:S05]  /*5850*/  BSYNC B2 ;  /* 0x0000000000027941 */ /* 0x000fea0003800000 */
.L_x_1295:
[----:B0-----:R0:W-:Y:S04]  /*5860*/  ST.E.128 desc[UR40][R70.64], R8 ;  /* 0x0000000846007985 */ /* 0x0011e8000c101d28 */
[----:B--2---:R0:W-:Y:S02]  /*5870*/  @!P5 ST.E.128 desc[UR40][R72.64], R12 ;  /* 0x0000000c4800d985 */ /* 0x0041e4000c101d28 */
.L_x_1294:
[----:B------:R-:W-:Y:S05]  /*5880*/  BSYNC B1 ;  /* 0x0000000000017941 */ /* 0x000fea0003800000 */
.L_x_1293:
[----:B------:R-:W-:-:S13]  /*5890*/  ISETP.NE.AND P5, PT, R51, RZ, PT ;  /* 0x000000ff3300720c */ /* 0x000fda0003fa5270 */
[----:B------:R-:W-:Y:S05]  /*58a0*/  @!P5 BRA `(.L_x_1276) ;  /* 0x0000001000b8d947 */ /* 0x000fea0003800000 */
[----:B0-----:R-:W5:Y:S04]  /*58b0*/  LDL R12, [R1+0x2c] ;  /* 0x00002c00010c7983 */ /* 0x001f680000100800 */
[----:B------:R-:W3:Y:S04]  /*58c0*/  LDL R11, [R1+0x7c] ;  /* 0x00007c00010b7983 */ /* 0x000ee80000100800 */
[----:B------:R-:W3:Y:S01]  /*58d0*/  LDL R10, [R1+0x3c] ;  /* 0x00003c00010a7983 */ /* 0x000ee20000100800 */
[----:B------:R-:W-:Y:S01]  /*58e0*/  SEL R92, R53, R92, !P2 ;  /* 0x0000005c355c7207 */ /* 0x000fe20005000000 */
[----:B------:R-:W-:Y:S01]  /*58f0*/  BSSY B1, `(.L_x_1297) ;  /* 0x00000e5000017945 */ /* 0x000fe20003800000 */
[----:B------:R-:W-:-:S02]  /*5900*/  ISETP.GE.AND P6, PT, R65, R79, PT ;  /* 0x0000004f4100720c */ /* 0x000fc40003fc6270 */
[----:B------:R-:W-:Y:S02]  /*5910*/  SHF.R.S32.HI R9, RZ, 0x1f, R92 ;  /* 0x0000001fff097819 */ /* 0x000fe4000001145c */
[C---:B----4-:R-:W-:Y:S02]  /*5920*/  IADD3 R28, P5, R0.reuse, R81, RZ ;  /* 0x00000051001c7210 */ /* 0x050fe40007fbe0ff */
[----:B------:R-:W-:Y:S02]  /*5930*/  LEA.HI R9, R9, R92, RZ, 0x5 ;  /* 0x0000005c09097211 */ /* 0x000fe400078f28ff */
[----:B--2---:R-:W-:Y:S02]  /*5940*/  LEA.HI.X.SX32 R29, R0, R80, 0x1, P5 ;  /* 0x00000050001d7211 */ /* 0x004fe400028f0eff */
[----:B------:R-:W-:-:S04]  /*5950*/  SHF.R.S32.HI R9, RZ, 0x5, R9 ;  /* 0x00000005ff097819 */ /* 0x000fc80000011409 */
[----:B------:R-:W-:-:S04]  /*5960*/  LEA.HI.SX32 R9, R62, R9, 0x1c ;  /* 0x000000093e097211 */ /* 0x000fc800078fe2ff */
[C---:B------:R-:W-:Y:S01]  /*5970*/  LEA.HI R8, R9.reuse, R9, RZ, 0x1 ;  /* 0x0000000909087211 */ /* 0x040fe200078f08ff */
[----:B------:R-:W-:-:S04]  /*5980*/  IMAD.SHL.U32 R31, R9, 0x10, RZ ;  /* 0x00000010091f7824 */ /* 0x000fc800078e00ff */
[----:B------:R-:W-:-:S05]  /*5990*/  IMAD.SHL.U32 R9, R8, 0x800, RZ ;  /* 0x0000080008097824 */ /* 0x000fca00078e00ff */
[----:B------:R-:W-:Y:S02]  /*59a0*/  LOP3.LUT R9, R9, 0xfffff000, RZ, 0xc0, !PT ;  /* 0xfffff00009097812 */ /* 0x000fe400078ec0ff */
[----:B-----5:R-:W-:-:S04]  /*59b0*/  LOP3.LUT R8, R12, 0x10, R31, 0xf8, !PT ;  /* 0x000000100c087812 */ /* 0x020fc800078ef81f */
[----:B---3--:R-:W-:-:S04]  /*59c0*/  LOP3.LUT R8, R8, R11, RZ, 0x3c, !PT ;  /* 0x0000000b08087212 */ /* 0x008fc800078e3cff */
        /* <DEDUP_REMOVED lines=9> */
[----:B--2---:R-:W-:Y:S01]  /*5a60*/  IMAD.MOV.U32 R32, RZ, RZ, R12 ;  /* 0x000000ffff207224 */ /* 0x004fe200078e000c */
[----:B------:R-:W-:Y:S01]  /*5a70*/  LOP3.LUT R4, R5, 0xff0000ff, RZ, 0xc0, !PT ;  /* 0xff0000ff05047812 */ /* 0x000fe200078ec0ff */
[----:B0-----:R-:W-:Y:S01]  /*5a80*/  IMAD.MOV.U32 R30, RZ, RZ, R8 ;  /* 0x000000ffff1e7224 */ /* 0x001fe200078e0008 */
[----:B------:R-:W-:Y:S01]  /*5a90*/  SHF.R.U32.HI R70, RZ, 0x10, R5 ;  /* 0x00000010ff467819 */ /* 0x000fe20000011605 */
[----:B------:R-:W-:Y:S01]  /*5aa0*/  IMAD.MOV.U32 R12, RZ, RZ, R10 ;  /* 0x000000ffff0c7224 */ /* 0x000fe200078e000a */
[--C-:B------:R-:W-:Y:S02]  /*5ab0*/  SHF.R.U32.HI R37, RZ, 0x8, R33.reuse ;  /* 0x00000008ff257819 */ /* 0x100fe40000011621 */
[----:B------:R-:W-:Y:S02]  /*5ac0*/  LOP3.LUT R34, R33, 0xff0000ff, RZ, 0xc0, !PT ;  /* 0xff0000ff21227812 */ /* 0x000fe400078ec0ff */
[----:B------:R-:W-:Y:S01]  /*5ad0*/  SHF.R.U32.HI R5, RZ, 0x10, R33 ;  /* 0x00000010ff057819 */ /* 0x000fe20000011621 */
[----:B------:R-:W-:Y:S01]  /*5ae0*/  IMAD.SHL.U32 R33, R72, 0x100, RZ ;  /* 0x0000010048217824 */ /* 0x000fe200078e00ff */
[--C-:B------:R-:W-:Y:S01]  /*5af0*/  SHF.R.U32.HI R38, RZ, 0x8, R7.reuse ;  /* 0x00000008ff267819 */ /* 0x100fe20000011607 */
[----:B------:R-:W-:Y:S01]  /*5b00*/  IMAD.SHL.U32 R37, R37, 0x100, RZ ;  /* 0x0000010025257824 */ /* 0x000fe200078e00ff */
[----:B------:R-:W-:Y:S01]  /*5b10*/  LOP3.LUT R6, R7, 0xff0000ff, RZ, 0xc0, !PT ;  /* 0xff0000ff07067812 */ /* 0x000fe200078ec0ff */
[----:B------:R-:W-:Y:S01]  /*5b20*/  IMAD.U32 R5, R5, 0x10000, RZ ;  /* 0x0001000005057824 */ /* 0x000fe200078e00ff */
[----:B------:R-:W-:-:S02]  /*5b30*/  SHF.R.U32.HI R71, RZ, 0x10, R7 ;  /* 0x00000010ff477819 */ /* 0x000fc40000011607 */
[--C-:B------:R-:W-:Y:S02]  /*5b40*/  SHF.R.U32.HI R39, RZ, 0x8, R35.reuse ;  /* 0x00000008ff277819 */ /* 0x100fe40000011623 */
[----:B------:R-:W-:Y:S02]  /*5b50*/  LOP3.LUT R36, R35, 0xff0000ff, RZ, 0xc0, !PT ;  /* 0xff0000ff23247812 */ /* 0x000fe400078ec0ff */
[----:B------:R-:W-:Y:S01]  /*5b60*/  SHF.R.U32.HI R7, RZ, 0x10, R35 ;  /* 0x00000010ff077819 */ /* 0x000fe20000011623 */
[----:B------:R-:W-:Y:S01]  /*5b70*/  IMAD.SHL.U32 R35, R38, 0x100, RZ ;  /* 0x0000010026237824 */ /* 0x000fe200078e00ff */
[----:B------:R-:W-:Y:S01]  /*5b80*/  LOP3.LUT R4, R4, 0xff00, R33, 0xf8, !PT ;  /* 0x0000ff0004047812 */ /* 0x000fe200078ef821 */
[----:B------:R-:W-:Y:S01]  /*5b90*/  IMAD.U32 R33, R70, 0x10000, RZ ;  /* 0x0001000046217824 */ /* 0x000fe200078e00ff */
[----:B------:R-:W-:Y:S01]  /*5ba0*/  LOP3.LUT R38, R34, 0xff00, R37, 0xf8, !PT ;  /* 0x0000ff0022267812 */ /* 0x000fe200078ef825 */
[----:B------:R-:W-:Y:S01]  /*5bb0*/  IMAD.SHL.U32 R39, R39, 0x100, RZ ;  /* 0x0000010027277824 */ /* 0x000fe200078e00ff */
[----:B------:R-:W-:-:S02]  /*5bc0*/  LOP3.LUT R35, R6, 0xff00, R35, 0xf8, !PT ;  /* 0x0000ff0006237812 */ /* 0x000fc400078ef823 */
[----:B------:R-:W-:Y:S01]  /*5bd0*/  LOP3.LUT R6, R4, 0xff0000, R33, 0xf8, !PT ;  /* 0x00ff000004067812 */ /* 0x000fe200078ef821 */
[----:B------:R-:W-:Y:S01]  /*5be0*/  IMAD.U32 R4, R71, 0x10000, RZ ;  /* 0x0001000047047824 */ /* 0x000fe200078e00ff */
[----:B------:R-:W-:Y:S01]  /*5bf0*/  LOP3.LUT R70, R36, 0xff00, R39, 0xf8, !PT ;  /* 0x0000ff0024467812 */ /* 0x000fe200078ef827 */
[----:B------:R-:W-:Y:S01]  /*5c00*/  IMAD.U32 R71, R7, 0x10000, RZ ;  /* 0x0001000007477824 */ /* 0x000fe200078e00ff */
[----:B------:R-:W-:Y:S02]  /*5c10*/  F2FP.F16.E4M3.UNPACK_B R36, R85.H1 ;  /* 0x00000055ff24723e */ /* 0x000fe400030006ff */
[----:B------:R-:W-:Y:S02]  /*5c20*/  F2FP.F16.E4M3.UNPACK_B R34, R32.H1 ;  /* 0x00000020ff22723e */ /* 0x000fe400030006ff */
[----:B------:R-:W-:Y:S01]  /*5c30*/  F2FP.F16.E4M3.UNPACK_B R33, R30.H1 ;  /* 0x0000001eff21723e */ /* 0x000fe200030006ff */
[----:B------:R-:W-:Y:S01]  /*5c40*/  HADD2.F32 R39, -RZ, R36.H0_H0 ;  /* 0x20000024ff277230 */ /* 0x000fe20000004100 */
[----:B------:R-:W-:Y:S01]  /*5c50*/  LOP3.LUT R4, R35, 0xff0000, R4, 0xf8, !PT ;  /* 0x00ff000023047812 */ /* 0x000fe200078ef804 */
[----:B------:R-:W-:Y:S01]  /*5c60*/  HADD2.F32 R10, -RZ, R34.H0_H0 ;  /* 0x20000022ff0a7230 */ /* 0x000fe20000004100 */
[----:B------:R-:W-:Y:S01]  /*5c70*/  F2FP.F16.E4M3.UNPACK_B R35, R82.H1 ;  /* 0x00000052ff23723e */ /* 0x000fe200030006ff */
[----:B------:R-:W-:Y:S01]  /*5c80*/  HADD2.F32 R8, -RZ, R33.H0_H0 ;  /* 0x20000021ff087230 */ /* 0x000fe20000004100 */
[----:B------:R-:W-:Y:S01]  /*5c90*/  LOP3.LUT R7, R38, 0xff0000, R5, 0xf8, !PT ;  /* 0x00ff000026077812 */ /* 0x000fe200078ef805 */
[----:B------:R-:W-:-:S02]  /*5ca0*/  HADD2.F32 R36, -RZ, R36.H1_H1 ;  /* 0x30000024ff247230 */ /* 0x000fc40000004100 */
[-C--:B------:R-:W-:Y:S01]  /*5cb0*/  FMUL.FTZ R73, R10, R39.reuse ;  /* 0x000000270a497220 */ /* 0x080fe20000410000 */
[--C-:B------:R-:W-:Y:S02]  /*5cc0*/  HADD2.F32 R37, -RZ, R35.reuse.H0_H0 ;  /* 0x20000023ff257230 */ /* 0x100fe40000004100 */
[C---:B------:R-:W-:Y:S01]  /*5cd0*/  FMUL.FTZ R39, R8.reuse, R39 ;  /* 0x0000002708277220 */ /* 0x040fe20000410000 */
[----:B------:R-:W-:Y:S01]  /*5ce0*/  HADD2.F32 R38, -RZ, R35.H1_H1 ;  /* 0x30000023ff267230 */ /* 0x000fe20000004100 */
[----:B------:R-:W-:Y:S01]  /*5cf0*/  F2FP.F16.E4M3.UNPACK_B R85, R85 ;  /* 0x00000055ff55723e */ /* 0x000fe200020006ff */
[----:B------:R-:W-:Y:S01]  /*5d00*/  HADD2.F32 R33, -RZ, R33.H1_H1 ;  /* 0x30000021ff217230 */ /* 0x000fe20000004100 */
[----:B------:R-:W-:Y:S01]  /*5d10*/  F2FP.F16.E4M3.UNPACK_B R32, R32 ;  /* 0x00000020ff20723e */ /* 0x000fe200020006ff */
[----:B------:R-:W-:Y:S01]  /*5d20*/  HADD2.F32 R35, -RZ, R34.H1_H1 ;  /* 0x30000022ff237230 */ /* 0x000fe20000004100 */
[----:B------:R-:W-:Y:S01]  /*5d30*/  F2FP.F16.E4M3.UNPACK_B R34, R30 ;  /* 0x0000001eff22723e */ /* 0x000fe200020006ff */
[-C--:B------:R-:W-:Y:S01]  /*5d40*/  FFMA.FTZ R8, R8, R37.reuse, -R73 ;  /* 0x0000002508087223 */ /* 0x080fe20000010849 */
[----:B------:R-:W-:Y:S01]  /*5d50*/  LOP3.LUT R5, R70, 0xff0000, R71, 0xf8, !PT ;  /* 0x00ff000046057812 */ /* 0x000fe200078ef847 */
[----:B------:R-:W-:Y:S01]  /*5d60*/  FFMA.FTZ R10, R10, R37, R39 ;  /* 0x000000250a0a7223 */ /* 0x000fe20000010027 */
[-C--:B------:R-:W-:Y:S01]  /*5d70*/  FMUL.FTZ R70, R35, R36.reuse ;  /* 0x0000002423467220 */ /* 0x080fe20000410000 */
[----:B------:R-:W-:Y:S01]  /*5d80*/  FMUL.FTZ R72, R33, R36 ;  /* 0x0000002421487220 */ /* 0x000fe20000410000 */
[----:B------:R-:W-:Y:S01]  /*5d90*/  F2FP.F16.E4M3.UNPACK_B R82, R82 ;  /* 0x00000052ff52723e */ /* 0x000fe200020006ff */
[----:B------:R-:W-:-:S02]  /*5da0*/  HADD2.F32 R37, -RZ, R85.H0_H0 ;  /* 0x20000055ff257230 */ /* 0x000fc40000004100 */
[-C--:B------:R-:W-:Y:S01]  /*5db0*/  FFMA.FTZ R33, R33, R38.reuse, -R70 ;  /* 0x0000002621217223 */ /* 0x080fe20000010846 */
[----:B------:R-:W-:Y:S02]  /*5dc0*/  HADD2.F32 R36, -RZ, R32.H0_H0 ;  /* 0x20000020ff247230 */ /* 0x000fe40000004100 */
[----:B------:R-:W-:Y:S01]  /*5dd0*/  FFMA.FTZ R35, R35, R38, R72 ;  /* 0x0000002623237223 */ /* 0x000fe20000010048 */
[----:B------:R-:W-:Y:S01]  /*5de0*/  HADD2.F32 R30, -RZ, R34.H0_H0 ;  /* 0x20000022ff1e7230 */ /* 0x000fe20000004100 */
[----:B------:R-:W-:Y:S01]  /*5df0*/  F2FP.F16.E4M3.UNPACK_B R38, R14.H1 ;  /* 0x0000000eff26723e */ /* 0x000fe200030006ff */
        /* <DEDUP_REMOVED lines=15> */
[----:B------:R-:W-:-:S02]  /*5ef0*/  HADD2.F32 R79, -RZ, R36.H0_H0 ;  /* 0x20000024ff4f7230 */ /* 0x000fc40000004100 */
[----:B------:R-:W-:Y:S01]  /*5f00*/  FFMA.FTZ R37, R37, R82, R90 ;  /* 0x0000005225257223 */ /* 0x000fe2000001005a */
[----:B------:R-:W-:Y:S01]  /*5f10*/  HADD2.F32 R70, -RZ, R38.H0_H0 ;  /* 0x20000026ff467230 */ /* 0x000fe20000004100 */
[----:B------:R-:W-:Y:S01]  /*5f20*/  F2FP.F16.E4M3.UNPACK_B R84, R84 ;  /* 0x00000054ff54723e */ /* 0x000fe200020006ff */
[----:B------:R-:W-:Y:S01]  /*5f30*/  HADD2.F32 R82, -RZ, R36.H1_H1 ;  /* 0x30000024ff527230 */ /* 0x000fe20000004100 */
[----:B------:R-:W-:Y:S01]  /*5f40*/  F2FP.F16.E4M3.UNPACK_B R12, R12 ;  /* 0x0000000cff0c723e */ /* 0x000fe200020006ff */
[----:B------:R-:W-:Y:S02]  /*5f50*/  HADD2.F32 R36, -RZ, R34.H0_H0 ;  /* 0x20000022ff247230 */ /* 0x000fe40000004100 */
[----:B------:R-:W-:Y:S01]  /*5f60*/  FMUL.FTZ R85, R70, R79 ;  /* 0x0000004f46557220 */ /* 0x000fe20000410000 */
[----:B------:R-:W-:Y:S01]  /*5f70*/  HADD2.F32 R73, -RZ, R72.H0_H0 ;  /* 0x20000048ff497230 */ /* 0x000fe20000004100 */
[----:B------:R-:W-:Y:S01]  /*5f80*/  F2FP.F16.E4M3.UNPACK_B R83, R83 ;  /* 0x00000053ff53723e */ /* 0x000fe200020006ff */
[----:B------:R-:W-:-:S02]  /*5f90*/  HADD2.F32 R71, -RZ, R38.H1_H1 ;  /* 0x30000026ff477230 */ /* 0x000fc40000004100 */
[C---:B------:R-:W-:Y:S01]  /*5fa0*/  FMUL.FTZ R79, R36.reuse, R79 ;  /* 0x0000004f244f7220 */ /* 0x040fe20000410000 */
[----:B------:R-:W-:Y:S02]  /*5fb0*/  HADD2.F32 R38, -RZ, R34.H1_H1 ;  /* 0x30000022ff267230 */ /* 0x000fe40000004100 */
[-C--:B------:R-:W-:Y:S01]  /*5fc0*/  FFMA.FTZ R34, R36, R73.reuse, -R85 ;  /* 0x0000004924227223 */ /* 0x080fe20000010855 */
[----:B------:R-:W-:Y:S02]  /*5fd0*/  HADD2.F32 R72, -RZ, R72.H1_H1 ;  /* 0x30000048ff487230 */ /* 0x000fe40000004100 */
[-C--:B------:R-:W-:Y:S01]  /*5fe0*/  FMUL.FTZ R85, R71, R82.reuse ;  /* 0x0000005247557220 */ /* 0x080fe20000410000 */
[----:B------:R-:W-:Y:S01]  /*5ff0*/  FFMA.FTZ R36, R70, R73, R79 ;  /* 0x0000004946247223 */ /* 0x000fe2000001004f */
[C---:B------:R-:W-:Y:S01]  /*6000*/  FMUL.FTZ R82, R38.reuse, R82 ;  /* 0x0000005226527220 */ /* 0x040fe20000410000 */
[----:B------:R-:W-:Y:S02]  /*6010*/  HADD2.F32 R73, -RZ, R84.H0_H0 ;  /* 0x20000054ff497230 */ /* 0x000fe40000004100 */
[----:B------:R-:W-:Y:S01]  /*6020*/  FFMA.FTZ R89, R38, R72, -R85 ;  /* 0x0000004826597223 */ /* 0x000fe20000010855 */
[----:B------:R-:W-:Y:S01]  /*6030*/  F2FP.F16.E4M3.UNPACK_B R38, R14 ;  /* 0x0000000eff26723e */ /* 0x000fe200020006ff */
[----:B------:R-:W-:-:S02]  /*6040*/  HADD2.F32 R14, -RZ, R12.H0_H0 ;  /* 0x2000000cff0e7230 */ /* 0x000fc40000004100 */
[----:B------:R-:W-:Y:S01]  /*6050*/  FFMA.FTZ R91, R71, R72, R82 ;  /* 0x00000048475b7223 */ /* 0x000fe20000010052 */
[----:B------:R-:W-:Y:S01]  /*6060*/  HADD2.F32 R79, -RZ, R84.H1_H1 ;  /* 0x30000054ff4f7230 */ /* 0x000fe20000004100 */
[----:B------:R-:W-:Y:S01]  /*6070*/  F2FP.SATFINITE.E4M3.F32.PACK_AB_MERGE_C R8, R33, R8, RZ ;  /* 0x000000082108723e */ /* 0x000fe200048070ff */
[--C-:B------:R-:W-:Y:S01]  /*6080*/  HADD2.F32 R70, -RZ, R38.reuse.H0_H0 ;  /* 0x20000026ff467230 */ /* 0x100fe20000004100 */
[----:B------:R-:W-:Y:S01]  /*6090*/  F2FP.F16.E4M3.UNPACK_B R33, R13 ;  /* 0x0000000dff21723e */ /* 0x000fe200020006ff */
[----:B------:R-:W-:Y:S01]  /*60a0*/  HADD2.F32 R38, -RZ, R38.H1_H1 ;  /* 0x30000026ff267230 */ /* 0x000fe20000004100 */
[----:B------:R-:W-:Y:S01]  /*60b0*/  F2FP.SATFINITE.E4M3.F32.PACK_AB_MERGE_C R8, R39, R30, R8 ;  /* 0x0000001e2708723e */ /* 0x000fe20004807008 */
[----:B------:R-:W-:Y:S02]  /*60c0*/  HADD2.F32 R71, -RZ, R83.H0_H0 ;  /* 0x20000053ff477230 */ /* 0x000fe40000004100 */
[----:B------:R-:W-:Y:S01]  /*60d0*/  FMUL.FTZ R85, R70, R73 ;  /* 0x0000004946557220 */ /* 0x000fe20000410000 */
[----:B------:R-:W-:-:S02]  /*60e0*/  HADD2.F32 R12, -RZ, R12.H1_H1 ;  /* 0x3000000cff0c7230 */ /* 0x000fc40000004100 */
[----:B------:R-:W-:Y:S01]  /*60f0*/  FMUL.FTZ R73, R14, R73 ;  /* 0x000000490e497220 */ /* 0x000fe20000410000 */
[----:B------:R-:W-:Y:S02]  /*6100*/  HADD2.F32 R83, -RZ, R83.H1_H1 ;  /* 0x30000053ff537230 */ /* 0x000fe40000004100 */
[----:B------:R-:W-:Y:S01]  /*6110*/  FMUL.FTZ R87, R38, R79 ;  /* 0x0000004f26577220 */ /* 0x000fe20000410000 */
[-C--:B------:R-:W-:Y:S01]  /*6120*/  FFMA.FTZ R85, R14, R71.reuse, -R85 ;  /* 0x000000470e557223 */ /* 0x080fe20000010855 */
[----:B------:R-:W-:Y:S01]  /*6130*/  FFMA.FTZ R14, R70, R71, R73 ;  /* 0x00000047460e7223 */ /* 0x000fe20000010049 */
[C---:B------:R-:W-:Y:S01]  /*6140*/  FMUL.FTZ R79, R12.reuse, R79 ;  /* 0x0000004f0c4f7220 */ /* 0x040fe20000410000 */
[-C--:B------:R-:W-:Y:S01]  /*6150*/  FFMA.FTZ R70, R12, R83.reuse, -R87 ;  /* 0x000000530c467223 */ /* 0x080fe20000010857 */
[----:B------:R-:W-:Y:S01]  /*6160*/  F2FP.SATFINITE.E4M3.F32.PACK_AB_MERGE_C R12, R35, R10, RZ ;  /* 0x0000000a230c723e */ /* 0x000fe200048070ff */
[----:B------:R-:W-:Y:S01]  /*6170*/  HADD2.F32 R35, -RZ, R33.H0_H0 ;  /* 0x20000021ff237230 */ /* 0x000fe20000004100 */
[----:B------:R-:W-:Y:S01]  /*6180*/  F2FP.SATFINITE.E4M3.F32.PACK_AB_MERGE_C R10, R89, R34, RZ ;  /* 0x00000022590a723e */ /* 0x000fe200048070ff */
[----:B------:R-:W-:Y:S01]  /*6190*/  FFMA.FTZ R79, R38, R83, R79 ;  /* 0x00000053264f7223 */ /* 0x000fe2000001004f */
[----:B------:R-:W-:-:S02]  /*61a0*/  F2FP.SATFINITE.E4M3.F32.PACK_AB_MERGE_C R12, R37, R32, R12 ;  /* 0x00000020250c723e */ /* 0x000fc4000480700c */
[----:B------:R-:W-:Y:S02]  /*61b0*/  F2FP.F16.E4M3.UNPACK_B R34, R7 ;  /* 0x00000007ff22723e */ /* 0x000fe400020006ff */
[----:B------:R-:W-:Y:S02]  /*61c0*/  F2FP.F16.E4M3.UNPACK_B R32, R9 ;  /* 0x00000009ff20723e */ /* 0x000fe400020006ff */
        /* <DEDUP_REMOVED lines=24> */
[-C--:B------:R-:W-:Y:S01]  /*6350*/  F2FP.F16.E4M3.UNPACK_B R83, R5.reuse.H1 ;  /* 0x00000005ff53723e */ /* 0x080fe200030006ff */
[----:B------:R-:W-:Y:S01]  /*6360*/  HADD2.F32 R37, -RZ, R38.H0_H0 ;  /* 0x20000026ff257230 */ /* 0x000fe20000004100 */
[----:B------:R-:W-:Y:S01]  /*6370*/  F2FP.F16.E4M3.UNPACK_B R79, R5 ;  /* 0x00000005ff4f723e */ /* 0x000fe200020006ff */
[----:B------:R-:W-:Y:S01]  /*6380*/  HADD2.F32 R13, -RZ, R33.H0_H0 ;  /* 0x20000021ff0d7230 */ /* 0x000fe20000004100 */
[----:B------:R-:W-:Y:S01]  /*6390*/  F2FP.F16.E4M3.UNPACK_B R71, R4 ;  /* 0x00000004ff47723e */ /* 0x000fe200020006ff */
[----:B------:R-:W-:-:S02]  /*63a0*/  HADD2.F32 R36, -RZ, R35.H1_H1 ;  /* 0x30000023ff247230 */ /* 0x000fc40000004100 */
[-C--:B------:R-:W-:Y:S01]  /*63b0*/  FMUL.FTZ R70, R34, R37.reuse ;  /* 0x0000002522467220 */ /* 0x080fe20000410000 */
[----:B------:R-:W-:Y:S02]  /*63c0*/  HADD2.F32 R35, -RZ, R6.H0_H0 ;  /* 0x20000006ff237230 */ /* 0x000fe40000004100 */
[C---:B------:R-:W-:Y:S01]  /*63d0*/  FMUL.FTZ R37, R13.reuse, R37 ;  /* 0x000000250d257220 */ /* 0x040fe20000410000 */
[----:B------:R-:W-:Y:S02]  /*63e0*/  HADD2.F32 R39, -RZ, R38.H1_H1 ;  /* 0x30000026ff277230 */ /* 0x000fe40000004100 */
[----:B------:R-:W-:Y:S02]  /*63f0*/  HADD2.F32 R33, -RZ, R33.H1_H1 ;  /* 0x30000021ff217230 */ /* 0x000fe40000004100 */
[----:B------:R-:W-:Y:S02]  /*6400*/  HADD2.F32 R38, -RZ, R6.H1_H1 ;  /* 0x30000006ff267230 */ /* 0x000fe40000004100 */
[----:B------:R-:W-:Y:S01]  /*6410*/  FFMA.FTZ R6, R13, R35, -R70 ;  /* 0x000000230d067223 */ /* 0x000fe20000010846 */
[----:B------:R-:W-:Y:S01]  /*6420*/  FMUL.FTZ R72, R36, R39 ;  /* 0x0000002724487220 */ /* 0x000fe20000410000 */
[----:B------:R-:W-:Y:S01]  /*6430*/  FFMA.FTZ R13, R34, R35, R37 ;  /* 0x00000023220d7223 */ /* 0x000fe20000010025 */
[C---:B------:R-:W-:Y:S01]  /*6440*/  FMUL.FTZ R39, R33.reuse, R39 ;  /* 0x0000002721277220 */ /* 0x040fe20000410000 */
[-C--:B------:R-:W-:Y:S01]  /*6450*/  F2FP.F16.E4M3.UNPACK_B R35, R11.reuse ;  /* 0x0000000bff23723e */ /* 0x080fe200020006ff */
[-C--:B------:R-:W-:Y:S01]  /*6460*/  FFMA.FTZ R33, R33, R38.reuse, -R72 ;  /* 0x0000002621217223 */ /* 0x080fe20000010848 */
[----:B------:R-:W-:Y:S01]  /*6470*/  F2FP.F16.E4M3.UNPACK_B R11, R11.H1 ;  /* 0x0000000bff0b723e */ /* 0x000fe200030006ff */
[----:B------:R-:W-:Y:S01]  /*6480*/  FFMA.FTZ R34, R36, R38, R39 ;  /* 0x0000002624227223 */ /* 0x000fe20000010027 */
[-C--:B------:R-:W-:Y:S01]  /*6490*/  F2FP.F16.E4M3.UNPACK_B R37, R15.reuse ;  /* 0x0000000fff25723e */ /* 0x080fe200020006ff */
[----:B------:R-:W-:Y:S01]  /*64a0*/  HADD2.F32 R5, -RZ, R83.H0_H0 ;  /* 0x20000053ff057230 */ /* 0x000fe20000004100 */
[----:B------:R-:W-:Y:S01]  /*64b0*/  F2FP.F16.E4M3.UNPACK_B R38, R15.H1 ;  /* 0x0000000fff26723e */ /* 0x000fe200030006ff */
[----:B------:R-:W-:Y:S01]  /*64c0*/  HADD2.F32 R36, -RZ, R11.H0_H0 ;  /* 0x2000000bff247230 */ /* 0x000fe20000004100 */
[----:B------:R-:W-:Y:S01]  /*64d0*/  F2FP.F16.E4M3.UNPACK_B R72, R4.H1 ;  /* 0x00000004ff48723e */ /* 0x000fe200030006ff */
[----:B------:R-:W-:Y:S01]  /*64e0*/  HADD2.F32 R39, -RZ, R37.H0_H0 ;  /* 0x20000025ff277230 */ /* 0x000fe20000004100 */
[----:B------:R-:W-:Y:S01]  /*64f0*/  F2FP.SATFINITE.E4M3.F32.PACK_AB_MERGE_C R6, R33, R6, RZ ;  /* 0x000000062106723e */ /* 0x000fe200048070ff */
[----:B------:R-:W-:-:S02]  /*6500*/  HADD2.F32 R4, -RZ, R79.H0_H0 ;  /* 0x2000004fff047230 */ /* 0x000fc40000004100 */
[----:B------:R-:W-:Y:S01]  /*6510*/  FMUL.FTZ R87, R36, R5 ;  /* 0x0000000524577220 */ /* 0x000fe20000410000 */
[----:B------:R-:W-:Y:S01]  /*6520*/  HADD2.F32 R15, -RZ, R35.H0_H0 ;  /* 0x20000023ff0f7230 */ /* 0x000fe20000004100 */
[----:B------:R-:W-:Y:S01]  /*6530*/  F2FP.SATFINITE.E4M3.F32.PACK_AB_MERGE_C R13, R34, R13, RZ ;  /* 0x0000000d220d723e */ /* 0x000fe200048070ff */
[----:B------:R-:W-:Y:S02]  /*6540*/  HADD2.F32 R70, -RZ, R38.H0_H0 ;  /* 0x20000026ff467230 */ /* 0x000fe40000004100 */
[-C--:B------:R-:W-:Y:S01]  /*6550*/  FMUL.FTZ R84, R39, R4.reuse ;  /* 0x0000000427547220 */ /* 0x080fe20000410000 */
[----:B------:R-:W-:Y:S02]  /*6560*/  HADD2.F32 R73, -RZ, R72.H0_H0 ;  /* 0x20000048ff497230 */ /* 0x000fe40000004100 */
[----:B------:R-:W-:Y:S01]  /*6570*/  FMUL.FTZ R90, R15, R4 ;  /* 0x000000040f5a7220 */ /* 0x000fe20000410000 */
[----:B------:R-:W-:Y:S02]  /*6580*/  HADD2.F32 R82, -RZ, R71.H0_H0 ;  /* 0x20000047ff527230 */ /* 0x000fe40000004100 */
[----:B------:R-:W-:Y:S01]  /*6590*/  FMUL.FTZ R85, R70, R5 ;  /* 0x0000000546557220 */ /* 0x000fe20000410000 */
[----:B------:R-:W-:-:S02]  /*65a0*/  HADD2.F32 R38, -RZ, R38.H1_H1 ;  /* 0x30000026ff267230 */ /* 0x000fc40000004100 */
[----:B------:R-:W-:Y:S01]  /*65b0*/  FFMA.FTZ R87, R70, R73, R87 ;  /* 0x0000004946577223 */ /* 0x000fe20000010057 */
[----:B------:R-:W-:Y:S02]  /*65c0*/  HADD2.F32 R83, -RZ, R83.H1_H1 ;  /* 0x30000053ff537230 */ /* 0x000fe40000004100 */
[-C--:B------:R-:W-:Y:S01]  /*65d0*/  FFMA.FTZ R4, R15, R82.reuse, -R84 ;  /* 0x000000520f047223 */ /* 0x080fe20000010854 */
[----:B------:R-:W-:Y:S02]  /*65e0*/  HADD2.F32 R11, -RZ, R11.H1_H1 ;  /* 0x3000000bff0b7230 */ /* 0x000fe40000004100 */
[----:B------:R-:W-:Y:S01]  /*65f0*/  FFMA.FTZ R5, R39, R82, R90 ;  /* 0x0000005227057223 */ /* 0x000fe2000001005a */
[----:B------:R-:W-:Y:S02]  /*6600*/  HADD2.F32 R37, -RZ, R37.H1_H1 ;  /* 0x30000025ff257230 */ /* 0x000fe40000004100 */
[----:B------:R-:W-:Y:S01]  /*6610*/  FMUL.FTZ R84, R38, R83 ;  /* 0x0000005326547220 */ /* 0x000fe20000410000 */
[----:B------:R-:W-:-:S02]  /*6620*/  HADD2.F32 R70, -RZ, R79.H1_H1 ;  /* 0x3000004fff467230 */ /* 0x000fc40000004100 */
[----:B------:R-:W-:Y:S01]  /*6630*/  FMUL.FTZ R83, R11, R83 ;  /* 0x000000530b537220 */ /* 0x000fe20000410000 */
[----:B------:R-:W-:Y:S02]  /*6640*/  HADD2.F32 R35, -RZ, R35.H1_H1 ;  /* 0x30000023ff237230 */ /* 0x000fe40000004100 */
[----:B------:R-:W-:Y:S01]  /*6650*/  FFMA.FTZ R85, R36, R73, -R85 ;  /* 0x0000004924557223 */ /* 0x000fe20000010855 */
[----:B------:R-:W-:Y:S02]  /*6660*/  HADD2.F32 R72, -RZ, R72.H1_H1 ;  /* 0x30000048ff487230 */ /* 0x000fe40000004100 */
[-C--:B------:R-:W-:Y:S01]  /*6670*/  FMUL.FTZ R82, R37, R70.reuse ;  /* 0x0000004625527220 */ /* 0x080fe20000410000 */
[----:B------:R-:W-:Y:S02]  /*6680*/  HADD2.F32 R36, -RZ, R71.H1_H1 ;  /* 0x30000047ff247230 */ /* 0x000fe40000004100 */
[----:B------:R-:W-:Y:S01]  /*6690*/  FMUL.FTZ R70, R35, R70 ;  /* 0x0000004623467220 */ /* 0x000fe20000410000 */
[----:B------:R-:W-:Y:S01]  /*66a0*/  F2FP.SATFINITE.E4M3.F32.PACK_AB_MERGE_C R9, R9, R30, R6 ;  /* 0x0000001e0909723e */ /* 0x000fe20004807006 */
[-C--:B------:R-:W-:Y:S01]  /*66b0*/  FFMA.FTZ R84, R11, R72.reuse, -R84 ;  /* 0x000000480b547223 */ /* 0x080fe20000010854 */
[----:B------:R-:W-:Y:S01]  /*66c0*/  FFMA.FTZ R38, R38, R72, R83 ;  /* 0x0000004826267223 */ /* 0x000fe20000010053 */
[-C--:B------:R-:W-:Y:S01]  /*66d0*/  FFMA.FTZ R35, R35, R36.reuse, -R82 ;  /* 0x0000002423237223 */ /* 0x080fe20000010852 */
[----:B------:R-:W-:Y:S01]  /*66e0*/  FFMA.FTZ R70, R37, R36, R70 ;  /* 0x0000002425467223 */ /* 0x000fe20000010046 */
[----:B------:R-:W-:-:S02]  /*66f0*/  F2FP.SATFINITE.E4M3.F32.PACK_AB_MERGE_C R13, R7, R32, R13 ;  /* 0x00000020070d723e */ /* 0x000fc4000480700d */
[----:B------:R-:W-:Y:S02]  /*6700*/  F2FP.SATFINITE.E4M3.F32.PACK_AB_MERGE_C R84, R84, R85, RZ ;  /* 0x000000555454723e */ /* 0x000fe400048070ff */
[----:B------:R-:W-:Y:S02]  /*6710*/  F2FP.SATFINITE.E4M3.F32.PACK_AB_MERGE_C R38, R38, R87, RZ ;  /* 0x000000572626723e */ /* 0x000fe400048070ff */
[----:B------:R-:W-:Y:S02]  /*6720*/  F2FP.SATFINITE.E4M3.F32.PACK_AB_MERGE_C R11, R35, R4, R84 ;  /* 0x00000004230b723e */ /* 0x000fe40004807054 */
[----:B------:R-:W-:-:S07]  /*6730*/  F2FP.SATFINITE.E4M3.F32.PACK_AB_MERGE_C R15, R70, R5, R38 ;  /* 0x00000005460f723e */ /* 0x000fce0004807026 */
.L_x_1298:
[----:B------:R-:W-:Y:S05]  /*6740*/  BSYNC B1 ;  /* 0x0000000000017941 */ /* 0x000fea0003800000 */
.L_x_1297:
[----:B0-----:R0:W-:Y:S01]  /*6750*/  ST.E.128 desc[UR40][R28.64], R8 ;  /* 0x000000081c007985 */ /* 0x0011e2000c101d28 */
[----:B------:R-:W-:-:S13]  /*6760*/  ISETP.GE.AND P5, PT, R31, R86, PT ;  /* 0x000000561f00720c */ /* 0x000fda0003fa6270 */
[----:B------:R-:W-:Y:S05]  /*6770*/  @P5 BRA `(.L_x_1276) ;  /* 0x0000000400045947 */ /* 0x000fea0003800000 */
[----:B------:R-:W-:-:S04]  /*6780*/  IADD3 R4, P5, R81, R31, RZ ;  /* 0x0000001f51047210 */ /* 0x000fc80007fbe0ff */
[----:B------:R-:W-:-:S05]  /*6790*/  LEA.HI.X.SX32 R5, R31, R80, 0x1, P5 ;  /* 0x000000501f057211 */ /* 0x000fca00028f0eff */
[----:B--2---:R2:W-:Y:S01]  /*67a0*/  ST.E.128 desc[UR40][R4.64], R12 ;  /* 0x0000000c04007985 */ /* 0x0045e2000c101d28 */
[----:B------:R-:W-:Y:S05]  /*67b0*/  BRA `(.L_x_1276) ;  /* 0x0000000000f47947 */ /* 0x000fea0003800000 */
.L_x_1268:
[----:B------:R-:W-:-:S06]  /*67c0*/  UISETP.NE.AND UP0, UPT, UR36, 0x3, UPT ;  /* 0x000000032400788c */ /* 0x000fcc000bf05270 */
[----:B------:R-:W-:-:S13]  /*67d0*/  PLOP3.LUT P0, PT, PT, PT, UP0, 0x80, 0x0 ;  /* 0x000000000000781c */ /* 0x000fda0003f0f008 */
[----:B------:R-:W-:Y:S05]  /*67e0*/  @!P0 BRA `(.L_x_1299) ;  /* 0x0000000000048947 */ /* 0x000fea0003800000 */
[----:B------:R-:W-:Y:S01]  /*67f0*/  BPT.TRAP 0x1 ;  /* 0x000000040000795c */ /* 0x000fe20000300000 */
.L_x_1299:
[----:B------:R-:W2:Y:S01]  /*6800*/  LDL R4, [R1+0xc] ;  /* 0x00000c0001047983 */ /* 0x000ea20000100800 */
[----:B------:R-:W-:Y:S01]  /*6810*/  IMAD R67, R23, 0x8, R16 ;  /* 0x0000000817437824 */ /* 0x000fe200078e0210 */
[----:B------:R-:W-:Y:S01]  /*6820*/  BSSY B1, `(.L_x_1300) ;  /* 0x0000005000017945 */ /* 0x000fe20003800000 */
[----:B------:R-:W-:Y:S02]  /*6830*/  SHF.R.S32.HI R75, RZ, 0x1f, R76 ;  /* 0x0000001fff4b7819 */ /* 0x000fe4000001144c */
[----:B--2---:R-:W-:-:S04]  /*6840*/  SHF.L.U32 R78, R4, 0x1f, RZ ;  /* 0x0000001f044e7819 */ /* 0x004fc800000006ff */
[----:B------:R-:W0:Y:S02]  /*6850*/  SYNCS.PHASECHK.TRANS64.TRYWAIT P5, [R67+URZ+0x19c90], R78 ;  /* 0x019c904e430075a7 */ /* 0x000e2400080a017f */
[----:B0-----:R-:W-:Y:S05]  /*6860*/  @!P5 BRA `(.L_x_1301) ;  /* 0x000001f800d8d947 */ /* 0x001fea0003800000 */
.L_x_1627:
[----:B------:R-:W-:Y:S05]  /*6870*/  BSYNC B1 ;  /* 0x0000000000017941 */ /* 0x000fea0003800000 */
.L_x_1300:
[----:B------:R-:W1:Y:S01]  /*6880*/  S2R R8, SR_TID.X ;  /* 0x0000000000087919 */ /* 0x000e620000002100 */
        /* <DEDUP_REMOVED lines=18> */
[----:B------:R-:W-:Y:S01]  /*69b0*/  IADD3 R4, P5, R4, UR6, RZ ;  /* 0x0000000604047c10 */ /* 0x000fe2000ffbe0ff */
[----:B-1----:R-:W-:-:S03]  /*69c0*/  VIADD R8, R8, 0xffffff80 ;  /* 0xffffff8008087836 */ /* 0x002fc60000000000 */
[----:B------:R-:W-:Y:S02]  /*69d0*/  IADD3.X R13, R13, UR7, RZ, P5, !PT ;  /* 0x000000070d0d7c10 */ /* 0x000fe4000affe4ff */
[----:B------:R-:W-:-:S04]  /*69e0*/  LEA.HI R8, R8, R8, RZ, 0x1 ;  /* 0x0000000808087211 */ /* 0x000fc800078f08ff */
[----:B------:R-:W-:-:S04]  /*69f0*/  SHF.R.S32.HI R8, RZ, 0x1, R8 ;  /* 0x00000001ff087819 */ /* 0x000fc80000011408 */
[----:B------:R-:W-:Y:S01]  /*6a00*/  ISETP.GT.AND P5, PT, R69, R8, PT ;  /* 0x000000084500720c */ /* 0x000fe20003fa4270 */
[----:B------:R-:W-:-:S12]  /*6a10*/  BRA.DIV UR4, `(.L_x_1302) ;  /* 0x000001fa04807947 */ /* 0x000fd8000b800000 */
[----:B------:R1:W2:Y:S04]  /*6a20*/  SHFL.IDX PT, R29, R13, RZ, 0x1e1f ;  /* 0x001e1fff0d1d7589 */ /* 0x0002a800000e0000 */
[----:B------:R1:W3:Y:S02]  /*6a30*/  SHFL.IDX PT, R14, R4, RZ, 0x1e1f ;  /* 0x001e1fff040e7589 */ /* 0x0002e400000e0000 */
.L_x_1631:
[----:B------:R-:W-:Y:S05]  /*6a40*/  @!P5 BRA `(.L_x_1276) ;  /* 0x000000000050d947 */ /* 0x000fea0003800000 */
[----:B------:R-:W4:Y:S01]  /*6a50*/  LDL R10, [R1+0x1c] ;  /* 0x00001c00010a7983 */ /* 0x000f220000100800 */
[----:B------:R-:W-:-:S03]  /*6a60*/  ULDC UR4, c[0x0][0x2f4] ;  /* 0x0000bd0000047ab9 */ /* 0x000fc60000000800 */
[----:B------:R-:W5:Y:S04]  /*6a70*/  LDL R12, [R1+0x8] ;  /* 0x00000800010c7983 */ /* 0x000f680000100800 */
[----:B------:R-:W5:Y:S01]  /*6a80*/  LDL R11, [R1+0x30] ;  /* 0x00003000010b7983 */ /* 0x000f620000100800 */
[----:B------:R-:W-:-:S13]  /*6a90*/  ISETP.GE.AND P6, PT, R18, UR4, PT ;  /* 0x0000000412007c0c */ /* 0x000fda000bfc6270 */
[----:B-1----:R-:W1:Y:S01]  /*6aa0*/  @!P6 LDS.128 R4, [R68+0x13800] ;  /* 0x013800004404e984 */ /* 0x002e620000000c00 */
[----:B---3--:R-:W-:-:S05]  /*6ab0*/  @!P6 IADD3 R8, P5, R18, R14, RZ ;  /* 0x0000000e1208e210 */ /* 0x008fca0007fbe0ff */
[----:B--2---:R-:W-:Y:S01]  /*6ac0*/  @!P6 IMAD.X R9, R29, 0x1, R19, P5 ;  /* 0x000000011d09e824 */ /* 0x004fe200028e0613 */
[----:B------:R-:W-:-:S04]  /*6ad0*/  ISETP.GE.AND P5, PT, R65, UR4, PT ;  /* 0x0000000441007c0c */ /* 0x000fc8000bfa6270 */
[----:B-1----:R1:W-:Y:S09]  /*6ae0*/  @!P6 ST.E.128 desc[UR40][R8.64], R4 ;  /* 0x000000040800e985 */ /* 0x0023f2000c101d28 */
[----:B------:R-:W2:Y:S01]  /*6af0*/  @!P5 LDS.128 R4, [R68+0x14800] ;  /* 0x014800004404d984 */ /* 0x000ea20000000c00 */
[----:B----4-:R-:W-:-:S05]  /*6b00*/  @!P5 IMAD.SHL.U32 R10, R10, 0x10, RZ ;  /* 0x000000100a0ad824 */ /* 0x010fca00078e00ff */
[----:B-1----:R-:W-:-:S04]  /*6b10*/  @!P5 IADD3 R8, P6, R10, R14, RZ ;  /* 0x0000000e0a08d210 */ /* 0x002fc80007fde0ff */
[----:B------:R-:W-:Y:S02]  /*6b20*/  @!P5 LEA.HI.X.SX32 R9, R10, R29, 0x1, P6 ;  /* 0x0000001d0a09d211 */ /* 0x000fe400030f0eff */
[----:B-----5:R-:W-:-:S03]  /*6b30*/  ISETP.GE.AND P6, PT, R12, UR4, PT ;  /* 0x000000040c007c0c */ /* 0x020fc6000bfc6270 */
[----:B--2---:R1:W-:Y:S10]  /*6b40*/  @!P5 ST.E.128 desc[UR40][R8.64], R4 ;  /* 0x000000040800d985 */ /* 0x0043f4000c101d28 */
[----:B------:R-:W2:Y:S01]  /*6b50*/  @!P6 LDS.128 R4, [R68+0x15800] ;  /* 0x015800004404e984 */ /* 0x000ea20000000c00 */
[----:B-1----:R-:W-:-:S05]  /*6b60*/  @!P6 IADD3 R8, P5, R12, R14, RZ ;  /* 0x0000000e0c08e210 */ /* 0x002fca0007fbe0ff */
[----:B------:R-:W-:-:S05]  /*6b70*/  @!P6 IMAD.X R9, R29, 0x1, R11, P5 ;  /* 0x000000011d09e824 */ /* 0x000fca00028e060b */
[----:B--2---:R4:W-:Y:S03]  /*6b80*/  @!P6 ST.E.128 desc[UR40][R8.64], R4 ;  /* 0x000000040800e985 */ /* 0x0049e6000c101d28 */
.L_x_1276:
[----:B------:R-:W-:Y:S05]  /*6b90*/  BSYNC B0 ;  /* 0x0000000000007941 */ /* 0x000fea0003800000 */
.L_x_1267:
        /* <DEDUP_REMOVED lines=11> */
[----:B------:R-:W-:-:S05]  /*6c50*/  @!P5 VIADD R4, R67, 0x19ca0 ;  /* 0x00019ca04304d836 */ /* 0x000fca0000000000 */
[----:B------:R-:W-:-:S04]  /*6c60*/  @!P5 PRMT R4, RZ, 0x654, R4 ;  /* 0x00000654ff04d816 */ /* 0x000fc80000000004 */
[----:B------:R1:W-:Y:S01]  /*6c70*/  @!P5 SYNCS.ARRIVE.TRANS64.RED.A1T0 RZ, [R4+URZ], RZ ;  /* 0x000000ff04ffd9a7 */ /* 0x0003e2000810043f */
[----:B------:R-:W-:Y:S05]  /*6c80*/  @!P0 BRA `(.L_x_1304) ;  /* 0x0000000000048947 */ /* 0x000fea0003800000 */
[----:B------:R-:W-:Y:S01]  /*6c90*/  BPT.TRAP 0x1 ;  /* 0x000000040000795c */ /* 0x000fe20000300000 */
.L_x_1304:
[----:B------:R-:W-:Y:S05]  /*6ca0*/  BSYNC B0 ;  /* 0x0000000000007941 */ /* 0x000fea0003800000 */
.L_x_1303:
[----:B------:R-:W0:Y:S01]  /*6cb0*/  SYNCS.PHASECHK.TRANS64.TRYWAIT P0, [R67+URZ+0x19cb0], R78 ;  /* 0x019cb04e430075a7 */ /* 0x000e22000800017f */
[----:B------:R-:W-:Y:S04]  /*6cc0*/  BSSY B0, `(.L_x_1305) ;  /* 0x0000002000007945 */ /* 0x000fe80003800000 */
[----:B0-----:R-:W-:Y:S05]  /*6cd0*/  @!P0 BRA `(.L_x_1306) ;  /* 0x000001f800148947 */ /* 0x001fea0003800000 */
.L_x_1632:
[----:B------:R-:W-:Y:S05]  /*6ce0*/  BSYNC B0 ;  /* 0x0000000000007941 */ /* 0x000fea0003800000 */
.L_x_1305:
[----:B------:R-:W2:Y:S01]  /*6cf0*/  S2R R6, SR_TID.X ;  /* 0x0000000000067919 */ /* 0x000ea20000002100 */
        /* <DEDUP_REMOVED lines=15> */
[----:B------:R-:W-:Y:S01]  /*6df0*/  IADD3 R4, P0, R4, UR6, RZ ;  /* 0x0000000604047c10 */ /* 0x000fe2000ff1e0ff */
[----:B--2---:R-:W-:-:S03]  /*6e00*/  VIADD R6, R6, 0xffffff80 ;  /* 0xffffff8006067836 */ /* 0x004fc60000000000 */
[----:B------:R-:W-:Y:S01]  /*6e10*/  IADD3.X R5, R5, UR7, RZ, P0, !PT ;  /* 0x0000000705057c10 */ /* 0x000fe200087fe4ff */
[----:B------:R1:W2:Y:S01]  /*6e20*/  SHFL.IDX PT, R13, R4, RZ, 0x1e1f ;  /* 0x001e1fff040d7589 */ /* 0x0002a200000e0000 */
[----:B------:R-:W-:-:S03]  /*6e30*/  LEA.HI R6, R6, R6, RZ, 0x1 ;  /* 0x0000000606067211 */ /* 0x000fc600078f08ff */
[----:B------:R1:W4:Y:S01]  /*6e40*/  SHFL.IDX PT, R11, R5, RZ, 0x1e1f ;  /* 0x001e1fff050b7589 */ /* 0x00032200000e0000 */
[----:B------:R-:W-:-:S04]  /*6e50*/  SHF.R.S32.HI R6, RZ, 0x1, R6 ;  /* 0x00000001ff067819 */ /* 0x000fc80000011406 */
[----:B------:R-:W-:-:S13]  /*6e60*/  ISETP.GT.AND P0, PT, R69, R6, PT ;  /* 0x000000064500720c */ /* 0x000fda0003f04270 */
[----:B-12---:R-:W-:Y:S05]  /*6e70*/  @!P0 BRA `(.L_x_1308) ;  /* 0x0000000000508947 */ /* 0x006fea0003800000 */
[----:B------:R-:W2:Y:S01]  /*6e80*/  LDL R10, [R1+0x1c] ;  /* 0x00001c00010a7983 */ /* 0x000ea20000100800 */
[----:B------:R-:W-:-:S03]  /*6e90*/  ULDC UR4, c[0x0][0x2f4] ;  /* 0x0000bd0000047ab9 */ /* 0x000fc60000000800 */
[----:B---3--:R-:W3:Y:S04]  /*6ea0*/  LDL R14, [R1+0x8] ;  /* 0x00000800010e7983 */ /* 0x008ee80000100800 */
[----:B------:R-:W5:Y:S01]  /*6eb0*/  LDL R12, [R1+0x30] ;  /* 0x00003000010c7983 */ /* 0x000f620000100800 */
[----:B------:R-:W-:-:S13]  /*6ec0*/  ISETP.GE.AND P6, PT, R18, UR4, PT ;  /* 0x0000000412007c0c */ /* 0x000fda000bfc6270 */
[----:B------:R-:W1:Y:S01]  /*6ed0*/  @!P6 LDS.128 R4, [R68+0x9000] ;  /* 0x009000004404e984 */ /* 0x000e620000000c00 */
[----:B------:R-:W-:-:S05]  /*6ee0*/  @!P6 IADD3 R8, P0, R18, R13, RZ ;  /* 0x0000000d1208e210 */ /* 0x000fca0007f1e0ff */
[----:B----4-:R-:W-:Y:S01]  /*6ef0*/  @!P6 IMAD.X R9, R11, 0x1, R19, P0 ;  /* 0x000000010b09e824 */ /* 0x010fe200000e0613 */
[----:B------:R-:W-:-:S04]  /*6f00*/  ISETP.GE.AND P0, PT, R65, UR4, PT ;  /* 0x0000000441007c0c */ /* 0x000fc8000bf06270 */
[----:B-1----:R1:W-:Y:S09]  /*6f10*/  @!P6 ST.E.128 desc[UR40][R8.64], R4 ;  /* 0x000000040800e985 */ /* 0x0023f2000c101d28 */
[----:B------:R-:W4:Y:S01]  /*6f20*/  @!P0 LDS.128 R4, [R68+0xa000] ;  /* 0x00a0000044048984 */ /* 0x000f220000000c00 */
[----:B--2---:R-:W-:-:S05]  /*6f30*/  @!P0 IMAD.SHL.U32 R10, R10, 0x10, RZ ;  /* 0x000000100a0a8824 */ /* 0x004fca00078e00ff */
[----:B-1----:R-:W-:-:S04]  /*6f40*/  @!P0 IADD3 R8, P6, R10, R13, RZ ;  /* 0x0000000d0a088210 */ /* 0x002fc80007fde0ff */
[----:B------:R-:W-:Y:S02]  /*6f50*/  @!P0 LEA.HI.X.SX32 R9, R10, R11, 0x1, P6 ;  /* 0x0000000b0a098211 */ /* 0x000fe400030f0eff */
[----:B---3--:R-:W-:-:S03]  /*6f60*/  ISETP.GE.AND P6, PT, R14, UR4, PT ;  /* 0x000000040e007c0c */ /* 0x008fc6000bfc6270 */
[----:B----4-:R1:W-:Y:S10]  /*6f70*/  @!P0 ST.E.128 desc[UR40][R8.64], R4 ;  /* 0x0000000408008985 */ /* 0x0103f4000c101d28 */
[----:B------:R-:W2:Y:S01]  /*6f80*/  @!P6 LDS.128 R4, [R68+0xb000] ;  /* 0x00b000004404e984 */ /* 0x000ea20000000c00 */
[----:B-1----:R-:W-:-:S05]  /*6f90*/  @!P6 IADD3 R8, P0, R14, R13, RZ ;  /* 0x0000000d0e08e210 */ /* 0x002fca0007f1e0ff */
[----:B-----5:R-:W-:-:S05]  /*6fa0*/  @!P6 IMAD.X R9, R11, 0x1, R12, P0 ;  /* 0x000000010b09e824 */ /* 0x020fca00000e060c */
[----:B--2---:R1:W-:Y:S03]  /*6fb0*/  @!P6 ST.E.128 desc[UR40][R8.64], R4 ;  /* 0x000000040800e985 */ /* 0x0043e6000c101d28 */
.L_x_1308:
[----:B------:R-:W-:Y:S05]  /*6fc0*/  BSYNC B0 ;  /* 0x0000000000007941 */ /* 0x000fea0003800000 */
.L_x_1307:
[----:B-1----:R-:W2:Y:S01]  /*6fd0*/  LDL.LU R5, [R1+0xc] ;  /* 0x00000c0001057983 */ /* 0x002ea20000300800 */
[----:B0-----:R-:W-:Y:S01]  /*6fe0*/  @!P5 VIADD R67, R67, 0x19cc0 ;  /* 0x00019cc04343d836 */ /* 0x001fe20000000000 */
[----:B------:R-:W-:Y:S01]  /*6ff0*/  PLOP3.LUT P0, PT, PT, PT, PT, 0x8, 0x0 ;  /* 0x000000000000781c */ /* 0x000fe20003f0e170 */
[----:B------:R-:W-:Y:S01]  /*7000*/  VIADD R23, R23, 0x1 ;  /* 0x0000000117177836 */ /* 0x000fe20000000000 */
[----:B------:R-:W-:Y:S01]  /*7010*/  @!PT LDS RZ, [RZ] ;  /* 0x00000000fffff984 */ /* 0x000fe20000000800 */
[----:B------:R-:W-:Y:S01]  /*7020*/  @!PT LDS RZ, [RZ] ;  /* 0x00000000fffff984 */ /* 0x000fe20000000800 */
[----:B------:R-:W-:Y:S01]  /*7030*/  @!PT LDS RZ, [RZ] ;  /* 0x00000000fffff984 */ /* 0x000fe20000000800 */
[----:B------:R-:W-:Y:S01]  /*7040*/  @!PT LDS RZ, [RZ] ;  /* 0x00000000fffff984 */ /* 0x000fe20000000800 */
[----:B------:R0:W-:Y:S06]  /*7050*/  MEMBAR.ALL.CTA ;  /* 0x0000000000007992 */ /* 0x0001ec0000008000 */
[----:B0-----:R-:W0:Y:S01]  /*7060*/  FENCE.VIEW.ASYNC.S ;  /* 0x00000000000073c6 */ /* 0x001e220000000000 */
[----:B------:R-:W-:Y:S01]  /*7070*/  @!P5 PRMT R67, RZ, 0x654, R67 ;  /* 0x00000654ff43d816 */ /* 0x000fe20000000043 */
[----:B0-----:R0:W-:Y:S06]  /*7080*/  BAR.SYNC.DEFER_BLOCKING R54, 0x80 ;  /* 0x000200360000751d */ /* 0x0011ec0000010000 */
[----:B------:R0:W-:Y:S01]  /*7090*/  @!P5 SYNCS.ARRIVE.TRANS64.RED.A1T0 RZ, [R67+URZ], RZ ;  /* 0x000000ff43ffd9a7 */ /* 0x0001e2000810043f */
[----:B------:R-:W-:-:S04]  /*70a0*/  ISETP.NE.AND P5, PT, R23, 0x2, PT ;  /* 0x000000021700780c */ /* 0x000fc80003fa5270 */
[----:B------:R-:W-:Y:S02]  /*70b0*/  SEL R4, RZ, 0x1, P5 ;  /* 0x00000001ff047807 */ /* 0x000fe40002800000 */
[----:B------:R-:W-:Y:S02]  /*70c0*/  SEL R23, R23, RZ, P5 ;  /* 0x000000ff17177207 */ /* 0x000fe40002800000 */
[----:B--2---:R-:W-:-:S05]  /*70d0*/  LOP3.LUT R5, R5, R4, RZ, 0x3c, !PT ;  /* 0x0000000405057212 */ /* 0x004fca00078e3cff */
[----:B------:R0:W-:Y:S01]  /*70e0*/  STL [R1+0xc], R5 ;  /* 0x00000c0501007387 */ /* 0x0001e20000100800 */
[----:B------:R-:W-:Y:S05]  /*70f0*/  @P4 BRA `(.L_x_1309) ;  /* 0xffffffb400c04947 */ /* 0x000fea000383ffff */
.L_x_1262:
[----:B------:R-:W2:Y:S01]  /*7100*/  LDL R8, [R1+0x20] ;  /* 0x0000200001087983 */ /* 0x000ea20000100800 */
[----:B------:R-:W1:Y:S03]  /*7110*/  LDC R0, c[0x0][0x448] ;  /* 0x00011200ff007b82 */ /* 0x000e660000000800 */
[----:B------:R-:W3:Y:S05]  /*7120*/  LDL R6, [R1] ;  /* 0x0000000001067983 */ /* 0x000eea0000100800 */
[----:B------:R-:W4:Y:S01]  /*7130*/  LDC.64 R2, c[0x0][0x9e0] ;  /* 0x00027800ff027b82 */ /* 0x000f220000000a00 */
[----:B-1----:R-:W-:-:S13]  /*7140*/  ISETP.NE.AND P1, PT, R0, 0x1, PT ;  /* 0x000000010000780c */ /* 0x002fda0003f25270 */
[----:B0-----:R-:W0:Y:S08]  /*7150*/  @P1 LDC R5, c[0x0][0x44c] ;  /* 0x00011300ff051b82 */ /* 0x001e300000000800 */
[----:B------:R-:W1:Y:S01]  /*7160*/  @P1 LDC R4, c[0x0][0x450] ;  /* 0x00011400ff041b82 */ /* 0x000e620000000800 */
[----:B------:R-:W-:Y:S01]  /*7170*/  BSSY B0, `(.L_x_1310) ;  /* 0x000000a000007945 */ /* 0x000fe20003800000 */
[----:B----4-:R-:W-:Y:S01]  /*7180*/  ISETP.GE.AND P2, PT, R3, 0x1, PT ;  /* 0x000000010300780c */ /* 0x010fe20003f46270 */
[----:B--2---:R-:W-:-:S04]  /*7190*/  VIADD R0, R8, 0xbf ;  /* 0x000000bf08007836 */ /* 0x004fc80000000000 */
[----:B0-----:R-:W-:Y:S01]  /*71a0*/  @P1 IMAD.HI.U32 R5, R0, R5, RZ ;  /* 0x0000000500051227 */ /* 0x001fe200078e00ff */
[----:B---3--:R-:W-:-:S04]  /*71b0*/  IADD3 R7, R6, 0x1, -R155 ;  /* 0x0000000106077810 */ /* 0x008fc80007ffe89b */
[----:B-1----:R-:W-:-:S05]  /*71c0*/  @P1 SHF.R.U32.HI R0, RZ, R4, R5 ;  /* 0x00000004ff001219 */ /* 0x002fca0000011605 */
[----:B------:R-:W-:Y:S01]  /*71d0*/  IMAD.IADD R5, R7, 0x1, R0 ;  /* 0x0000000107057824 */ /* 0x000fe200078e0200 */
[----:B------:R-:W-:Y:S06]  /*71e0*/  @P0 BRA `(.L_x_1311) ;  /* 0x0000000000080947 */ /* 0x000fec0003800000 */
[----:B------:R-:W0:Y:S02]  /*71f0*/  FENCE.VIEW.ASYNC.G ;  /* 0x00000000000073c6 */ /* 0x000e240000000100 */
[----:B0-----:R-:W-:Y:S06]  /*7200*/  BAR.ARV 0xc, 0x200 ;  /* 0x0308000000007b1d */ /* 0x001fec0000002000 */
.L_x_1311:
[----:B------:R-:W-:Y:S05]  /*7210*/  BSYNC B0 ;  /* 0x0000000000007941 */ /* 0x000fea0003800000 */
.L_x_1310:
[----:B------:R-:W-:Y:S01]  /*7220*/  IMAD.IADD R2, R5, 0x1, R2 ;  /* 0x0000000105027824 */ /* 0x000fe200078e0202 */
[----:B------:R-:W-:Y:S06]  /*7230*/  @!P2 BRA `(.L_x_1312) ;  /* 0x000000000048a947 */ /* 0x000fec0003800000 */
        /* <DEDUP_REMOVED lines=11> */
.L_x_1314:
[----:B------:R-:W-:-:S13]  /*72f0*/  ISETP.NE.AND P0, PT, R3, 0x1, PT ;  /* 0x000000010300780c */ /* 0x000fda0003f05270 */
[----:B------:R-:W0:Y:S02]  /*7300*/  @P0 LDC.64 R4, c[0x0][0x9e8] ;  /* 0x00027a00ff040b82 */ /* 0x000e240000000a00 */
[----:B0-----:R-:W-:-:S05]  /*7310*/  @P0 IMAD.HI.U32 R4, R0, R4, RZ ;  /* 0x0000000400040227 */ /* 0x001fca00078e00ff */
[----:B------:R-:W-:-:S07]  /*7320*/  @P0 SHF.R.U32.HI R0, RZ, R5, R4 ;  /* 0x00000005ff000219 */ /* 0x000fce0000011604 */
.L_x_1315:
[----:B------:R-:W-:Y:S05]  /*7330*/  BSYNC B0 ;  /* 0x0000000000007941 */ /* 0x000fea0003800000 */
.L_x_1313:
[----:B------:R-:W-:-:S05]  /*7340*/  IMAD R5, R0, R3, R3 ;  /* 0x0000000300057224 */ /* 0x000fca00078e0203 */
[----:B------:R-:W-:-:S07]  /*7350*/  VIMNMX R2, R2, R5, PT ;  /* 0x0000000502027248 */ /* 0x000fce0003fe0100 */
.L_x_1312:
[----:B------:R-:W0:Y:S01]  /*7360*/  @P1 LDC R0, c[0x0][0x44c] ;  /* 0x00011300ff001b82 */ /* 0x000e220000000800 */
[----:B------:R-:W-:Y:S01]  /*7370*/  VIADD R2, R2, 0x7f ;  /* 0x0000007f02027836 */ /* 0x000fe20000000000 */
[----:B------:R-:W-:Y:S01]  /*7380*/  ULDC UR4, c[0x0][0x9dc] ;  /* 0x0002770000047ab9 */ /* 0x000fe20000000800 */
[----:B------:R-:W-:-:S03]  /*7390*/  IMAD.MOV.U32 R7, RZ, RZ, R8 ;  /* 0x000000ffff077224 */ /* 0x000fc600078e0008 */
        /* <DEDUP_REMOVED lines=20> */
.L_x_1318:
[----:B------:R-:W-:-:S13]  /*74e0*/  ISETP.NE.AND P0, PT, R3, 0x1, PT ;  /* 0x000000010300780c */ /* 0x000fda0003f05270 */
[----:B------:R-:W0:Y:S02]  /*74f0*/  @P0 LDC.64 R4, c[0x0][0x9e8] ;  /* 0x00027a00ff040b82 */ /* 0x000e240000000a00 */
[----:B0-----:R-:W-:-:S05]  /*7500*/  @P0 IMAD.HI.U32 R4, R0, R4, RZ ;  /* 0x0000000400040227 */ /* 0x001fca00078e00ff */
[----:B------:R-:W-:-:S07]  /*7510*/  @P0 SHF.R.U32.HI R0, RZ, R5, R4 ;  /* 0x00000005ff000219 */ /* 0x000fce0000011604 */
.L_x_1319:
[----:B------:R-:W-:Y:S05]  /*7520*/  BSYNC B0 ;  /* 0x0000000000007941 */ /* 0x000fea0003800000 */
.L_x_1317:
[----:B------:R-:W-:-:S05]  /*7530*/  IMAD R3, R0, R3, RZ ;  /* 0x0000000300037224 */ /* 0x000fca00078e02ff */
[----:B------:R-:W-:-:S07]  /*7540*/  VIMNMX R2, R2, R3, !PT ;  /* 0x0000000302027248 */ /* 0x000fce0007fe0100 */
.L_x_1316:
[----:B------:R-:W-:Y:S01]  /*7550*/  SHF.R.S32.HI R3, RZ, 0x1f, R2 ;  /* 0x0000001fff037819 */ /* 0x000fe20000011402 */
[----:B------:R-:W-:Y:S01]  /*7560*/  BSSY B0, `(.L_x_1320) ;  /* 0x0000027000007945 */ /* 0x000fe20003800000 */
[----:B------:R-:W-:Y:S02]  /*7570*/  IMAD.MOV.U32 R89, RZ, RZ, RZ ;  /* 0x000000ffff597224 */ /* 0x000fe400078e00ff */
[----:B------:R-:W-:-:S04]  /*7580*/  LEA.HI R3, R3, R2, RZ, 0x7 ;  /* 0x0000000203037211 */ /* 0x000fc800078f38ff */
[----:B------:R-:W-:-:S04]  /*7590*/  SHF.R.S32.HI R3, RZ, 0x7, R3 ;  /* 0x00000007ff037819 */ /* 0x000fc80000011403 */
[----:B------:R-:W-:-:S04]  /*75a0*/  VIMNMX R9, RZ, R3, !PT ;  /* 0x00000003ff097248 */ /* 0x000fc80007fe0100 */
[----:B------:R-:W-:-:S13]  /*75b0*/  ISETP.GT.AND P0, PT, R26, R9, PT ;  /* 0x000000091a00720c */ /* 0x000fda0003f04270 */
        /* <DEDUP_REMOVED lines=31> */
[----:B------:R-:W-:-:S05]  /*77b0*/  @!P1 LOP3.LUT R3, RZ, R11, RZ, 0x33, !PT ;  /* 0x0000000bff039212 */ /* 0x000fca00078e33ff */
[----:B------:R-:W-:-:S07]  /*77c0*/  IMAD.MOV.U32 R89, RZ, RZ, R3 ;  /* 0x000000ffff597224 */ /* 0x000fce00078e0003 */
.L_x_1321:
[----:B------:R-:W-:Y:S05]  /*77d0*/  BSYNC B0 ;  /* 0x0000000000007941 */ /* 0x000fea0003800000 */
.L_x_1320:
[----:B------:R-:W2:Y:S01]  /*77e0*/  LDL R0, [R1+0x70] ;  /* 0x0000700001007983 */ /* 0x000ea20000100800 */
[----:B------:R-:W-:Y:S02]  /*77f0*/  PLOP3.LUT P0, PT, PT, PT, PT, 0x80, 0x0 ;  /* 0x000000000000781c */ /* 0x000fe40003f0f070 */
[----:B------:R-:W-:Y:S02]  /*7800*/  CS2R R92, SRZ ;  /* 0x00000000005c7805 */ /* 0x000fe4000001ff00 */
        /* <DEDUP_REMOVED lines=25> */
[----:B------:R-:W-:Y:S01]  /*79a0*/  CS2R R130, SRZ ;  /* 0x0000000000827805 */ /* 0x000fe2000001ff00 */
[----:B--2---:R-:W-:Y:S01]  /*79b0*/  IMAD R4, R0, R89, R9 ;  /* 0x0000005900047224 */ /* 0x004fe200078e0209 */
[----:B------:R-:W-:Y:S01]  /*79c0*/  CS2R R8, SRZ ;  /* 0x0000000000087805 */ /* 0x000fe2000001ff00 */
        /* <DEDUP_REMOVED lines=9> */
[----:B------:R-:W-:Y:S01]  /*7a60*/  LOP3.LUT P0, RZ, R26, 0x3ff, RZ, 0xc0, !PT ;  /* 0x000003ff1aff7812 */ /* 0x000fe2000780c0ff */
[----:B0-----:R-:W-:-:S05]  /*7a70*/  VIADD R5, R4, 0xffffff80 ;  /* 0xffffff8004057836 */ /* 0x001fca0000000000 */
        /* <DEDUP_REMOVED lines=27> */
.L_x_1324:
[----:B------:R-:W-:Y:S05]  /*7c30*/  BSYNC B6 ;  /* 0x0000000000067941 */ /* 0x000fea0003800000 */
.L_x_1323:
[----:B------:R-:W2:Y:S01]  /*7c40*/  LDL R20, [R1+0x5c] ;  /* 0x00005c0001147983 */ /* 0x000ea20000100800 */
        /* <DEDUP_REMOVED lines=8> */
[----:B------:R-:W3:Y:S08]  /*7cd0*/  @P1 LDC.64 R2, c[0x0][0x9c0] ;  /* 0x00027000ff021b82 */ /* 0x000ef00000000a00 */
[----:B------:R-:W4:Y:S01]  /*7ce0*/  @P0 LDC.64 R12, c[0x0][0x9b0] ;  /* 0x00026c00ff0c0b82 */ /* 0x000f220000000a00 */
[----:B--2---:R-:W-:-:S02]  /*7cf0*/  @P1 SHF.R.S32.HI R7, RZ, 0x1f, R20 ;  /* 0x0000001fff071819 */ /* 0x004fc40000011414 */
[----:B------:R-:W-:-:S03]  /*7d00*/  @P0 SHF.R.S32.HI R5, RZ, 0x1f, R20 ;  /* 0x0000001fff050819 */ /* 0x000fc60000011414 */
[----:B0-----:R-:W-:Y:S02]  /*7d10*/  @P1 IMAD R4, R7, R10, RZ ;  /* 0x0000000a07041224 */ /* 0x001fe400078e02ff */
[----:B-1----:R-:W-:Y:S02]  /*7d20*/  @P0 IMAD R0, R5, R8, RZ ;  /* 0x0000000805000224 */ /* 0x002fe400078e02ff */
[C---:B------:R-:W-:Y:S02]  /*7d30*/  @P1 IMAD R11, R20.reuse, R11, R4 ;  /* 0x0000000b140b1224 */ /* 0x040fe400078e0204 */
[----:B------:R-:W-:-:S04]  /*7d40*/  @P1 IMAD.WIDE.U32 R6, R20, R10, RZ ;  /* 0x0000000a14061225 */ /* 0x000fc800078e00ff */
[C---:B------:R-:W-:Y:S02]  /*7d50*/  @P0 IMAD R9, R20.reuse, R9, R0 ;  /* 0x0000000914090224 */ /* 0x040fe400078e0200 */
[----:B------:R-:W-:-:S04]  /*7d60*/  @P0 IMAD.WIDE.U32 R4, R20, R8, RZ ;  /* 0x0000000814040225 */ /* 0x000fc800078e00ff */
[----:B------:R-:W-:Y:S02]  /*7d70*/  @P1 IMAD.IADD R7, R7, 0x1, R11 ;  /* 0x0000000107071824 */ /* 0x000fe400078e020b */
[----:B------:R-:W-:Y:S02]  /*7d80*/  @P0 IMAD.IADD R5, R5, 0x1, R9 ;  /* 0x0000000105050824 */ /* 0x000fe400078e0209 */
[----:B---3--:R-:W-:-:S04]  /*7d90*/  @P1 IMAD.WIDE.U32 R8, R154, R2, R6 ;  /* 0x000000029a081225 */ /* 0x008fc800078e0006 */
        /* <DEDUP_REMOVED lines=27> */
.L_x_1328:
[----:B-1----:R1:W2:Y:S02]  /*7f50*/  SYNCS.PHASECHK.TRANS64.TRYWAIT P0, [R16+URZ+0x19c00], R3 ;  /* 0x019c0003100075a7 */ /* 0x0022a4000800017f */
[----:B--2---:R-:W-:Y:S05]  /*7f60*/  @!P0 NANOSLEEP.SYNCS 0x989680 ;  /* 0x009896800000895d */ /* 0x004fea0003900000 */
[----:B------:R-:W2:Y:S02]  /*7f70*/  @!P0 SYNCS.PHASECHK.TRANS64 P0, [R16+URZ+0x19c00], R3 ;  /* 0x019c0003100085a7 */ /* 0x000ea4000800007f */
[----:B--2---:R-:W-:Y:S05]  /*7f80*/  @!P0 BRA `(.L_x_1328) ;  /* 0xfffffffc00f08947 */ /* 0x004fea000383ffff */
.L_x_1327:
[----:B------:R-:W-:Y:S05]  /*7f90*/  BSYNC B0 ;  /* 0x0000000000007941 */ /* 0x000fea0003800000 */
.L_x_1326:
[----:B------:R-:W-:Y:S05]  /*7fa0*/  BRA `(.L_x_1329) ;  /* 0x0000004400847947 */ /* 0x000fea0003800000 */
.L_x_1325:
[----:B------:R-:W-:Y:S01]  /*7fb0*/  LOP3.LUT P0, RZ, R26, 0x9f, RZ, 0xc0, !PT ;  /* 0x0000009f1aff7812 */ /* 0x000fe2000780c0ff */
[----:B------:R-:W-:Y:S01]  /*7fc0*/  ULDC.64 UR4, c[0x0][0x3f8] ;  /* 0x0000fe0000047ab9 */ /* 0x000fe20000000a00 */
[----:B-----5:R-:W-:Y:S01]  /*7fd0*/  SHF.R.S32.HI R0, RZ, 0x1f, R24 ;  /* 0x0000001fff007819 */ /* 0x020fe20000011418 */
[----:B------:R-:W-:Y:S01]  /*7fe0*/  ULDC.64 UR6, c[0x0][0x408] ;  /* 0x0001020000067ab9 */ /* 0x000fe20000000a00 */
[----:B------:R-:W-:Y:S01]  /*7ff0*/  IMAD.WIDE.U32 R26, R24, UR4, RZ ;  /* 0x00000004181a7c25 */ /* 0x000fe2000f8e00ff */
[----:B------:R-:W-:Y:S03]  /*8000*/  BSSY B6, `(.L_x_1330) ;  /* 0x0000019000067945 */ /* 0x000fe60003800000 */
[C---:B------:R-:W-:Y:S02]  /*8010*/  IMAD R3, R0.reuse, UR4, RZ ;  /* 0x0000000400037c24 */ /* 0x040fe4000f8e02ff */
[----:B------:R-:W-:-:S02]  /*8020*/  IMAD R5, R0, UR6, RZ ;  /* 0x0000000600057c24 */ /* 0x000fc4000f8e02ff */
[C---:B------:R-:W-:Y:S02]  /*8030*/  IMAD R3, R24.reuse, UR5, R3 ;  /* 0x0000000518037c24 */ /* 0x040fe4000f8e0203 */
[C---:B------:R-:W-:Y:S02]  /*8040*/  IMAD R5, R24.reuse, UR7, R5 ;  /* 0x0000000718057c24 */ /* 0x040fe4000f8e0205 */
[----:B------:R-:W-:-:S04]  /*8050*/  IMAD.WIDE.U32 R24, R24, UR6, RZ ;  /* 0x0000000618187c25 */ /* 0x000fc8000f8e00ff */
[----:B------:R-:W-:Y:S02]  /*8060*/  IMAD.IADD R29, R3, 0x1, R27 ;  /* 0x00000001031d7824 */ /* 0x000fe400078e021b */
[----:B------:R-:W-:Y:S01]  /*8070*/  IMAD.IADD R31, R5, 0x1, R25 ;  /* 0x00000001051f7824 */ /* 0x000fe200078e0219 */
        /* <DEDUP_REMOVED lines=17> */
.L_x_1331:
[----:B------:R-:W-:Y:S05]  /*8190*/  BSYNC B6 ;  /* 0x0000000000067941 */ /* 0x000fea0003800000 */
.L_x_1330:
[----:B------:R-:W0:Y:S01]  /*81a0*/  S2R R20, SR_TID.X ;  /* 0x0000000000147919 */ /* 0x000e220000002100 */
[----:B------:R-:W-:Y:S01]  /*81b0*/  ULDC.U8 UR4, c[0x0][0x410] ;  /* 0x0001040000047ab9 */ /* 0x000fe20000000000 */
[----:B------:R-:W2:Y:S01]  /*81c0*/  LDL R21, [R1+0x20] ;  /* 0x0000200001157983 */ /* 0x000ea20000100800 */
[----:B0-----:R-:W-:-:S03]  /*81d0*/  VIADD R28, R20, 0xffffff80 ;  /* 0xffffff80141c7836 */ /* 0x001fc60000000000 */
[----:B------:R-:W3:Y:S01]  /*81e0*/  LDL R20, [R1+0x48] ;  /* 0x0000480001147983 */ /* 0x000ee20000100800 */
[----:B------:R-:W-:Y:S02]  /*81f0*/  ISETP.NE.AND P0, PT, RZ, UR4, PT ;  /* 0x00000004ff007c0c */ /* 0x000fe4000bf05270 */
[----:B------:R-:W-:Y:S01]  /*8200*/  LEA.HI R38, R28, R28, RZ, 0x1 ;  /* 0x0000001c1c267211 */ /* 0x000fe200078f08ff */
[----:B------:R-:W-:Y:S03]  /*8210*/  BSSY B0, `(.L_x_1332) ;  /* 0x0000432000007945 */ /* 0x000fe60003800000 */
[----:B------:R-:W-:-:S05]  /*8220*/  SHF.R.S32.HI R38, RZ, 0x1, R38 ;  /* 0x00000001ff267819 */ /* 0x000fca0000011426 */
[----:B--2---:R-:W-:Y:S02]  /*8230*/  IMAD.IADD R10, R38, 0x1, R21 ;  /* 0x00000001260a7824 */ /* 0x004fe400078e0215 */
[----:B---3--:R-:W-:Y:S01]  /*8240*/  IMAD.IADD R37, R16, 0x1, R20 ;  /* 0x0000000110257824 */ /* 0x008fe200078e0214 */
[----:B------:R-:W-:Y:S06]  /*8250*/  @!P0 BRA `(.L_x_1333) ;  /* 0x0000001c00408947 */ /* 0x000fec0003800000 */
[----:B------:R-:W0:Y:S01]  /*8260*/  LDC R20, c[0x0][0x448] ;  /* 0x00011200ff147b82 */ /* 0x000e220000000800 */
[----:B------:R-:W-:Y:S01]  /*8270*/  IMAD.MOV.U32 R5, RZ, RZ, R10 ;  /* 0x000000ffff057224 */ /* 0x000fe200078e000a */
[----:B------:R-:W-:Y:S01]  /*8280*/  ULDC.64 UR4, c[0x0][0x3f8] ;  /* 0x0000fe0000047ab9 */ /* 0x000fe20000000a00 */
[----:B------:R-:W-:Y:S01]  /*8290*/  IMAD.MOV.U32 R6, RZ, RZ, R26 ;  /* 0x000000ffff067224 */ /* 0x000fe200078e001a */
[----:B------:R-:W-:Y:S01]  /*82a0*/  ULDC.64 UR6, c[0x0][0x408] ;  /* 0x0001020000067ab9 */ /* 0x000fe20000000a00 */
[----:B------:R-:W-:Y:S01]  /*82b0*/  IMAD.MOV.U32 R8, RZ, RZ, R24 ;  /* 0x000000ffff087224 */ /* 0x000fe200078e0018 */
[----:B------:R-:W-:Y:S01]  /*82c0*/  ULDC.64 UR8, c[0x0][0x400] ;  /* 0x0001000000087ab9 */ /* 0x000fe20000000a00 */
[----:B------:R-:W-:Y:S01]  /*82d0*/  IMAD.MOV.U32 R9, RZ, RZ, R31 ;  /* 0x000000ffff097224 */ /* 0x000fe200078e001f */
[----:B0-----:R-:W-:-:S13]  /*82e0*/  ISETP.NE.AND P0, PT, R20, 0x1, PT ;  /* 0x000000011400780c */ /* 0x001fda0003f05270 */
[----:B------:R-:W0:Y:S08]  /*82f0*/  @P0 LDC R3, c[0x0][0x44c] ;  /* 0x00011300ff030b82 */ /* 0x000e300000000800 */
[----:B------:R-:W1:Y:S01]  /*8300*/  @P0 LDC R7, c[0x0][0x450] ;  /* 0x00011400ff070b82 */ /* 0x000e620000000800 */
[----:B0-----:R-:W-:-:S05]  /*8310*/  @P0 IMAD.HI.U32 R0, R10, R3, RZ ;  /* 0x000000030a000227 */ /* 0x001fca00078e00ff */
[----:B-1----:R-:W-:Y:S01]  /*8320*/  @P0 SHF.R.U32.HI R5, RZ, R7, R0 ;  /* 0x00000007ff050219 */ /* 0x002fe20000011600 */
[----:B------:R-:W-:-:S03]  /*8330*/  IMAD.MOV.U32 R7, RZ, RZ, R29 ;  /* 0x000000ffff077224 */ /* 0x000fc600078e001d */
[----:B------:R-:W-:Y:S01]  /*8340*/  SHF.R.S32.HI R0, RZ, 0x1f, R5 ;  /* 0x0000001fff007819 */ /* 0x000fe20000011405 */
[----:B------:R-:W-:-:S04]  /*8350*/  IMAD.WIDE.U32 R6, R5, UR4, R6 ;  /* 0x0000000405067c25 */ /* 0x000fc8000f8e0006 */
[----:B------:R-:W-:Y:S02]  /*8360*/  IMAD R4, R0, UR4, RZ ;  /* 0x0000000400047c24 */ /* 0x000fe4000f8e02ff */
[----:B------:R-:W-:-:S04]  /*8370*/  IMAD.WIDE.U32 R8, R5, UR6, R8 ;  /* 0x0000000605087c25 */ /* 0x000fc8000f8e0008 */
[----:B------:R-:W-:Y:S02]  /*8380*/  IMAD R0, R0, UR6, RZ ;  /* 0x0000000600007c24 */ /* 0x000fe4000f8e02ff */
[C---:B------:R-:W-:Y:S01]  /*8390*/  IMAD R13, R5.reuse, UR5, R4 ;  /* 0x00000005050d7c24 */ /* 0x040fe2000f8e0204 */
[----:B------:R-:W-:Y:S01]  /*83a0*/  ULDC.64 UR4, c[0x0][0x3e8] ;  /* 0x0000fa0000047ab9 */ /* 0x000fe20000000a00 */
[----:B------:R-:W-:Y:S01]  /*83b0*/  IMAD R11, R5, UR7, R0 ;  /* 0x00000007050b7c24 */ /* 0x000fe2000f8e0200 */
[----:B------:R-:W-:Y:S01]  /*83c0*/  IADD3 R3, P0, R6, UR4, RZ ;  /* 0x0000000406037c10 */ /* 0x000fe2000ff1e0ff */
[----:B------:R-:W-:Y:S01]  /*83d0*/  UMOV UR4, 0xffffffff ;  /* 0xffffffff00047882 */ /* 0x000fe20000000000 */
[----:B------:R-:W-:Y:S02]  /*83e0*/  IADD3 R5, P1, R8, UR8, RZ ;  /* 0x0000000808057c10 */ /* 0x000fe4000ff3e0ff */
[----:B------:R-:W-:Y:S02]  /*83f0*/  IADD3.X R13, R7, UR5, R13, P0, !PT ;  /* 0x00000005070d7c10 */ /* 0x000fe400087fe40d */
[----:B------:R-:W-:Y:S01]  /*8400*/  IADD3.X R4, R9, UR9, R11, P1, !PT ;  /* 0x0000000909047c10 */ /* 0x000fe20008ffe40b */
[----:B------:R-:W-:Y:S08]  /*8410*/  BRA.DIV UR4, `(.L_x_1334) ;  /* 0x000001e204587947 */ /* 0x000ff0000b800000 */
[----:B------:R0:W1:Y:S04]  /*8420*/  SHFL.IDX PT, R0, R13, RZ, 0x1e1f ;  /* 0x001e1fff0d007589 */ /* 0x00006800000e0000 */
[----:B------:R-:W2:Y:S04]  /*8430*/  SHFL.IDX PT, R3, R3, RZ, 0x1e1f ;  /* 0x001e1fff03037589 */ /* 0x000ea800000e0000 */
[----:B------:R-:W3:Y:S04]  /*8440*/  SHFL.IDX PT, R4, R4, RZ, 0x1e1f ;  /* 0x001e1fff04047589 */ /* 0x000ee800000e0000 */
[----:B------:R0:W4:Y:S02]  /*8450*/  SHFL.IDX PT, R14, R5, RZ, 0x1e1f ;  /* 0x001e1fff050e7589 */ /* 0x00012400000e0000 */
.L_x_1638:
[----:B------:R-:W5:Y:S01]  /*8460*/  LDL R6, [R1+0x68] ;  /* 0x0000680001067983 */ /* 0x000f620000100800 */
[----:B------:R-:W-:Y:S01]  /*8470*/  IMAD R39, R155, R20, RZ ;  /* 0x000000149b277224 */ /* 0x000fe200078e02ff */
[----:B------:R-:W-:Y:S01]  /*8480*/  BSSY B1, `(.L_x_1335) ;  /* 0x000002f000017945 */ /* 0x000fe20003800000 */
[----:B------:R-:W-:Y:S02]  /*8490*/  CS2R R26, SRZ ;  /* 0x00000000001a7805 */ /* 0x000fe4000001ff00 */
[----:B0-----:R-:W-:Y:S02]  /*84a0*/  CS2R R12, SRZ ;  /* 0x00000000000c7805 */ /* 0x001fe4000001ff00 */
[----:B------:R-:W-:Y:S02]  /*84b0*/  CS2R R8, SRZ ;  /* 0x0000000000087805 */ /* 0x000fe4000001ff00 */
[----:B------:R-:W-:Y:S02]  /*84c0*/  ISETP.GE.AND P0, PT, R10, R39, PT ;  /* 0x000000270a00720c */ /* 0x000fe40003f06270 */
[----:B------:R-:W-:-:S02]  /*84d0*/  CS2R R24, SRZ ;  /* 0x0000000000187805 */ /* 0x000fc4000001ff00 */
        /* <DEDUP_REMOVED lines=9> */
[----:B------:R-:W3:Y:S04]  /*8570*/  LDL.64 R28, [R1+0x10] ;  /* 0x00001000011c7983 */ /* 0x000ee80000100a00 */
[----:B------:R-:W4:Y:S01]  /*8580*/  LDL R15, [R1+0x38] ;  /* 0x00003800010f7983 */ /* 0x000f220000100800 */
[----:B------:R-:W-:Y:S02]  /*8590*/  CS2R R20, SRZ ;  /* 0x0000000000147805 */ /* 0x000fe4000001ff00 */
[----:B------:R-:W-:Y:S02]  /*85a0*/  CS2R R12, SRZ ;  /* 0x00000000000c7805 */ /* 0x000fe4000001ff00 */
[----:B------:R-:W-:Y:S02]  /*85b0*/  CS2R R24, SRZ ;  /* 0x0000000000187805 */ /* 0x000fe4000001ff00 */
[----:B------:R-:W-:-:S02]  /*85c0*/  CS2R R26, SRZ ;  /* 0x00000000001a7805 */ /* 0x000fc4000001ff00 */
[----:B------:R-:W-:Y:S02]  /*85d0*/  CS2R R10, SRZ ;  /* 0x00000000000a7805 */ /* 0x000fe4000001ff00 */
[----:B--2---:R-:W-:Y:S02]  /*85e0*/  ISETP.GE.AND P2, PT, R34, UR4, PT ;  /* 0x0000000422007c0c */ /* 0x004fe4000bf46270 */
[----:B------:R-:W-:Y:S02]  /*85f0*/  SHF.R.S32.HI R7, RZ, 0x1f, R34 ;  /* 0x0000001fff077819 */ /* 0x000fe40000011422 */
[----:B---3--:R-:W-:Y:S02]  /*8600*/  ISETP.GE.AND P1, PT, R28, UR4, PT ;  /* 0x000000041c007c0c */ /* 0x008fe4000bf26270 */
[----:B----4-:R-:W-:Y:S02]  /*8610*/  ISETP.GE.AND P0, PT, R15, UR4, PT ;  /* 0x000000040f007c0c */ /* 0x010fe4000bf06270 */
[----:B------:R-:W-:-:S05]  /*8620*/  SHF.R.S32.HI R9, RZ, 0x1f, R15 ;  /* 0x0000001fff097819 */ /* 0x000fca000001140f */
[CC--:B------:R-:W-:Y:S02]  /*8630*/  @!P2 IADD3 R32, P6, R34.reuse, R3.reuse, RZ ;  /* 0x000000032220a210 */ /* 0x0c0fe40007fde0ff */
[-C--:B------:R-:W-:Y:S02]  /*8640*/  @!P2 IADD3 R34, P5, R34, R14.reuse, RZ ;  /* 0x0000000e2222a210 */ /* 0x080fe40007fbe0ff */
[-C--:B------:R-:W-:Y:S01]  /*8650*/  @!P1 IADD3 R30, P3, R28, R3.reuse, RZ ;  /* 0x000000031c1e9210 */ /* 0x080fe20007f7e0ff */
[--C-:B-1----:R-:W-:Y:S02]  /*8660*/  @!P2 IMAD.X R33, R0, 0x1, R7.reuse, P6 ;  /* 0x000000010021a824 */ /* 0x102fe400030e0607 */
[----:B------:R-:W-:Y:S01]  /*8670*/  @!P2 IMAD.X R35, R4, 0x1, R7, P5 ;  /* 0x000000010423a824 */ /* 0x000fe200028e0607 */
[C---:B------:R-:W-:Y:S02]  /*8680*/  @!P0 IADD3 R6, P4, R15.reuse, R3, RZ ;  /* 0x000000030f068210 */ /* 0x040fe40007f9e0ff */
[----:B------:R-:W-:Y:S01]  /*8690*/  @!P1 SHF.R.S32.HI R3, RZ, 0x1f, R28 ;  /* 0x0000001fff039819 */ /* 0x000fe2000001141c */
[----:B------:R0:W5:Y:S01]  /*86a0*/  @!P2 LD.E.64 R20, desc[UR40][R32.64] ;  /* 0x000000282014a980 */ /* 0x000162000c101b00 */
[-C--:B------:R-:W-:Y:S01]  /*86b0*/  @!P1 IADD3 R28, P6, R28, R14.reuse, RZ ;  /* 0x0000000e1c1c9210 */ /* 0x080fe20007fde0ff */
[C---:B------:R-:W-:Y:S01]  /*86c0*/  @!P0 IMAD.X R7, R0.reuse, 0x1, R9, P4 ;  /* 0x0000000100078824 */ /* 0x040fe200020e0609 */
[----:B------:R-:W-:Y:S01]  /*86d0*/  @!P0 IADD3 R14, P5, R15, R14, RZ ;  /* 0x0000000e0f0e8210 */ /* 0x000fe20007fbe0ff */
[--C-:B------:R-:W-:Y:S01]  /*86e0*/  @!P1 IMAD.X R31, R0, 0x1, R3.reuse, P3 ;  /* 0x00000001001f9824 */ /* 0x100fe200018e0603 */
[----:B------:R0:W5:Y:S01]  /*86f0*/  @!P2 LD.E.64 R12, desc[UR40][R34.64] ;  /* 0x00000028220ca980 */ /* 0x000162000c101b00 */
[----:B------:R-:W-:-:S02]  /*8700*/  @!P1 IMAD.X R29, R4, 0x1, R3, P6 ;  /* 0x00000001041d9824 */ /* 0x000fc400030e0603 */
[----:B------:R-:W-:Y:S01]  /*8710*/  @!P0 IMAD.X R15, R4, 0x1, R9, P5 ;  /* 0x00000001040f8824 */ /* 0x000fe200028e0609 */
[----:B------:R-:W-:Y:S01]  /*8720*/  CS2R R8, SRZ ;  /* 0x0000000000087805 */ /* 0x000fe2000001ff00 */
[----:B------:R0:W5:Y:S04]  /*8730*/  @!P1 LD.E.64 R24, desc[UR40][R30.64] ;  /* 0x000000281e189980 */ /* 0x000168000c101b00 */
[----:B------:R0:W5:Y:S04]  /*8740*/  @!P1 LD.E.64 R26, desc[UR40][R28.64] ;  /* 0x000000281c1a9980 */ /* 0x000168000c101b00 */
[----:B------:R0:W5:Y:S04]  /*8750*/  @!P0 LD.E.64 R10, desc[UR40][R6.64] ;  /* 0x00000028060a8980 */ /* 0x000168000c101b00 */
[----:B------:R0:W5:Y:S02]  /*8760*/  @!P0 LD.E.64 R8, desc[UR40][R14.64] ;  /* 0x000000280e088980 */ /* 0x000164000c101b00 */
.L_x_1336:
[----:B------:R-:W-:Y:S05]  /*8770*/  BSYNC B1 ;  /* 0x0000000000017941 */ /* 0x000fea0003800000 */
.L_x_1335:
[----:B-1----:R-:W2:Y:S01]  /*8780*/  LDL.LU R0, [R1+0x54] ;  /* 0x0000540001007983 */ /* 0x002ea20000300800 */
[----:B------:R-:W1:Y:S01]  /*8790*/  SYNCS.PHASECHK.TRANS64.TRYWAIT P0, [R16+URZ+0x19c00], R5 ;  /* 0x019c0005100075a7 */ /* 0x000e62000800017f */
[----:B------:R-:W-:Y:S01]  /*87a0*/  BSSY B1, `(.L_x_1337) ;  /* 0x0000005000017945 */ /* 0x000fe20003800000 */
[----:B--2---:R-:W-:-:S05]  /*87b0*/  IMAD R0, R0, -0xc0, R39 ;  /* 0xffffff4000007824 */ /* 0x004fca00078e0227 */
[----:B------:R-:W-:-:S04]  /*87c0*/  VIMNMX R0, R0, 0xc0, PT ;  /* 0x000000c000007848 */ /* 0x000fc80003fe0100 */
[----:B------:R-:W-:Y:S01]  /*87d0*/  ISETP.GE.AND P1, PT, R38, R0, PT ;  /* 0x000000002600720c */ /* 0x000fe20003f26270 */
[----:B-1----:R-:W-:-:S12]  /*87e0*/  @!P0 BRA `(.L_x_1338) ;  /* 0x000001dc00d08947 */ /* 0x002fd80003800000 */
.L_x_1639:
[----:B------:R-:W-:Y:S05]  /*87f0*/  BSYNC B1 ;  /* 0x0000000000017941 */ /* 0x000fea0003800000 */
.L_x_1337:
[----:B------:R-:W-:Y:S05]  /*8800*/  @P1 BRA `(.L_x_1339) ;  /* 0x0000003c00481947 */ /* 0x000fea0003800000 */
[----:B0-----:R-:W2:Y:S01]  /*8810*/  LDL.64 R6, [R1+0x10] ;  /* 0x0000100001067983 */ /* 0x001ea20000100a00 */
[----:B------:R-:W2:Y:S03]  /*8820*/  LDC R0, c[0x0][0x3f4] ;  /* 0x0000fd00ff007b82 */ /* 0x000ea60000000800 */
[----:B---3--:R-:W3:Y:S04]  /*8830*/  LDL R4, [R1+0x34] ;  /* 0x0000340001047983 */ /* 0x008ee80000100800 */
[----:B------:R-:W4:Y:S01]  /*8840*/  LDL R3, [R1+0x38] ;  /* 0x0000380001037983 */ /* 0x000f220000100800 */
[----:B------:R-:W-:Y:S01]  /*8850*/  BSSY B1, `(.L_x_1340) ;  /* 0x000007b000017945 */ /* 0x000fe20003800000 */
[----:B--2---:R-:W-:-:S02]  /*8860*/  ISETP.GE.AND P0, PT, R6, R0, PT ;  /* 0x000000000600720c */ /* 0x004fc40003f06270 */
[-C--:B---3--:R-:W-:Y:S02]  /*8870*/  ISETP.GE.AND P1, PT, R4, R0.reuse, PT ;  /* 0x000000000400720c */ /* 0x088fe40003f26270 */
[----:B----4-:R-:W-:-:S09]  /*8880*/  ISETP.GE.AND P2, PT, R3, R0, PT ;  /* 0x000000000300720c */ /* 0x010fd20003f46270 */
[----:B------:R-:W-:Y:S05]  /*8890*/  @P0 BRA `(.L_x_1341) ;  /* 0x0000000400d80947 */ /* 0x000fea0003800000 */
[----:B-1----:R-:W0:Y:S01]  /*88a0*/  LDS.128 R4, [R37+0xf000] ;  /* 0x00f0000025047984 */ /* 0x002e220000000c00 */
[----:B-----5:R-:W-:Y:S02]  /*88b0*/  SHF.R.U32.HI R15, RZ, 0x8, R25 ;  /* 0x00000008ff0f7819 */ /* 0x020fe40000011619 */
[----:B------:R-:W-:Y:S02]  /*88c0*/  LOP3.LUT R14, R25, 0xff, RZ, 0xc0, !PT ;  /* 0x000000ff190e7812 */ /* 0x000fe400078ec0ff */
[----:B------:R-:W-:Y:S02]  /*88d0*/  LOP3.LUT R15, R15, 0xff, RZ, 0xc0, !PT ;  /* 0x000000ff0f0f7812 */ /* 0x000fe400078ec0ff */
[----:B------:R-:W-:Y:S02]  /*88e0*/  SHF.R.U32.HI R31, RZ, 0x8, R27 ;  /* 0x00000008ff1f7819 */ /* 0x000fe4000001161b */
[----:B------:R-:W-:Y:S02]  /*88f0*/  SHF.R.U32.HI R3, RZ, 0x8, R24 ;  /* 0x00000008ff037819 */ /* 0x000fe40000011618 */
[----:B------:R-:W-:-:S02]  /*8900*/  PRMT R14, R15, 0x7604, R14 ;  /* 0x000076040f0e7816 */ /* 0x000fc4000000000e */
[----:B------:R-:W-:Y:S02]  /*8910*/  LOP3.LUT R28, R27, 0xff, RZ, 0xc0, !PT ;  /* 0x000000ff1b1c7812 */ /* 0x000fe400078ec0ff */
[----:B------:R-:W-:Y:S02]  /*8920*/  LOP3.LUT R31, R31, 0xff, RZ, 0xc0, !PT ;  /* 0x000000ff1f1f7812 */ /* 0x000fe400078ec0ff */
[----:B------:R-:W-:Y:S02]  /*8930*/  SHF.R.U32.HI R30, RZ, 0x10, R27 ;  /* 0x00000010ff1e7819 */ /* 0x000fe4000001161b */
[----:B------:R-:W-:Y:S02]  /*8940*/  LOP3.LUT R0, R24, 0xff, RZ, 0xc0, !PT ;  /* 0x000000ff18007812 */ /* 0x000fe400078ec0ff */
[----:B------:R-:W-:Y:S02]  /*8950*/  LOP3.LUT R3, R3, 0xff, RZ, 0xc0, !PT ;  /* 0x000000ff03037812 */ /* 0x000fe400078ec0ff */
[----:B------:R-:W-:-:S02]  /*8960*/  SHF.R.U32.HI R32, RZ, 0x10, R25 ;  /* 0x00000010ff207819 */ /* 0x000fc40000011619 */
[----:B------:R-:W-:Y:S02]  /*8970*/  SHF.R.U32.HI R15, RZ, 0x8, R26 ;  /* 0x00000008ff0f7819 */ /* 0x000fe4000001161a */
[----:B------:R-:W-:Y:S01]  /*8980*/  PRMT R28, R31, 0x7604, R28 ;  /* 0x000076041f1c7816 */ /* 0x000fe2000000001c */
[----:B------:R-:W-:Y:S01]  /*8990*/  IMAD.U32 R31, R30, 0x10000, RZ ;  /* 0x000100001e1f7824 */ /* 0x000fe200078e00ff */
[----:B------:R-:W-:Y:S02]  /*89a0*/  PRMT R3, R3, 0x7604, R0 ;  /* 0x0000760403037816 */ /* 0x000fe40000000000 */
[----:B------:R-:W-:Y:S01]  /*89b0*/  LOP3.LUT R29, R15, 0xff, RZ, 0xc0, !PT ;  /* 0x000000ff0f1d7812 */ /* 0x000fe200078ec0ff */
[----:B------:R-:W-:Y:S01]  /*89c0*/  IMAD.U32 R15, R32, 0x10000, RZ ;  /* 0x00010000200f7824 */ /* 0x000fe200078e00ff */
[----:B------:R-:W-:Y:S02]  /*89d0*/  LOP3.LUT R0, R26, 0xff, RZ, 0xc0, !PT ;  /* 0x000000ff1a007812 */ /* 0x000fe400078ec0ff */
[----:B------:R-:W-:-:S02]  /*89e0*/  LOP3.LUT R31, R28, 0xff0000, R31, 0xf8, !PT ;  /* 0x00ff00001c1f7812 */ /* 0x000fc400078ef81f */
[----:B------:R-:W-:Y:S02]  /*89f0*/  PRMT R29, R29, 0x7604, R0 ;  /* 0x000076041d1d7816 */ /* 0x000fe40000000000 */
[----:B------:R-:W-:Y:S02]  /*8a00*/  LOP3.LUT R15, R14, 0xff0000, R15, 0xf8, !PT ;  /* 0x00ff00000e0f7812 */ /* 0x000fe400078ef80f */
[--C-:B------:R-:W-:Y:S02]  /*8a10*/  LOP3.LUT R29, R29, 0xff0000, R26.reuse, 0xf8, !PT ;  /* 0x00ff00001d1d7812 */ /* 0x100fe400078ef81a */
[----:B------:R-:W-:Y:S02]  /*8a20*/  LOP3.LUT R31, R31, 0xff000000, R27, 0xf8, !PT ;  /* 0xff0000001f1f7812 */ /* 0x000fe400078ef81b */
[----:B------:R-:W-:Y:S02]  /*8a30*/  LOP3.LUT R27, R15, 0xff000000, R25, 0xf8, !PT ;  /* 0xff0000000f1b7812 */ /* 0x000fe400078ef819 */
[----:B------:R-:W-:-:S02]  /*8a40*/  LOP3.LUT R30, R29, 0xff000000, R26, 0xf8, !PT ;  /* 0xff0000001d1e7812 */ /* 0x000fc400078ef81a */
[--C-:B------:R-:W-:Y:S02]  /*8a50*/  LOP3.LUT R3, R3, 0xff0000, R24.reuse, 0xf8, !PT ;  /* 0x00ff000003037812 */ /* 0x100fe400078ef818 */
        /* <DEDUP_REMOVED lines=11> */
[C---:B------:R-:W-:Y:S01]  /*8b10*/  FMUL.FTZ R35, R15.reuse, R33 ;  /* 0x000000210f237220 */ /* 0x040fe20000410000 */
[----:B------:R-:W-:Y:S01]  /*8b20*/  F2FP.F16.E4M3.UNPACK_B R6, R5 ;  /* 0x00000005ff06723e */ /* 0x000fe200020006ff */
[----:B------:R-:W-:Y:S01]  /*8b30*/  FMUL.FTZ R34, R15, R29 ;  /* 0x0000001d0f227220 */ /* 0x000fe20000410000 */
[----:B------:R-:W-:Y:S01]  /*8b40*/  F2FP.F16.E4M3.UNPACK_B R7, R5.H1 ;  /* 0x00000005ff07723e */ /* 0x000fe200030006ff */
[----:B------:R-:W-:Y:S01]  /*8b50*/  HADD2.F32 R32, -RZ, R32.H0_H0 ;  /* 0x20000020ff207230 */ /* 0x000fe20000004100 */
[----:B------:R-:W-:Y:S01]  /*8b60*/  F2FP.F16.E4M3.UNPACK_B R31, R31.H1 ;  /* 0x0000001fff1f723e */ /* 0x000fe200030006ff */
[----:B------:R-:W-:-:S02]  /*8b70*/  HADD2.F32 R5, -RZ, R3.H1_H1 ;  /* 0x30000003ff057230 */ /* 0x000fc40000004100 */
[C---:B------:R-:W-:Y:S01]  /*8b80*/  FFMA.FTZ R35, R14.reuse, R29, -R35 ;  /* 0x0000001d0e237223 */ /* 0x040fe20000010823 */
[----:B------:R-:W-:Y:S02]  /*8b90*/  HADD2.F32 R26, -RZ, R26.H0_H0 ;  /* 0x2000001aff1a7230 */ /* 0x000fe40000004100 */
        /* <DEDUP_REMOVED lines=40> */
[----:B------:R-:W-:Y:S01]  /*8e20*/  FMUL.FTZ R3, R3, R14 ;  /* 0x0000000e03037220 */ /* 0x000fe20000410000 */
        /* <DEDUP_REMOVED lines=28> */
[----:B------:R0:W-:Y:S02]  /*8ff0*/  STS.128 [R37+0xf000], R4 ;  /* 0x00f0000425007388 */ /* 0x0001e40000000c00 */
.L_x_1341:
[----:B------:R-:W-:Y:S05]  /*9000*/  BSYNC B1 ;  /* 0x0000000000017941 */ /* 0x000fea0003800000 */
.L_x_1340:
[----:B------:R-:W-:Y:S04]  /*9010*/  BSSY B1, `(.L_x_1342) ;  /* 0x000007c000017945 */ /* 0x000fe80003800000 */
[----:B------:R-:W-:Y:S05]  /*9020*/  @P1 BRA `(.L_x_1343) ;  /* 0x0000000400e81947 */ /* 0x000fea0003800000 */
[----:B01----:R-:W0:Y:S01]  /*9030*/  LDS.128 R4, [R37+0x10800] ;  /* 0x0108000025047984 */ /* 0x003e220000000c00 */
        /* <DEDUP_REMOVED lines=14> */
[----:B------:R-:W-:Y:S02]  /*9120*/  LOP3.LUT R0, R0, 0xff, RZ, 0xc0, !PT ;  /* 0x000000ff00007812 */ /* 0x000fe400078ec0ff */
        /* <DEDUP_REMOVED lines=21> */
[----:B------:R-:W-:Y:S01]  /*9280*/  LOP3.LUT R26, R25, 0xff000000, R12, 0xf8, !PT ;  /* 0xff000000191a7812 */ /* 0x000fe200078ef80c */
[----:B------:R-:W-:Y:S01]  /*9290*/  HADD2.F32 R25, -RZ, R24.H1_H1 ;  /* 0x30000018ff197230 */ /* 0x000fe20000004100 */
[----:B------:R-:W-:Y:S01]  /*92a0*/  F2FP.F16.E4M3.UNPACK_B R3, R6 ;  /* 0x00000006ff03723e */ /* 0x000fe200020006ff */
[----:B------:R-:W-:Y:S01]  /*92b0*/  HADD2.F32 R12, -RZ, R0.H0_H0 ;  /* 0x20000000ff0c7230 */ /* 0x000fe20000004100 */
[----:B------:R-:W-:Y:S01]  /*92c0*/  F2FP.F16.E4M3.UNPACK_B R14, R7 ;  /* 0x00000007ff0e723e */ /* 0x000fe200020006ff */
        /* <DEDUP_REMOVED lines=15> */
[--C-:B------:R-:W-:Y:S01]  /*93c0*/  HADD2.F32 R5, -RZ, R14.reuse.H1_H1 ;  /* 0x3000000eff057230 */ /* 0x100fe20000004100 */
[----:B------:R-:W-:Y:S01]  /*93d0*/  F2FP.F16.E4M3.UNPACK_B R0, R4 ;  /* 0x00000004ff00723e */ /* 0x000fe200020006ff */
[----:B------:R-:W-:Y:S02]  /*93e0*/  HADD2.F32 R13, -RZ, R27.H0_H0 ;  /* 0x2000001bff0d7230 */ /* 0x000fe40000004100 */
[C---:B------:R-:W-:Y:S01]  /*93f0*/  FFMA.FTZ R29, R3.reuse, R24, -R12 ;  /* 0x00000018031d7223 */ /* 0x040fe2000001080c */
[----:B------:R-:W-:Y:S01]  /*9400*/  FFMA.FTZ R28, R3, R28, R25 ;  /* 0x0000001c031c7223 */ /* 0x000fe20000010019 */
[----:B------:R-:W-:Y:S01]  /*9410*/  HADD2.F32 R12, -RZ, R21.H0_H0 ;  /* 0x20000015ff0c7230 */ /* 0x000fe20000004100 */
[----:B------:R-:W-:Y:S01]  /*9420*/  F2FP.F16.E4M3.UNPACK_B R4, R4.H1 ;  /* 0x00000004ff04723e */ /* 0x000fe200030006ff */
[----:B------:R-:W-:-:S02]  /*9430*/  HADD2.F32 R14, -RZ, R14.H0_H0 ;  /* 0x2000000eff0e7230 */ /* 0x000fc40000004100 */
[CC--:B------:R-:W-:Y:S01]  /*9440*/  FMUL.FTZ R25, R5.reuse, R13.reuse ;  /* 0x0000000d05197220 */ /* 0x0c0fe20000410000 */
[----:B------:R-:W-:Y:S02]  /*9450*/  HADD2.F32 R24, -RZ, R27.H1_H1 ;  /* 0x3000001bff187230 */ /* 0x000fe40000004100 */
[-C--:B------:R-:W-:Y:S01]  /*9460*/  FMUL.FTZ R5, R5, R12.reuse ;  /* 0x0000000c05057220 */ /* 0x080fe20000410000 */
[----:B------:R-:W-:Y:S02]  /*9470*/  HADD2.F32 R3, -RZ, R15.H1_H1 ;  /* 0x3000000fff037230 */ /* 0x000fe40000004100 */
[C---:B------:R-:W-:Y:S01]  /*9480*/  FFMA.FTZ R27, R14.reuse, R12, -R25 ;  /* 0x0000000c0e1b7223 */ /* 0x040fe20000010819 */
[----:B------:R-:W-:Y:S02]  /*9490*/  HADD2.F32 R12, -RZ, R21.H1_H1 ;  /* 0x30000015ff0c7230 */ /* 0x000fe40000004100 */
[----:B------:R-:W-:Y:S01]  /*94a0*/  FFMA.FTZ R32, R14, R13, R5 ;  /* 0x0000000d0e207223 */ /* 0x000fe20000010005 */
[----:B------:R-:W-:-:S02]  /*94b0*/  HADD2.F32 R15, -RZ, R15.H0_H0 ;  /* 0x2000000fff0f7230 */ /* 0x000fc40000004100 */
        /* <DEDUP_REMOVED lines=49> */
.L_x_1343:
[----:B------:R-:W-:Y:S05]  /*97d0*/  BSYNC B1 ;  /* 0x0000000000017941 */ /* 0x000fea0003800000 */
.L_x_1342:
[----:B------:R-:W-:Y:S05]  /*97e0*/  @P2 BRA `(.L_x_1339) ;  /* 0x0000002c00502947 */ /* 0x000fea0003800000 */
[----:B012---:R-:W0:Y:S01]  /*97f0*/  LDS.128 R4, [R37+0x12000] ;  /* 0x0120000025047984 */ /* 0x007e220000000c00 */
[----:B-----5:R-:W-:Y:S02]  /*9800*/  SHF.R.U32.HI R13, RZ, 0x8, R11 ;  /* 0x00000008ff0d7819 */ /* 0x020fe4000001160b */
[----:B------:R-:W-:Y:S02]  /*9810*/  LOP3.LUT R12, R11, 0xff, RZ, 0xc0, !PT ;  /* 0x000000ff0b0c7812 */ /* 0x000fe400078ec0ff */
[----:B------:R-:W-:Y:S02]  /*9820*/  LOP3.LUT R13, R13, 0xff, RZ, 0xc0, !PT ;  /* 0x000000ff0d0d7812 */ /* 0x000fe400078ec0ff */
[----:B------:R-:W-:Y:S02]  /*9830*/  SHF.R.U32.HI R21, RZ, 0x8, R9 ;  /* 0x00000008ff157819 */ /* 0x000fe40000011609 */
[----:B------:R-:W-:Y:S02]  /*9840*/  PRMT R12, R13, 0x7604, R12 ;  /* 0x000076040d0c7816 */ /* 0x000fe4000000000c */
[----:B------:R-:W-:-:S02]  /*9850*/  SHF.R.U32.HI R24, RZ, 0x10, R11 ;  /* 0x00000010ff187819 */ /* 0x000fc4000001160b */
[----:B------:R-:W-:Y:S02]  /*9860*/  SHF.R.U32.HI R13, RZ, 0x8, R8 ;  /* 0x00000008ff0d7819 */ /* 0x000fe40000011608 */
[----:B------:R-:W-:Y:S02]  /*9870*/  LOP3.LUT R14, R9, 0xff, RZ, 0xc0, !PT ;  /* 0x000000ff090e7812 */ /* 0x000fe400078ec0ff */
[----:B------:R-:W-:Y:S02]  /*9880*/  LOP3.LUT R21, R21, 0xff, RZ, 0xc0, !PT ;  /* 0x000000ff15157812 */ /* 0x000fe400078ec0ff */
[----:B------:R-:W-:Y:S02]  /*9890*/  SHF.R.U32.HI R20, RZ, 0x10, R9 ;  /* 0x00000010ff147819 */ /* 0x000fe40000011609 */
[----:B------:R-:W-:Y:S02]  /*98a0*/  SHF.R.U32.HI R3, RZ, 0x8, R10 ;  /* 0x00000008ff037819 */ /* 0x000fe4000001160a */
[----:B------:R-:W-:Y:S01]  /*98b0*/  LOP3.LUT R15, R13, 0xff, RZ, 0xc0, !PT ;  /* 0x000000ff0d0f7812 */ /* 0x000fe200078ec0ff */
[----:B------:R-:W-:Y:S01]  /*98c0*/  IMAD.U32 R13, R24, 0x10000, RZ ;  /* 0x00010000180d7824 */ /* 0x000fe200078e00ff */
[----:B------:R-:W-:Y:S01]  /*98d0*/  PRMT R14, R21, 0x7604, R14 ;  /* 0x00007604150e7816 */ /* 0x000fe2000000000e */
[----:B------:R-:W-:Y:S01]  /*98e0*/  IMAD.U32 R21, R20, 0x10000, RZ ;  /* 0x0001000014157824 */ /* 0x000fe200078e00ff */
[----:B------:R-:W-:-:S02]  /*98f0*/  LOP3.LUT R0, R10, 0xff, RZ, 0xc0, !PT ;  /* 0x000000ff0a007812 */ /* 0x000fc400078ec0ff */
[----:B------:R-:W-:Y:S02]  /*9900*/  LOP3.LUT R3, R3, 0xff, RZ, 0xc0, !PT ;  /* 0x000000ff03037812 */ /* 0x000fe400078ec0ff */
[----:B------:R-:W-:Y:S02]  /*9910*/  LOP3.LUT R13, R12, 0xff0000, R13, 0xf8, !PT ;  /* 0x00ff00000c0d7812 */ /* 0x000fe400078ef80d */
[----:B------:R-:W-:Y:S02]  /*9920*/  PRMT R3, R3, 0x7604, R0 ;  /* 0x0000760403037816 */ /* 0x000fe40000000000 */
[----:B------:R-:W-:Y:S02]  /*9930*/  LOP3.LUT R0, R8, 0xff, RZ, 0xc0, !PT ;  /* 0x000000ff08007812 */ /* 0x000fe400078ec0ff */
[----:B------:R-:W-:Y:S02]  /*9940*/  LOP3.LUT R21, R14, 0xff0000, R21, 0xf8, !PT ;  /* 0x00ff00000e157812 */ /* 0x000fe400078ef815 */
[----:B------:R-:W-:-:S02]  /*9950*/  PRMT R15, R15, 0x7604, R0 ;  /* 0x000076040f0f7816 */ /* 0x000fc40000000000 */
[----:B------:R-:W-:Y:S02]  /*9960*/  LOP3.LUT R21, R21, 0xff000000, R9, 0xf8, !PT ;  /* 0xff00000015157812 */ /* 0x000fe400078ef809 */
[----:B------:R-:W-:Y:S02]  /*9970*/  LOP3.LUT R13, R13, 0xff000000, R11, 0xf8, !PT ;  /* 0xff0000000d0d7812 */ /* 0x000fe400078ef80b */
[----:B------:R-:W-:Y:S02]  /*9980*/  LOP3.LUT R3, R3, 0xff0000, R10, 0xf8, !PT ;  /* 0x00ff000003037812 */ /* 0x000fe400078ef80a */
[----:B0-----:R-:W-:Y:S02]  /*9990*/  F2FP.F16.E4M3.UNPACK_B R0, R6.H1 ;  /* 0x00000006ff00723e */ /* 0x001fe400030006ff */
[----:B------:R-:W-:Y:S02]  /*99a0*/  LOP3.LUT R15, R15, 0xff0000, R8, 0xf8, !PT ;  /* 0x00ff00000f0f7812 */ /* 0x000fe400078ef808 */
[----:B------:R-:W-:Y:S01]  /*99b0*/  F2FP.F16.E4M3.UNPACK_B R24, R21 ;  /* 0x00000015ff18723e */ /* 0x000fe200020006ff */
[----:B------:R-:W-:Y:S01]  /*99c0*/  HADD2.F32 R9, -RZ, R0.H1_H1 ;  /* 0x30000000ff097230 */ /* 0x000fe20000004100 */
[----:B------:R-:W-:-:S02]  /*99d0*/  F2FP.F16.E4M3.UNPACK_B R14, R13 ;  /* 0x0000000dff0e723e */ /* 0x000fc400020006ff */
        /* <DEDUP_REMOVED lines=88> */
.L_x_1333:
[----:B------:R-:W0:Y:S01]  /*9f60*/  LDC R28, c[0x0][0x448] ;  /* 0x00011200ff1c7b82 */ /* 0x000e220000000800 */
[----:B------:R-:W-:Y:S01]  /*9f70*/  IMAD.MOV.U32 R9, RZ, RZ, R10 ;  /* 0x000000ffff097224 */ /* 0x000fe200078e000a */
[----:B------:R-:W-:Y:S01]  /*9f80*/  ULDC.64 UR4, c[0x0][0x3f8] ;  /* 0x0000fe0000047ab9 */ /* 0x000fe20000000a00 */
[----:B------:R-:W-:Y:S01]  /*9f90*/  IMAD.MOV.U32 R4, RZ, RZ, R26 ;  /* 0x000000ffff047224 */ /* 0x000fe200078e001a */
[----:B------:R-:W-:Y:S01]  /*9fa0*/  ULDC.64 UR6, c[0x0][0x408] ;  /* 0x0001020000067ab9 */ /* 0x000fe20000000a00 */
[----:B------:R-:W-:Y:S01]  /*9fb0*/  IMAD.MOV.U32 R5, RZ, RZ, R29 ;  /* 0x000000ffff057224 */ /* 0x000fe200078e001d */
[----:B------:R-:W-:Y:S01]  /*9fc0*/  ULDC.64 UR8, c[0x0][0x400] ;  /* 0x0001000000087ab9 */ /* 0x000fe20000000a00 */
[----:B------:R-:W-:Y:S02]  /*9fd0*/  IMAD.MOV.U32 R6, RZ, RZ, R24 ;  /* 0x000000ffff067224 */ /* 0x000fe400078e0018 */
[----:B------:R-:W-:Y:S01]  /*9fe0*/  IMAD.MOV.U32 R7, RZ, RZ, R31 ;  /* 0x000000ffff077224 */ /* 0x000fe200078e001f */
[----:B0-----:R-:W-:-:S13]  /*9ff0*/  ISETP.NE.AND P0, PT, R28, 0x1, PT ;  /* 0x000000011c00780c */ /* 0x001fda0003f05270 */
[----:B------:R-:W0:Y:S08]  /*a000*/  @P0 LDC R3, c[0x0][0x44c] ;  /* 0x00011300ff030b82 */ /* 0x000e300000000800 */
[----:B------:R-:W1:Y:S01]  /*a010*/  @P0 LDC R0, c[0x0][0x450] ;  /* 0x00011400ff000b82 */ /* 0x000e620000000800 */
[----:B0-----:R-:W-:-:S05]  /*a020*/  @P0 IMAD.HI.U32 R3, R10, R3, RZ ;  /* 0x000000030a030227 */ /* 0x001fca00078e00ff */
[----:B-1----:R-:W-:-:S04]  /*a030*/  @P0 SHF.R.U32.HI R9, RZ, R0, R3 ;  /* 0x00000000ff090219 */ /* 0x002fc80000011603 */
[----:B------:R-:W-:Y:S01]  /*a040*/  SHF.R.S32.HI R0, RZ, 0x1f, R9 ;  /* 0x0000001fff007819 */ /* 0x000fe20000011409 */
[----:B------:R-:W-:-:S04]  /*a050*/  IMAD.WIDE.U32 R4, R9, UR4, R4 ;  /* 0x0000000409047c25 */ /* 0x000fc8000f8e0004 */
[----:B------:R-:W-:Y:S02]  /*a060*/  IMAD R8, R0, UR4, RZ ;  /* 0x0000000400087c24 */ /* 0x000fe4000f8e02ff */
[----:B------:R-:W-:-:S04]  /*a070*/  IMAD.WIDE.U32 R6, R9, UR6, R6 ;  /* 0x0000000609067c25 */ /* 0x000fc8000f8e0006 */
[----:B------:R-:W-:Y:S01]  /*a080*/  IMAD R0, R0, UR6, RZ ;  /* 0x0000000600007c24 */ /* 0x000fe2000f8e02ff */
[----:B------:R-:W-:Y:S01]  /*a090*/  IADD3 R21, P1, R6, UR8, RZ ;  /* 0x0000000806157c10 */ /* 0x000fe2000ff3e0ff */
[C---:B------:R-:W-:Y:S01]  /*a0a0*/  IMAD R13, R9.reuse, UR5, R8 ;  /* 0x00000005090d7c24 */ /* 0x040fe2000f8e0208 */
[----:B------:R-:W-:Y:S01]  /*a0b0*/  ULDC.64 UR4, c[0x0][0x3e8] ;  /* 0x0000fa0000047ab9 */ /* 0x000fe20000000a00 */
[----:B------:R-:W-:Y:S01]  /*a0c0*/  IMAD R9, R9, UR7, R0 ;  /* 0x0000000709097c24 */ /* 0x000fe2000f8e0200 */
[----:B------:R-:W-:Y:S01]  /*a0d0*/  IADD3 R3, P0, R4, UR4, RZ ;  /* 0x0000000404037c10 */ /* 0x000fe2000ff1e0ff */
[----:B------:R-:W-:-:S03]  /*a0e0*/  UMOV UR4, 0xffffffff ;  /* 0xffffffff00047882 */ /* 0x000fc60000000000 */
[----:B------:R-:W-:Y:S02]  /*a0f0*/  IADD3.X R13, R5, UR5, R13, P0, !PT ;  /* 0x00000005050d7c10 */ /* 0x000fe400087fe40d */
[----:B------:R-:W-:Y:S01]  /*a100*/  IADD3.X R20, R7, UR9, R9, P1, !PT ;  /* 0x0000000907147c10 */ /* 0x000fe20008ffe409 */
[----:B------:R-:W-:Y:S06]  /*a110*/  BRA.DIV UR4, `(.L_x_1344) ;  /* 0x000001c604987947 */ /* 0x000fec000b800000 */
[----:B------:R0:W1:Y:S04]  /*a120*/  SHFL.IDX PT, R0, R13, RZ, 0x1e1f ;  /* 0x001e1fff0d007589 */ /* 0x00006800000e0000 */
[----:B------:R-:W2:Y:S04]  /*a130*/  SHFL.IDX PT, R3, R3, RZ, 0x1e1f ;  /* 0x001e1fff03037589 */ /* 0x000ea800000e0000 */
[----:B------:R-:W3:Y:S04]  /*a140*/  SHFL.IDX PT, R20, R20, RZ, 0x1e1f ;  /* 0x001e1fff14147589 */ /* 0x000ee800000e0000 */
[----:B0-----:R-:W4:Y:S02]  /*a150*/  SHFL.IDX PT, R21, R21, RZ, 0x1e1f ;  /* 0x001e1fff15157589 */ /* 0x001f2400000e0000 */
.L_x_1645:
[----:B------:R-:W5:Y:S01]  /*a160*/  LDL R13, [R1+0x68] ;  /* 0x00006800010d7983 */ /* 0x000f620000100800 */
[----:B------:R-:W-:Y:S01]  /*a170*/  IMAD R41, R155, R28, RZ ;  /* 0x0000001c9b297224 */ /* 0x000fe200078e02ff */
[----:B------:R-:W-:Y:S01]  /*a180*/  BSSY B1, `(.L_x_1345) ;  /* 0x000002b000017945 */ /* 0x000fe20003800000 */
[----:B------:R-:W-:Y:S02]  /*a190*/  CS2R R4, SRZ ;  /* 0x0000000000047805 */ /* 0x000fe4000001ff00 */
[----:B------:R-:W-:Y:S02]  /*a1a0*/  CS2R R8, SRZ ;  /* 0x0000000000087805 */ /* 0x000fe4000001ff00 */
[----:B------:R-:W-:Y:S02]  /*a1b0*/  CS2R R14, SRZ ;  /* 0x00000000000e7805 */ /* 0x000fe4000001ff00 */
[----:B------:R-:W-:Y:S02]  /*a1c0*/  ISETP.GE.AND P0, PT, R10, R41, PT ;  /* 0x000000290a00720c */ /* 0x000fe40003f06270 */
[----:B------:R-:W-:-:S02]  /*a1d0*/  CS2R R10, SRZ ;  /* 0x00000000000a7805 */ /* 0x000fc4000001ff00 */
[----:B------:R-:W-:Y:S02]  /*a1e0*/  CS2R R24, SRZ ;  /* 0x0000000000187805 */ /* 0x000fe4000001ff00 */
[----:B------:R-:W-:Y:S02]  /*a1f0*/  CS2R R26, SRZ ;  /* 0x00000000001a7805 */ /* 0x000fe4000001ff00 */
[----:B-----5:R-:W-:-:S04]  /*a200*/  LEA.HI R6, R13, R13, RZ, 0x1 ;  /* 0x0000000d0d067211 */ /* 0x020fc800078f08ff */
[----:B------:R-:W-:Y:S02]  /*a210*/  LOP3.LUT R12, R6, 0xfffffffe, RZ, 0xc0, !PT ;  /* 0xfffffffe060c7812 */ /* 0x000fe400078ec0ff */
[----:B------:R-:W-:-:S03]  /*a220*/  CS2R R6, SRZ ;  /* 0x0000000000067805 */ /* 0x000fc6000001ff00 */
[----:B------:R-:W-:Y:S01]  /*a230*/  IMAD.IADD R39, R13, 0x1, -R12 ;  /* 0x000000010d277824 */ /* 0x000fe200078e0a0c */
[----:B------:R-:W-:-:S04]  /*a240*/  CS2R R12, SRZ ;  /* 0x00000000000c7805 */ /* 0x000fc8000001ff00 */
[----:B------:R-:W-:Y:S01]  /*a250*/  SHF.L.U32 R39, R39, 0x1f, RZ ;  /* 0x0000001f27277819 */ /* 0x000fe200000006ff */
[----:B------:R-:W-:Y:S06]  /*a260*/  @P0 BRA `(.L_x_1346) ;  /* 0x0000000000700947 */ /* 0x000fec0003800000 */
[----:B------:R-:W3:Y:S01]  /*a270*/  LDL R29, [R1+0x1c] ;  /* 0x00001c00011d7983 */ /* 0x000ee20000100800 */
        /* <DEDUP_REMOVED lines=12> */
[----:B--2---:R-:W-:-:S02]  /*a340*/  @!P4 IADD3 R34, P0, R18, R3, RZ ;  /* 0x000000031222c210 */ /* 0x004fc40007f1e0ff */
[----:B----4-:R-:W-:-:S03]  /*a350*/  @!P4 IADD3 R28, P1, R18, R21, RZ ;  /* 0x00000015121cc210 */ /* 0x010fc60007f3e0ff */
[----:B-1----:R-:W-:-:S05]  /*a360*/  @!P4 IMAD.X R35, R0, 0x1, R5, P0 ;  /* 0x000000010023c824 */ /* 0x002fca00000e0605 */
[----:B------:R0:W5:Y:S01]  /*a370*/  @!P4 LD.E.128 R12, desc[UR40][R34.64] ;  /* 0x00000028220cc980 */ /* 0x000162000c101d00 */
[----:B---3--:R-:W-:Y:S02]  /*a380*/  @!P5 IMAD.SHL.U32 R4, R29, 0x10, RZ ;  /* 0x000000101d04d824 */ /* 0x008fe400078e00ff */
[----:B------:R-:W-:-:S03]  /*a390*/  @!P4 IMAD.X R29, R20, 0x1, R5, P1 ;  /* 0x00000001141dc824 */ /* 0x000fc600008e0605 */
[C---:B------:R-:W-:Y:S02]  /*a3a0*/  @!P5 IADD3 R30, P2, R4.reuse, R3, RZ ;  /* 0x00000003041ed210 */ /* 0x040fe40007f5e0ff */
[----:B------:R-:W-:Y:S02]  /*a3b0*/  @!P5 IADD3 R32, P3, R4, R21, RZ ;  /* 0x000000150420d210 */ /* 0x000fe40007f7e0ff */
[----:B------:R-:W-:Y:S02]  /*a3c0*/  @!P5 SHF.R.S32.HI R3, RZ, 0x1f, R4 ;  /* 0x0000001fff03d819 */ /* 0x000fe40000011404 */
[----:B------:R-:W-:-:S03]  /*a3d0*/  CS2R R4, SRZ ;  /* 0x0000000000047805 */ /* 0x000fc6000001ff00 */
[--C-:B------:R-:W-:Y:S02]  /*a3e0*/  @!P5 IMAD.X R31, R0, 0x1, R3.reuse, P2 ;  /* 0x00000001001fd824 */ /* 0x100fe400010e0603 */
[----:B------:R-:W-:Y:S01]  /*a3f0*/  @!P5 IMAD.X R33, R20, 0x1, R3, P3 ;  /* 0x000000011421d824 */ /* 0x000fe200018e0603 */
[----:B------:R0:W5:Y:S04]  /*a400*/  @!P4 LD.E.128 R4, desc[UR40][R28.64] ;  /* 0x000000281c04c980 */ /* 0x000168000c101d00 */
[----:B------:R0:W5:Y:S04]  /*a410*/  @!P5 LD.E.128 R24, desc[UR40][R30.64] ;  /* 0x000000281e18d980 */ /* 0x000168000c101d00 */
[----:B------:R0:W5:Y:S02]  /*a420*/  @!P5 LD.E.128 R8, desc[UR40][R32.64] ;  /* 0x000000282008d980 */ /* 0x000164000c101d00 */
.L_x_1346:
[----:B------:R-:W-:Y:S05]  /*a430*/  BSYNC B1 ;  /* 0x0000000000017941 */ /* 0x000fea0003800000 */
.L_x_1345:
[----:B-1----:R-:W2:Y:S01]  /*a440*/  S2R R0, SR_TID.X ;  /* 0x0000000000007919 */ /* 0x002ea20000002100 */
[----:B------:R-:W1:Y:S01]  /*a450*/  SYNCS.PHASECHK.TRANS64.TRYWAIT P0, [R16+URZ+0x19c00], R39 ;  /* 0x019c0027100075a7 */ /* 0x000e62000800017f */
[----:B--2---:R-:W-:Y:S02]  /*a460*/  VIADD R3, R0, 0xffffff80 ;  /* 0xffffff8000037836 */ /* 0x004fe40000000000 */
[----:B------:R-:W2:Y:S01]  /*a470*/  LDL.LU R0, [R1+0x54] ;  /* 0x0000540001007983 */ /* 0x000ea20000300800 */
[----:B------:R-:W-:Y:S02]  /*a480*/  BSSY B1, `(.L_x_1347) ;  /* 0x0000007000017945 */ /* 0x000fe40003800000 */
[----:B------:R-:W-:-:S04]  /*a490*/  LEA.HI R3, R3, R3, RZ, 0x1 ;  /* 0x0000000303037211 */ /* 0x000fc800078f08ff */
[----:B------:R-:W-:Y:S01]  /*a4a0*/  SHF.R.S32.HI R3, RZ, 0x1, R3 ;  /* 0x00000001ff037819 */ /* 0x000fe20000011403 */
[----:B--2---:R-:W-:-:S05]  /*a4b0*/  IMAD R0, R0, -0xc0, R41 ;  /* 0xffffff4000007824 */ /* 0x004fca00078e0229 */
[----:B------:R-:W-:-:S04]  /*a4c0*/  VIMNMX R0, R0, 0xc0, PT ;  /* 0x000000c000007848 */ /* 0x000fc80003fe0100 */
[----:B------:R-:W-:Y:S01]  /*a4d0*/  ISETP.GE.AND P1, PT, R3, R0, PT ;  /* 0x000000000300720c */ /* 0x000fe20003f26270 */
[----:B-1----:R-:W-:-:S12]  /*a4e0*/  @!P0 BRA `(.L_x_1348) ;  /* 0x000001c400148947 */ /* 0x002fd80003800000 */
.L_x_1646:
[----:B------:R-:W-:Y:S05]  /*a4f0*/  BSYNC B1 ;  /* 0x0000000000017941 */ /* 0x000fea0003800000 */
.L_x_1347:
        /* <DEDUP_REMOVED lines=9> */
[----:B--2---:R-:W-:Y:S05]  /*a590*/  @P0 BRA `(.L_x_1350) ;  /* 0x0000000c00e40947 */ /* 0x004fea0003800000 */
[----:B----4-:R-:W0:Y:S01]  /*a5a0*/  S2R R21, SR_TID.X ;  /* 0x0000000000157919 */ /* 0x010e220000002100 */
[----:B---3-5:R-:W-:Y:S02]  /*a5b0*/  SHF.R.U32.HI R20, RZ, 0x8, R12 ;  /* 0x00000008ff147819 */ /* 0x028fe4000001160c */
[----:B------:R-:W-:Y:S02]  /*a5c0*/  LOP3.LUT R0, R12, 0xff, RZ, 0xc0, !PT ;  /* 0x000000ff0c007812 */ /* 0x000fe400078ec0ff */
[----:B------:R-:W-:Y:S02]  /*a5d0*/  SHF.R.U32.HI R30, RZ, 0x8, R14 ;  /* 0x00000008ff1e7819 */ /* 0x000fe4000001160e */
[----:B------:R-:W-:Y:S02]  /*a5e0*/  SHF.R.U32.HI R29, RZ, 0x8, R13 ;  /* 0x00000008ff1d7819 */ /* 0x000fe4000001160d */
[----:B------:R-:W-:Y:S02]  /*a5f0*/  LOP3.LUT R28, R13, 0xff, RZ, 0xc0, !PT ;  /* 0x000000ff0d1c7812 */ /* 0x000fe400078ec0ff */
[----:B------:R-:W-:-:S02]  /*a600*/  LOP3.LUT R29, R29, 0xff, RZ, 0xc0, !PT ;  /* 0x000000ff1d1d7812 */ /* 0x000fc400078ec0ff */
[----:B------:R-:W-:Y:S02]  /*a610*/  SHF.R.U32.HI R45, RZ, 0x8, R7 ;  /* 0x00000008ff2d7819 */ /* 0x000fe40000011607 */
[----:B------:R-:W-:Y:S02]  /*a620*/  PRMT R38, R29, 0x7604, R28 ;  /* 0x000076041d267816 */ /* 0x000fe4000000001c */
[----:B------:R-:W-:Y:S02]  /*a630*/  SHF.R.U32.HI R29, RZ, 0x8, R15 ;  /* 0x00000008ff1d7819 */ /* 0x000fe4000001160f */
[----:B------:R-:W-:Y:S02]  /*a640*/  LOP3.LUT R28, R15, 0xff, RZ, 0xc0, !PT ;  /* 0x000000ff0f1c7812 */ /* 0x000fe400078ec0ff */
[----:B------:R-:W-:Y:S02]  /*a650*/  LOP3.LUT R29, R29, 0xff, RZ, 0xc0, !PT ;  /* 0x000000ff1d1d7812 */ /* 0x000fe400078ec0ff */
[----:B------:R-:W-:-:S02]  /*a660*/  SHF.R.U32.HI R40, RZ, 0x8, R5 ;  /* 0x00000008ff287819 */ /* 0x000fc40000011605 */
[----:B------:R-:W-:Y:S02]  /*a670*/  SHF.R.U32.HI R43, RZ, 0x8, R6 ;  /* 0x00000008ff2b7819 */ /* 0x000fe40000011606 */
        /* <DEDUP_REMOVED lines=13> */
[----:B------:R-:W-:Y:S02]  /*a750*/  LOP3.LUT R33, R21, 0xff, RZ, 0xc0, !PT ;  /* 0x000000ff15217812 */ /* 0x000fe400078ec0ff */
[----:B------:R-:W-:Y:S02]  /*a760*/  LEA.HI R0, R3, R32, RZ, 0x1c ;  /* 0x0000002003007211 */ /* 0x000fe400078fe0ff */
[----:B------:R-:W-:Y:S02]  /*a770*/  PRMT R41, R31, 0x7604, R20 ;  /* 0x000076041f297816 */ /* 0x000fe40000000014 */
[C---:B------:R-:W-:Y:S01]  /*a780*/  LEA.HI R20, R0.reuse, R0, RZ, 0x1 ;  /* 0x0000000000147211 */ /* 0x040fe200078f08ff */
[----:B------:R-:W-:Y:S01]  /*a790*/  IMAD.SHL.U32 R0, R0, 0x10, RZ ;  /* 0x0000001000007824 */ /* 0x000fe200078e00ff */
[----:B------:R-:W-:Y:S02]  /*a7a0*/  LOP3.LUT R32, R4, 0xff, RZ, 0xc0, !PT ;  /* 0x000000ff04207812 */ /* 0x000fe400078ec0ff */
[----:B------:R-:W-:-:S02]  /*a7b0*/  SHF.R.S32.HI R20, RZ, 0x1, R20 ;  /* 0x00000001ff147819 */ /* 0x000fc40000011414 */
[----:B------:R-:W-:Y:S02]  /*a7c0*/  LOP3.LUT R0, R64, 0x10, R0, 0xf8, !PT ;  /* 0x0000001040007812 */ /* 0x000fe400078ef800 */
[----:B------:R-:W-:Y:S01]  /*a7d0*/  PRMT R47, R33, 0x7604, R32 ;  /* 0x00007604212f7816 */ /* 0x000fe20000000020 */
[----:B------:R-:W-:Y:S01]  /*a7e0*/  IMAD R21, R20, 0x1800, R63 ;  /* 0x0000180014157824 */ /* 0x000fe200078e023f */
[----:B------:R-:W-:Y:S02]  /*a7f0*/  LOP3.LUT R0, R0, R62, RZ, 0x3c, !PT ;  /* 0x0000003e00007212 */ /* 0x000fe400078e3cff */
[----:B------:R-:W-:Y:S02]  /*a800*/  PRMT R20, R29, 0x7604, R28 ;  /* 0x000076041d147816 */ /* 0x000fe4000000001c */
[----:B------:R-:W-:Y:S01]  /*a810*/  IADD3 R0, R16, R21, R0 ;  /* 0x0000001510007210 */ /* 0x000fe20007ffe000 */
[----:B------:R-:W-:Y:S01]  /*a820*/  LDS.128 R28, [R37+0xf000] ;  /* 0x00f00000251c7984 */ /* 0x000fe20000000c00 */
[----:B------:R-:W-:-:S02]  /*a830*/  LOP3.LUT R21, R5, 0xff, RZ, 0xc0, !PT ;  /* 0x000000ff05157812 */ /* 0x000fc400078ec0ff */
[----:B------:R-:W-:Y:S01]  /*a840*/  LOP3.LUT R43, R43, 0xff, RZ, 0xc0, !PT ;  /* 0x000000ff2b2b7812 */ /* 0x000fe200078ec0ff */
[----:B------:R-:W0:Y:S01]  /*a850*/  LDS.128 R32, [R0+0xf000] ;  /* 0x00f0000000207984 */ /* 0x000e220000000c00 */
[----:B------:R-:W-:Y:S02]  /*a860*/  PRMT R44, R45, 0x7604, R44 ;  /* 0x000076042d2c7816 */ /* 0x000fe4000000002c */
[----:B------:R-:W-:Y:S02]  /*a870*/  SHF.R.U32.HI R45, RZ, 0x10, R5 ;  /* 0x00000010ff2d7819 */ /* 0x000fe40000011605 */
[----:B------:R-:W-:Y:S02]  /*a880*/  PRMT R40, R40, 0x7604, R21 ;  /* 0x0000760428287816 */ /* 0x000fe40000000015 */
[----:B------:R-:W-:Y:S01]  /*a890*/  SHF.R.U32.HI R21, RZ, 0x10, R13 ;  /* 0x00000010ff157819 */ /* 0x000fe2000001160d */
[----:B------:R-:W-:Y:S01]  /*a8a0*/  IMAD.U32 R45, R45, 0x10000, RZ ;  /* 0x000100002d2d7824 */ /* 0x000fe200078e00ff */
[----:B------:R-:W-:-:S02]  /*a8b0*/  PRMT R51, R43, 0x7604, R42 ;  /* 0x000076042b337816 */ /* 0x000fc4000000002a */
[----:B------:R-:W-:Y:S01]  /*a8c0*/  SHF.R.U32.HI R43, RZ, 0x10, R15 ;  /* 0x00000010ff2b7819 */ /* 0x000fe2000001160f */
[----:B------:R-:W-:Y:S01]  /*a8d0*/  IMAD.U32 R21, R21, 0x10000, RZ ;  /* 0x0001000015157824 */ /* 0x000fe200078e00ff */
[----:B------:R-:W-:Y:S02]  /*a8e0*/  LOP3.LUT R49, R40, 0xff0000, R45, 0xf8, !PT ;  /* 0x00ff000028317812 */ /* 0x000fe400078ef82d */
[----:B------:R-:W-:Y:S01]  /*a8f0*/  LOP3.LUT R39, R39, 0xff0000, R12, 0xf8, !PT ;  /* 0x00ff000027277812 */ /* 0x000fe200078ef80c */
[----:B------:R-:W-:Y:S01]  /*a900*/  IMAD.U32 R43, R43, 0x10000, RZ ;  /* 0x000100002b2b7824 */ /* 0x000fe200078e00ff */
[----:B------:R-:W-:Y:S02]  /*a910*/  LOP3.LUT R21, R38, 0xff0000, R21, 0xf8, !PT ;  /* 0x00ff000026157812 */ /* 0x000fe400078ef815 */
[----:B------:R-:W-:Y:S02]  /*a920*/  LOP3.LUT R41, R41, 0xff0000, R14, 0xf8, !PT ;  /* 0x00ff000029297812 */ /* 0x000fe400078ef80e */
[----:B------:R-:W-:-:S02]  /*a930*/  LOP3.LUT R43, R20, 0xff0000, R43, 0xf8, !PT ;  /* 0x00ff0000142b7812 */ /* 0x000fc400078ef82b */
[----:B------:R-:W-:Y:S02]  /*a940*/  LOP3.LUT R49, R49, 0xff000000, R5, 0xf8, !PT ;  /* 0xff00000031317812 */ /* 0x000fe400078ef805 */
[----:B------:R-:W-:Y:S02]  /*a950*/  LOP3.LUT R20, R39, 0xff000000, R12, 0xf8, !PT ;  /* 0xff00000027147812 */ /* 0x000fe400078ef80c */
[----:B------:R-:W-:Y:S02]  /*a960*/  LOP3.LUT R45, R21, 0xff000000, R13, 0xf8, !PT ;  /* 0xff000000152d7812 */ /* 0x000fe400078ef80d */
[----:B------:R-:W-:Y:S02]  /*a970*/  LOP3.LUT R12, R41, 0xff000000, R14, 0xf8, !PT ;  /* 0xff000000290c7812 */ /* 0x000fe400078ef80e */
[----:B------:R-:W-:Y:S02]  /*a980*/  LOP3.LUT R47, R47, 0xff0000, R4, 0xf8, !PT ;  /* 0x00ff00002f2f7812 */ /* 0x000fe400078ef804 */
[----:B------:R-:W-:-:S02]  /*a990*/  LOP3.LUT R41, R43, 0xff000000, R15, 0xf8, !PT ;  /* 0xff0000002b297812 */ /* 0x000fc400078ef80f */
[----:B------:R-:W-:Y:S02]  /*a9a0*/  SHF.R.U32.HI R53, RZ, 0x10, R7 ;  /* 0x00000010ff357819 */ /* 0x000fe40000011607 */
[----:B------:R-:W-:Y:S02]  /*a9b0*/  LOP3.LUT R51, R51, 0xff0000, R6, 0xf8, !PT ;  /* 0x00ff000033337812 */ /* 0x000fe400078ef806 */
[----:B------:R-:W-:Y:S01]  /*a9c0*/  F2FP.F16.E4M3.UNPACK_B R48, R49 ;  /* 0x00000031ff30723e */ /* 0x000fe200020006ff */
[----:B------:R-:W-:Y:S01]  /*a9d0*/  IMAD.U32 R53, R53, 0x10000, RZ ;  /* 0x0001000035357824 */ /* 0x000fe200078e00ff */
[----:B0-----:R-:W-:Y:S02]  /*a9e0*/  F2FP.F16.E4M3.UNPACK_B R15, R33 ;  /* 0x00000021ff0f723e */ /* 0x001fe400020006ff */
[-C--:B------:R-:W-:Y:S01]  /*a9f0*/  F2FP.F16.E4M3.UNPACK_B R21, R28.reuse ;  /* 0x0000001cff15723e */ /* 0x080fe200020006ff */
[--C-:B------:R-:W-:Y:S01]  /*aa00*/  HADD2.F32 R50, -RZ, R48.reuse.H0_H0 ;  /* 0x20000030ff327230 */ /* 0x100fe20000004100 */
[----:B------:R-:W-:Y:S01]  /*aa10*/  F2FP.F16.E4M3.UNPACK_B R39, R28.H1 ;  /* 0x0000001cff27723e */ /* 0x000fe200030006ff */
[----:B------:R-:W-:Y:S01]  /*aa20*/  HADD2.F32 R48, -RZ, R48.H1_H1 ;  /* 0x30000030ff307230 */ /* 0x000fe20000004100 */
[----:B------:R-:W-:-:S02]  /*aa30*/  F2FP.F16.E4M3.UNPACK_B R28, R45 ;  /* 0x0000002dff1c723e */ /* 0x000fc400020006ff */
[----:B------:R-:W-:Y:S02]  /*aa40*/  LOP3.LUT R38, R47, 0xff000000, R4, 0xf8, !PT ;  /* 0xff0000002f267812 */ /* 0x000fe400078ef804 */
[----:B------:R-:W-:Y:S01]  /*aa50*/  LOP3.LUT R4, R51, 0xff000000, R6, 0xf8, !PT ;  /* 0xff00000033047812 */ /* 0x000fe200078ef806 */
[--C-:B------:R-:W-:Y:S01]  /*aa60*/  HADD2.F32 R6, -RZ, R15.reuse.H0_H0 ;  /* 0x2000000fff067230 */ /* 0x100fe20000004100 */
[-C--:B------:R-:W-:Y:S01]  /*aa70*/  F2FP.F16.E4M3.UNPACK_B R14, R29.reuse ;  /* 0x0000001dff0e723e */ /* 0x080fe200020006ff */
[----:B------:R-:W-:Y:S01]  /*aa80*/  HADD2.F32 R15, -RZ, R15.H1_H1 ;  /* 0x3000000fff0f7230 */ /* 0x000fe20000004100 */
[----:B------:R-:W-:Y:S01]  /*aa90*/  F2FP.F16.E4M3.UNPACK_B R40, R29.H1 ;  /* 0x0000001dff28723e */ /* 0x000fe200030006ff */
[----:B------:R-:W-:Y:S01]  /*aaa0*/  HADD2.F32 R29, -RZ, R28.H0_H0 ;  /* 0x2000001cff1d7230 */ /* 0x000fe20000004100 */
[-C--:B------:R-:W-:Y:S01]  /*aab0*/  F2FP.F16.E4M3.UNPACK_B R43, R31.reuse ;  /* 0x0000001fff2b723e */ /* 0x080fe200020006ff */
[--C-:B------:R-:W-:Y:S01]  /*aac0*/  HADD2.F32 R13, -RZ, R14.reuse.H0_H0 ;  /* 0x2000000eff0d7230 */ /* 0x100fe20000004100 */
[----:B------:R-:W-:Y:S01]  /*aad0*/  F2FP.F16.E4M3.UNPACK_B R46, R31.H1 ;  /* 0x0000001fff2e723e */ /* 0x000fe200030006ff */
[----:B------:R-:W-:Y:S01]  /*aae0*/  HADD2.F32 R14, -RZ, R14.H1_H1 ;  /* 0x3000000eff0e7230 */ /* 0x000fe20000004100 */
[----:B------:R-:W-:Y:S01]  /*aaf0*/  F2FP.F16.E4M3.UNPACK_B R31, R32 ;  /* 0x00000020ff1f723e */ /* 0x000fe200020006ff */
[----:B------:R-:W-:Y:S01]  /*ab00*/  FMUL.FTZ R51, R15, R48 ;  /* 0x000000300f337220 */ /* 0x000fe20000410000 */
[----:B------:R-:W-:Y:S01]  /*ab10*/  F2FP.F16.E4M3.UNPACK_B R42, R32.H1 ;  /* 0x00000020ff2a723e */ /* 0x000fe200030006ff */
[----:B------:R-:W-:Y:S01]  /*ab20*/  FMUL.FTZ R32, R6, R50 ;  /* 0x0000003206207220 */ /* 0x000fe20000410000 */
[----:B------:R-:W-:-:S02]  /*ab30*/  LOP3.LUT R53, R44, 0xff0000, R53, 0xf8, !PT ;  /* 0x00ff00002c357812 */ /* 0x000fc400078ef835 */
[-C--:B------:R-:W-:Y:S02]  /*ab40*/  F2FP.F16.E4M3.UNPACK_B R44, R35.reuse ;  /* 0x00000023ff2c723e */ /* 0x080fe400020006ff */
[----:B------:R-:W-:Y:S01]  /*ab50*/  F2FP.F16.E4M3.UNPACK_B R47, R35.H1 ;  /* 0x00000023ff2f723e */ /* 0x000fe200030006ff */
[----:B------:R-:W-:Y:S01]  /*ab60*/  FMUL.FTZ R35, R6, R29 ;  /* 0x0000001d06237220 */ /* 0x000fe20000410000 */
[----:B------:R-:W-:Y:S01]  /*ab70*/  F2FP.F16.E4M3.UNPACK_B R33, R33.H1 ;  /* 0x00000021ff21723e */ /* 0x000fe200030006ff */
[C---:B------:R-:W-:Y:S01]  /*ab80*/  FFMA.FTZ R6, R13.reuse, R29, -R32 ;  /* 0x0000001d0d067223 */ /* 0x040fe20000010820 */
[----:B------:R-:W-:Y:S01]  /*ab90*/  F2FP.F16.E4M3.UNPACK_B R49, R49.H1 ;  /* 0x00000031ff31723e */ /* 0x000fe200030006ff */
[----:B------:R-:W-:Y:S01]  /*aba0*/  HADD2.F32 R32, -RZ, R28.H1_H1 ;  /* 0x3000001cff207230 */ /* 0x000fe20000004100 */
[----:B------:R-:W-:Y:S01]  /*abb0*/  F2FP.F16.E4M3.UNPACK_B R45, R45.H1 ;  /* 0x0000002dff2d723e */ /* 0x000fe200030006ff */
[----:B------:R-:W-:Y:S01]  /*abc0*/  FFMA.FTZ R13, R13, R50, R35 ;  /* 0x000000320d0d7223 */ /* 0x000fe20000010023 */
[----:B------:R-:W-:Y:S01]  /*abd0*/  HADD2.F32 R28, -RZ, R33.H0_H0 ;  /* 0x20000021ff1c7230 */ /* 0x000fe20000004100 */
[----:B------:R-:W-:Y:S01]  /*abe0*/  LOP3.LUT R53, R53, 0xff000000, R7, 0xf8, !PT ;  /* 0xff00000035357812 */ /* 0x000fe200078ef807 */
[----:B------:R-:W-:-:S02]  /*abf0*/  HADD2.F32 R50, -RZ, R49.H0_H0 ;  /* 0x20000031ff327230 */ /* 0x000fc40000004100 */
[-C--:B------:R-:W-:Y:S01]  /*ac00*/  FMUL.FTZ R55, R15, R32.reuse ;  /* 0x000000200f377220 */ /* 0x080fe20000410000 */
[----:B------:R-:W-:Y:S02]  /*ac10*/  HADD2.F32 R35, -RZ, R45.H0_H0 ;  /* 0x2000002dff237230 */ /* 0x000fe40000004100 */
[----:B------:R-:W-:Y:S01]  /*ac20*/  FFMA.FTZ R15, R14, R32, -R51 ;  /* 0x000000200e0f7223 */ /* 0x000fe20000010833 */
[----:B------:R-:W-:Y:S02]  /*ac30*/  HADD2.F32 R29, -RZ, R40.H0_H0 ;  /* 0x20000028ff1d7230 */ /* 0x000fe40000004100 */
[C---:B------:R-:W-:Y:S01]  /*ac40*/  FMUL.FTZ R52, R28.reuse, R50 ;  /* 0x000000321c347220 */ /* 0x040fe20000410000 */
[----:B------:R-:W-:Y:S01]  /*ac50*/  F2FP.F16.E4M3.UNPACK_B R51, R53 ;  /* 0x00000035ff33723e */ /* 0x000fe200020006ff */
[----:B------:R-:W-:Y:S01]  /*ac60*/  FMUL.FTZ R57, R28, R35 ;  /* 0x000000231c397220 */ /* 0x000fe20000410000 */
[----:B------:R-:W-:Y:S01]  /*ac70*/  FFMA.FTZ R14, R14, R48, R55 ;  /* 0x000000300e0e7223 */ /* 0x000fe20000010037 */
[----:B------:R-:W-:Y:S01]  /*ac80*/  F2FP.F16.E4M3.UNPACK_B R48, R41 ;  /* 0x00000029ff30723e */ /* 0x000fe200020006ff */
[----:B------:R-:W-:Y:S01]  /*ac90*/  FFMA.FTZ R28, R29, R35, -R52 ;  /* 0x000000231d1c7223 */ /* 0x000fe20000010834 */
[----:B------:R-:W-:-:S02]  /*aca0*/  HADD2.F32 R52, -RZ, R51.H0_H0 ;  /* 0x20000033ff347230 */ /* 0x000fc40000004100 */
[----:B------:R-:W-:Y:S01]  /*acb0*/  FFMA.FTZ R29, R29, R50, R57 ;  /* 0x000000321d1d7223 */ /* 0x000fe20000010039 */
[----:B------:R-:W-:Y:S01]  /*acc0*/  HADD2.F32 R35, -RZ, R44.H0_H0 ;  /* 0x2000002cff237230 */ /* 0x000fe20000004100 */
[----:B------:R-:W-:Y:S01]  /*acd0*/  F2FP.F16.E4M3.UNPACK_B R54, R53.H1 ;  /* 0x00000035ff36723e */ /* 0x000fe200030006ff */
[----:B------:R-:W-:Y:S01]  /*ace0*/  HADD2.F32 R50, -RZ, R49.H1_H1 ;  /* 0x30000031ff327230 */ /* 0x000fe20000004100 */
[----:B------:R-:W-:Y:S01]  /*acf0*/  F2FP.F16.E4M3.UNPACK_B R7, R34 ;  /* 0x00000022ff07723e */ /* 0x000fe200020006ff */
[----:B------:R-:W-:Y:S02]  /*ad00*/  HADD2.F32 R49, -RZ, R48.H0_H0 ;  /* 0x20000030ff317230 */ /* 0x000fe40000004100 */
[----:B------:R-:W-:Y:S01]  /*ad10*/  FMUL.FTZ R59, R35, R52 ;  /* 0x00000034233b7220 */ /* 0x000fe20000410000 */
[----:B------:R-:W-:Y:S01]  /*ad20*/  HADD2.F32 R32, -RZ, R43.H0_H0 ;  /* 0x2000002bff207230 */ /* 0x000fe20000004100 */
[----:B------:R-:W-:Y:S01]  /*ad30*/  F2FP.F16.E4M3.UNPACK_B R34, R34.H1 ;  /* 0x00000022ff22723e */ /* 0x000fe200030006ff */
[----:B------:R-:W-:-:S02]  /*ad40*/  HADD2.F32 R33, -RZ, R33.H1_H1 ;  /* 0x30000021ff217230 */ /* 0x000fc40000004100 */
[-C--:B------:R-:W-:Y:S01]  /*ad50*/  FMUL.FTZ R61, R35, R49.reuse ;  /* 0x00000031233d7220 */ /* 0x080fe20000410000 */
[----:B------:R-:W-:Y:S02]  /*ad60*/  HADD2.F32 R45, -RZ, R45.H1_H1 ;  /* 0x3000002dff2d7230 */ /* 0x000fe40000004100 */
[----:B------:R-:W-:Y:S01]  /*ad70*/  FFMA.FTZ R35, R32, R49, -R59 ;  /* 0x0000003120237223 */ /* 0x000fe2000001083b */
[----:B------:R-:W-:Y:S02]  /*ad80*/  HADD2.F32 R40, -RZ, R40.H1_H1 ;  /* 0x30000028ff287230 */ /* 0x000fe40000004100 */
[C---:B------:R-:W-:Y:S01]  /*ad90*/  FMUL.FTZ R55, R33.reuse, R50 ;  /* 0x0000003221377220 */ /* 0x040fe20000410000 */
[----:B------:R-:W-:Y:S02]  /*ada0*/  HADD2.F32 R49, -RZ, R48.H1_H1 ;  /* 0x30000030ff317230 */ /* 0x000fe40000004100 */
[----:B------:R-:W-:Y:S01]  /*adb0*/  FMUL.FTZ R57, R33, R45 ;  /* 0x0000002d21397220 */ /* 0x000fe20000410000 */
[----:B------:R-:W-:Y:S01]  /*adc0*/  F2FP.F16.E4M3.UNPACK_B R48, R41.H1 ;  /* 0x00000029ff30723e */ /* 0x000fe200030006ff */
[----:B------:R-:W-:Y:S01]  /*add0*/  FFMA.FTZ R33, R40, R45, -R55 ;  /* 0x0000002d28217223 */ /* 0x000fe20000010837 */
[----:B------:R-:W-:Y:S01]  /*ade0*/  FFMA.FTZ R32, R32, R52, R61 ;  /* 0x0000003420207223 */ /* 0x000fe2000001003d */
[----:B------:R-:W-:-:S02]  /*adf0*/  HADD2.F32 R51, -RZ, R51.H1_H1 ;  /* 0x30000033ff337230 */ /* 0x000fc40000004100 */
[----:B------:R-:W-:Y:S01]  /*ae00*/  FFMA.FTZ R40, R40, R50, R57 ;  /* 0x0000003228287223 */ /* 0x000fe20000010039 */
[----:B------:R-:W-:Y:S01]  /*ae10*/  HADD2.F32 R44, -RZ, R44.H1_H1 ;  /* 0x3000002cff2c7230 */ /* 0x000fe20000004100 */
[-C--:B------:R-:W-:Y:S01]  /*ae20*/  F2FP.F16.E4M3.UNPACK_B R5, R30.reuse ;  /* 0x0000001eff05723e */ /* 0x080fe200020006ff */
[----:B------:R-:W-:Y:S01]  /*ae30*/  HADD2.F32 R52, -RZ, R54.H0_H0 ;  /* 0x20000036ff347230 */ /* 0x000fe20000004100 */
[----:B------:R-:W-:Y:S01]  /*ae40*/  F2FP.F16.E4M3.UNPACK_B R30, R30.H1 ;  /* 0x0000001eff1e723e */ /* 0x000fe200030006ff */
[----:B------:R-:W-:Y:S02]  /*ae50*/  HADD2.F32 R41, -RZ, R47.H0_H0 ;  /* 0x2000002fff297230 */ /* 0x000fe40000004100 */
[C---:B------:R-:W-:Y:S01]  /*ae60*/  FMUL.FTZ R56, R44.reuse, R51 ;  /* 0x000000332c387220 */ /* 0x040fe20000410000 */
[----:B------:R-:W-:Y:S02]  /*ae70*/  HADD2.F32 R50, -RZ, R48.H0_H0 ;  /* 0x20000030ff327230 */ /* 0x000fe40000004100 */
[----:B------:R-:W-:Y:S01]  /*ae80*/  FMUL.FTZ R58, R44, R49 ;  /* 0x000000312c3a7220 */ /* 0x000fe20000410000 */
[----:B------:R-:W-:-:S02]  /*ae90*/  HADD2.F32 R43, -RZ, R43.H1_H1 ;  /* 0x3000002bff2b7230 */ /* 0x000fc40000004100 */
[C---:B------:R-:W-:Y:S01]  /*aea0*/  FMUL.FTZ R60, R41.reuse, R52 ;  /* 0x00000034293c7220 */ /* 0x040fe20000410000 */
[----:B------:R-:W-:Y:S02]  /*aeb0*/  HADD2.F32 R45, -RZ, R46.H0_H0 ;  /* 0x2000002eff2d7230 */ /* 0x000fe40000004100 */
[-C--:B------:R-:W-:Y:S01]  /*aec0*/  FMUL.FTZ R53, R41, R50.reuse ;  /* 0x0000003229357220 */ /* 0x080fe20000410000 */
        /* <DEDUP_REMOVED lines=9> */
[----:B------:R-:W-:Y:S01]  /*af60*/  F2FP.SATFINITE.E4M3.F32.PACK_AB_MERGE_C R29, R40, R29, RZ ;  /* 0x0000001d281d723e */ /* 0x000fe200048070ff */
[----:B------:R-:W-:-:S02]  /*af70*/  HADD2.F32 R47, -RZ, R47.H1_H1 ;  /* 0x3000002fff2f7230 */ /* 0x000fc40000004100 */
[----:B------:R-:W-:Y:S01]  /*af80*/  HADD2.F32 R54, -RZ, R53.H0_H0 ;  /* 0x20000035ff367230 */ /* 0x000fe20000004100 */
[----:B------:R-:W-:Y:S01]  /*af90*/  F2FP.SATFINITE.E4M3.F32.PACK_AB_MERGE_C R13, R14, R13, R29 ;  /* 0x0000000d0e0d723e */ /* 0x000fe2000480701d */
[----:B------:R-:W-:Y:S02]  /*afa0*/  HADD2.F32 R46, -RZ, R42.H0_H0 ;  /* 0x2000002aff2e7230 */ /* 0x000fe40000004100 */
[C---:B------:R-:W-:Y:S01]  /*afb0*/  FMUL.FTZ R59, R47.reuse, R55 ;  /* 0x000000372f3b7220 */ /* 0x040fe20000410000 */
[----:B------:R-:W-:Y:S02]  /*afc0*/  HADD2.F32 R51, -RZ, R50.H0_H0 ;  /* 0x20000032ff337230 */ /* 0x000fe40000004100 */
[----:B------:R-:W-:Y:S01]  /*afd0*/  FMUL.FTZ R58, R47, R52 ;  /* 0x000000342f3a7220 */ /* 0x000fe20000410000 */
[----:B------:R-:W-:Y:S02]  /*afe0*/  HADD2.F32 R49, -RZ, R39.H0_H0 ;  /* 0x20000027ff317230 */ /* 0x000fe40000004100 */
[----:B------:R-:W-:Y:S01]  /*aff0*/  FMUL.FTZ R56, R46, R54 ;  /* 0x000000362e387220 */ /* 0x000fe20000410000 */
[----:B------:R-:W-:-:S02]  /*b000*/  HADD2.F32 R42, -RZ, R42.H1_H1 ;  /* 0x3000002aff2a7230 */ /* 0x000fc40000004100 */
[----:B------:R-:W-:Y:S01]  /*b010*/  FMUL.FTZ R57, R46, R51 ;  /* 0x000000332e397220 */ /* 0x000fe20000410000 */
[----:B------:R-:W-:Y:S02]  /*b020*/  HADD2.F32 R50, -RZ, R50.H1_H1 ;  /* 0x30000032ff327230 */ /* 0x000fe40000004100 */
[C---:B------:R-:W-:Y:S01]  /*b030*/  FFMA.FTZ R46, R48.reuse, R52, -R59 ;  /* 0x00000034302e7223 */ /* 0x040fe2000001083b */
[----:B------:R-:W-:Y:S01]  /*b040*/  FFMA.FTZ R48, R48, R55, R58 ;  /* 0x0000003730307223 */ /* 0x000fe2000001003a */
[C---:B------:R-:W-:Y:S01]  /*b050*/  FFMA.FTZ R47, R49.reuse, R51, -R56 ;  /* 0x00000033312f7223 */ /* 0x040fe20000010838 */
[----:B------:R-:W-:Y:S01]  /*b060*/  HADD2.F32 R52, -RZ, R53.H1_H1 ;  /* 0x30000035ff347230 */ /* 0x000fe20000004100 */
[----:B------:R-:W-:Y:S01]  /*b070*/  F2FP.F16.E4M3.UNPACK_B R53, R38 ;  /* 0x00000026ff35723e */ /* 0x000fe200020006ff */
[----:B------:R-:W-:Y:S01]  /*b080*/  HADD2.F32 R39, -RZ, R39.H1_H1 ;  /* 0x30000027ff277230 */ /* 0x000fe20000004100 */
[----:B------:R-:W-:Y:S01]  /*b090*/  F2FP.F16.E4M3.UNPACK_B R51, R20 ;  /* 0x00000014ff33723e */ /* 0x000fe200020006ff */
[C---:B------:R-:W-:Y:S01]  /*b0a0*/  FMUL.FTZ R55, R42.reuse, R50 ;  /* 0x000000322a377220 */ /* 0x040fe20000410000 */
[----:B------:R-:W-:Y:S01]  /*b0b0*/  FFMA.FTZ R49, R49, R54, R57 ;  /* 0x0000003631317223 */ /* 0x000fe20000010039 */
[----:B------:R-:W-:Y:S01]  /*b0c0*/  FMUL.FTZ R20, R42, R52 ;  /* 0x000000342a147220 */ /* 0x000fe20000410000 */
[----:B------:R-:W-:-:S02]  /*b0d0*/  HADD2.F32 R54, -RZ, R53.H0_H0 ;  /* 0x20000035ff367230 */ /* 0x000fc40000004100 */
[C---:B------:R-:W-:Y:S01]  /*b0e0*/  FFMA.FTZ R38, R39.reuse, R52, R55 ;  /* 0x0000003427267223 */ /* 0x040fe20000010037 */
[----:B------:R-:W-:Y:S02]  /*b0f0*/  HADD2.F32 R42, -RZ, R31.H0_H0 ;  /* 0x2000001fff2a7230 */ /* 0x000fe40000004100 */
[----:B------:R-:W-:Y:S01]  /*b100*/  FFMA.FTZ R20, R39, R50, -R20 ;  /* 0x0000003227147223 */ /* 0x000fe20000010814 */
[----:B------:R-:W-:Y:S01]  /*b110*/  HADD2.F32 R52, -RZ, R51.H0_H0 ;  /* 0x20000033ff347230 */ /* 0x000fe20000004100 */
[----:B------:R-:W-:Y:S01]  /*b120*/  F2FP.SATFINITE.E4M3.F32.PACK_AB_MERGE_C R45, R48, R45, RZ ;  /* 0x0000002d302d723e */ /* 0x000fe200048070ff */
[----:B------:R-:W-:Y:S02]  /*b130*/  HADD2.F32 R39, -RZ, R21.H0_H0 ;  /* 0x20000015ff277230 */ /* 0x000fe40000004100 */
[C---:B------:R-:W-:Y:S01]  /*b140*/  FMUL.FTZ R56, R42.reuse, R54 ;  /* 0x000000362a387220 */ /* 0x040fe20000410000 */
[----:B------:R-:W-:Y:S02]  /*b150*/  HADD2.F32 R50, -RZ, R31.H1_H1 ;  /* 0x3000001fff327230 */ /* 0x000fe40000004100 */
[----:B------:R-:W-:Y:S01]  /*b160*/  FMUL.FTZ R58, R42, R52 ;  /* 0x000000342a3a7220 */ /* 0x000fe20000410000 */
[----:B------:R-:W-:-:S02]  /*b170*/  HADD2.F32 R51, -RZ, R51.H1_H1 ;  /* 0x30000033ff337230 */ /* 0x000fc40000004100 */
[C---:B------:R-:W-:Y:S01]  /*b180*/  FFMA.FTZ R31, R39.reuse, R52, -R56 ;  /* 0x00000034271f7223 */ /* 0x040fe20000010838 */
[----:B------:R-:W-:Y:S01]  /*b190*/  HADD2.F32 R53, -RZ, R53.H1_H1 ;  /* 0x30000035ff357230 */ /* 0x000fe20000004100 */
[----:B------:R-:W-:Y:S01]  /*b1a0*/  F2FP.F16.E4M3.UNPACK_B R52, R4.H1 ;  /* 0x00000004ff34723e */ /* 0x000fe200030006ff */
[----:B------:R-:W-:Y:S02]  /*b1b0*/  HADD2.F32 R42, -RZ, R21.H1_H1 ;  /* 0x30000015ff2a7230 */ /* 0x000fe40000004100 */
[----:B------:R-:W-:Y:S01]  /*b1c0*/  FFMA.FTZ R21, R39, R54, R58 ;  /* 0x0000003627157223 */ /* 0x000fe2000001003a */
[C---:B------:R-:W-:Y:S01]  /*b1d0*/  FMUL.FTZ R58, R50.reuse, R51 ;  /* 0x00000033323a7220 */ /* 0x040fe20000410000 */
[-C--:B------:R-:W-:Y:S01]  /*b1e0*/  FMUL.FTZ R55, R50, R53.reuse ;  /* 0x0000003532377220 */ /* 0x080fe20000410000 */
[-C--:B------:R-:W-:Y:S01]  /*b1f0*/  F2FP.F16.E4M3.UNPACK_B R39, R12.reuse.H1 ;  /* 0x0000000cff27723e */ /* 0x080fe200030006ff */
[----:B------:R-:W-:Y:S02]  /*b200*/  HADD2.F32 R50, -RZ, R34.H0_H0 ;  /* 0x20000022ff327230 */ /* 0x000fe40000004100 */
[C---:B------:R-:W-:Y:S01]  /*b210*/  FFMA.FTZ R58, R42.reuse, R53, R58 ;  /* 0x000000352a3a7223 */ /* 0x040fe2000001003a */
[----:B------:R-:W-:Y:S01]  /*b220*/  FFMA.FTZ R56, R42, R51, -R55 ;  /* 0x000000332a387223 */ /* 0x000fe20000010837 */
[--C-:B------:R-:W-:Y:S01]  /*b230*/  HADD2.F32 R54, -RZ, R52.reuse.H0_H0 ;  /* 0x20000034ff367230 */ /* 0x100fe20000004100 */
[----:B------:R-:W-:Y:S01]  /*b240*/  F2FP.F16.E4M3.UNPACK_B R12, R12 ;  /* 0x0000000cff0c723e */ /* 0x000fe200020006ff */
[----:B------:R-:W-:Y:S01]  /*b250*/  HADD2.F32 R53, -RZ, R52.H1_H1 ;  /* 0x30000034ff357230 */ /* 0x000fe20000004100 */
[----:B------:R-:W-:Y:S01]  /*b260*/  F2FP.F16.E4M3.UNPACK_B R4, R4 ;  /* 0x00000004ff04723e */ /* 0x000fe200020006ff */
[----:B------:R-:W-:-:S02]  /*b270*/  HADD2.F32 R34, -RZ, R34.H1_H1 ;  /* 0x30000022ff227230 */ /* 0x000fc40000004100 */
[----:B------:R-:W-:Y:S01]  /*b280*/  FMUL.FTZ R60, R50, R54 ;  /* 0x00000036323c7220 */ /* 0x000fe20000410000 */
[--C-:B------:R-:W-:Y:S02]  /*b290*/  HADD2.F32 R42, -RZ, R39.reuse.H0_H0 ;  /* 0x20000027ff2a7230 */ /* 0x100fe40000004100 */
[----:B------:R-:W-:Y:S02]  /*b2a0*/  HADD2.F32 R51, -RZ, R39.H1_H1 ;  /* 0x30000027ff337230 */ /* 0x000fe40000004100 */
[----:B------:R-:W-:Y:S01]  /*b2b0*/  FMUL.FTZ R55, R34, R53 ;  /* 0x0000003522377220 */ /* 0x000fe20000410000 */
[--C-:B------:R-:W-:Y:S02]  /*b2c0*/  HADD2.F32 R39, -RZ, R30.reuse.H0_H0 ;  /* 0x2000001eff277230 */ /* 0x100fe40000004100 */
[-C--:B------:R-:W-:Y:S01]  /*b2d0*/  FMUL.FTZ R50, R50, R42.reuse ;  /* 0x0000002a32327220 */ /* 0x080fe20000410000 */
[----:B------:R-:W-:Y:S02]  /*b2e0*/  HADD2.F32 R30, -RZ, R30.H1_H1 ;  /* 0x3000001eff1e7230 */ /* 0x000fe40000004100 */
[-C--:B------:R-:W-:Y:S01]  /*b2f0*/  FMUL.FTZ R34, R34, R51.reuse ;  /* 0x0000003322227220 */ /* 0x080fe20000410000 */
[C---:B------:R-:W-:Y:S01]  /*b300*/  FFMA.FTZ R60, R39.reuse, R42, -R60 ;  /* 0x0000002a273c7223 */ /* 0x040fe2000001083c */
[----:B------:R-:W-:Y:S01]  /*b310*/  FFMA.FTZ R50, R39, R54, R50 ;  /* 0x0000003627327223 */ /* 0x000fe20000010032 */
[C---:B------:R-:W-:Y:S01]  /*b320*/  FFMA.FTZ R55, R30.reuse, R51, -R55 ;  /* 0x000000331e377223 */ /* 0x040fe20000010837 */
[----:B------:R-:W-:Y:S01]  /*b330*/  FFMA.FTZ R57, R30, R53, R34 ;  /* 0x000000351e397223 */ /* 0x000fe20000010022 */
[----:B------:R-:W-:-:S02]  /*b340*/  HADD2.F32 R39, -RZ, R12.H0_H0 ;  /* 0x2000000cff277230 */ /* 0x000fc40000004100 */
[----:B------:R-:W-:Y:S01]  /*b350*/  HADD2.F32 R30, -RZ, R12.H1_H1 ;  /* 0x3000000cff1e7230 */ /* 0x000fe20000004100 */
[----:B------:R-:W-:Y:S01]  /*b360*/  F2FP.SATFINITE.E4M3.F32.PACK_AB_MERGE_C R55, R55, R60, RZ ;  /* 0x0000003c3737723e */ /* 0x000fe200048070ff */
[--C-:B------:R-:W-:Y:S01]  /*b370*/  HADD2.F32 R12, -RZ, R7.reuse.H0_H0 ;  /* 0x20000007ff0c7230 */ /* 0x100fe20000004100 */
[----:B------:R-:W-:Y:S01]  /*b380*/  F2FP.SATFINITE.E4M3.F32.PACK_AB_MERGE_C R50, R57, R50, RZ ;  /* 0x000000323932723e */ /* 0x000fe200048070ff */
[--C-:B------:R-:W-:Y:S02]  /*b390*/  HADD2.F32 R34, -RZ, R4.reuse.H1_H1 ;  /* 0x30000004ff227230 */ /* 0x100fe40000004100 */
[----:B------:R-:W-:Y:S02]  /*b3a0*/  HADD2.F32 R7, -RZ, R7.H1_H1 ;  /* 0x30000007ff077230 */ /* 0x000fe40000004100 */
[----:B------:R-:W-:Y:S02]  /*b3b0*/  HADD2.F32 R51, -RZ, R4.H0_H0 ;  /* 0x20000004ff337230 */ /* 0x000fe40000004100 */
[----:B------:R-:W-:-:S02]  /*b3c0*/  HADD2.F32 R4, -RZ, R5.H0_H0 ;  /* 0x20000005ff047230 */ /* 0x000fc40000004100 */
[C---:B------:R-:W-:Y:S01]  /*b3d0*/  FMUL.FTZ R42, R7.reuse, R34 ;  /* 0x00000022072a7220 */ /* 0x040fe20000410000 */
[----:B------:R-:W-:Y:S02]  /*b3e0*/  HADD2.F32 R5, -RZ, R5.H1_H1 ;  /* 0x30000005ff057230 */ /* 0x000fe40000004100 */
[C---:B------:R-:W-:Y:S01]  /*b3f0*/  FMUL.FTZ R53, R12.reuse, R51 ;  /* 0x000000330c357220 */ /* 0x040fe20000410000 */
[-C--:B------:R-:W-:Y:S01]  /*b400*/  FMUL.FTZ R7, R7, R30.reuse ;  /* 0x0000001e07077220 */ /* 0x080fe20000410000 */
[-C--:B------:R-:W-:Y:S01]  /*b410*/  FMUL.FTZ R12, R12, R39.reuse ;  /* 0x000000270c0c7220 */ /* 0x080fe20000410000 */
[C---:B------:R-:W-:Y:S02]  /*b420*/  FFMA.FTZ R42, R5.reuse, R30, -R42 ;  /* 0x0000001e052a7223 */ /* 0x040fe4000001082a */
        /* <DEDUP_REMOVED lines=10> */
[----:B------:R-:W-:Y:S02]  /*b4d0*/  F2FP.SATFINITE.E4M3.F32.PACK_AB_MERGE_C R6, R42, R53, R55 ;  /* 0x000000352a06723e */ /* 0x000fe40004807037 */
[----:B------:R-:W-:Y:S02]  /*b4e0*/  F2FP.SATFINITE.E4M3.F32.PACK_AB_MERGE_C R15, R41, R32, R45 ;  /* 0x00000020290f723e */ /* 0x000fe4000480702d */
[----:B------:R-:W-:Y:S01]  /*b4f0*/  F2FP.SATFINITE.E4M3.F32.PACK_AB_MERGE_C R12, R58, R21, R12 ;  /* 0x000000153a0c723e */ /* 0x000fe2000480700c */
[----:B------:R0:W-:Y:S01]  /*b500*/  STS.128 [R37+0xf000], R4 ;  /* 0x00f0000425007388 */ /* 0x0001e20000000c00 */
[----:B------:R-:W-:-:S05]  /*b510*/  F2FP.SATFINITE.E4M3.F32.PACK_AB_MERGE_C R14, R34, R51, R50 ;  /* 0x00000033220e723e */ /* 0x000fca0004807032 */
[----:B------:R0:W-:Y:S02]  /*b520*/  STS.128 [R0+0xf000], R12 ;  /* 0x00f0000c00007388 */ /* 0x0001e40000000c00 */
.L_x_1350:
[----:B------:R-:W-:Y:S05]  /*b530*/  BSYNC B1 ;  /* 0x0000000000017941 */ /* 0x000fea0003800000 */
.L_x_1349:
[----:B------:R-:W-:Y:S05]  /*b540*/  @P1 BRA `(.L_x_1339) ;  /* 0x0000000c00f81947 */ /* 0x000fea0003800000 */
[----:B----4-:R-:W2:Y:S04]  /*b550*/  LDL R21, [R1+0x1c] ;  /* 0x00001c0001157983 */ /* 0x010ea80000100800 */
[----:B------:R-:W4:Y:S01]  /*b560*/  LDL R49, [R1+0x78] ;  /* 0x0000780001317983 */ /* 0x000f220000100800 */
[----:B0----5:R-:W-:Y:S02]  /*b570*/  SHF.R.U32.HI R0, RZ, 0x8, R24 ;  /* 0x00000008ff007819 */ /* 0x021fe40000011618 */
[----:B------:R-:W-:Y:S02]  /*b580*/  LOP3.LUT R5, R24, 0xff, RZ, 0xc0, !PT ;  /* 0x000000ff18057812 */ /* 0x000fe400078ec0ff */
[----:B------:R-:W-:Y:S02]  /*b590*/  LOP3.LUT R0, R0, 0xff, RZ, 0xc0, !PT ;  /* 0x000000ff00007812 */ /* 0x000fe400078ec0ff */
[----:B------:R-:W-:-:S02]  /*b5a0*/  SHF.R.U32.HI R14, RZ, 0x8, R25 ;  /* 0x00000008ff0e7819 */ /* 0x000fc40000011619 */
[----:B---3--:R-:W-:Y:S02]  /*b5b0*/  PRMT R20, R0, 0x7604, R5 ;  /* 0x0000760400147816 */ /* 0x008fe40000000005 */
        /* <DEDUP_REMOVED lines=11> */
[----:B------:R-:W-:Y:S02]  /*b670*/  PRMT R33, R12, 0x7604, R15 ;  /* 0x000076040c217816 */ /* 0x000fe4000000000f */
[----:B------:R-:W-:Y:S02]  /*b680*/  LOP3.LUT R14, R13, 0xff, RZ, 0xc0, !PT ;  /* 0x000000ff0d0e7812 */ /* 0x000fe400078ec0ff */
[----:B------:R-:W-:Y:S02]  /*b690*/  SHF.R.U32.HI R12, RZ, 0x8, R9 ;  /* 0x00000008ff0c7819 */ /* 0x000fe40000011609 */
        /* <DEDUP_REMOVED lines=12> */
[----:B------:R-:W-:-:S04]  /*b760*/  SHF.R.U32.HI R32, RZ, 0x10, R11 ;  /* 0x00000010ff207819 */ /* 0x000fc8000001160b */
[----:B------:R-:W-:Y:S02]  /*b770*/  LOP3.LUT R32, R32, 0xff, RZ, 0xc0, !PT ;  /* 0x000000ff20207812 */ /* 0x000fe400078ec0ff */
[----:B--2---:R-:W-:Y:S02]  /*b780*/  LEA.HI R3, R3, R21, RZ, 0x1c ;  /* 0x0000001503037211 */ /* 0x004fe400078fe0ff */
[----:B------:R-:W-:Y:S02]  /*b790*/  LOP3.LUT R21, R10, 0xff, RZ, 0xc0, !PT ;  /* 0x000000ff0a157812 */ /* 0x000fe400078ec0ff */
[C---:B------:R-:W-:Y:S01]  /*b7a0*/  LEA.HI R0, R3.reuse, R3, RZ, 0x1 ;  /* 0x0000000303007211 */ /* 0x040fe200078f08ff */
[----:B------:R-:W-:Y:S01]  /*b7b0*/  IMAD.SHL.U32 R3, R3, 0x10, RZ ;  /* 0x0000001003037824 */ /* 0x000fe200078e00ff */
[----:B------:R-:W-:Y:S01]  /*b7c0*/  PRMT R37, R14, 0x7604, R21 ;  /* 0x000076040e257816 */ /* 0x000fe20000000015 */
[----:B----4-:R-:W-:Y:S01]  /*b7d0*/  LDS.128 R4, [R49+0xf000] ;  /* 0x00f0000031047984 */ /* 0x010fe20000000c00 */
[----:B------:R-:W-:-:S02]  /*b7e0*/  SHF.R.S32.HI R0, RZ, 0x1, R0 ;  /* 0x00000001ff007819 */ /* 0x000fc40000011400 */
[----:B------:R-:W-:Y:S02]  /*b7f0*/  LOP3.LUT R3, R64, 0x10, R3, 0xf8, !PT ;  /* 0x0000001040037812 */ /* 0x000fe400078ef803 */
[----:B------:R-:W-:Y:S01]  /*b800*/  SHF.R.U32.HI R21, RZ, 0x10, R25 ;  /* 0x00000010ff157819 */ /* 0x000fe20000011619 */
[----:B------:R-:W-:Y:S01]  /*b810*/  IMAD R13, R0, 0x1800, R63 ;  /* 0x00001800000d7824 */ /* 0x000fe200078e023f */
[----:B------:R-:W-:Y:S02]  /*b820*/  LOP3.LUT R0, R3, R62, RZ, 0x3c, !PT ;  /* 0x0000003e03007212 */ /* 0x000fe400078e3cff */
[----:B------:R-:W-:Y:S02]  /*b830*/  LOP3.LUT R3, R29, 0xff, RZ, 0xc0, !PT ;  /* 0x000000ff1d037812 */ /* 0x000fe400078ec0ff */
[----:B------:R-:W-:Y:S02]  /*b840*/  IADD3 R0, R16, R13, R0 ;  /* 0x0000000d10007210 */ /* 0x000fe40007ffe000 */
[----:B------:R-:W-:-:S02]  /*b850*/  LOP3.LUT R21, R21, 0xff, RZ, 0xc0, !PT ;  /* 0x000000ff15157812 */ /* 0x000fc400078ec0ff */
[----:B-1----:R-:W-:Y:S01]  /*b860*/  PRMT R39, R3, 0x7604, R34 ;  /* 0x0000760403277816 */ /* 0x002fe20000000022 */
[----:B------:R-:W0:Y:S01]  /*b870*/  LDS.128 R12, [R0+0xf000] ;  /* 0x00f00000000c7984 */ /* 0x000e220000000c00 */
[----:B------:R-:W-:Y:S02]  /*b880*/  SHF.R.U32.HI R3, RZ, 0x10, R24 ;  /* 0x00000010ff037819 */ /* 0x000fe40000011618 */
[----:B------:R-:W-:Y:S02]  /*b890*/  SHF.R.U32.HI R29, RZ, 0x10, R26 ;  /* 0x00000010ff1d7819 */ /* 0x000fe4000001161a */
[----:B------:R-:W-:Y:S02]  /*b8a0*/  PRMT R21, R21, 0x7054, R28 ;  /* 0x0000705415157816 */ /* 0x000fe4000000001c */
[----:B------:R-:W-:Y:S02]  /*b8b0*/  SHF.R.U32.HI R28, RZ, 0x10, R9 ;  /* 0x00000010ff1c7819 */ /* 0x000fe40000011609 */
[----:B------:R-:W-:-:S02]  /*b8c0*/  LOP3.LUT R3, R3, 0xff, RZ, 0xc0, !PT ;  /* 0x000000ff03037812 */ /* 0x000fc400078ec0ff */
[----:B------:R-:W-:Y:S02]  /*b8d0*/  LOP3.LUT R29, R29, 0xff, RZ, 0xc0, !PT ;  /* 0x000000ff1d1d7812 */ /* 0x000fe400078ec0ff */
[----:B------:R-:W-:Y:S02]  /*b8e0*/  LOP3.LUT R28, R28, 0xff, RZ, 0xc0, !PT ;  /* 0x000000ff1c1c7812 */ /* 0x000fe400078ec0ff */
[----:B------:R-:W-:Y:S02]  /*b8f0*/  PRMT R3, R3, 0x7054, R20 ;  /* 0x0000705403037816 */ /* 0x000fe40000000014 */
[----:B------:R-:W-:Y:S02]  /*b900*/  SHF.R.U32.HI R20, RZ, 0x10, R8 ;  /* 0x00000010ff147819 */ /* 0x000fe40000011608 */
[----:B------:R-:W-:Y:S02]  /*b910*/  PRMT R29, R29, 0x7054, R30 ;  /* 0x000070541d1d7816 */ /* 0x000fe4000000001e */
[----:B------:R-:W-:-:S02]  /*b920*/  SHF.R.U32.HI R30, RZ, 0x10, R10 ;  /* 0x00000010ff1e7819 */ /* 0x000fc4000001160a */
[----:B------:R-:W-:Y:S02]  /*b930*/  PRMT R35, R28, 0x7054, R35 ;  /* 0x000070541c237816 */ /* 0x000fe40000000023 */
[----:B------:R-:W-:Y:S02]  /*b940*/  LOP3.LUT R20, R20, 0xff, RZ, 0xc0, !PT ;  /* 0x000000ff14147812 */ /* 0x000fe400078ec0ff */
[----:B------:R-:W-:Y:S02]  /*b950*/  PRMT R39, R32, 0x7054, R39 ;  /* 0x0000705420277816 */ /* 0x000fe40000000027 */
[----:B------:R-:W-:Y:S02]  /*b960*/  LOP3.LUT R30, R30, 0xff, RZ, 0xc0, !PT ;  /* 0x000000ff1e1e7812 */ /* 0x000fe400078ec0ff */
[----:B------:R-:W-:Y:S02]  /*b970*/  LOP3.LUT R38, R35, 0xff000000, R9, 0xf8, !PT ;  /* 0xff00000023267812 */ /* 0x000fe400078ef809 */
[----:B------:R-:W-:-:S02]  /*b980*/  LOP3.LUT R28, R21, 0xff000000, R25, 0xf8, !PT ;  /* 0xff000000151c7812 */ /* 0x000fc400078ef819 */
[----:B------:R-:W-:Y:S02]  /*b990*/  PRMT R33, R20, 0x7054, R33 ;  /* 0x0000705414217816 */ /* 0x000fe40000000021 */
[----:B------:R-:W-:Y:S02]  /*b9a0*/  LOP3.LUT R20, R3, 0xff000000, R24, 0xf8, !PT ;  /* 0xff00000003147812 */ /* 0x000fe400078ef818 */
[----:B------:R-:W-:Y:S02]  /*b9b0*/  LOP3.LUT R42, R39, 0xff000000, R11, 0xf8, !PT ;  /* 0xff000000272a7812 */ /* 0x000fe400078ef80b */
[----:B------:R-:W-:Y:S02]  /*b9c0*/  PRMT R37, R30, 0x7054, R37 ;  /* 0x000070541e257816 */ /* 0x000fe40000000025 */
[----:B------:R-:W-:Y:S02]  /*b9d0*/  F2FP.F16.E4M3.UNPACK_B R39, R38 ;  /* 0x00000026ff27723e */ /* 0x000fe400020006ff */
[----:B0-----:R-:W-:-:S02]  /*b9e0*/  F2FP.F16.E4M3.UNPACK_B R24, R13 ;  /* 0x0000000dff18723e */ /* 0x001fc400020006ff */
[----:B------:R-:W-:Y:S01]  /*b9f0*/  F2FP.F16.E4M3.UNPACK_B R30, R28 ;  /* 0x0000001cff1e723e */ /* 0x000fe200020006ff */
[--C-:B------:R-:W-:Y:S01]  /*ba00*/  HADD2.F32 R40, -RZ, R39.reuse.H0_H0 ;  /* 0x20000027ff287230 */ /* 0x100fe20000004100 */
[----:B------:R-:W-:Y:S01]  /*ba10*/  LOP3.LUT R3, R29, 0xff000000, R26, 0xf8, !PT ;  /* 0xff0000001d037812 */ /* 0x000fe200078ef81a */
[----:B------:R-:W-:Y:S01]  /*ba20*/  HADD2.F32 R39, -RZ, R39.H1_H1 ;  /* 0x30000027ff277230 */ /* 0x000fe20000004100 */
[-C--:B------:R-:W-:Y:S01]  /*ba30*/  F2FP.F16.E4M3.UNPACK_B R11, R5.reuse ;  /* 0x00000005ff0b723e */ /* 0x080fe200020006ff */
[----:B------:R-:W-:Y:S01]  /*ba40*/  HADD2.F32 R32, -RZ, R30.H0_H0 ;  /* 0x2000001eff207230 */ /* 0x000fe20000004100 */
[----:B------:R-:W-:Y:S01]  /*ba50*/  F2FP.F16.E4M3.UNPACK_B R26, R5.H1 ;  /* 0x00000005ff1a723e */ /* 0x000fe200030006ff */
[--C-:B------:R-:W-:Y:S01]  /*ba60*/  HADD2.F32 R5, -RZ, R24.reuse.H0_H0 ;  /* 0x20000018ff057230 */ /* 0x100fe20000004100 */
[----:B------:R-:W-:Y:S01]  /*ba70*/  LOP3.LUT R21, R33, 0xff000000, R8, 0xf8, !PT ;  /* 0xff00000021157812 */ /* 0x000fe200078ef808 */
[--C-:B------:R-:W-:Y:S01]  /*ba80*/  HADD2.F32 R9, -RZ, R11.reuse.H0_H0 ;  /* 0x2000000bff097230 */ /* 0x100fe20000004100 */
[----:B------:R-:W-:Y:S01]  /*ba90*/  LOP3.LUT R8, R37, 0xff000000, R10, 0xf8, !PT ;  /* 0xff00000025087812 */ /* 0x000fe200078ef80a */
[----:B------:R-:W-:Y:S01]  /*baa0*/  HADD2.F32 R24, -RZ, R24.H1_H1 ;  /* 0x30000018ff187230 */ /* 0x000fe20000004100 */
[----:B------:R-:W-:Y:S01]  /*bab0*/  LOP3.LUT R34, R31, 0xff000000, R27, 0xf8, !PT ;  /* 0xff0000001f227812 */ /* 0x000fe200078ef81b */
[----:B------:R-:W-:Y:S01]  /*bac0*/  HADD2.F32 R30, -RZ, R30.H1_H1 ;  /* 0x3000001eff1e7230 */ /* 0x000fe20000004100 */
[-C--:B------:R-:W-:Y:S01]  /*bad0*/  F2FP.F16.E4M3.UNPACK_B R33, R15.reuse ;  /* 0x0000000fff21723e */ /* 0x080fe200020006ff */
[----:B------:R-:W-:Y:S01]  /*bae0*/  HADD2.F32 R11, -RZ, R11.H1_H1 ;  /* 0x3000000bff0b7230 */ /* 0x000fe20000004100 */
[----:B------:R-:W-:Y:S01]  /*baf0*/  F2FP.F16.E4M3.UNPACK_B R37, R15.H1 ;  /* 0x0000000fff25723e */ /* 0x000fe200030006ff */
[C---:B------:R-:W-:Y:S01]  /*bb00*/  FMUL.FTZ R44, R24.reuse, R39 ;  /* 0x00000027182c7220 */ /* 0x040fe20000410000 */
[----:B------:R-:W-:Y:S01]  /*bb10*/  F2FP.F16.E4M3.UNPACK_B R15, R12 ;  /* 0x0000000cff0f723e */ /* 0x000fe200020006ff */
[----:B------:R-:W-:Y:S01]  /*bb20*/  FMUL.FTZ R24, R24, R30 ;  /* 0x0000001e18187220 */ /* 0x000fe20000410000 */
[----:B------:R-:W-:Y:S01]  /*bb30*/  F2FP.F16.E4M3.UNPACK_B R31, R12.H1 ;  /* 0x0000000cff1f723e */ /* 0x000fe200030006ff */
[C---:B------:R-:W-:Y:S01]  /*bb40*/  FMUL.FTZ R12, R5.reuse, R40 ;  /* 0x00000028050c7220 */ /* 0x040fe20000410000 */
[----:B------:R-:W-:Y:S01]  /*bb50*/  F2FP.F16.E4M3.UNPACK_B R27, R13.H1 ;  /* 0x0000000dff1b723e */ /* 0x000fe200030006ff */
[----:B------:R-:W-:Y:S01]  /*bb60*/  FMUL.FTZ R13, R5, R32 ;  /* 0x00000020050d7220 */ /* 0x000fe20000410000 */
[----:B------:R-:W-:Y:S01]  /*bb70*/  F2FP.F16.E4M3.UNPACK_B R38, R38.H1 ;  /* 0x00000026ff26723e */ /* 0x000fe200030006ff */
[C---:B------:R-:W-:Y:S01]  /*bb80*/  FFMA.FTZ R5, R9.reuse, R32, -R12 ;  /* 0x0000002009057223 */ /* 0x040fe2000001080c */
[----:B------:R-:W-:Y:S01]  /*bb90*/  F2FP.F16.E4M3.UNPACK_B R28, R28.H1 ;  /* 0x0000001cff1c723e */ /* 0x000fe200030006ff */
[----:B------:R-:W-:Y:S01]  /*bba0*/  FFMA.FTZ R9, R9, R40, R13 ;  /* 0x0000002809097223 */ /* 0x000fe2000001000d */
[----:B------:R-:W-:-:S02]  /*bbb0*/  HADD2.F32 R12, -RZ, R27.H0_H0 ;  /* 0x2000001bff0c7230 */ /* 0x000fc40000004100 */
[C---:B------:R-:W-:Y:S01]  /*bbc0*/  FFMA.FTZ R24, R11.reuse, R39, R24 ;  /* 0x000000270b187223 */ /* 0x040fe20000010018 */
[----:B------:R-:W-:Y:S01]  /*bbd0*/  HADD2.F32 R40, -RZ, R38.H0_H0 ;  /* 0x20000026ff287230 */ /* 0x000fe20000004100 */
[-C--:B------:R-:W-:Y:S01]  /*bbe0*/  F2FP.F16.E4M3.UNPACK_B R29, R7.reuse ;  /* 0x00000007ff1d723e */ /* 0x080fe200020006ff */
[----:B------:R-:W-:Y:S01]  /*bbf0*/  HADD2.F32 R32, -RZ, R28.H0_H0 ;  /* 0x2000001cff207230 */ /* 0x000fe20000004100 */
[----:B------:R-:W-:Y:S01]  /*bc00*/  F2FP.F16.E4M3.UNPACK_B R35, R7.H1 ;  /* 0x00000007ff23723e */ /* 0x000fe200030006ff */
[----:B------:R-:W-:Y:S02]  /*bc10*/  HADD2.F32 R13, -RZ, R26.H0_H0 ;  /* 0x2000001aff0d7230 */ /* 0x000fe40000004100 */
[C---:B------:R-:W-:Y:S01]  /*bc20*/  FMUL.FTZ R46, R12.reuse, R40 ;  /* 0x000000280c2e7220 */ /* 0x040fe20000410000 */
[----:B------:R-:W-:Y:S02]  /*bc30*/  HADD2.F32 R39, -RZ, R28.H1_H1 ;  /* 0x3000001cff277230 */ /* 0x000fe40000004100 */
[----:B------:R-:W-:Y:S01]  /*bc40*/  FMUL.FTZ R41, R12, R32 ;  /* 0x000000200c297220 */ /* 0x000fe20000410000 */
[----:B------:R-:W-:Y:S01]  /*bc50*/  FFMA.FTZ R12, R11, R30, -R44 ;  /* 0x0000001e0b0c7223 */ /* 0x000fe2000001082c */
[C---:B------:R-:W-:Y:S01]  /*bc60*/  FFMA.FTZ R11, R13.reuse, R32, -R46 ;  /* 0x000000200d0b7223 */ /* 0x040fe2000001082e */
[----:B------:R-:W-:Y:S01]  /*bc70*/  F2FP.F16.E4M3.UNPACK_B R32, R34 ;  /* 0x00000022ff20723e */ /* 0x000fe200020006ff */
[----:B------:R-:W-:Y:S01]  /*bc80*/  FFMA.FTZ R13, R13, R40, R41 ;  /* 0x000000280d0d7223 */ /* 0x000fe20000010029 */
[-C--:B------:R-:W-:Y:S01]  /*bc90*/  F2FP.F16.E4M3.UNPACK_B R40, R42.reuse ;  /* 0x0000002aff28723e */ /* 0x080fe200020006ff */
[----:B------:R-:W-:Y:S01]  /*bca0*/  HADD2.F32 R28, -RZ, R33.H0_H0 ;  /* 0x20000021ff1c7230 */ /* 0x000fe20000004100 */
[----:B------:R-:W-:Y:S01]  /*bcb0*/  F2FP.F16.E4M3.UNPACK_B R42, R42.H1 ;  /* 0x0000002aff2a723e */ /* 0x000fe200030006ff */
[----:B------:R-:W-:Y:S01]  /*bcc0*/  HADD2.F32 R30, -RZ, R26.H1_H1 ;  /* 0x3000001aff1e7230 */ /* 0x000fe20000004100 */
[-C--:B------:R-:W-:Y:S01]  /*bcd0*/  F2FP.F16.E4M3.UNPACK_B R25, R4.reuse.H1 ;  /* 0x00000004ff19723e */ /* 0x080fe200030006ff */
[----:B------:R-:W-:Y:S01]  /*bce0*/  HADD2.F32 R43, -RZ, R40.H0_H0 ;  /* 0x20000028ff2b7230 */ /* 0x000fe20000004100 */
[----:B------:R-:W-:Y:S01]  /*bcf0*/  F2FP.F16.E4M3.UNPACK_B R10, R4 ;  /* 0x00000004ff0a723e */ /* 0x000fe200020006ff */
[----:B------:R-:W-:Y:S01]  /*bd00*/  HADD2.F32 R41, -RZ, R38.H1_H1 ;  /* 0x30000026ff297230 */ /* 0x000fe20000004100 */
[----:B------:R-:W-:Y:S01]  /*bd10*/  F2FP.F16.E4M3.UNPACK_B R4, R6 ;  /* 0x00000006ff04723e */ /* 0x000fe200020006ff */
[----:B------:R-:W-:-:S02]  /*bd20*/  HADD2.F32 R26, -RZ, R27.H1_H1 ;  /* 0x3000001bff1a7230 */ /* 0x000fc40000004100 */
[----:B------:R-:W-:Y:S01]  /*bd30*/  FMUL.FTZ R46, R28, R43 ;  /* 0x0000002b1c2e7220 */ /* 0x000fe20000410000 */
[--C-:B------:R-:W-:Y:S01]  /*bd40*/  HADD2.F32 R38, -RZ, R32.reuse.H0_H0 ;  /* 0x20000020ff267230 */ /* 0x100fe20000004100 */
[----:B------:R-:W-:Y:S01]  /*bd50*/  F2FP.F16.E4M3.UNPACK_B R7, R6.H1 ;  /* 0x00000006ff07723e */ /* 0x000fe200030006ff */
[----:B------:R-:W-:Y:S02]  /*bd60*/  HADD2.F32 R27, -RZ, R29.H0_H0 ;  /* 0x2000001dff1b7230 */ /* 0x000fe40000004100 */
[C---:B------:R-:W-:Y:S01]  /*bd70*/  FMUL.FTZ R45, R26.reuse, R41 ;  /* 0x000000291a2d7220 */ /* 0x040fe20000410000 */
[-C--:B------:R-:W-:Y:S01]  /*bd80*/  FMUL.FTZ R44, R26, R39.reuse ;  /* 0x000000271a2c7220 */ /* 0x080fe20000410000 */
[-C--:B------:R-:W-:Y:S01]  /*bd90*/  FMUL.FTZ R48, R28, R38.reuse ;  /* 0x000000261c307220 */ /* 0x080fe20000410000 */
[----:B------:R-:W-:Y:S02]  /*bda0*/  HADD2.F32 R33, -RZ, R33.H1_H1 ;  /* 0x30000021ff217230 */ /* 0x000fe40000004100 */
[----:B------:R-:W-:Y:S01]  /*bdb0*/  FFMA.FTZ R28, R27, R38, -R46 ;  /* 0x000000261b1c7223 */ /* 0x000fe2000001082e */
[----:B------:R-:W-:Y:S01]  /*bdc0*/  F2FP.F16.E4M3.UNPACK_B R38, R34.H1 ;  /* 0x00000022ff26723e */ /* 0x000fe200030006ff */
[C---:B------:R-:W-:Y:S01]  /*bdd0*/  FFMA.FTZ R26, R30.reuse, R39, -R45 ;  /* 0x000000271e1a7223 */ /* 0x040fe2000001082d */
[----:B------:R-:W-:Y:S01]  /*bde0*/  FFMA.FTZ R30, R30, R41, R44 ;  /* 0x000000291e1e7223 */ /* 0x000fe2000001002c */
[----:B------:R-:W-:-:S02]  /*bdf0*/  HADD2.F32 R39, -RZ, R32.H1_H1 ;  /* 0x30000020ff277230 */ /* 0x000fc40000004100 */
[----:B------:R-:W-:Y:S01]  /*be00*/  FFMA.FTZ R27, R27, R43, R48 ;  /* 0x0000002b1b1b7223 */ /* 0x000fe20000010030 */
[----:B------:R-:W-:Y:S01]  /*be10*/  HADD2.F32 R41, -RZ, R40.H1_H1 ;  /* 0x30000028ff297230 */ /* 0x000fe20000004100 */
[-C--:B------:R-:W-:Y:S01]  /*be20*/  F2FP.F16.E4M3.UNPACK_B R6, R14.reuse ;  /* 0x0000000eff06723e */ /* 0x080fe200020006ff */
[----:B------:R-:W-:Y:S02]  /*be30*/  HADD2.F32 R32, -RZ, R29.H1_H1 ;  /* 0x3000001dff207230 */ /* 0x000fe40000004100 */
[C---:B------:R-:W-:Y:S01]  /*be40*/  FMUL.FTZ R44, R33.reuse, R39 ;  /* 0x00000027212c7220 */ /* 0x040fe20000410000 */
[----:B------:R-:W-:Y:S02]  /*be50*/  HADD2.F32 R43, -RZ, R42.H0_H0 ;  /* 0x2000002aff2b7230 */ /* 0x000fe40000004100 */
[----:B------:R-:W-:Y:S01]  /*be60*/  FMUL.FTZ R45, R33, R41 ;  /* 0x00000029212d7220 */ /* 0x000fe20000410000 */
[----:B------:R-:W-:Y:S01]  /*be70*/  HADD2.F32 R29, -RZ, R37.H0_H0 ;  /* 0x20000025ff1d7230 */ /* 0x000fe20000004100 */
[----:B------:R-:W-:Y:S01]  /*be80*/  F2FP.F16.E4M3.UNPACK_B R14, R14.H1 ;  /* 0x0000000eff0e723e */ /* 0x000fe200030006ff */
[----:B------:R-:W-:Y:S01]  /*be90*/  HADD2.F32 R40, -RZ, R38.H0_H0 ;  /* 0x20000026ff287230 */ /* 0x000fe20000004100 */
[----:B------:R-:W-:Y:S01]  /*bea0*/  F2FP.SATFINITE.E4M3.F32.PACK_AB_MERGE_C R11, R26, R11, RZ ;  /* 0x0000000b1a0b723e */ /* 0x000fe200048070ff */
[----:B------:R-:W-:-:S02]  /*beb0*/  HADD2.F32 R34, -RZ, R35.H0_H0 ;  /* 0x20000023ff227230 */ /* 0x000fc40000004100 */
[C---:B------:R-:W-:Y:S01]  /*bec0*/  FMUL.FTZ R33, R29.reuse, R43 ;  /* 0x0000002b1d217220 */ /* 0x040fe20000410000 */
[----:B------:R-:W-:Y:S02]  /*bed0*/  HADD2.F32 R35, -RZ, R35.H1_H1 ;  /* 0x30000023ff237230 */ /* 0x000fe40000004100 */
[-C--:B------:R-:W-:Y:S01]  /*bee0*/  FMUL.FTZ R46, R29, R40.reuse ;  /* 0x000000281d2e7220 */ /* 0x080fe20000410000 */
[----:B------:R-:W-:Y:S01]  /*bef0*/  FFMA.FTZ R29, R32, R39, -R45 ;  /* 0x00000027201d7223 */ /* 0x000fe2000001082d */
[C---:B------:R-:W-:Y:S01]  /*bf00*/  FFMA.FTZ R33, R34.reuse, R40, -R33 ;  /* 0x0000002822217223 */ /* 0x040fe20000010821 */
[----:B------:R-:W-:Y:S01]  /*bf10*/  F2FP.F16.E4M3.UNPACK_B R40, R20.H1 ;  /* 0x00000014ff28723e */ /* 0x000fe200030006ff */
[----:B------:R-:W-:Y:S01]  /*bf20*/  FFMA.FTZ R34, R34, R43, R46 ;  /* 0x0000002b22227223 */ /* 0x000fe2000001002e */
[----:B------:R-:W-:Y:S01]  /*bf30*/  F2FP.F16.E4M3.UNPACK_B R43, R21.H1 ;  /* 0x00000015ff2b723e */ /* 0x000fe200030006ff */
[----:B------:R-:W-:Y:S01]  /*bf40*/  FFMA.FTZ R32, R32, R41, R44 ;  /* 0x0000002920207223 */ /* 0x000fe2000001002c */
[----:B------:R-:W-:Y:S01]  /*bf50*/  HADD2.F32 R41, -RZ, R38.H1_H1 ;  /* 0x30000026ff297230 */ /* 0x000fe20000004100 */
[----:B------:R-:W-:Y:S01]  /*bf60*/  F2FP.SATFINITE.E4M3.F32.PACK_AB_MERGE_C R13, R30, R13, RZ ;  /* 0x0000000d1e0d723e */ /* 0x000fe200048070ff */
[----:B------:R-:W-:Y:S01]  /*bf70*/  HADD2.F32 R38, -RZ, R37.H1_H1 ;  /* 0x30000025ff267230 */ /* 0x000fe20000004100 */
[----:B------:R-:W-:Y:S01]  /*bf80*/  F2FP.SATFINITE.E4M3.F32.PACK_AB_MERGE_C R5, R12, R5, R11 ;  /* 0x000000050c05723e */ /* 0x000fe2000480700b */
[----:B------:R-:W-:Y:S01]  /*bf90*/  HADD2.F32 R45, -RZ, R42.H1_H1 ;  /* 0x3000002aff2d7230 */ /* 0x000fe20000004100 */
[----:B------:R-:W-:Y:S01]  /*bfa0*/  F2FP.SATFINITE.E4M3.F32.PACK_AB_MERGE_C R9, R24, R9, R13 ;  /* 0x000000091809723e */ /* 0x000fe2000480700d */
[----:B------:R-:W-:-:S02]  /*bfb0*/  HADD2.F32 R44, -RZ, R43.H0_H0 ;  /* 0x2000002bff2c7230 */ /* 0x000fc40000004100 */
[C---:B------:R-:W-:Y:S01]  /*bfc0*/  FMUL.FTZ R50, R38.reuse, R41 ;  /* 0x0000002926327220 */ /* 0x040fe20000410000 */
[----:B------:R-:W-:Y:S02]  /*bfd0*/  HADD2.F32 R37, -RZ, R31.H0_H0 ;  /* 0x2000001fff257230 */ /* 0x000fe40000004100 */
[----:B------:R-:W-:Y:S01]  /*bfe0*/  FMUL.FTZ R48, R38, R45 ;  /* 0x0000002d26307220 */ /* 0x000fe20000410000 */
[--C-:B------:R-:W-:Y:S02]  /*bff0*/  HADD2.F32 R42, -RZ, R40.reuse.H0_H0 ;  /* 0x20000028ff2a7230 */ /* 0x100fe40000004100 */
[----:B------:R-:W-:Y:S02]  /*c000*/  HADD2.F32 R39, -RZ, R25.H0_H0 ;  /* 0x20000019ff277230 */ /* 0x000fe40000004100 */
[C---:B------:R-:W-:Y:S01]  /*c010*/  FMUL.FTZ R46, R37.reuse, R44 ;  /* 0x0000002c252e7220 */ /* 0x040fe20000410000 */
[----:B------:R-:W-:Y:S02]  /*c020*/  HADD2.F32 R31, -RZ, R31.H1_H1 ;  /* 0x3000001fff1f7230 */ /* 0x000fe40000004100 */
[-C--:B------:R-:W-:Y:S01]  /*c030*/  FMUL.FTZ R47, R37, R42.reuse ;  /* 0x0000002a252f7220 */ /* 0x080fe20000410000 */
[----:B------:R-:W-:Y:S01]  /*c040*/  FFMA.FTZ R38, R35, R41, -R48 ;  /* 0x0000002923267223 */ /* 0x000fe20000010830 */
[----:B------:R-:W-:Y:S01]  /*c050*/  FFMA.FTZ R37, R39, R42, -R46 ;  /* 0x0000002a27257223 */ /* 0x000fe2000001082e */
[----:B------:R-:W-:-:S02]  /*c060*/  HADD2.F32 R42, -RZ, R40.H1_H1 ;  /* 0x30000028ff2a7230 */ /* 0x000fc40000004100 */
[----:B------:R-:W-:Y:S01]  /*c070*/  FFMA.FTZ R39, R39, R44, R47 ;  /* 0x0000002c27277223 */ /* 0x000fe2000001002f */
[----:B------:R-:W-:Y:S01]  /*c080*/  HADD2.F32 R44, -RZ, R43.H1_H1 ;  /* 0x3000002bff2c7230 */ /* 0x000fe20000004100 */
[----:B------:R-:W-:Y:S01]  /*c090*/  F2FP.F16.E4M3.UNPACK_B R41, R21 ;  /* 0x00000015ff29723e */ /* 0x000fe200020006ff */
[----:B------:R-:W-:Y:S01]  /*c0a0*/  HADD2.F32 R25, -RZ, R25.H1_H1 ;  /* 0x30000019ff197230 */ /* 0x000fe20000004100 */
[----:B------:R-:W-:Y:S01]  /*c0b0*/  F2FP.F16.E4M3.UNPACK_B R40, R20 ;  /* 0x00000014ff28723e */ /* 0x000fe200020006ff */
[C---:B------:R-:W-:Y:S01]  /*c0c0*/  FMUL.FTZ R43, R31.reuse, R42 ;  /* 0x0000002a1f2b7220 */ /* 0x040fe20000410000 */
[----:B------:R-:W-:Y:S01]  /*c0d0*/  FMUL.FTZ R20, R31, R44 ;  /* 0x0000002c1f147220 */ /* 0x000fe20000410000 */
[----:B------:R-:W-:Y:S02]  /*c0e0*/  HADD2.F32 R31, -RZ, R41.H0_H0 ;  /* 0x20000029ff1f7230 */ /* 0x000fe40000004100 */
[----:B------:R-:W-:Y:S01]  /*c0f0*/  FFMA.FTZ R35, R35, R45, R50 ;  /* 0x0000002d23237223 */ /* 0x000fe20000010032 */
[----:B------:R-:W-:-:S02]  /*c100*/  HADD2.F32 R21, -RZ, R15.H0_H0 ;  /* 0x2000000fff157230 */ /* 0x000fc40000004100 */
[C---:B------:R-:W-:Y:S01]  /*c110*/  FFMA.FTZ R46, R25.reuse, R42, -R20 ;  /* 0x0000002a192e7223 */ /* 0x040fe20000010814 */
[----:B------:R-:W-:Y:S01]  /*c120*/  FFMA.FTZ R48, R25, R44, R43 ;  /* 0x0000002c19307223 */ /* 0x000fe2000001002b */
        /* <DEDUP_REMOVED lines=10> */
[----:B------:R-:W-:Y:S01]  /*c1d0*/  FFMA.FTZ R42, R20, R31, R21 ;  /* 0x0000001f142a7223 */ /* 0x000fe20000010015 */
[----:B------:R-:W-:Y:S01]  /*c1e0*/  F2FP.F16.E4M3.UNPACK_B R20, R3.H1 ;  /* 0x00000003ff14723e */ /* 0x000fe200030006ff */
[----:B------:R-:W-:Y:S02]  /*c1f0*/  HADD2.F32 R10, -RZ, R10.H1_H1 ;  /* 0x3000000aff0a7230 */ /* 0x000fe40000004100 */
[C---:B------:R-:W-:Y:S01]  /*c200*/  FMUL.FTZ R45, R15.reuse, R41 ;  /* 0x000000290f2d7220 */ /* 0x040fe20000410000 */
[----:B------:R-:W-:Y:S01]  /*c210*/  FMUL.FTZ R44, R15, R40 ;  /* 0x000000280f2c7220 */ /* 0x000fe20000410000 */
[----:B------:R-:W-:Y:S01]  /*c220*/  HADD2.F32 R31, -RZ, R25.H0_H0 ;  /* 0x20000019ff1f7230 */ /* 0x000fe20000004100 */
[----:B------:R-:W-:Y:S01]  /*c230*/  F2FP.F16.E4M3.UNPACK_B R3, R3 ;  /* 0x00000003ff03723e */ /* 0x000fe200020006ff */
[----:B------:R-:W-:-:S02]  /*c240*/  HADD2.F32 R15, -RZ, R14.H0_H0 ;  /* 0x2000000eff0f7230 */ /* 0x000fc40000004100 */
[C---:B------:R-:W-:Y:S01]  /*c250*/  FFMA.FTZ R40, R10.reuse, R40, -R45 ;  /* 0x000000280a287223 */ /* 0x040fe2000001082d */
[----:B------:R-:W-:Y:S02]  /*c260*/  HADD2.F32 R21, -RZ, R20.H0_H0 ;  /* 0x20000014ff157230 */ /* 0x000fe40000004100 */
[----:B------:R-:W-:Y:S01]  /*c270*/  FFMA.FTZ R41, R10, R41, R44 ;  /* 0x000000290a297223 */ /* 0x000fe2000001002c */
        /* <DEDUP_REMOVED lines=8> */
[----:B------:R-:W-:Y:S02]  /*c300*/  HADD2.F32 R7, -RZ, R7.H1_H1 ;  /* 0x30000007ff077230 */ /* 0x000fe40000004100 */
[C---:B------:R-:W-:Y:S01]  /*c310*/  FMUL.FTZ R44, R14.reuse, R25 ;  /* 0x000000190e2c7220 */ /* 0x040fe20000410000 */
[----:B------:R-:W-:Y:S01]  /*c320*/  F2FP.F16.E4M3.UNPACK_B R10, R8 ;  /* 0x00000008ff0a723e */ /* 0x000fe200020006ff */
[-C--:B------:R-:W-:Y:S01]  /*c330*/  FMUL.FTZ R14, R14, R20.reuse ;  /* 0x000000140e0e7220 */ /* 0x080fe20000410000 */
[--C-:B------:R-:W-:Y:S02]  /*c340*/  HADD2.F32 R8, -RZ, R3.reuse.H0_H0 ;  /* 0x20000003ff087230 */ /* 0x100fe40000004100 */
[----:B------:R-:W-:Y:S01]  /*c350*/  FFMA.FTZ R44, R7, R20, -R44 ;  /* 0x00000014072c7223 */ /* 0x000fe2000001082c */
[----:B------:R-:W-:-:S02]  /*c360*/  HADD2.F32 R15, -RZ, R3.H1_H1 ;  /* 0x30000003ff0f7230 */ /* 0x000fc40000004100 */
[----:B------:R-:W-:Y:S01]  /*c370*/  FFMA.FTZ R50, R7, R25, R14 ;  /* 0x0000001907327223 */ /* 0x000fe2000001000e */
[----:B------:R-:W-:Y:S01]  /*c380*/  HADD2.F32 R14, -RZ, R10.H0_H0 ;  /* 0x2000000aff0e7230 */ /* 0x000fe20000004100 */
[----:B------:R-:W-:Y:S01]  /*c390*/  F2FP.SATFINITE.E4M3.F32.PACK_AB_MERGE_C R11, R32, R27, R34 ;  /* 0x0000001b200b723e */ /* 0x000fe20004807022 */
[----:B------:R-:W-:Y:S01]  /*c3a0*/  HADD2.F32 R7, -RZ, R6.H0_H0 ;  /* 0x20000006ff077230 */ /* 0x000fe20000004100 */
[----:B------:R-:W-:Y:S01]  /*c3b0*/  F2FP.SATFINITE.E4M3.F32.PACK_AB_MERGE_C R44, R44, R45, RZ ;  /* 0x0000002d2c2c723e */ /* 0x000fe200048070ff */
[----:B------:R-:W-:Y:S01]  /*c3c0*/  HADD2.F32 R21, -RZ, R10.H1_H1 ;  /* 0x3000000aff157230 */ /* 0x000fe20000004100 */
[----:B------:R-:W-:Y:S01]  /*c3d0*/  F2FP.SATFINITE.E4M3.F32.PACK_AB_MERGE_C R31, R50, R31, RZ ;  /* 0x0000001f321f723e */ /* 0x000fe200048070ff */
[----:B------:R-:W-:Y:S02]  /*c3e0*/  HADD2.F32 R6, -RZ, R6.H1_H1 ;  /* 0x30000006ff067230 */ /* 0x000fe40000004100 */
[----:B------:R-:W-:Y:S01]  /*c3f0*/  FMUL.FTZ R10, R7, R14 ;  /* 0x0000000e070a7220 */ /* 0x000fe20000410000 */
[----:B------:R-:W-:-:S02]  /*c400*/  HADD2.F32 R3, -RZ, R4.H0_H0 ;  /* 0x20000004ff037230 */ /* 0x000fc40000004100 */
[-C--:B------:R-:W-:Y:S01]  /*c410*/  FMUL.FTZ R7, R7, R8.reuse ;  /* 0x0000000807077220 */ /* 0x080fe20000410000 */
[----:B------:R-:W-:Y:S02]  /*c420*/  HADD2.F32 R4, -RZ, R4.H1_H1 ;  /* 0x30000004ff047230 */ /* 0x000fe40000004100 */
[C---:B------:R-:W-:Y:S01]  /*c430*/  FMUL.FTZ R25, R6.reuse, R21 ;  /* 0x0000001506197220 */ /* 0x040fe20000410000 */
        /* <DEDUP_REMOVED lines=8> */
[----:B------:R-:W-:Y:S02]  /*c4c0*/  F2FP.SATFINITE.E4M3.F32.PACK_AB_MERGE_C R7, R29, R28, R7 ;  /* 0x0000001c1d07723e */ /* 0x000fe40004807007 */
[----:B------:R-:W-:Y:S02]  /*c4d0*/  F2FP.SATFINITE.E4M3.F32.PACK_AB_MERGE_C R4, R40, R43, R4 ;  /* 0x0000002b2804723e */ /* 0x000fe40004807004 */
[----:B------:R-:W-:Y:S02]  /*c4e0*/  F2FP.SATFINITE.E4M3.F32.PACK_AB_MERGE_C R6, R25, R6, R44 ;  /* 0x000000061906723e */ /* 0x000fe4000480702c */
[----:B------:R-:W-:Y:S02]  /*c4f0*/  F2FP.SATFINITE.E4M3.F32.PACK_AB_MERGE_C R8, R41, R42, R8 ;  /* 0x0000002a2908723e */ /* 0x000fe40004807008 */
[----:B------:R-:W-:Y:S01]  /*c500*/  F2FP.SATFINITE.E4M3.F32.PACK_AB_MERGE_C R10, R21, R10, R31 ;  /* 0x0000000a150a723e */ /* 0x000fe2000480701f */
[----:B------:R2:W-:Y:S04]  /*c510*/  STS.128 [R49+0xf000], R4 ;  /* 0x00f0000431007388 */ /* 0x0005e80000000c00 */
[----:B------:R2:W-:Y:S02]  /*c520*/  STS.128 [R0+0xf000], R8 ;  /* 0x00f0000800007388 */ /* 0x0005e40000000c00 */
.L_x_1339:
[----:B------:R-:W-:Y:S05]  /*c530*/  BSYNC B0 ;  /* 0x0000000000007941 */ /* 0x000fea0003800000 */
.L_x_1332:
        /* <DEDUP_REMOVED lines=8> */
.L_x_1329:
[----:B0-2---:R-:W-:-:S05]  /*c5c0*/  IMAD.U32 R0, RZ, RZ, UR36 ;  /* 0x00000024ff007e24 */ /* 0x005fca000f8e00ff */
[----:B------:R-:W-:-:S13]  /*c5d0*/  ISETP.NE.AND P0, PT, R0, 0x3, PT ;  /* 0x000000030000780c */ /* 0x000fda0003f05270 */
[----:B------:R-:W-:Y:S05]  /*c5e0*/  @!P0 BRA `(.L_x_1351) ;  /* 0x0000000000048947 */ /* 0x000fea0003800000 */
[----:B------:R-:W-:Y:S01]  /*c5f0*/  BPT.TRAP 0x1 ;  /* 0x000000040000795c */ /* 0x000fe20000300000 */
.L_x_1351:
[----:B------:R-:W-:Y:S01]  /*c600*/  IMAD R0, R22, 0x8, R16 ;  /* 0x0000000816007824 */ /* 0x000fe200078e0210 */
[----:B-----5:R-:W-:-:S04]  /*c610*/  SHF.L.U32 R5, R152, 0x1f, RZ ;  /* 0x0000001f98057819 */ /* 0x020fc800000006ff */
[----:B------:R0:W2:Y:S01]  /*c620*/  SYNCS.PHASECHK.TRANS64.TRYWAIT P1, [R0+URZ+0x19c30], R5 ;  /* 0x019c3005000075a7 */ /* 0x0000a2000802017f */
[----:B------:R-:W-:Y:S05]  /*c630*/  @!P0 BRA `(.L_x_1352) ;  /* 0x0000000000048947 */ /* 0x000fea0003800000 */
[----:B------:R-:W-:Y:S01]  /*c640*/  BPT.TRAP 0x1 ;  /* 0x000000040000795c */ /* 0x000fe20000300000 */
.L_x_1352:
[----:B-1----:R-:W-:Y:S01]  /*c650*/  VIADD R3, R16, 0x13800 ;  /* 0x0001380010037836 */ /* 0x002fe20000000000 */
[----:B------:R-:W-:Y:S01]  /*c660*/  LOP3.LUT R6, R36, 0x10000, RZ, 0xfc, !PT ;  /* 0x0001000024067812 */ /* 0x000fe200078efcff */
[----:B------:R-:W-:-:S03]  /*c670*/  IMAD.MOV.U32 R7, RZ, RZ, -0x3ffffff0 ;  /* 0xc0000010ff077424 */ /* 0x000fc600078e00ff */
[----:B------:R-:W-:-:S04]  /*c680*/  SHF.R.U32.HI R3, RZ, 0x4, R3 ;  /* 0x00000004ff037819 */ /* 0x000fc80000011603 */
[----:B------:R-:W-:-:S04]  /*c690*/  LOP3.LUT R3, R3, 0x3fff, RZ, 0xc0, !PT ;  /* 0x00003fff03037812 */ /* 0x000fc800078ec0ff */
[----:B------:R-:W-:-:S05]  /*c6a0*/  LOP3.LUT R3, R3, 0x10000, RZ, 0xfc, !PT ;  /* 0x0001000003037812 */ /* 0x000fca00078efcff */
[----:B------:R1:W-:Y:S01]  /*c6b0*/  STL [R1+0x24], R3 ;  /* 0x0000240301007387 */ /* 0x0003e20000100800 */
[----:B--2---:R-:W-:Y:S05]  /*c6c0*/  @P1 BRA `(.L_x_1353) ;  /* 0x0000000000081947 */ /* 0x004fea0003800000 */
[----:B------:R-:W2:Y:S02]  /*c6d0*/  SYNCS.PHASECHK.TRANS64.TRYWAIT P1, [R0+URZ+0x19c30], R5 ;  /* 0x019c3005000075a7 */ /* 0x000ea4000802017f */
[----:B--2---:R-:W-:Y:S05]  /*c6e0*/  @!P1 BRA `(.L_x_1354) ;  /* 0x000001a000a89947 */ /* 0x004fea0003800000 */
.L_x_1353:
[----:B-1----:R-:W3:Y:S01]  /*c6f0*/  LDL R3, [R1+0x24] ;  /* 0x0000240001037983 */ /* 0x002ee20000100800 */
[----:B0-2---:R-:W-:Y:S01]  /*c700*/  IMAD.MOV.U32 R5, RZ, RZ, -0x3ffffff0 ;  /* 0xc0000010ff057424 */ /* 0x005fe200078e00ff */
[----:B------:R-:W-:Y:S05]  /*c710*/  WARPSYNC.ALL ;  /* 0x0000000000007948 */ /* 0x000fea0003800000 */
[C---:B------:R-:W-:Y:S01]  /*c720*/  R2UR UR4, R6.reuse ;  /* 0x00000000060472ca */ /* 0x040fe200000e0000 */
[----:B------:R-:W-:Y:S01]  /*c730*/  WARPGROUP.ARRIVE ;  /* 0x00000000000079c5 */ /* 0x000fe20000000000 */
[----:B------:R-:W-:Y:S01]  /*c740*/  R2UR UR5, R7 ;  /* 0x00000000070572ca */ /* 0x000fe200000e0000 */
[----:B------:R-:W-:Y:S01]  /*c750*/  VIADD R156, R6, 0x180 ;  /* 0x00000180069c7836 */ /* 0x000fe20000000000 */
[----:B------:R-:W-:Y:S01]  /*c760*/  R2UR UR7, R5 ;  /* 0x00000000050772ca */ /* 0x000fe200000e0000 */
[----:B------:R-:W-:-:S02]  /*c770*/  IMAD.MOV.U32 R157, RZ, RZ, -0x3ffffff0 ;  /* 0xc0000010ff9d7424 */ /* 0x000fc400078e00ff */
[----:B------:R-:W-:Y:S02]  /*c780*/  IMAD.MOV.U32 R9, RZ, RZ, -0x3ffffff0 ;  /* 0xc0000010ff097424 */ /* 0x000fe400078e00ff */
[----:B------:R-:W-:Y:S02]  /*c790*/  VIADD R10, R6, 0x300 ;  /* 0x00000300060a7836 */ /* 0x000fe40000000000 */
[----:B------:R-:W-:Y:S02]  /*c7a0*/  IMAD.MOV.U32 R11, RZ, RZ, -0x3ffffff0 ;  /* 0xc0000010ff0b7424 */ /* 0x000fe400078e00ff */
[----:B------:R-:W-:Y:S02]  /*c7b0*/  IMAD.MOV.U32 R5, RZ, RZ, -0x3ffffff0 ;  /* 0xc0000010ff057424 */ /* 0x000fe400078e00ff */
[----:B---3--:R-:W-:-:S04]  /*c7c0*/  IMAD R4, R22, 0x300, R3 ;  /* 0x0000030016047824 */ /* 0x008fc800078e0203 */
[C---:B------:R-:W-:Y:S01]  /*c7d0*/  VIADD R8, R4.reuse, 0x100 ;  /* 0x0000010004087836 */ /* 0x040fe20000000000 */
[C---:B------:R-:W-:Y:S01]  /*c7e0*/  R2UR UR6, R4.reuse ;  /* 0x00000000040672ca */ /* 0x040fe200000e0000 */
[----:B------:R-:W-:-:S12]  /*c7f0*/  VIADD R4, R4, 0x200 ;  /* 0x0000020004047836 */ /* 0x000fd80000000000 */
[----:B------:R-:W-:Y:S01]  /*c800*/  QGMMA.64x128x32.F32.E4M3.E4M3 R24, gdesc[UR4], RZ, !UPT, gsb0 ;  /* 0x01e00000041879f3 */ /* 0x000fe2000c0008ff */
[----:B------:R-:W-:Y:S02]  /*c810*/  R2UR UR4, R156 ;  /* 0x000000009c0472ca */ /* 0x000fe400000e0000 */
[----:B------:R-:W-:Y:S02]  /*c820*/  R2UR UR5, R157 ;  /* 0x000000009d0572ca */ /* 0x000fe400000e0000 */
        /* <DEDUP_REMOVED lines=13> */
[----:B------:R-:W-:Y:S05]  /*c900*/  @!P0 BRA `(.L_x_1355) ;  /* 0x0000000000048947 */ /* 0x000fea0003800000 */
[----:B------:R-:W-:Y:S01]  /*c910*/  BPT.TRAP 0x1 ;  /* 0x000000040000795c */ /* 0x000fe20000300000 */
.L_x_1355:
[----:B------:R-:W2:Y:S01]  /*c920*/  LDL R93, [R1+0x40] ;  /* 0x00004000015d7983 */ /* 0x000ea20000100800 */
[----:B------:R-:W0:Y:S03]  /*c930*/  LDC R92, c[0x0][0x448] ;  /* 0x00011200ff5c7b82 */ /* 0x000e260000000800 */
[----:B------:R-:W2:Y:S04]  /*c940*/  LDL R90, [R1+0x20] ;  /* 0x00002000015a7983 */ /* 0x000ea80000100800 */
[----:B------:R-:W3:Y:S04]  /*c950*/  LDL R91, [R1+0x4] ;  /* 0x00000400015b7983 */ /* 0x000ee80000100800 */
[----:B------:R-:W5:Y:S01]  /*c960*/  LDL R94, [R1] ;  /* 0x00000000015e7983 */ /* 0x000f620000100800 */
[C---:B------:R-:W-:Y:S01]  /*c970*/  FMUL.FTZ R15, R2.reuse, R32 ;  /* 0x00000020020f7220 */ /* 0x040fe20000410000 */
[C---:B------:R-:W-:Y:S01]  /*c980*/  FMUL.FTZ R32, R2.reuse, R43 ;  /* 0x0000002b02207220 */ /* 0x040fe20000410000 */
[C---:B------:R-:W-:Y:S01]  /*c990*/  FMUL.FTZ R43, R2.reuse, R54 ;  /* 0x00000036022b7220 */ /* 0x040fe20000410000 */
[C---:B----4-:R-:W-:Y:S01]  /*c9a0*/  FMUL.FTZ R21, R2.reuse, R34 ;  /* 0x0000002202157220 */ /* 0x050fe20000410000 */
[C---:B------:R-:W-:Y:S01]  /*c9b0*/  FMUL.FTZ R12, R2.reuse, R29 ;  /* 0x0000001d020c7220 */ /* 0x040fe20000410000 */
[----:B------:R-:W-:Y:S01]  /*c9c0*/  FMUL.FTZ R4, R2, R24 ;  /* 0x0000001802047220 */ /* 0x000fe20000410000 */
[----:B------:R-:W-:-:S02]  /*c9d0*/  VIADD R0, R0, 0x19c40 ;  /* 0x00019c4000007836 */ /* 0x000fc40000000000 */
[C---:B------:R-:W-:Y:S01]  /*c9e0*/  FMUL.FTZ R5, R2.reuse, R25 ;  /* 0x0000001902057220 */ /* 0x040fe20000410000 */
[C---:B------:R-:W-:Y:S01]  /*c9f0*/  FMUL.FTZ R3, R2.reuse, R26 ;  /* 0x0000001a02037220 */ /* 0x040fe20000410000 */
[C---:B------:R-:W-:Y:S01]  /*ca00*/  FMUL.FTZ R8, R2.reuse, R27 ;  /* 0x0000001b02087220 */ /* 0x040fe20000410000 */
[C---:B------:R-:W-:Y:S01]  /*ca10*/  FMUL.FTZ R9, R2.reuse, R28 ;  /* 0x0000001c02097220 */ /* 0x040fe20000410000 */
[----:B------:R-:W-:Y:S01]  /*ca20*/  FMUL.FTZ R13, R2, R30 ;  /* 0x0000001e020d7220 */ /* 0x000fe20000410000 */
[----:B0-----:R-:W-:Y:S01]  /*ca30*/  ISETP.NE.AND P1, PT, R92, 0x1, PT ;  /* 0x000000015c00780c */ /* 0x001fe20003f25270 */
[C---:B------:R-:W-:Y:S01]  /*ca40*/  FMUL.FTZ R54, R2.reuse, R65 ;  /* 0x0000004102367220 */ /* 0x040fe20000410000 */
[C---:B------:R-:W-:Y:S01]  /*ca50*/  FMUL.FTZ R65, R2.reuse, R76 ;  /* 0x0000004c02417220 */ /* 0x040fe20000410000 */
[C---:B------:R-:W-:Y:S01]  /*ca60*/  FMUL.FTZ R34, R2.reuse, R45 ;  /* 0x0000002d02227220 */ /* 0x040fe20000410000 */
[C---:B------:R-:W-:Y:S01]  /*ca70*/  FMUL.FTZ R45, R2.reuse, R56 ;  /* 0x00000038022d7220 */ /* 0x040fe20000410000 */
[C---:B------:R-:W-:Y:S01]  /*ca80*/  FMUL.FTZ R56, R2.reuse, R67 ;  /* 0x0000004302387220 */ /* 0x040fe20000410000 */
[C---:B------:R-:W-:Y:S01]  /*ca90*/  FMUL.FTZ R67, R2.reuse, R77 ;  /* 0x0000004d02437220 */ /* 0x040fe20000410000 */
[C---:B------:R-:W-:Y:S01]  /*caa0*/  FMUL.FTZ R14, R2.reuse, R31 ;  /* 0x0000001f020e7220 */ /* 0x040fe20000410000 */
[----:B------:R-:W-:Y:S01]  /*cab0*/  ULDC.64 UR4, c[0x0][0x9e0] ;  /* 0x0002780000047ab9 */ /* 0x000fe20000000a00 */
[C---:B------:R-:W-:Y:S01]  /*cac0*/  FMUL.FTZ R20, R2.reuse, R33 ;  /* 0x0000002102147220 */ /* 0x040fe20000410000 */
[----:B------:R-:W-:Y:S01]  /*cad0*/  LOP3.LUT R17, R17, 0xffffff7f, RZ, 0xc0, !PT ;  /* 0xffffff7f11117812 */ /* 0x000fe200078ec0ff */
[C---:B------:R-:W-:Y:S01]  /*cae0*/  FMUL.FTZ R86, R2.reuse, R86 ;  /* 0x0000005602567220 */ /* 0x040fe20000410000 */
[----:B------:R-:W-:Y:S01]  /*caf0*/  ULDC UR47, c[0x0][0x9dc] ;  /* 0x00027700002f7ab9 */ /* 0x000fe20000000800 */
[----:B------:R-:W0:Y:S08]  /*cb00*/  @P1 LDC R76, c[0x0][0x44c] ;  /* 0x00011300ff4c1b82 */ /* 0x000e300000000800 */
[----:B------:R-:W1:Y:S01]  /*cb10*/  @P1 LDC R77, c[0x0][0x450] ;  /* 0x00011400ff4d1b82 */ /* 0x000e620000000800 */
        /* <DEDUP_REMOVED lines=9> */
[----:B------:R-:W-:-:S02]  /*cbb0*/  IMAD.MOV.U32 R78, RZ, RZ, -0x80 ;  /* 0xffffff80ff4e7424 */ /* 0x000fc400078e00ff */
        /* <DEDUP_REMOVED lines=13> */
[----:B------:R-:W-:Y:S01]  /*cc90*/  UISETP.GE.AND UP0, UPT, UR5, 0x1, UPT ;  /* 0x000000010500788c */ /* 0x000fe2000bf06270 */
        /* <DEDUP_REMOVED lines=21> */
[----:B------:R-:W-:Y:S01]  /*cdf0*/  FMUL.FTZ R75, R2, R85 ;  /* 0x00000055024b7220 */ /* 0x000fe20000410000 */
[----:B------:R-:W-:Y:S02]  /*ce00*/  @P1 LOP3.LUT R17, R17, 0x80, RZ, 0xfc, !PT ;  /* 0x0000008011111812 */ /* 0x000fe400078efcff */
[----:B------:R-:W-:Y:S01]  /*ce10*/  IADD3 R80, -R153, 0x1, R78 ;  /* 0x0000000199507810 */ /* 0x000fe20007ffe14e */
[----:B------:R-:W4:Y:S01]  /*ce20*/  MUFU.TANH R4, R4 ;  /* 0x0000000400047308 */ /* 0x000f220000002400 */
[----:B------:R-:W-:-:S07]  /*ce30*/  ULOP3.LUT UR47, URZ, UR47, URZ, 0x33, !UPT ;  /* 0x0000002f3f2f7292 */ /* 0x000fce000f8e333f */
        /* <DEDUP_REMOVED lines=21> */
[----:B------:R-:W3:Y:S01]  /*cf90*/  MUFU.TANH R35, R35 ;  /* 0x0000002300237308 */ /* 0x000ee20000002400 */
[----:B--2---:R-:W-:-:S04]  /*cfa0*/  IMAD.IADD R73, R93, 0x1, R90 ;  /* 0x000000015d497824 */ /* 0x004fc800078e025a */
[----:B0-----:R-:W-:-:S05]  /*cfb0*/  @P1 IMAD.HI.U32 R76, R73, R76, RZ ;  /* 0x0000004c494c1227 */ /* 0x001fca00078e00ff */
[----:B-1----:R-:W-:Y:S02]  /*cfc0*/  @P1 SHF.R.U32.HI R73, RZ, R77, R76 ;  /* 0x0000004dff491219 */ /* 0x002fe4000001164c */
[----:B---3--:R-:W-:-:S03]  /*cfd0*/  PRMT R76, R91, 0x654, R0 ;  /* 0x000006545b4c7816 */ /* 0x008fc60000000000 */
[----:B------:R-:W0:Y:S01]  /*cfe0*/  SHFL.IDX PT, R77, R73, RZ, 0x1c1f ;  /* 0x001c1fff494d7589 */ /* 0x000e2200000e0000 */
[----:B------:R1:W-:Y:S01]  /*cff0*/  SYNCS.ARRIVE.TRANS64.RED.A1T0 RZ, [R76+URZ], RZ ;  /* 0x000000ff4cff79a7 */ /* 0x0003e2000810043f */
[----:B------:R-:W-:Y:S01]  /*d000*/  PLOP3.LUT P1, PT, PT, PT, UP0, 0x40, 0x0 ;  /* 0x000000000000781c */ /* 0x000fe20003f2e808 */
[----:B------:R-:W2:Y:S01]  /*d010*/  MUFU.TANH R36, R36 ;  /* 0x0000002400247308 */ /* 0x000ea20000002400 */
[----:B-1----:R-:W-:-:S07]  /*d020*/  FMUL.FTZ R76, R2, R87 ;  /* 0x00000057024c7220 */ /* 0x002fce0000410000 */
[----:B------:R-:W1:Y:S01]  /*d030*/  MUFU.TANH R37, R37 ;  /* 0x0000002500257308 */ /* 0x000e620000002400 */
[----:B-----5:R-:W-:-:S07]  /*d040*/  IADD3 R80, -R155, R80, R94 ;  /* 0x000000509b507210 */ /* 0x020fce0007ffe15e */
[----:B------:R-:W3:Y:S01]  /*d050*/  MUFU.TANH R38, R38 ;  /* 0x0000002600267308 */ /* 0x000ee20000002400 */
[----:B------:R-:W-:-:S07]  /*d060*/  VIADD R83, R80, UR4 ;  /* 0x0000000450537c36 */ /* 0x000fce0008000000 */
        /* <DEDUP_REMOVED lines=36> */
[----:B------:R0:W1:Y:S08]  /*d2b0*/  MUFU.TANH R0, R86 ;  /* 0x0000005600007308 */ /* 0x0000700000002400 */
[----:B------:R-:W1:Y:S01]  /*d2c0*/  MUFU.TANH R76, R76 ;  /* 0x0000004c004c7308 */ /* 0x000e620000002400 */
[----:B------:R-:W-:Y:S01]  /*d2d0*/  IADD3 R84, -R153, R94, R78 ;  /* 0x0000005e99547210 */ /* 0x000fe20007ffe14e */
[----:B------:R-:W-:Y:S01]  /*d2e0*/  VIADD R82, R80, UR47 ;  /* 0x0000002f50527c36 */ /* 0x000fe20008000000 */
[----:B------:R-:W-:Y:S01]  /*d2f0*/  UP2UR UR48, UPR, URZ, 0x1 ;  /* 0x000000013f307883 */ /* 0x000fe20008000000 */
[----:B------:R-:W-:-:S02]  /*d300*/  LEA R81, R89, 0xffffff80, 0x7 ;  /* 0xffffff8059517811 */ /* 0x000fc400078e38ff */
[----:B0-----:R-:W-:Y:S01]  /*d310*/  VIADDMNMX R80, R77, R83, R84, PT ;  /* 0x000000534d507246 */ /* 0x001fe20003800154 */
[----:B------:R-:W-:Y:S01]  /*d320*/  IMAD.IADD R79, R82, 0x1, R77 ;  /* 0x00000001524f7824 */ /* 0x000fe200078e024d */
[----:B--234-:R-:W-:Y:S07]  /*d330*/  @P1 BRA `(.L_x_1356) ;  /* 0x0000000000581947 */ /* 0x01cfee0003800000 */
[----:B------:R-:W-:Y:S01]  /*d340*/  IADD3 R86, -R155, R94, R77 ;  /* 0x0000005e9b567210 */ /* 0x000fe20007ffe14d */
[----:B------:R-:W-:Y:S03]  /*d350*/  BSSY B0, `(.L_x_1357) ;  /* 0x0000010000007945 */ /* 0x000fe60003800000 */
[----:B------:R-:W-:-:S13]  /*d360*/  ISETP.GT.AND P1, PT, R86, -0x1, PT ;  /* 0xffffffff5600780c */ /* 0x000fda0003f24270 */
[----:B------:R-:W-:Y:S05]  /*d370*/  @P1 BRA `(.L_x_1358) ;  /* 0x0000000000201947 */ /* 0x000fea0003800000 */
[----:B------:R-:W-:Y:S01]  /*d380*/  UISETP.NE.AND UP0, UPT, UR5, 0x1, UPT ;  /* 0x000000010500788c */ /* 0x000fe2000bf05270 */
[----:B------:R-:W-:-:S05]  /*d390*/  LOP3.LUT R86, RZ, R86, RZ, 0x33, !PT ;  /* 0x00000056ff567212 */ /* 0x000fca00078e33ff */
[----:B------:R-:W-:-:S05]  /*d3a0*/  PLOP3.LUT P1, PT, PT, PT, UP0, 0x80, 0x0 ;  /* 0x000000000000781c */ /* 0x000fca0003f2f008 */
[----:B------:R-:W-:-:S08]  /*d3b0*/  @UP0 ULDC.64 UR6, c[0x0][0x9e8] ;  /* 0x00027a0000060ab9 */ /* 0x000fd00000000a00 */
[----:B------:R-:W-:-:S05]  /*d3c0*/  @P1 IMAD.HI.U32 R77, R86, UR6, RZ ;  /* 0x00000006564d1c27 */ /* 0x000fca000f8e00ff */
[----:B------:R-:W-:-:S04]  /*d3d0*/  @P1 SHF.R.U32.HI R86, RZ, UR7, R77 ;  /* 0x00000007ff561c19 */ /* 0x000fc8000801164d */
[----:B------:R-:W-:Y:S01]  /*d3e0*/  LOP3.LUT R86, RZ, R86, RZ, 0x33, !PT ;  /* 0x00000056ff567212 */ /* 0x000fe200078e33ff */
[----:B------:R-:W-:Y:S06]  /*d3f0*/  BRA `(.L_x_1359) ;  /* 0x0000000000147947 */ /* 0x000fec0003800000 */
.L_x_1358:
[----:B------:R-:W-:-:S06]  /*d400*/  UISETP.NE.AND UP0, UPT, UR5, 0x1, UPT ;  /* 0x000000010500788c */ /* 0x000fcc000bf05270 */
[----:B------:R-:W-:-:S05]  /*d410*/  PLOP3.LUT P1, PT, PT, PT, UP0, 0x80, 0x0 ;  /* 0x000000000000781c */ /* 0x000fca0003f2f008 */
[----:B------:R-:W-:-:S08]  /*d420*/  @UP0 ULDC.64 UR6, c[0x0][0x9e8] ;  /* 0x00027a0000060ab9 */ /* 0x000fd00000000a00 */
[----:B------:R-:W-:-:S05]  /*d430*/  @P1 IMAD.HI.U32 R77, R86, UR6, RZ ;  /* 0x00000006564d1c27 */ /* 0x000fca000f8e00ff */
[----:B------:R-:W-:-:S07]  /*d440*/  @P1 SHF.R.U32.HI R86, RZ, UR7, R77 ;  /* 0x00000007ff561c19 */ /* 0x000fce000801164d */
.L_x_1359:
[----:B------:R-:W-:Y:S05]  /*d450*/  BSYNC B0 ;  /* 0x0000000000007941 */ /* 0x000fea0003800000 */
.L_x_1357:
[----:B------:R-:W-:-:S04]  /*d460*/  IMAD R86, R86, UR5, -R81 ;  /* 0x0000000556567c24 */ /* 0x000fc8000f8e0a51 */
[----:B------:R-:W-:-:S05]  /*d470*/  IMAD.IADD R86, R86, 0x1, -R153 ;  /* 0x0000000156567824 */ /* 0x000fca00078e0a99 */
[----:B------:R-:W-:Y:S02]  /*d480*/  VIMNMX R79, R79, R86, !PT ;  /* 0x000000564f4f7248 */ /* 0x000fe40007fe0100 */
[----:B------:R-:W-:-:S07]  /*d490*/  VIADDMNMX R80, R86, UR5, R80, PT ;  /* 0x0000000556507c46 */ /* 0x000fce000b800150 */
.L_x_1356:
[C---:B------:R-:W-:Y:S01]  /*d4a0*/  ISETP.GE.AND P3, PT, R78.reuse, 0x9, PT ;  /* 0x000000094e00780c */ /* 0x040fe20003f66270 */
[----:B------:R-:W-:Y:S01]  /*d4b0*/  UISETP.NE.AND UP0, UPT, UR48, URZ, UPT ;  /* 0x0000003f3000728c */ /* 0x000fe2000bf05270 */
[C---:B------:R-:W-:Y:S02]  /*d4c0*/  ISETP.GE.AND P1, PT, R78.reuse, 0x2, PT ;  /* 0x000000024e00780c */ /* 0x040fe40003f26270 */
[C---:B------:R-:W-:Y:S02]  /*d4d0*/  ISETP.GE.AND P4, PT, R78.reuse, 0xa, PT ;  /* 0x0000000a4e00780c */ /* 0x040fe40003f86270 */
[----:B------:R-:W-:Y:S02]  /*d4e0*/  LOP3.LUT R17, R17, 0xfffffffe, RZ, 0xc0, !PT ;  /* 0xfffffffe11117812 */ /* 0x000fe400078ec0ff */
[----:B------:R-:W-:Y:S02]  /*d4f0*/  ISETP.GT.AND P2, PT, R79, 0x1, !P1 ;  /* 0x000000014f00780c */ /* 0x000fe40004f44270 */
[----:B------:R-:W-:-:S02]  /*d500*/  ISETP.GE.AND P6, PT, R78, 0x1, PT ;  /* 0x000000014e00780c */ /* 0x000fc40003fc6270 */
[----:B------:R-:W-:Y:S02]  /*d510*/  ISETP.LT.OR P2, PT, R80, 0x2, P2 ;  /* 0x000000025000780c */ /* 0x000fe40001741670 */
[----:B------:R-:W-:Y:S02]  /*d520*/  @P3 LOP3.LUT R17, R17, 0x1, RZ, 0xfc, !PT ;  /* 0x0000000111113812 */ /* 0x000fe400078efcff */
[----:B------:R-:W-:Y:S02]  /*d530*/  FSEL R77, R5, -INF , !P2 ;  /* 0xff800000054d7808 */ /* 0x000fe40005000000 */
[----:B------:R-:W-:Y:S02]  /*d540*/  LOP3.LUT R17, R17, 0xfffffffd, RZ, 0xc0, !PT ;  /* 0xfffffffd11117812 */ /* 0x000fe400078ec0ff */
[----:B------:R-:W-:Y:S02]  /*d550*/  ISETP.GT.AND P3, PT, R79, 0x8, !P3 ;  /* 0x000000084f00780c */ /* 0x000fe40005f64270 */
[----:B------:R-:W-:-:S02]  /*d560*/  @P4 LOP3.LUT R17, R17, 0x2, RZ, 0xfc, !PT ;  /* 0x0000000211114812 */ /* 0x000fc400078efcff */
[----:B------:R-:W-:Y:S02]  /*d570*/  ISETP.GT.AND P2, PT, R79, 0x9, !P4 ;  /* 0x000000094f00780c */ /* 0x000fe40006744270 */
[----:B------:R-:W-:Y:S02]  /*d580*/  ISETP.GE.AND P4, PT, R78, 0x11, PT ;  /* 0x000000114e00780c */ /* 0x000fe40003f86270 */
[C---:B------:R-:W-:Y:S02]  /*d590*/  ISETP.LT.OR P3, PT, R80.reuse, 0x9, P3 ;  /* 0x000000095000780c */ /* 0x040fe40001f61670 */
[----:B------:R-:W-:Y:S02]  /*d5a0*/  ISETP.LT.OR P2, PT, R80, 0xa, P2 ;  /* 0x0000000a5000780c */ /* 0x000fe40001741670 */
[----:B------:R-:W-:Y:S02]  /*d5b0*/  FSEL R9, R9, -INF , !P3 ;  /* 0xff80000009097808 */ /* 0x000fe40005800000 */
[----:B------:R-:W-:-:S02]  /*d5c0*/  ISETP.GE.AND P3, PT, R78, 0x12, PT ;  /* 0x000000124e00780c */ /* 0x000fc40003f66270 */
[----:B------:R-:W-:Y:S02]  /*d5d0*/  LOP3.LUT R17, R17, 0xfffffffb, RZ, 0xc0, !PT ;  /* 0xfffffffb11117812 */ /* 0x000fe400078ec0ff */
[----:B------:R-:W-:Y:S02]  /*d5e0*/  FSEL R85, R12, -INF , !P2 ;  /* 0xff8000000c557808 */ /* 0x000fe40005000000 */
[----:B------:R-:W-:Y:S01]  /*d5f0*/  ISETP.GT.AND P2, PT, R79, 0x10, !P4 ;  /* 0x000000104f00780c */ /* 0x000fe20006744270 */
[----:B------:R-:W0:Y:S01]  /*d600*/  SHFL.IDX PT, R12, R73, 0x1, 0x1c1f ;  /* 0x003c1f00490c7f89 */ /* 0x000e2200000e0000 */
[----:B------:R-:W-:Y:S02]  /*d610*/  @P4 LOP3.LUT R17, R17, 0x4, RZ, 0xfc, !PT ;  /* 0x0000000411114812 */ /* 0x000fe400078efcff */
[----:B------:R-:W-:Y:S02]  /*d620*/  ISETP.LT.OR P2, PT, R80, 0x11, P2 ;  /* 0x000000115000780c */ /* 0x000fe40001741670 */
[----:B------:R-:W-:-:S02]  /*d630*/  LOP3.LUT R17, R17, 0xfdffffff, RZ, 0xc0, !PT ;  /* 0xfdffffff11117812 */ /* 0x000fc400078ec0ff */
[----:B------:R-:W-:Y:S02]  /*d640*/  FSEL R15, R15, -INF , !P2 ;  /* 0xff8000000f0f7808 */ /* 0x000fe40005000000 */
[----:B------:R-:W-:Y:S02]  /*d650*/  @P3 LOP3.LUT R17, R17, 0x2000000, RZ, 0xfc, !PT ;  /* 0x0200000011113812 */ /* 0x000fe400078efcff */
[----:B------:R-:W-:Y:S02]  /*d660*/  ISETP.GT.AND P2, PT, R79, 0x11, !P3 ;  /* 0x000000114f00780c */ /* 0x000fe40005f44270 */
[----:B------:R-:W-:Y:S02]  /*d670*/  ISETP.GE.AND P3, PT, R78, 0x19, PT ;  /* 0x000000194e00780c */ /* 0x000fe40003f66270 */
[----:B------:R-:W-:Y:S02]  /*d680*/  ISETP.LT.OR P2, PT, R80, 0x12, P2 ;  /* 0x000000125000780c */ /* 0x000fe40001741670 */
[----:B------:R-:W-:-:S02]  /*d690*/  LOP3.LUT R17, R17, 0xfeffffff, RZ, 0xc0, !PT ;  /* 0xfeffffff11117812 */ /* 0x000fc400078ec0ff */
[----:B------:R-:W-:Y:S02]  /*d6a0*/  FSEL R87, R20, -INF , !P2 ;  /* 0xff80000014577808 */ /* 0x000fe40005000000 */
[----:B------:R-:W-:Y:S02]  /*d6b0*/  ISETP.GT.AND P2, PT, R79, 0x18, !P3 ;  /* 0x000000184f00780c */ /* 0x000fe40005f44270 */
[----:B0-----:R-:W-:Y:S01]  /*d6c0*/  VIADDMNMX R83, R12, R83, R84, PT ;  /* 0x000000530c537246 */ /* 0x001fe20003800154 */
[----:B------:R-:W-:Y:S02]  /*d6d0*/  IMAD.IADD R82, R82, 0x1, R12 ;  /* 0x0000000152527824 */ /* 0x000fe400078e020c */
[----:B------:R-:W-:Y:S02]  /*d6e0*/  @P3 LOP3.LUT R17, R17, 0x1000000, RZ, 0xfc, !PT ;  /* 0x0100000011113812 */ /* 0x000fe400078efcff */
[----:B------:R-:W-:Y:S02]  /*d6f0*/  ISETP.GE.AND P3, PT, R78, 0x1a, PT ;  /* 0x0000001a4e00780c */ /* 0x000fe40003f66270 */
[----:B------:R-:W-:-:S02]  /*d700*/  ISETP.LT.OR P2, PT, R80, 0x19, P2 ;  /* 0x000000195000780c */ /* 0x000fc40001741670 */
        /* <DEDUP_REMOVED lines=37> */
[----:B-1----:R-:W-:Y:S02]  /*d960*/  FSEL R37, R37, -INF , !P2 ;  /* 0xff80000025257808 */ /* 0x002fe40005000000 */
        /* <DEDUP_REMOVED lines=97> */
[----:B------:R-:W-:-:S04]  /*df80*/  ISETP.GE.AND P4, PT, R78, 0x79, PT ;  /* 0x000000794e00780c */ /* 0x000fc80003f86270 */
[----:B------:R-:W-:-:S04]  /*df90*/  ISETP.GT.AND P5, PT, R79, 0x78, !P4 ;  /* 0x000000784f00780c */ /* 0x000fc800067a4270 */
[----:B------:R-:W-:-:S04]  /*dfa0*/  ISETP.LT.OR P5, PT, R80, 0x79, P5 ;  /* 0x000000795000780c */ /* 0x000fc80002fa1670 */
[----:B------:R-:W-:Y:S02]  /*dfb0*/  FSEL R113, R74, -INF , !P5 ;  /* 0xff8000004a717808 */ /* 0x000fe40006800000 */
[----:B------:R-:W-:-:S04]  /*dfc0*/  ISETP.GT.AND P5, PT, R79, RZ, !P6 ;  /* 0x000000ff4f00720c */ /* 0x000fc800077a4270 */
        /* <DEDUP_REMOVED lines=17> */
[----:B------:R-:W-:Y:S01]  /*e0e0*/  @P5 IMAD.HI.U32 R5, R12, UR6, RZ ;  /* 0x000000060c055c27 */ /* 0x000fe2000f8e00ff */
[----:B------:R-:W-:-:S13]  /*e0f0*/  PLOP3.LUT P5, PT, PT, PT, UP0, 0x80, 0x0 ;  /* 0x000000000000781c */ /* 0x000fda0003faf008 */
[----:B------:R-:W-:-:S04]  /*e100*/  @P5 SHF.R.U32.HI R12, RZ, UR7, R5 ;  /* 0x00000007ff0c5c19 */ /* 0x000fc80008011605 */
[----:B------:R-:W-:Y:S01]  /*e110*/  LOP3.LUT R12, RZ, R12, RZ, 0x33, !PT ;  /* 0x0000000cff0c7212 */ /* 0x000fe200078e33ff */
[----:B------:R-:W-:Y:S06]  /*e120*/  BRA `(.L_x_1363) ;  /* 0x0000000000187947 */ /* 0x000fec0003800000 */
.L_x_1362:
[----:B------:R-:W-:-:S06]  /*e130*/  UISETP.NE.AND UP0, UPT, UR5, 0x1, UPT ;  /* 0x000000010500788c */ /* 0x000fcc000bf05270 */
[----:B------:R-:W-:-:S05]  /*e140*/  PLOP3.LUT P5, PT, PT, PT, UP0, 0x80, 0x0 ;  /* 0x000000000000781c */ /* 0x000fca0003faf008 */
[----:B------:R-:W-:-:S08]  /*e150*/  @UP0 ULDC.64 UR6, c[0x0][0x9e8] ;  /* 0x00027a0000060ab9 */ /* 0x000fd00000000a00 */
[----:B------:R-:W-:Y:S01]  /*e160*/  @P5 IMAD.HI.U32 R5, R12, UR6, RZ ;  /* 0x000000060c055c27 */ /* 0x000fe2000f8e00ff */
[----:B------:R-:W-:-:S13]  /*e170*/  PLOP3.LUT P5, PT, PT, PT, UP0, 0x80, 0x0 ;  /* 0x000000000000781c */ /* 0x000fda0003faf008 */
[----:B------:R-:W-:-:S07]  /*e180*/  @P5 SHF.R.U32.HI R12, RZ, UR7, R5 ;  /* 0x00000007ff0c5c19 */ /* 0x000fce0008011605 */
.L_x_1363:
[----:B------:R-:W-:Y:S05]  /*e190*/  BSYNC B0 ;  /* 0x0000000000007941 */ /* 0x000fea0003800000 */
.L_x_1361:
[----:B------:R-:W-:-:S04]  /*e1a0*/  IMAD R12, R12, UR5, -R81 ;  /* 0x000000050c0c7c24 */ /* 0x000fc8000f8e0a51 */
[----:B------:R-:W-:-:S05]  /*e1b0*/  IMAD.IADD R12, R12, 0x1, -R153 ;  /* 0x000000010c0c7824 */ /* 0x000fca00078e0a99 */
[----:B------:R-:W-:Y:S02]  /*e1c0*/  VIMNMX R82, R82, R12, !PT ;  /* 0x0000000c52527248 */ /* 0x000fe40007fe0100 */
[----:B------:R-:W-:-:S07]  /*e1d0*/  VIADDMNMX R83, R12, UR5, R83, PT ;  /* 0x000000050c537c46 */ /* 0x000fce000b800153 */
.L_x_1360:
[C---:B------:R-:W-:Y:S01]  /*e1e0*/  ISETP.GT.AND P1, PT, R82.reuse, 0x1, !P1 ;  /* 0x000000015200780c */ /* 0x040fe20004f24270 */
[----:B------:R-:W-:Y:S01]  /*e1f0*/  ULDC UR6, c[0x0][0x988] ;  /* 0x0002620000067ab9 */ /* 0x000fe20000000800 */
[----:B------:R-:W-:Y:S01]  /*e200*/  LOP3.LUT P5, RZ, R17, 0x4, RZ, 0xc0, !PT ;  /* 0x0000000411ff7812 */ /* 0x000fe200078ac0ff */
[----:B------:R-:W-:Y:S01]  /*e210*/  IMAD.U32 R26, RZ, RZ, UR6 ;  /* 0x00000006ff1a7e24 */ /* 0x000fe2000f8e00ff */
[----:B------:R-:W-:Y:S01]  /*e220*/  ISETP.LT.OR P1, PT, R83, 0x2, P1 ;  /* 0x000000025300780c */ /* 0x000fe20000f21670 */
[----:B------:R-:W-:Y:S01]  /*e230*/  UISETP.NE.AND UP0, UPT, UR48, URZ, UPT ;  /* 0x0000003f3000728c */ /* 0x000fe2000bf05270 */
[----:B------:R-:W-:Y:S02]  /*e240*/  ISETP.GT.AND P6, PT, R82, RZ, !P6 ;  /* 0x000000ff5200720c */ /* 0x000fe400077c4270 */
        /* <DEDUP_REMOVED lines=67> */
[----:B------:R-:W-:-:S02]  /*e680*/  LOP3.LUT P5, RZ, R17, 0x8000, RZ, 0xc0, !PT ;  /* 0x0000800011ff7812 */ /* 0x000fc400078ac0ff */
        /* <DEDUP_REMOVED lines=8> */
[----:B------:R-:W-:Y:S01]  /*e710*/  LOP3.LUT P1, RZ, R17, 0x20000, RZ, 0xc0, !PT ;  /* 0x0002000011ff7812 */ /* 0x000fe2000782c0ff */
[----:B------:R-:W0:Y:S01]  /*e720*/  SHFL.BFLY PT, R5, R12, 0x2, 0x1f ;  /* 0x0c401f000c057f89 */ /* 0x000e2200000e0000 */
[----:B------:R-:W-:Y:S02]  /*e730*/  ISETP.LT.OR P6, PT, R83, 0x1, P6 ;  /* 0x000000015300780c */ /* 0x000fe400037c1670 */
[----:B------:R-:W-:Y:S02]  /*e740*/  ISETP.GT.AND P1, PT, R82, 0x31, !P1 ;  /* 0x000000315200780c */ /* 0x000fe40004f24270 */
[----:B------:R-:W-:-:S02]  /*e750*/  FSEL R3, R3, -INF , !P6 ;  /* 0xff80000003037808 */ /* 0x000fc40007000000 */
[----:B------:R-:W-:Y:S02]  /*e760*/  ISETP.LT.OR P1, PT, R83, 0x32, P1 ;  /* 0x000000325300780c */ /* 0x000fe40000f21670 */
[----:B------:R-:W-:Y:S02]  /*e770*/  ISETP.GT.AND P2, PT, R82, 0x70, !P2 ;  /* 0x000000705200780c */ /* 0x000fe40005744270 */
[----:B------:R-:W-:Y:S02]  /*e780*/  FSEL R123, R40, -INF , !P1 ;  /* 0xff800000287b7808 */ /* 0x000fe40004800000 */
[----:B------:R-:W-:Y:S02]  /*e790*/  LOP3.LUT P1, RZ, R17, 0x10000, RZ, 0xc0, !PT ;  /* 0x0001000011ff7812 */ /* 0x000fe4000782c0ff */
[C---:B------:R-:W-:Y:S02]  /*e7a0*/  ISETP.GT.AND P3, PT, R82.reuse, 0x71, !P3 ;  /* 0x000000715200780c */ /* 0x040fe40005f64270 */
[----:B------:R-:W-:-:S02]  /*e7b0*/  ISETP.GT.AND P1, PT, R82, 0x38, !P1 ;  /* 0x000000385200780c */ /* 0x000fc40004f24270 */
[C---:B------:R-:W-:Y:S02]  /*e7c0*/  ISETP.LT.OR P2, PT, R83.reuse, 0x71, P2 ;  /* 0x000000715300780c */ /* 0x040fe40001741670 */
[----:B------:R-:W-:Y:S02]  /*e7d0*/  ISETP.LT.OR P1, PT, R83, 0x39, P1 ;  /* 0x000000395300780c */ /* 0x000fe40000f21670 */
[C---:B------:R-:W-:Y:S02]  /*e7e0*/  ISETP.GT.AND P4, PT, R82.reuse, 0x78, !P4 ;  /* 0x000000785200780c */ /* 0x040fe40006784270 */
[----:B------:R-:W-:Y:S02]  /*e7f0*/  FSEL R43, R43, -INF , !P1 ;  /* 0xff8000002b2b7808 */ /* 0x000fe40004800000 */
[----:B------:R-:W-:Y:S02]  /*e800*/  ISETP.GT.AND P1, PT, R82, 0x39, !P5 ;  /* 0x000000395200780c */ /* 0x000fe40006f24270 */
[----:B0-----:R-:W-:-:S02]  /*e810*/  FMNMX.FTZ R14, R12, R5, !PT ;  /* 0x000000050c0e7209 */ /* 0x001fc40007810000 */
[----:B------:R-:W-:Y:S02]  /*e820*/  ISETP.LT.OR P1, PT, R83, 0x3a, P1 ;  /* 0x0000003a5300780c */ /* 0x000fe40000f21670 */
[C---:B------:R-:W-:Y:S01]  /*e830*/  LOP3.LUT P5, RZ, R17.reuse, 0x8, RZ, 0xc0, !PT ;  /* 0x0000000811ff7812 */ /* 0x040fe200078ac0ff */
[----:B------:R-:W0:Y:S01]  /*e840*/  SHFL.BFLY PT, R5, R14, 0x1, 0x1f ;  /* 0x0c201f000e057f89 */ /* 0x000e2200000e0000 */
[----:B------:R-:W-:Y:S02]  /*e850*/  FSEL R125, R44, -INF , !P1 ;  /* 0xff8000002c7d7808 */ /* 0x000fe40004800000 */
[----:B------:R-:W-:Y:S02]  /*e860*/  LOP3.LUT P1, RZ, R17, 0x4000, RZ, 0xc0, !PT ;  /* 0x0000400011ff7812 */ /* 0x000fe4000782c0ff */
[----:B------:R-:W-:Y:S02]  /*e870*/  ISETP.LT.OR P3, PT, R83, 0x72, P3 ;  /* 0x000000725300780c */ /* 0x000fe40001f61670 */
[----:B------:R-:W-:-:S02]  /*e880*/  ISETP.GT.AND P1, PT, R82, 0x40, !P1 ;  /* 0x000000405200780c */ /* 0x000fc40004f24270 */
[----:B------:R-:W-:Y:S02]  /*e890*/  FSEL R69, R69, -INF , !P2 ;  /* 0xff80000045457808 */ /* 0x000fe40005000000 */
[C---:B------:R-:W-:Y:S02]  /*e8a0*/  ISETP.LT.OR P1, PT, R83.reuse, 0x41, P1 ;  /* 0x000000415300780c */ /* 0x040fe40000f21670 */
[----:B------:R-:W-:Y:S02]  /*e8b0*/  ISETP.LT.OR P4, PT, R83, 0x79, P4 ;  /* 0x000000795300780c */ /* 0x000fe40002781670 */
[----:B------:R-:W-:Y:S02]  /*e8c0*/  FSEL R47, R47, -INF , !P1 ;  /* 0xff8000002f2f7808 */ /* 0x000fe40004800000 */
[----:B------:R-:W-:Y:S02]  /*e8d0*/  LOP3.LUT P1, RZ, R17, 0x2000, RZ, 0xc0, !PT ;  /* 0x0000200011ff7812 */ /* 0x000fe4000782c0ff */
[----:B------:R-:W-:-:S02]  /*e8e0*/  FSEL R71, R71, -INF , !P3 ;  /* 0xff80000047477808 */ /* 0x000fc40005800000 */
[----:B------:R-:W-:Y:S02]  /*e8f0*/  ISETP.GT.AND P1, PT, R82, 0x41, !P1 ;  /* 0x000000415200780c */ /* 0x000fe40004f24270 */
[----:B------:R-:W-:Y:S02]  /*e900*/  ISETP.NE.AND P6, PT, R92, 0x1, PT ;  /* 0x000000015c00780c */ /* 0x000fe40003fc5270 */
[----:B------:R-:W-:Y:S02]  /*e910*/  ISETP.LT.OR P1, PT, R83, 0x42, P1 ;  /* 0x000000425300780c */ /* 0x000fe40000f21670 */
[----:B0-----:R-:W-:Y:S02]  /*e920*/  FMNMX.FTZ R5, R14, R5, !PT ;  /* 0x000000050e057209 */ /* 0x001fe40007810000 */
[----:B------:R-:W-:Y:S02]  /*e930*/  FSEL R127, R48, -INF , !P1 ;  /* 0xff800000307f7808 */ /* 0x000fe40004800000 */
[----:B------:R-:W-:Y:S01]  /*e940*/  LOP3.LUT P1, RZ, R17, 0x1000, RZ, 0xc0, !PT ;  /* 0x0000100011ff7812 */ /* 0x000fe2000782c0ff */
[----:B------:R-:W-:-:S01]  /*e950*/  FFMA.FTZ R8, R5, R26, -8 ;  /* 0xc100000005087423 */ /* 0x000fc2000001001a */
        /* <DEDUP_REMOVED lines=58> */
[----:B------:R-:W-:Y:S02]  /*ed00*/  LOP3.LUT P5, RZ, R17, 0x8000000, RZ, 0xc0, !PT ;  /* 0x0800000011ff7812 */ /* 0x000fe400078ac0ff */
[----:B------:R-:W-:Y:S02]  /*ed10*/  FSEL R137, R68, -INF , !P1 ;  /* 0xff80000044897808 */ /* 0x000fe40004800000 */
[----:B------:R-:W-:-:S02]  /*ed20*/  FSETP.NEU.FTZ.AND P1, PT, R5, -INF , PT ;  /* 0xff8000000500780b */ /* 0x000fc40003f3d000 */
[----:B------:R-:W-:Y:S02]  /*ed30*/  FMNMX.FTZ R14, R137, R14, !PT ;  /* 0x0000000e890e7209 */ /* 0x000fe40007810000 */
[----:B------:R-:W-:Y:S02]  /*ed40*/  FSEL R8, R8, RZ, P1 ;  /* 0x000000ff08087208 */ /* 0x000fe40000800000 */
[----:B------:R-:W-:Y:S02]  /*ed50*/  LOP3.LUT P1, RZ, R17, 0x4000000, RZ, 0xc0, !PT ;  /* 0x0400000011ff7812 */ /* 0x000fe4000782c0ff */
[----:B------:R-:W-:Y:S01]  /*ed60*/  ISETP.GT.AND P5, PT, R82, 0x79, !P5 ;  /* 0x000000795200780c */ /* 0x000fe20006fa4270 */
[----:B------:R-:W-:-:S01]  /*ed70*/  FFMA.FTZ R12, R85, R26, -R8 ;  /* 0x0000001a550c7223 */ /* 0x000fc20000010808 */
[----:B------:R-:W-:Y:S01]  /*ed80*/  ISETP.GT.AND P1, PT, R82, 0x69, !P1 ;  /* 0x000000695200780c */ /* 0x000fe20004f24270 */
[----:B------:R-:W-:-:S01]  /*ed90*/  FFMA.FTZ R36, R45, R26, -R8 ;  /* 0x0000001a2d247223 */ /* 0x000fc20000010808 */
[----:B------:R-:W-:Y:S01]  /*eda0*/  ISETP.LT.OR P5, PT, R83, 0x7a, P5 ;  /* 0x0000007a5300780c */ /* 0x000fe20002fa1670 */
[----:B------:R-:W-:-:S01]  /*edb0*/  FFMA.FTZ R20, R87, R26, -R8 ;  /* 0x0000001a57147223 */ /* 0x000fc20000010808 */
[----:B------:R-:W-:Y:S01]  /*edc0*/  ISETP.LT.OR P1, PT, R83, 0x6a, P1 ;  /* 0x0000006a5300780c */ /* 0x000fe20000f21670 */
[----:B------:R-:W-:-:S01]  /*edd0*/  FFMA.FTZ R24, R25, R26, -R8 ;  /* 0x0000001a19187223 */ /* 0x000fc20000010808 */
[----:B------:R-:W-:Y:S01]  /*ede0*/  FSEL R45, R0, -INF , !P4 ;  /* 0xff800000002d7808 */ /* 0x000fe20006000000 */
[----:B------:R-:W-:-:S01]  /*edf0*/  FFMA.FTZ R25, R91, R26, -R8 ;  /* 0x0000001a5b197223 */ /* 0x000fc20000010808 */
[----:B------:R-:W-:Y:S01]  /*ee00*/  FSEL R85, R66, -INF , !P1 ;  /* 0xff80000042557808 */ /* 0x000fe20004800000 */
[----:B------:R-:W-:-:S01]  /*ee10*/  FFMA.FTZ R4, R4, R26, -R8 ;  /* 0x0000001a04047223 */ /* 0x000fc20000010808 */
[----:B------:R-:W-:Y:S01]  /*ee20*/  FSEL R87, R76, -INF , !P5 ;  /* 0xff8000004c577808 */ /* 0x000fe20006800000 */
[----:B------:R-:W-:-:S01]  /*ee30*/  FFMA.FTZ R77, R77, R26, -R8 ;  /* 0x0000001a4d4d7223 */ /* 0x000fc20000010808 */
[----:B------:R-:W-:Y:S01]  /*ee40*/  FMNMX.FTZ R14, R85, R14, !PT ;  /* 0x0000000e550e7209 */ /* 0x000fe20007810000 */
[----:B------:R-:W-:-:S01]  /*ee50*/  FFMA.FTZ R44, R65, R26, -R8 ;  /* 0x0000001a412c7223 */ /* 0x000fc20000010808 */
[-CC-:B------:R-:W-:Y:S01]  /*ee60*/  FFMA.FTZ R28, R29, R26.reuse, -R8.reuse ;  /* 0x0000001a1d1c7223 */ /* 0x180fe20000010808 */
        /* <DEDUP_REMOVED lines=17> */
[-CC-:B------:R-:W-:Y:S01]  /*ef80*/  FFMA.FTZ R41, R99, R26.reuse, -R8.reuse ;  /* 0x0000001a63297223 */ /* 0x180fe20000010808 */
[----:B------:R-:W0:Y:S01]  /*ef90*/  SHFL.BFLY PT, R91, R14, 0x2, 0x1f ;  /* 0x0c401f000e5b7f89 */ /* 0x000e2200000e0000 */
        /* <DEDUP_REMOVED lines=9> */
[----:B------:R-:W-:Y:S08]  /*f030*/  MUFU.EX2 R4, R4 ;  /* 0x0000000400047308 */ /* 0x000ff00000000800 */
[----:B------:R-:W1:Y:S01]  /*f040*/  MUFU.EX2 R77, R77 ;  /* 0x0000004d004d7308 */ /* 0x000e620000000800 */
[----:B0-----:R-:W-:-:S07]  /*f050*/  FMNMX.FTZ R91, R14, R91, !PT ;  /* 0x0000005b0e5b7209 */ /* 0x001fce0007810000 */
[----:B------:R-:W-:Y:S01]  /*f060*/  MUFU.EX2 R9, R9 ;  /* 0x0000000900097308 */ /* 0x000fe20000000800 */
[----:B------:R-:W0:Y:S07]  /*f070*/  SHFL.BFLY PT, R14, R91, 0x1, 0x1f ;  /* 0x0c201f005b0e7f89 */ /* 0x000e2e00000e0000 */
[----:B------:R-:W2:Y:S01]  /*f080*/  MUFU.EX2 R12, R12 ;  /* 0x0000000c000c7308 */ /* 0x000ea20000000800 */
[----:B-1----:R-:W-:-:S07]  /*f090*/  FADD.FTZ R68, R4, R77 ;  /* 0x0000004d04447221 */ /* 0x002fce0000010000 */
[----:B------:R-:W1:Y:S08]  /*f0a0*/  MUFU.EX2 R15, R15 ;  /* 0x0000000f000f7308 */ /* 0x000e700000000800 */
[----:B------:R-:W-:Y:S01]  /*f0b0*/  MUFU.EX2 R20, R20 ;  /* 0x0000001400147308 */ /* 0x000fe20000000800 */
[----:B--2---:R-:W-:Y:S02]  /*f0c0*/  F2FP.SATFINITE.E4M3.F32.PACK_AB_MERGE_C R148, R12, R9, RZ ;  /* 0x000000090c94723e */ /* 0x004fe400048070ff */
[----:B0-----:R-:W-:-:S02]  /*f0d0*/  FMNMX.FTZ R14, R91, R14, !PT ;  /* 0x0000000e5b0e7209 */ /* 0x001fc40007810000 */
[----:B------:R-:W-:Y:S02]  /*f0e0*/  F2FP.SATFINITE.E4M3.F32.PACK_AB_MERGE_C R148, R77, R4, R148 ;  /* 0x000000044d94723e */ /* 0x000fe40004807094 */
[C---:B------:R-:W-:Y:S01]  /*f0f0*/  FSETP.NEU.FTZ.AND P1, PT, R14.reuse, -INF , PT ;  /* 0xff8000000e00780b */ /* 0x040fe20003f3d000 */
[----:B------:R-:W-:-:S01]  /*f100*/  FFMA.FTZ R50, R14, R26, -8 ;  /* 0xc10000000e327423 */ /* 0x000fc2000001001a */
[----:B------:R-:W-:Y:S04]  /*f110*/  MUFU.EX2 R24, R24 ;  /* 0x0000001800187308 */ /* 0x000fe80000000800 */
[----:B------:R-:W-:Y:S02]  /*f120*/  FSEL R8, R50, RZ, P1 ;  /* 0x000000ff32087208 */ /* 0x000fe40000800000 */
[----:B------:R-:W-:-:S02]  /*f130*/  PLOP3.LUT P1, PT, PT, PT, UP0, 0x40, 0x0 ;  /* 0x000000000000781c */ /* 0x000fc40003f2e808 */
[----:B------:R-:W0:Y:S01]  /*f140*/  MUFU.EX2 R25, R25 ;  /* 0x0000001900197308 */ /* 0x000e220000000800 */
[----:B------:R-:W-:-:S01]  /*f150*/  FFMA.FTZ R3, R3, R26, -R8 ;  /* 0x0000001a03037223 */ /* 0x000fc20000010808 */
[-CC-:B------:R-:W-:Y:S01]  /*f160*/  FFMA.FTZ R50, R73, R26.reuse, -R8.reuse ;  /* 0x0000001a49327223 */ /* 0x180fe20000010808 */
[----:B------:R-:W-:-:S01]  /*f170*/  FFMA.FTZ R13, R13, R26, -R8 ;  /* 0x0000001a0d0d7223 */ /* 0x000fc20000010808 */
[-CC-:B------:R-:W-:Y:S01]  /*f180*/  FFMA.FTZ R52, R79, R26.reuse, -R8.reuse ;  /* 0x0000001a4f347223 */ /* 0x180fe20000010808 */
[----:B------:R-:W-:-:S01]  /*f190*/  FFMA.FTZ R21, R21, R26, -R8 ;  /* 0x0000001a15157223 */ /* 0x000fc20000010808 */
[----:B------:R-:W-:Y:S01]  /*f1a0*/  FFMA.FTZ R54, R81, R26, -R8 ;  /* 0x0000001a51367223 */ /* 0x000fe20000010808 */
[----:B------:R-:W-:-:S01]  /*f1b0*/  FADD.FTZ R73, R9, R68 ;  /* 0x0000004409497221 */ /* 0x000fc20000010000 */
[----:B------:R-:W-:Y:S01]  /*f1c0*/  MUFU.EX2 R3, R3 ;  /* 0x0000000300037308 */ /* 0x000fe20000000800 */
[----:B------:R-:W-:-:S01]  /*f1d0*/  FFMA.FTZ R27, R27, R26, -R8 ;  /* 0x0000001a1b1b7223 */ /* 0x000fc20000010808 */
[----:B------:R-:W-:Y:S01]  /*f1e0*/  FFMA.FTZ R56, R117, R26, -R8 ;  /* 0x0000001a75387223 */ /* 0x000fe20000010808 */
[----:B------:R-:W-:-:S01]  /*f1f0*/  FADD.FTZ R72, R12, R73 ;  /* 0x000000490c487221 */ /* 0x000fc20000010000 */
[-CC-:B------:R-:W-:Y:S01]  /*f200*/  FFMA.FTZ R31, R31, R26.reuse, -R8.reuse ;  /* 0x0000001a1f1f7223 */ /* 0x180fe20000010808 */
[----:B------:R-:W-:-:S01]  /*f210*/  FFMA.FTZ R58, R119, R26, -R8 ;  /* 0x0000001a773a7223 */ /* 0x000fc20000010808 */
[----:B------:R-:W-:Y:S01]  /*f220*/  FFMA.FTZ R35, R35, R26, -R8 ;  /* 0x0000001a23237223 */ /* 0x000fe20000010808 */
[----:B-1----:R-:W-:-:S01]  /*f230*/  FADD.FTZ R79, R15, R72 ;  /* 0x000000480f4f7221 */ /* 0x002fc20000010000 */
[----:B------:R-:W1:Y:S01]  /*f240*/  MUFU.EX2 R50, R50 ;  /* 0x0000003200327308 */ /* 0x000e620000000800 */
[----:B------:R-:W-:-:S01]  /*f250*/  FFMA.FTZ R60, R121, R26, -R8 ;  /* 0x0000001a793c7223 */ /* 0x000fc20000010808 */
[----:B0-----:R-:W-:Y:S01]  /*f260*/  F2FP.SATFINITE.E4M3.F32.PACK_AB_MERGE_C R150, R25, R24, RZ ;  /* 0x000000181996723e */ /* 0x001fe200048070ff */
[----:B------:R-:W-:-:S01]  /*f270*/  FADD.FTZ R79, R20, R79 ;  /* 0x0000004f144f7221 */ /* 0x000fc20000010000 */
[-CC-:B------:R-:W-:Y:S01]  /*f280*/  FFMA.FTZ R39, R39, R26.reuse, -R8.reuse ;  /* 0x0000001a27277223 */ /* 0x180fe20000010808 */
[----:B------:R-:W-:-:S01]  /*f290*/  FFMA.FTZ R62, R123, R26, -R8 ;  /* 0x0000001a7b3e7223 */ /* 0x000fc20000010808 */
[----:B------:R-:W-:Y:S01]  /*f2a0*/  F2FP.SATFINITE.E4M3.F32.PACK_AB_MERGE_C R150, R20, R15, R150 ;  /* 0x0000000f1496723e */ /* 0x000fe20004807096 */
[----:B------:R-:W-:-:S01]  /*f2b0*/  FADD.FTZ R72, R24, R79 ;  /* 0x0000004f18487221 */ /* 0x000fc20000010000 */
[----:B------:R-:W0:Y:S01]  /*f2c0*/  MUFU.EX2 R13, R13 ;  /* 0x0000000d000d7308 */ /* 0x000e220000000800 */
[----:B------:R-:W-:-:S01]  /*f2d0*/  FFMA.FTZ R43, R43, R26, -R8 ;  /* 0x0000001a2b2b7223 */ /* 0x000fc20000010808 */
[----:B------:R-:W-:Y:S01]  /*f2e0*/  FFMA.FTZ R66, R125, R26, -R8 ;  /* 0x0000001a7d427223 */ /* 0x000fe20000010808 */
[----:B------:R-:W-:-:S01]  /*f2f0*/  FADD.FTZ R79, R25, R72 ;  /* 0x00000048194f7221 */ /* 0x000fc20000010000 */
[-CC-:B------:R-:W-:Y:S01]  /*f300*/  FFMA.FTZ R47, R47, R26.reuse, -R8.reuse ;  /* 0x0000001a2f2f7223 */ /* 0x180fe20000010808 */
[----:B------:R-:W-:-:S01]  /*f310*/  FFMA.FTZ R64, R127, R26, -R8 ;  /* 0x0000001a7f407223 */ /* 0x000fc20000010808 */
[-CC-:B------:R-:W-:Y:S01]  /*f320*/  FFMA.FTZ R51, R51, R26.reuse, -R8.reuse ;  /* 0x0000001a33337223 */ /* 0x180fe20000010808 */
[----:B------:R-:W-:-:S01]  /*f330*/  FFMA.FTZ R68, R129, R26, -R8 ;  /* 0x0000001a81447223 */ /* 0x000fc20000010808 */
[----:B------:R-:W2:Y:S01]  /*f340*/  MUFU.EX2 R52, R52 ;  /* 0x0000003400347308 */ /* 0x000ea20000000800 */
[----:B-1----:R-:W-:-:S01]  /*f350*/  FADD.FTZ R70, R3, R50 ;  /* 0x0000003203467221 */ /* 0x002fc20000010000 */
[-CC-:B------:R-:W-:Y:S01]  /*f360*/  FFMA.FTZ R55, R55, R26.reuse, -R8.reuse ;  /* 0x0000001a37377223 */ /* 0x180fe20000010808 */
[----:B------:R-:W-:-:S01]  /*f370*/  FFMA.FTZ R131, R131, R26, -R8 ;  /* 0x0000001a83837223 */ /* 0x000fc20000010808 */
[-CC-:B------:R-:W-:Y:S01]  /*f380*/  FFMA.FTZ R15, R133, R26.reuse, -R8.reuse ;  /* 0x0000001a850f7223 */ /* 0x180fe20000010808 */
[----:B------:R-:W-:-:S01]  /*f390*/  FFMA.FTZ R137, R137, R26, -R8 ;  /* 0x0000001a89897223 */ /* 0x000fc20000010808 */
[-CC-:B------:R-:W-:Y:S01]  /*f3a0*/  FFMA.FTZ R85, R85, R26.reuse, -R8.reuse ;  /* 0x0000001a55557223 */ /* 0x180fe20000010808 */
[----:B------:R-:W-:-:S01]  /*f3b0*/  FFMA.FTZ R69, R69, R26, -R8 ;  /* 0x0000001a45457223 */ /* 0x000fc20000010808 */
[----:B------:R-:W1:Y:S01]  /*f3c0*/  MUFU.EX2 R21, R21 ;  /* 0x0000001500157308 */ /* 0x000e620000000800 */
[----:B0-----:R-:W-:-:S01]  /*f3d0*/  FADD.FTZ R73, R13, R70 ;  /* 0x000000460d497221 */ /* 0x001fc20000010000 */
[-CC-:B------:R-:W-:Y:S01]  /*f3e0*/  FFMA.FTZ R71, R71, R26.reuse, -R8.reuse ;  /* 0x0000001a47477223 */ /* 0x180fe20000010808 */
[----:B------:R-:W-:-:S01]  /*f3f0*/  FFMA.FTZ R45, R45, R26, -R8 ;  /* 0x0000001a2d2d7223 */ /* 0x000fc20000010808 */
[----:B------:R-:W-:-:S04]  /*f400*/  FFMA.FTZ R87, R87, R26, -R8 ;  /* 0x0000001a57577223 */ /* 0x000fc80000010808 */
[----:B------:R-:W0:Y:S01]  /*f410*/  MUFU.EX2 R54, R54 ;  /* 0x0000003600367308 */ /* 0x000e220000000800 */
[----:B--2---:R-:W-:-:S01]  /*f420*/  FADD.FTZ R70, R52, R73 ;  /* 0x0000004934467221 */ /* 0x004fc20000010000 */
[----:B------:R-:W-:-:S04]  /*f430*/  F2FP.SATFINITE.E4M3.F32.PACK_AB_MERGE_C R149, R52, R13, RZ ;  /* 0x0000000d3495723e */ /* 0x000fc800048070ff */
        /* <DEDUP_REMOVED lines=9> */
[----:B------:R-:W-:-:S06]  /*f4d0*/  FFMA.FTZ R12, R59, R26, -R8 ;  /* 0x0000001a3b0c7223 */ /* 0x000fcc0000010808 */
[----:B------:R-:W1:Y:S01]  /*f4e0*/  MUFU.EX2 R30, R30 ;  /* 0x0000001e001e7308 */ /* 0x000e620000000800 */
[----:B0-----:R-:W-:-:S07]  /*f4f0*/  FADD.FTZ R73, R29, R24 ;  /* 0x000000181d497221 */ /* 0x001fce0000010000 */
        /* <DEDUP_REMOVED lines=9> */
[C---:B--2---:R-:W-:Y:S01]  /*f590*/  F2FP.SATFINITE.E4M3.F32.PACK_AB_MERGE_C R144, R33.reuse, R30, RZ ;  /* 0x0000001e2190723e */ /* 0x044fe200048070ff */
[----:B------:R-:W-:-:S03]  /*f5a0*/  FADD.FTZ R33, R33, R24 ;  /* 0x0000001821217221 */ /* 0x000fc60000010000 */
[----:B------:R-:W-:Y:S02]  /*f5b0*/  F2FP.SATFINITE.E4M3.F32.PACK_AB_MERGE_C R144, R29, R28, R144 ;  /* 0x0000001c1d90723e */ /* 0x000fe40004807090 */
[----:B------:R-:W2:Y:S01]  /*f5c0*/  @P6 LDC R28, c[0x0][0x450] ;  /* 0x00011400ff1c6b82 */ /* 0x000ea20000000800 */
[----:B------:R-:W3:Y:S01]  /*f5d0*/  MUFU.EX2 R35, R35 ;  /* 0x0000002300237308 */ /* 0x000ee20000000800 */
[----:B-1----:R-:W-:-:S07]  /*f5e0*/  FADD.FTZ R20, R58, R25 ;  /* 0x000000193a147221 */ /* 0x002fce0000010000 */
[----:B------:R-:W1:Y:S01]  /*f5f0*/  MUFU.EX2 R37, R37 ;  /* 0x0000002500257308 */ /* 0x000e620000000800 */
[----:B0-----:R-:W-:-:S07]  /*f600*/  FADD.FTZ R24, R32, R33 ;  /* 0x0000002120187221 */ /* 0x001fce0000010000 */
[----:B------:R-:W0:Y:S01]  /*f610*/  MUFU.EX2 R60, R60 ;  /* 0x0000003c003c7308 */ /* 0x000e220000000800 */
[----:B---3--:R-:W-:-:S01]  /*f620*/  FADD.FTZ R25, R35, R20 ;  /* 0x0000001423197221 */ /* 0x008fc20000010000 */
[----:B------:R-:W-:-:S06]  /*f630*/  FFMA.FTZ R20, R63, R26, -R8 ;  /* 0x0000001a3f147223 */ /* 0x000fcc0000010808 */
[----:B------:R-:W-:Y:S01]  /*f640*/  MUFU.EX2 R34, R34 ;  /* 0x0000002200227308 */ /* 0x000fe20000000800 */
[----:B-1----:R-:W-:-:S07]  /*f650*/  FADD.FTZ R29, R37, R24 ;  /* 0x00000018251d7221 */ /* 0x002fce0000010000 */
[----:B------:R-:W1:Y:S01]  /*f660*/  MUFU.EX2 R41, R41 ;  /* 0x0000002900297308 */ /* 0x000e620000000800 */
[----:B0-----:R-:W-:-:S01]  /*f670*/  FADD.FTZ R24, R60, R25 ;  /* 0x000000193c187221 */ /* 0x001fc20000010000 */
[----:B------:R-:W-:Y:S01]  /*f680*/  FFMA.FTZ R25, R135, R26, -R8 ;  /* 0x0000001a87197223 */ /* 0x000fe20000010808 */
[----:B------:R-:W-:-:S04]  /*f690*/  F2FP.SATFINITE.E4M3.F32.PACK_AB_MERGE_C R35, R60, R35, RZ ;  /* 0x000000233c23723e */ /* 0x000fc800048070ff */
[----:B------:R-:W-:Y:S01]  /*f6a0*/  F2FP.SATFINITE.E4M3.F32.PACK_AB_MERGE_C R145, R58, R31, R35 ;  /* 0x0000001f3a91723e */ /* 0x000fe20004807023 */
[----:B------:R-:W0:Y:S08]  /*f6b0*/  MUFU.EX2 R39, R39 ;  /* 0x0000002700277308 */ /* 0x000e300000000800 */
[----:B------:R-:W3:Y:S01]  /*f6c0*/  MUFU.EX2 R62, R62 ;  /* 0x0000003e003e7308 */ /* 0x000ee20000000800 */
[----:B-1----:R-:W-:Y:S01]  /*f6d0*/  F2FP.SATFINITE.E4M3.F32.PACK_AB_MERGE_C R146, R41, R34, RZ ;  /* 0x000000222992723e */ /* 0x002fe200048070ff */
[----:B------:R-:W-:-:S03]  /*f6e0*/  FADD.FTZ R34, R34, R29 ;  /* 0x0000001d22227221 */ /* 0x000fc60000010000 */
[----:B------:R-:W-:Y:S01]  /*f6f0*/  F2FP.SATFINITE.E4M3.F32.PACK_AB_MERGE_C R146, R37, R32, R146 ;  /* 0x000000202592723e */ /* 0x000fe20004807092 */
[----:B------:R-:W-:-:S02]  /*f700*/  FADD.FTZ R41, R41, R34 ;  /* 0x0000002229297221 */ /* 0x000fc40000010000 */
[----:B------:R-:W1:Y:S01]  /*f710*/  MUFU.EX2 R43, R43 ;  /* 0x0000002b002b7308 */ /* 0x000e620000000800 */
[----:B0-----:R-:W-:-:S07]  /*f720*/  FADD.FTZ R29, R39, R24 ;  /* 0x00000018271d7221 */ /* 0x001fce0000010000 */
[----:B------:R-:W0:Y:S01]  /*f730*/  MUFU.EX2 R66, R66 ;  /* 0x0000004200427308 */ /* 0x000e220000000800 */
[----:B---3--:R-:W-:-:S07]  /*f740*/  FADD.FTZ R24, R62, R29 ;  /* 0x0000001d3e187221 */ /* 0x008fce0000010000 */
[----:B------:R-:W-:Y:S01]  /*f750*/  MUFU.EX2 R0, R0 ;  /* 0x0000000000007308 */ /* 0x000fe20000000800 */
[----:B-1----:R-:W-:-:S07]  /*f760*/  FADD.FTZ R29, R43, R24 ;  /* 0x000000182b1d7221 */ /* 0x002fce0000010000 */
[----:B------:R-:W1:Y:S01]  /*f770*/  MUFU.EX2 R49, R49 ;  /* 0x0000003100317308 */ /* 0x000e620000000800 */
[----:B0-----:R-:W-:-:S01]  /*f780*/  FADD.FTZ R24, R66, R29 ;  /* 0x0000001d42187221 */ /* 0x001fc20000010000 */
[----:B------:R-:W-:-:S04]  /*f790*/  F2FP.SATFINITE.E4M3.F32.PACK_AB_MERGE_C R43, R66, R43, RZ ;  /* 0x0000002b422b723e */ /* 0x000fc800048070ff */
[----:B------:R-:W-:Y:S02]  /*f7a0*/  F2FP.SATFINITE.E4M3.F32.PACK_AB_MERGE_C R147, R62, R39, R43 ;  /* 0x000000273e93723e */ /* 0x000fe4000480702b */
[----:B------:R-:W0:Y:S08]  /*f7b0*/  MUFU.EX2 R47, R47 ;  /* 0x0000002f002f7308 */ /* 0x000e300000000800 */
[----:B------:R-:W-:Y:S01]  /*f7c0*/  MUFU.EX2 R36, R36 ;  /* 0x0000002400247308 */ /* 0x000fe20000000800 */
[----:B-1----:R-:W-:-:S07]  /*f7d0*/  F2FP.SATFINITE.E4M3.F32.PACK_AB_MERGE_C R140, R49, R0, RZ ;  /* 0x00000000318c723e */ /* 0x002fce00048070ff */
[----:B------:R-:W1:Y:S01]  /*f7e0*/  MUFU.EX2 R83, R101 ;  /* 0x0000006500537308 */ /* 0x000e620000000800 */
[----:B0-----:R-:W-:-:S07]  /*f7f0*/  FADD.FTZ R29, R47, R24 ;  /* 0x000000182f1d7221 */ /* 0x001fce0000010000 */
[----:B------:R-:W0:Y:S08]  /*f800*/  MUFU.EX2 R64, R64 ;  /* 0x0000004000407308 */ /* 0x000e300000000800 */
[----:B------:R-:W3:Y:S01]  /*f810*/  MUFU.EX2 R51, R51 ;  /* 0x0000003300337308 */ /* 0x000ee20000000800 */
[----:B-1----:R-:W-:Y:S01]  /*f820*/  F2FP.SATFINITE.E4M3.F32.PACK_AB_MERGE_C R140, R83, R36, R140 ;  /* 0x00000024538c723e */ /* 0x002fe2000480708c */
[----:B------:R-:W-:-:S04]  /*f830*/  FADD.FTZ R36, R36, R41 ;  /* 0x0000002924247221 */ /* 0x000fc80000010000 */
[----:B------:R-:W-:Y:S02]  /*f840*/  FADD.FTZ R83, R83, R36 ;  /* 0x0000002453537221 */ /* 0x000fe40000010000 */
[----:B------:R-:W1:Y:S01]  /*f850*/  MUFU.EX2 R68, R68 ;  /* 0x0000004400447308 */ /* 0x000e620000000800 */
[----:B0-----:R-:W-:-:S01]  /*f860*/  FADD.FTZ R24, R64, R29 ;  /* 0x0000001d40187221 */ /* 0x001fc20000010000 */
[----:B------:R-:W-:-:S04]  /*f870*/  FADD.FTZ R0, R0, R83 ;  /* 0x0000005300007221 */ /* 0x000fc80000010000 */
[----:B------:R-:W-:Y:S02]  /*f880*/  FADD.FTZ R49, R49, R0 ;  /* 0x0000000031317221 */ /* 0x000fe40000010000 */
[----:B------:R-:W-:Y:S01]  /*f890*/  MUFU.EX2 R40, R40 ;  /* 0x0000002800287308 */ /* 0x000fe20000000800 */
[----:B---3--:R-:W-:-:S07]  /*f8a0*/  FADD.FTZ R27, R51, R24 ;  /* 0x00000018331b7221 */ /* 0x008fce0000010000 */
[----:B------:R-:W0:Y:S01]  /*f8b0*/  MUFU.EX2 R57, R57 ;  /* 0x0000003900397308 */ /* 0x000e220000000800 */
[----:B-1----:R-:W-:-:S01]  /*f8c0*/  FADD.FTZ R24, R68, R27 ;  /* 0x0000001b44187221 */ /* 0x002fc20000010000 */
[----:B------:R-:W-:-:S04]  /*f8d0*/  F2FP.SATFINITE.E4M3.F32.PACK_AB_MERGE_C R51, R68, R51, RZ ;  /* 0x000000334433723e */ /* 0x000fc800048070ff */
[----:B------:R-:W-:Y:S02]  /*f8e0*/  F2FP.SATFINITE.E4M3.F32.PACK_AB_MERGE_C R141, R64, R47, R51 ;  /* 0x0000002f408d723e */ /* 0x000fe40004807033 */
[----:B------:R-:W1:Y:S08]  /*f8f0*/  MUFU.EX2 R9, R55 ;  /* 0x0000003700097308 */ /* 0x000e700000000800 */
[----:B------:R-:W-:Y:S01]  /*f900*/  MUFU.EX2 R38, R38 ;  /* 0x0000002600267308 */ /* 0x000fe20000000800 */
[----:B0-----:R-:W-:-:S07]  /*f910*/  F2FP.SATFINITE.E4M3.F32.PACK_AB_MERGE_C R142, R57, R40, RZ ;  /* 0x00000028398e723e */ /* 0x001fce00048070ff */
[----:B------:R-:W0:Y:S01]  /*f920*/  MUFU.EX2 R53, R53 ;  /* 0x0000003500357308 */ /* 0x000e220000000800 */
[----:B-1----:R-:W-:-:S07]  /*f930*/  FADD.FTZ R27, R9, R24 ;  /* 0x00000018091b7221 */ /* 0x002fce0000010000 */
[----:B------:R-:W1:Y:S08]  /*f940*/  MUFU.EX2 R4, R131 ;  /* 0x0000008300047308 */ /* 0x000e700000000800 */
[----:B------:R-:W3:Y:S01]  /*f950*/  MUFU.EX2 R12, R12 ;  /* 0x0000000c000c7308 */ /* 0x000ee20000000800 */
[----:B0-----:R-:W-:Y:S01]  /*f960*/  F2FP.SATFINITE.E4M3.F32.PACK_AB_MERGE_C R142, R53, R38, R142 ;  /* 0x00000026358e723e */ /* 0x001fe2000480708e */
[----:B------:R-:W-:-:S04]  /*f970*/  FADD.FTZ R38, R38, R49 ;  /* 0x0000003126267221 */ /* 0x000fc80000010000 */
[----:B------:R-:W-:Y:S02]  /*f980*/  FADD.FTZ R53, R53, R38 ;  /* 0x0000002635357221 */ /* 0x000fe40000010000 */
[----:B------:R-:W-:Y:S01]  /*f990*/  MUFU.EX2 R44, R44 ;  /* 0x0000002c002c7308 */ /* 0x000fe20000000800 */
[----:B-1----:R-:W-:-:S01]  /*f9a0*/  FADD.FTZ R27, R4, R27 ;  /* 0x0000001b041b7221 */ /* 0x002fc20000010000 */
[----:B------:R-:W-:-:S04]  /*f9b0*/  FADD.FTZ R40, R40, R53 ;  /* 0x0000003528287221 */ /* 0x000fc80000010000 */
[----:B------:R-:W-:Y:S02]  /*f9c0*/  FADD.FTZ R57, R57, R40 ;  /* 0x0000002839397221 */ /* 0x000fe40000010000 */
[----:B------:R-:W0:Y:S01]  /*f9d0*/  MUFU.EX2 R65, R65 ;  /* 0x0000004100417308 */ /* 0x000e220000000800 */
[----:B---3--:R-:W-:-:S02]  /*f9e0*/  FADD.FTZ R24, R12, R27 ;  /* 0x0000001b0c187221 */ /* 0x008fc40000010000 */
[----:B------:R-:W1:Y:S05]  /*f9f0*/  @P6 LDC R27, c[0x0][0x44c] ;  /* 0x00011300ff1b6b82 */ /* 0x000e6a0000000800 */
[----:B------:R-:W3:Y:S08]  /*fa00*/  MUFU.EX2 R15, R15 ;  /* 0x0000000f000f7308 */ /* 0x000ef00000000800 */
[----:B------:R-:W-:Y:S01]  /*fa10*/  MUFU.EX2 R42, R42 ;  /* 0x0000002a002a7308 */ /* 0x000fe20000000800 */
[----:B0-----:R-:W-:-:S07]  /*fa20*/  F2FP.SATFINITE.E4M3.F32.PACK_AB_MERGE_C R3, R65, R44, RZ ;  /* 0x0000002c4103723e */ /* 0x001fce00048070ff */
[----:B------:R-:W0:Y:S01]  /*fa30*/  MUFU.EX2 R61, R61 ;  /* 0x0000003d003d7308 */ /* 0x000e220000000800 */
[C---:B---3--:R-:W-:Y:S01]  /*fa40*/  F2FP.SATFINITE.E4M3.F32.PACK_AB_MERGE_C R21, R15.reuse, R12, RZ ;  /* 0x0000000c0f15723e */ /* 0x048fe200048070ff */
[----:B------:R-:W-:Y:S01]  /*fa50*/  FADD.FTZ R15, R15, R24 ;  /* 0x000000180f0f7221 */ /* 0x000fe20000010000 */
[----:B-1----:R-:W-:Y:S02]  /*fa60*/  @P6 IMAD.HI.U32 R27, R90, R27, RZ ;  /* 0x0000001b5a1b6227 */ /* 0x002fe400078e00ff */
[----:B------:R-:W-:Y:S02]  /*fa70*/  F2FP.SATFINITE.E4M3.F32.PACK_AB_MERGE_C R143, R4, R9, R21 ;  /* 0x00000009048f723e */ /* 0x000fe40004807015 */
[----:B------:R-:W-:Y:S01]  /*fa80*/  IMAD.MOV.U32 R9, RZ, RZ, R90 ;  /* 0x000000ffff097224 */ /* 0x000fe200078e005a */
[----:B------:R-:W1:Y:S01]  /*fa90*/  MUFU.EX2 R20, R20 ;  /* 0x0000001400147308 */ /* 0x000e620000000800 */
[----:B--2---:R-:W-:-:S05]  /*faa0*/  @P6 SHF.R.U32.HI R9, RZ, R28, R27 ;  /* 0x0000001cff096219 */ /* 0x004fca000001161b */
[----:B------:R-:W-:Y:S02]  /*fab0*/  IMAD.IADD R88, R88, 0x1, R9 ;  /* 0x0000000158587824 */ /* 0x000fe400078e0209 */
        /* <DEDUP_REMOVED lines=16> */
[C---:B0-----:R-:W-:Y:S01]  /*fbc0*/  F2FP.SATFINITE.E4M3.F32.PACK_AB_MERGE_C R8, R13.reuse, R8, RZ ;  /* 0x000000080d08723e */ /* 0x041fe200048070ff */
[----:B------:R-:W-:-:S03]  /*fbd0*/  FADD.FTZ R13, R13, R24 ;  /* 0x000000180d0d7221 */ /* 0x000fc60000010000 */
[----:B------:R-:W-:-:S03]  /*fbe0*/  F2FP.SATFINITE.E4M3.F32.PACK_AB_MERGE_C R137, R25, R20, R8 ;  /* 0x000000141989723e */ /* 0x000fc60004807008 */
[----:B------:R-:W0:Y:S08]  /*fbf0*/  MUFU.EX2 R0, R69 ;  /* 0x0000004500007308 */ /* 0x000e300000000800 */
[----:B------:R-:W2:Y:S01]  /*fc00*/  MUFU.EX2 R71, R71 ;  /* 0x0000004700477308 */ /* 0x000ea20000000800 */
[----:B-1----:R-:W-:Y:S01]  /*fc10*/  F2FP.SATFINITE.E4M3.F32.PACK_AB_MERGE_C R138, R67, R46, R3 ;  /* 0x0000002e438a723e */ /* 0x002fe20004807003 */
[----:B------:R-:W-:-:S04]  /*fc20*/  FADD.FTZ R46, R46, R65 ;  /* 0x000000412e2e7221 */ /* 0x000fc80000010000 */
[----:B------:R-:W-:Y:S02]  /*fc30*/  FADD.FTZ R67, R67, R46 ;  /* 0x0000002e43437221 */ /* 0x000fe40000010000 */
[----:B------:R-:W1:Y:S01]  /*fc40*/  MUFU.EX2 R45, R45 ;  /* 0x0000002d002d7308 */ /* 0x000e620000000800 */
[----:B0-----:R-:W-:-:S01]  /*fc50*/  FADD.FTZ R4, R0, R13 ;  /* 0x0000000d00047221 */ /* 0x001fc20000010000 */
[----:B------:R-:W-:-:S06]  /*fc60*/  FADD.FTZ R48, R48, R67 ;  /* 0x0000004330307221 */ /* 0x000fcc0000010000 */
[----:B------:R-:W0:Y:S01]  /*fc70*/  MUFU.EX2 R12, R87 ;  /* 0x00000057000c7308 */ /* 0x000e220000000800 */
[----:B--2---:R-:W-:-:S04]  /*fc80*/  FADD.FTZ R4, R71, R4 ;  /* 0x0000000447047221 */ /* 0x004fc80000010000 */
[----:B-1----:R-:W-:Y:S01]  /*fc90*/  FADD.FTZ R3, R45, R4 ;  /* 0x000000042d037221 */ /* 0x002fe20000010000 */
[----:B------:R-:W-:-:S01]  /*fca0*/  FADD.FTZ R4, R75, R48 ;  /* 0x000000304b047221 */ /* 0x000fc20000010000 */
[C---:B0-----:R-:W-:Y:S02]  /*fcb0*/  F2FP.SATFINITE.E4M3.F32.PACK_AB_MERGE_C R8, R12.reuse, R45, RZ ;  /* 0x0000002d0c08723e */ /* 0x041fe400048070ff */
[----:B------:R-:W-:-:S02]  /*fcc0*/  FADD.FTZ R3, R12, R3 ;  /* 0x000000030c037221 */ /* 0x000fc40000010000 */
[----:B------:R-:W-:Y:S01]  /*fcd0*/  F2FP.SATFINITE.E4M3.F32.PACK_AB_MERGE_C R139, R71, R0, R8 ;  /* 0x00000000478b723e */ /* 0x000fe20004807008 */
[----:B------:R-:W-:Y:S02]  /*fce0*/  VIADD R0, R89, 0xfffffffe ;  /* 0xfffffffe59007836 */ /* 0x000fe40000000000 */
[----:B------:R-:W-:Y:S01]  /*fcf0*/  VIADD R8, R88, UR4 ;  /* 0x0000000458087c36 */ /* 0x000fe20008000000 */
[----:B------:R-:W-:Y:S06]  /*fd00*/  @P1 BRA `(.L_x_1364) ;  /* 0x0000000000541947 */ /* 0x000fec0003800000 */
[C---:B------:R-:W-:Y:S01]  /*fd10*/  ISETP.GT.AND P1, PT, R88.reuse, RZ, PT ;  /* 0x000000ff5800720c */ /* 0x040fe20003f24270 */
[----:B------:R-:W-:Y:S01]  /*fd20*/  BSSY B0, `(.L_x_1365) ;  /* 0x0000010000007945 */ /* 0x000fe20003800000 */
[----:B------:R-:W-:-:S11]  /*fd30*/  VIADD R9, R88, 0xffffffff ;  /* 0xffffffff58097836 */ /* 0x000fd60000000000 */
[----:B------:R-:W-:Y:S05]  /*fd40*/  @P1 BRA `(.L_x_1366) ;  /* 0x0000000000201947 */ /* 0x000fea0003800000 */
[----:B------:R-:W-:Y:S01]  /*fd50*/  UISETP.NE.AND UP0, UPT, UR5, 0x1, UPT ;  /* 0x000000010500788c */ /* 0x000fe2000bf05270 */
[----:B------:R-:W-:-:S05]  /*fd60*/  IMAD.MOV R9, RZ, RZ, -R88 ;  /* 0x000000ffff097224 */ /* 0x000fca00078e0a58 */
[----:B------:R-:W-:-:S05]  /*fd70*/  PLOP3.LUT P1, PT, PT, PT, UP0, 0x80, 0x0 ;  /* 0x000000000000781c */ /* 0x000fca0003f2f008 */
[----:B------:R-:W-:-:S08]  /*fd80*/  @UP0 ULDC.64 UR6, c[0x0][0x9e8] ;  /* 0x00027a0000060ab9 */ /* 0x000fd00000000a00 */
[----:B------:R-:W-:-:S05]  /*fd90*/  @P1 IMAD.HI.U32 R12, R9, UR6, RZ ;  /* 0x00000006090c1c27 */ /* 0x000fca000f8e00ff */
[----:B------:R-:W-:-:S04]  /*fda0*/  @P1 SHF.R.U32.HI R9, RZ, UR7, R12 ;  /* 0x00000007ff091c19 */ /* 0x000fc8000801160c */
[----:B------:R-:W-:Y:S01]  /*fdb0*/  LOP3.LUT R9, RZ, R9, RZ, 0x33, !PT ;  /* 0x00000009ff097212 */ /* 0x000fe200078e33ff */
[----:B------:R-:W-:Y:S06]  /*fdc0*/  BRA `(.L_x_1367) ;  /* 0x0000000000147947 */ /* 0x000fec0003800000 */
.L_x_1366:
[----:B------:R-:W-:-:S06]  /*fdd0*/  UISETP.NE.AND UP0, UPT, UR5, 0x1, UPT ;  /* 0x000000010500788c */ /* 0x000fcc000bf05270 */
[----:B------:R-:W-:-:S05]  /*fde0*/  PLOP3.LUT P1, PT, PT, PT, UP0, 0x80, 0x0 ;  /* 0x000000000000781c */ /* 0x000fca0003f2f008 */
[----:B------:R-:W-:-:S08]  /*fdf0*/  @UP0 ULDC.64 UR6, c[0x0][0x9e8] ;  /* 0x00027a0000060ab9 */ /* 0x000fd00000000a00 */
[----:B------:R-:W-:-:S05]  /*fe00*/  @P1 IMAD.HI.U32 R12, R9, UR6, RZ ;  /* 0x00000006090c1c27 */ /* 0x000fca000f8e00ff */
[----:B------:R-:W-:-:S07]  /*fe10*/  @P1 SHF.R.U32.HI R9, RZ, UR7, R12 ;  /* 0x00000007ff091c19 */ /* 0x000fce000801160c */
.L_x_1367:
[----:B------:R-:W-:Y:S05]  /*fe20*/  BSYNC B0 ;  /* 0x0000000000007941 */ /* 0x000fea0003800000 */
.L_x_1365:
[----:B------:R-:W-:-:S04]  /*fe30*/  IMAD.U32 R12, RZ, RZ, UR5 ;  /* 0x00000005ff0c7e24 */ /* 0x000fc8000f8e00ff */
[----:B------:R-:W-:-:S05]  /*fe40*/  IMAD R9, R9, R12, UR5 ;  /* 0x0000000509097e24 */ /* 0x000fca000f8e020c */
[----:B------:R-:W-:-:S07]  /*fe50*/  VIMNMX R8, R8, R9, PT ;  /* 0x0000000908087248 */ /* 0x000fce0003fe0100 */
.L_x_1364:
[----:B------:R-:W2:Y:S01]  /*fe60*/  LDL R12, [R1+0x44] ;  /* 0x00004400010c7983 */ /* 0x000ea20000100800 */
[----:B------:R-:W-:Y:S01]  /*fe70*/  SHF.R.S32.HI R9, RZ, 0x1f, R8 ;  /* 0x0000001fff097819 */ /* 0x000fe20000011408 */
[----:B------:R-:W-:Y:S01]  /*fe80*/  ULDC UR44, c[0x0][0x9e4] ;  /* 0x00027900002c7ab9 */ /* 0x000fe20000000800 */
[----:B------:R-:W-:Y:S01]  /*fe90*/  ULDC UR39, c[0x0][0x9e4] ;  /* 0x0002790000277ab9 */ /* 0x000fe20000000800 */
[----:B------:R-:W-:Y:S01]  /*fea0*/  ULDC UR38, c[0x0][0x988] ;  /* 0x0002620000267ab9 */ /* 0x000fe20000000800 */
[----:B------:R-:W-:Y:S01]  /*feb0*/  LEA.HI R9, R9, R8, RZ, 0x7 ;  /* 0x0000000809097211 */ /* 0x000fe200078f38ff */
[----:B------:R-:W-:Y:S01]  /*fec0*/  ULDC UR43, c[0x0][0x988] ;  /* 0x00026200002b7ab9 */ /* 0x000fe20000000800 */
[----:B------:R-:W-:Y:S01]  /*fed0*/  ULDC UR42, c[0x0][0x988] ;  /* 0x00026200002a7ab9 */ /* 0x000fe20000000800 */
[----:B------:R-:W-:Y:S01]  /*fee0*/  ULDC UR46, c[0x0][0x9e0] ;  /* 0x00027800002e7ab9 */ /* 0x000fe20000000800 */
[----:B------:R-:W-:Y:S01]  /*fef0*/  SHF.R.S32.HI R9, RZ, 0x7, R9 ;  /* 0x00000007ff097819 */ /* 0x000fe20000011409 */
[----:B------:R-:W-:Y:S01]  /*ff00*/  ULDC UR45, c[0x0][0x9e0] ;  /* 0x00027800002d7ab9 */ /* 0x000fe20000000800 */
[----:B------:R-:W-:Y:S01]  /*ff10*/  BSSY B1, `(.L_x_1368) ;  /* 0x00003c4000017945 */ /* 0x000fe20003800000 */
        /* <DEDUP_REMOVED lines=24> */
[----:B--2---:R-:W-:-:S04]  /*100a0*/  VIMNMX R12, R12, R9, !PT ;  /* 0x000000090c0c7248 */ /* 0x004fc80007fe0100 */
[----:B------:R-:W-:Y:S01]  /*100b0*/  ISETP.GE.AND P1, PT, R0, R12, PT ;  /* 0x0000000c0000720c */ /* 0x000fe20003f26270 */
[----:B------:R0:W-:-:S12]  /*100c0*/  STL [R1+0x28], R12 ;  /* 0x0000280c01007387 */ /* 0x0001d80000100800 */
[----:B0-----:R-:W-:Y:S05]  /*100d0*/  @!P1 BRA `(.L_x_1369) ;  /* 0x00000038009c9947 */ /* 0x001fea0003800000 */
[----:B------:R-:W-:Y:S01]  /*100e0*/  BSSY B0, `(.L_x_1370) ;  /* 0x00003a2000007945 */ /* 0x000fe20003800000 */
        /* <DEDUP_REMOVED lines=23> */
[----:B------:R-:W-:-:S07]  /*10260*/  CS2R R88, SRZ ;  /* 0x0000000000587805 */ /* 0x000fce000001ff00 */
.L_x_1391:
[----:B------:R-:W-:-:S05]  /*10270*/  VIADD R21, R22, 0x1 ;  /* 0x0000000116157836 */ /* 0x000fca0000000000 */
[----:B------:R-:W-:-:S04]  /*10280*/  ISETP.NE.AND P1, PT, R21, 0x2, PT ;  /* 0x000000021500780c */ /* 0x000fc80003f25270 */
[----:B------:R-:W-:Y:S02]  /*10290*/  SEL R9, RZ, 0x1, P1 ;  /* 0x00000001ff097807 */ /* 0x000fe40000800000 */
[----:B------:R-:W-:Y:S02]  /*102a0*/  SEL R21, R21, RZ, P1 ;  /* 0x000000ff15157207 */ /* 0x000fe40000800000 */
[----:B------:R-:W-:Y:S01]  /*102b0*/  LOP3.LUT R20, R152, R9, RZ, 0x3c, !PT ;  /* 0x0000000998147212 */ /* 0x000fe200078e3cff */
[----:B------:R-:W-:Y:S06]  /*102c0*/  @!P0 BRA `(.L_x_1371) ;  /* 0x0000000000048947 */ /* 0x000fec0003800000 */
[----:B------:R-:W-:Y:S01]  /*102d0*/  BPT.TRAP 0x1 ;  /* 0x000000040000795c */ /* 0x000fe20000300000 */
.L_x_1371:
[----:B------:R-:W-:Y:S01]  /*102e0*/  IMAD R15, R21, 0x8, R16 ;  /* 0x00000008150f7824 */ /* 0x000fe200078e0210 */
[----:B------:R-:W-:-:S04]  /*102f0*/  SHF.L.U32 R8, R20, 0x1f, RZ ;  /* 0x0000001f14087819 */ /* 0x000fc800000006ff */
[----:B------:R0:W1:Y:S01]  /*10300*/  SYNCS.PHASECHK.TRANS64.TRYWAIT P1, [R15+URZ+0x19c30], R8 ;  /* 0x019c30080f0075a7 */ /* 0x000062000802017f */
[----:B------:R-:W-:Y:S05]  /*10310*/  @!P0 BRA `(.L_x_1372) ;  /* 0x0000000000048947 */ /* 0x000fea0003800000 */
[----:B------:R-:W-:Y:S01]  /*10320*/  BPT.TRAP 0x1 ;  /* 0x000000040000795c */ /* 0x000fe20000300000 */
.L_x_1372:
[----:B------:R-:W2:Y:S01]  /*10330*/  LDL R9, [R1+0x24] ;  /* 0x0000240001097983 */ /* 0x000ea20000100800 */
[----:B------:R-:W-:Y:S01]  /*10340*/  BSSY B2, `(.L_x_1373) ;  /* 0x0000006000027945 */ /* 0x000fe20003800000 */
[----:B------:R-:W-:Y:S02]  /*10350*/  IMAD.MOV.U32 R13, RZ, RZ, -0x3ffffff0 ;  /* 0xc0000010ff0d7424 */ /* 0x000fe400078e00ff */
[----:B--2---:R-:W-:Y:S01]  /*10360*/  IMAD R12, R21, 0x300, R9 ;  /* 0x00000300150c7824 */ /* 0x004fe200078e0209 */
[----:B-1----:R-:W-:Y:S06]  /*10370*/  @P1 BRA `(.L_x_1374) ;  /* 0x0000000000081947 */ /* 0x002fec0003800000 */
[----:B------:R-:W1:Y:S02]  /*10380*/  SYNCS.PHASECHK.TRANS64.TRYWAIT P1, [R15+URZ+0x19c30], R8 ;  /* 0x019c30080f0075a7 */ /* 0x000e64000802017f */
[----:B-1----:R-:W-:Y:S05]  /*10390*/  @!P1 BRA `(.L_x_1375) ;  /* 0x0000016400909947 */ /* 0x002fea0003800000 */
.L_x_1374:
[----:B------:R-:W-:Y:S05]  /*103a0*/  BSYNC B2 ;  /* 0x0000000000027941 */ /* 0x000fea0003800000 */
.L_x_1373:
[C---:B------:R-:W-:Y:S01]  /*103b0*/  R2UR UR6, R12.reuse ;  /* 0x000000000c0672ca */ /* 0x040fe200000e0000 */
[----:B------:R-:W-:Y:S01]  /*103c0*/  WARPGROUP.ARRIVE ;  /* 0x00000000000079c5 */ /* 0x000fe20000000000 */
[----:B------:R-:W-:Y:S01]  /*103d0*/  R2UR UR7, R13 ;  /* 0x000000000d0772ca */ /* 0x000fe200000e0000 */
[----:B01----:R-:W-:Y:S01]  /*103e0*/  VIADD R8, R12, 0x100 ;  /* 0x000001000c087836 */ /* 0x003fe20000000000 */
[----:B------:R-:W-:Y:S01]  /*103f0*/  R2UR UR4, R6 ;  /* 0x00000000060472ca */ /* 0x000fe200000e0000 */
[----:B------:R-:W-:Y:S01]  /*10400*/  IMAD.MOV.U32 R9, RZ, RZ, -0x3ffffff0 ;  /* 0xc0000010ff097424 */ /* 0x000fe200078e00ff */
[----:B------:R-:W-:Y:S01]  /*10410*/  R2UR UR5, R7 ;  /* 0x00000000070572ca */ /* 0x000fe200000e0000 */
[----:B------:R-:W-:Y:S01]  /*10420*/  VIADD R12, R12, 0x200 ;  /* 0x000002000c0c7836 */ /* 0x000fe20000000000 */
[----:B------:R-:W-:Y:S01]  /*10430*/  R2UR UR10, R8 ;  /* 0x00000000080a72ca */ /* 0x000fe200000e0000 */
[----:B------:R-:W-:Y:S01]  /*10440*/  IMAD.MOV.U32 R13, RZ, RZ, -0x3ffffff0 ;  /* 0xc0000010ff0d7424 */ /* 0x000fe200078e00ff */
[----:B------:R-:W-:-:S02]  /*10450*/  R2UR UR11, R9 ;  /* 0x00000000090b72ca */ /* 0x000fc400000e0000 */
[----:B------:R-:W-:Y:S02]  /*10460*/  R2UR UR8, R156 ;  /* 0x000000009c0872ca */ /* 0x000fe400000e0000 */
[----:B------:R-:W-:Y:S02]  /*10470*/  R2UR UR9, R157 ;  /* 0x000000009d0972ca */ /* 0x000fe400000e0000 */
[----:B------:R-:W-:Y:S02]  /*10480*/  R2UR UR14, R12 ;  /* 0x000000000c0e72ca */ /* 0x000fe400000e0000 */
[----:B------:R-:W-:Y:S01]  /*10490*/  R2UR UR15, R13 ;  /* 0x000000000d0f72ca */ /* 0x000fe200000e0000 */
[----:B------:R-:W-:Y:S01]  /*104a0*/  QGMMA.64x128x32.F32.E4M3.E4M3 R24, gdesc[UR4], RZ, !UPT, gsb0 ;  /* 0x01e00000041879f3 */ /* 0x000fe2000c0008ff */
[----:B------:R-:W-:Y:S02]  /*104b0*/  R2UR UR12, R10 ;  /* 0x000000000a0c72ca */ /* 0x000fe400000e0000 */
[----:B------:R-:W-:Y:S01]  /*104c0*/  R2UR UR13, R11 ;  /* 0x000000000b0d72ca */ /* 0x000fe200000e0000 */
[----:B------:R-:W-:-:S02]  /*104d0*/  WARPGROUP.DEPBAR.LE gsb0, 0x0 ;  /* 0x00008000000079c5 */ /* 0x000fc40000010000 */
        /* <DEDUP_REMOVED lines=8> */
.L_x_1376:
[----:B------:R-:W-:Y:S01]  /*10560*/  SHF.L.U32 R8, R152, 0x1f, RZ ;  /* 0x0000001f98087819 */ /* 0x000fe200000006ff */
[----:B------:R-:W-:-:S04]  /*10570*/  IMAD R152, R22, 0x8, R16 ;  /* 0x0000000816987824 */ /* 0x000fc800078e0210 */
[----:B------:R0:W1:Y:S01]  /*10580*/  SYNCS.PHASECHK.TRANS64.TRYWAIT P1, [R152+URZ+0x19c50], R8 ;  /* 0x019c5008980075a7 */ /* 0x000062000802017f */
[----:B------:R-:W-:Y:S05]  /*10590*/  @!P0 BRA `(.L_x_1377) ;  /* 0x0000000000048947 */ /* 0x000fea0003800000 */
[----:B------:R-:W-:Y:S01]  /*105a0*/  BPT.TRAP 0x1 ;  /* 0x000000040000795c */ /* 0x000fe20000300000 */
.L_x_1377:
[----:B------:R-:W-:Y:S04]  /*105b0*/  BSSY B2, `(.L_x_1378) ;  /* 0x0000004000027945 */ /* 0x000fe80003800000 */
[----:B-1----:R-:W-:Y:S05]  /*105c0*/  @P1 BRA `(.L_x_1379) ;  /* 0x0000000000081947 */ /* 0x002fea0003800000 */
[----:B------:R-:W1:Y:S02]  /*105d0*/  SYNCS.PHASECHK.TRANS64.TRYWAIT P1, [R152+URZ+0x19c50], R8 ;  /* 0x019c5008980075a7 */ /* 0x000e64000802017f */
[----:B-1----:R-:W-:Y:S05]  /*105e0*/  @!P1 BRA `(.L_x_1380) ;  /* 0x0000016400109947 */ /* 0x002fea0003800000 */
.L_x_1379:
[----:B------:R-:W-:Y:S05]  /*105f0*/  BSYNC B2 ;  /* 0x0000000000027941 */ /* 0x000fea0003800000 */
.L_x_1378:
[----:B01----:R-:W-:Y:S01]  /*10600*/  VIADD R8, R16, 0x3000 ;  /* 0x0000300010087836 */ /* 0x003fe20000000000 */
[----:B------:R-:W-:Y:S01]  /*10610*/  WARPGROUP.ARRIVE ;  /* 0x00000000000079c5 */ /* 0x000fe20000000000 */
[----:B------:R-:W-:Y:S02]  /*10620*/  IMAD.MOV.U32 R9, RZ, RZ, 0x40000040 ;  /* 0x40000040ff097424 */ /* 0x000fe400078e00ff */
[----:B------:R-:W-:Y:S01]  /*10630*/  IMAD.MOV.U32 R13, RZ, RZ, 0x40000040 ;  /* 0x40000040ff0d7424 */ /* 0x000fe200078e00ff */
[----:B------:R-:W-:Y:S02]  /*10640*/  SHF.R.U32.HI R8, RZ, 0x4, R8 ;  /* 0x00000004ff087819 */ /* 0x000fe40000011608 */
[----:B------:R-:W-:Y:S01]  /*10650*/  R2UR UR7, R9 ;  /* 0x00000000090772ca */ /* 0x000fe200000e0000 */
[----:B------:R-:W-:Y:S01]  /*10660*/  IMAD.MOV.U32 R9, RZ, RZ, 0x40000040 ;  /* 0x40000040ff097424 */ /* 0x000fe200078e00ff */
[----:B------:R-:W-:-:S04]  /*10670*/  LOP3.LUT R8, R8, 0x3fff, RZ, 0xc0, !PT ;  /* 0x00003fff08087812 */ /* 0x000fc800078ec0ff */
[----:B------:R-:W-:-:S05]  /*10680*/  LOP3.LUT R8, R8, 0x10000, RZ, 0xfc, !PT ;  /* 0x0001000008087812 */ /* 0x000fca00078efcff */
[----:B------:R-:W-:-:S04]  /*10690*/  IMAD R8, R22, 0x300, R8 ;  /* 0x0000030016087824 */ /* 0x000fc800078e0208 */
[C---:B------:R-:W-:Y:S01]  /*106a0*/  VIADD R12, R8.reuse, 0x2 ;  /* 0x00000002080c7836 */ /* 0x040fe20000000000 */
[----:B------:R-:W-:-:S13]  /*106b0*/  R2UR UR6, R8 ;  /* 0x00000000080672ca */ /* 0x000fda00000e0000 */
        /* <DEDUP_REMOVED lines=22> */
.L_x_1381:
[----:B------:R-:W2:Y:S01]  /*10820*/  LDL R13, [R1+0x20] ;  /* 0x00002000010d7983 */ /* 0x000ea20000100800 */
[----:B------:R-:W0:Y:S03]  /*10830*/  LDC R9, c[0x0][0x448] ;  /* 0x00011200ff097b82 */ /* 0x000e260000000800 */
[----:B------:R-:W2:Y:S04]  /*10840*/  LDL R8, [R1+0x40] ;  /* 0x0000400001087983 */ /* 0x000ea80000100800 */
[----:B------:R-:W3:Y:S04]  /*10850*/  LDL R140, [R1+0x4] ;  /* 0x00000400018c7983 */ /* 0x000ee80000100800 */
[----:B------:R-:W4:Y:S01]  /*10860*/  LDL R141, [R1] ;  /* 0x00000000018d7983 */ /* 0x000f220000100800 */
[----:B0-----:R-:W-:-:S13]  /*10870*/  ISETP.NE.AND P1, PT, R9, 0x1, PT ;  /* 0x000000010900780c */ /* 0x001fda0003f25270 */
        /* <DEDUP_REMOVED lines=58> */
[----:B------:R-:W1:Y:S01]  /*10c20*/  MUFU.TANH R80, R80 ;  /* 0x0000005000507308 */ /* 0x000e620000002400 */
[----:B--2---:R-:W-:-:S02]  /*10c30*/  IMAD.IADD R8, R8, 0x1, R13 ;  /* 0x0000000108087824 */ /* 0x004fc400078e020d */
[C---:B------:R-:W-:Y:S01]  /*10c40*/  FMUL.FTZ R13, R2.reuse, R26 ;  /* 0x0000001a020d7220 */ /* 0x040fe20000410000 */
[C---:B------:R-:W-:Y:S01]  /*10c50*/  FMUL.FTZ R26, R2.reuse, R30 ;  /* 0x0000001e021a7220 */ /* 0x040fe20000410000 */
[C---:B------:R-:W-:Y:S01]  /*10c60*/  FMUL.FTZ R30, R2.reuse, R34 ;  /* 0x00000022021e7220 */ /* 0x040fe20000410000 */
[C---:B------:R-:W-:Y:S01]  /*10c70*/  FMUL.FTZ R34, R2.reuse, R38 ;  /* 0x0000002602227220 */ /* 0x040fe20000410000 */
[----:B------:R-:W-:Y:S01]  /*10c80*/  FMUL.FTZ R38, R2, R42 ;  /* 0x0000002a02267220 */ /* 0x000fe20000410000 */
[----:B0-----:R-:W-:-:S04]  /*10c90*/  @P1 IMAD.HI.U32 R12, R8, R12, RZ ;  /* 0x0000000c080c1227 */ /* 0x001fc800078e00ff */
[C---:B------:R-:W-:Y:S01]  /*10ca0*/  FMUL.FTZ R42, R2.reuse, R46 ;  /* 0x0000002e022a7220 */ /* 0x040fe20000410000 */
[C---:B------:R-:W-:Y:S01]  /*10cb0*/  FMUL.FTZ R46, R2.reuse, R48 ;  /* 0x00000030022e7220 */ /* 0x040fe20000410000 */
[C---:B------:R-:W-:Y:S01]  /*10cc0*/  FMUL.FTZ R48, R2.reuse, R50 ;  /* 0x0000003202307220 */ /* 0x040fe20000410000 */
[C---:B------:R-:W-:Y:S01]  /*10cd0*/  FMUL.FTZ R50, R2.reuse, R52 ;  /* 0x0000003402327220 */ /* 0x040fe20000410000 */
[C---:B------:R-:W-:Y:S01]  /*10ce0*/  FMUL.FTZ R52, R2.reuse, R54 ;  /* 0x0000003602347220 */ /* 0x040fe20000410000 */
[----:B-1----:R-:W-:Y:S01]  /*10cf0*/  @P1 SHF.R.U32.HI R8, RZ, R9, R12 ;  /* 0x00000009ff081219 */ /* 0x002fe2000001160c */
[C---:B------:R-:W-:Y:S01]  /*10d00*/  FMUL.FTZ R54, R2.reuse, R56 ;  /* 0x0000003802367220 */ /* 0x040fe20000410000 */
[C---:B------:R-:W-:Y:S01]  /*10d10*/  FMUL.FTZ R56, R2.reuse, R58 ;  /* 0x0000003a02387220 */ /* 0x040fe20000410000 */
[C---:B------:R-:W-:Y:S01]  /*10d20*/  FMUL.FTZ R58, R2.reuse, R60 ;  /* 0x0000003c023a7220 */ /* 0x040fe20000410000 */
[C---:B------:R-:W-:Y:S01]  /*10d30*/  FMUL.FTZ R60, R2.reuse, R62 ;  /* 0x0000003e023c7220 */ /* 0x040fe20000410000 */
[C---:B------:R-:W-:Y:S01]  /*10d40*/  FMUL.FTZ R62, R2.reuse, R64 ;  /* 0x00000040023e7220 */ /* 0x040fe20000410000 */
[----:B------:R-:W-:Y:S01]  /*10d50*/  FMUL.FTZ R64, R2, R66 ;  /* 0x0000004202407220 */ /* 0x000fe20000410000 */
[----:B------:R-:W0:Y:S01]  /*10d60*/  SHFL.IDX PT, R138, R8, RZ, 0x1c1f ;  /* 0x001c1fff088a7589 */ /* 0x000e2200000e0000 */
[----:B---3--:R-:W-:Y:S01]  /*10d70*/  PRMT R15, R140, 0x654, R15 ;  /* 0x000006548c0f7816 */ /* 0x008fe2000000000f */
        /* <DEDUP_REMOVED lines=12> */
[----:B------:R1:W-:Y:S01]  /*10e40*/  SYNCS.ARRIVE.TRANS64.RED.A1T0 RZ, [R15+URZ], RZ ;  /* 0x000000ff0fff79a7 */ /* 0x0003e2000810043f */
[C---:B------:R-:W-:Y:S01]  /*10e50*/  FMUL.FTZ R36, R2.reuse, R40 ;  /* 0x0000002802247220 */ /* 0x040fe20000410000 */
[C---:B------:R-:W-:Y:S01]  /*10e60*/  FMUL.FTZ R37, R2.reuse, R41 ;  /* 0x0000002902257220 */ /* 0x040fe20000410000 */
[C---:B------:R-:W-:Y:S01]  /*10e70*/  FMUL.FTZ R78, R2.reuse, R82 ;  /* 0x00000052024e7220 */ /* 0x040fe20000410000 */
[C---:B------:R-:W-:Y:S01]  /*10e80*/  FMUL.FTZ R40, R2.reuse, R44 ;  /* 0x0000002c02287220 */ /* 0x040fe20000410000 */
[C---:B------:R-:W-:Y:S01]  /*10e90*/  FMUL.FTZ R41, R2.reuse, R45 ;  /* 0x0000002d02297220 */ /* 0x040fe20000410000 */
[----:B------:R-:W-:Y:S01]  /*10ea0*/  FMUL.FTZ R82, R2, R86 ;  /* 0x0000005602527220 */ /* 0x000fe20000410000 */
[----:B-1----:R-:W-:Y:S01]  /*10eb0*/  IMAD.SHL.U32 R15, R0, 0x80, RZ ;  /* 0x00000080000f7824 */ /* 0x002fe200078e00ff */
[----:B------:R-:W-:Y:S01]  /*10ec0*/  PLOP3.LUT P1, PT, PT, PT, UP0, 0x40, 0x0 ;  /* 0x000000000000781c */ /* 0x000fe20003f2e808 */
[----:B------:R-:W1:Y:S03]  /*10ed0*/  MUFU.TANH R9, R9 ;  /* 0x0000000900097308 */ /* 0x000e660000002400 */
[----:B------:R-:W-:-:S05]  /*10ee0*/  IADD3 R87, -R153, 0x1, -R15 ;  /* 0x0000000199577810 */ /* 0x000fca0007ffe90f */
[----:B------:R-:W2:Y:S01]  /*10ef0*/  MUFU.TANH R12, R12 ;  /* 0x0000000c000c7308 */ /* 0x000ea20000002400 */
[----:B----4-:R-:W-:-:S07]  /*10f00*/  IADD3 R87, -R155, R87, R141 ;  /* 0x000000579b577210 */ /* 0x010fce0007ffe18d */
[----:B------:R-:W3:Y:S01]  /*10f10*/  MUFU.TANH R13, R13 ;  /* 0x0000000d000d7308 */ /* 0x000ee20000002400 */
[----:B------:R-:W-:-:S07]  /*10f20*/  VIADD R86, R87, UR46 ;  /* 0x0000002e57567c36 */ /* 0x000fce0008000000 */
        /* <DEDUP_REMOVED lines=34> */
[----:B------:R-:W1:Y:S08]  /*11150*/  MUFU.TANH R82, R82 ;  /* 0x0000005200527308 */ /* 0x000e700000002400 */
[----:B------:R-:W1:Y:S01]  /*11160*/  MUFU.TANH R83, R83 ;  /* 0x0000005300537308 */ /* 0x000e620000002400 */
[----:B------:R-:W-:-:S02]  /*11170*/  VIADD R87, R87, UR47 ;  /* 0x0000002f57577c36 */ /* 0x000fc40008000000 */
[--C-:B0-----:R-:W-:Y:S02]  /*11180*/  IMAD.IADD R136, R86, 0x1, R138.reuse ;  /* 0x0000000156887824 */ /* 0x101fe400078e028a */
[----:B------:R-:W-:Y:S01]  /*11190*/  IMAD.IADD R137, R87, 0x1, R138 ;  /* 0x0000000157897824 */ /* 0x000fe200078e028a */
[----:B--234-:R-:W-:Y:S06]  /*111a0*/  @P1 BRA `(.L_x_1382) ;  /* 0x0000000000581947 */ /* 0x01cfec0003800000 */
[----:B------:R-:W-:Y:S01]  /*111b0*/  IADD3 R138, -R155, R141, R138 ;  /* 0x0000008d9b8a7210 */ /* 0x000fe20007ffe18a */
[----:B------:R-:W-:Y:S03]  /*111c0*/  BSSY B2, `(.L_x_1383) ;  /* 0x0000010000027945 */ /* 0x000fe60003800000 */
        /* <DEDUP_REMOVED lines=10> */
.L_x_1384:
[----:B------:R-:W-:-:S05]  /*11270*/  IMAD.U32 R139, RZ, RZ, UR44 ;  /* 0x0000002cff8b7e24 */ /* 0x000fca000f8e00ff */
[----:B------:R-:W-:-:S13]  /*11280*/  ISETP.NE.AND P1, PT, R139, 0x1, PT ;  /* 0x000000018b00780c */ /* 0x000fda0003f25270 */
[----:B------:R-:W0:Y:S02]  /*11290*/  @P1 LDC.64 R44, c[0x0][0x9e8] ;  /* 0x00027a00ff2c1b82 */ /* 0x000e240000000a00 */
[----:B0-----:R-:W-:-:S05]  /*112a0*/  @P1 IMAD.HI.U32 R44, R138, R44, RZ ;  /* 0x0000002c8a2c1227 */ /* 0x001fca00078e00ff */
[----:B------:R-:W-:-:S07]  /*112b0*/  @P1 SHF.R.U32.HI R138, RZ, R45, R44 ;  /* 0x0000002dff8a1219 */ /* 0x000fce000001162c */
.L_x_1385:
[----:B------:R-:W-:Y:S05]  /*112c0*/  BSYNC B2 ;  /* 0x0000000000027941 */ /* 0x000fea0003800000 */
.L_x_1383:
[----:B------:R-:W-:-:S04]  /*112d0*/  IMAD R138, R138, R139, -R15 ;  /* 0x0000008b8a8a7224 */ /* 0x000fc800078e0a0f */
[----:B------:R-:W-:-:S05]  /*112e0*/  IMAD.IADD R138, R138, 0x1, -R153 ;  /* 0x000000018a8a7824 */ /* 0x000fca00078e0a99 */
[----:B------:R-:W-:Y:S02]  /*112f0*/  VIMNMX R137, R137, R138, !PT ;  /* 0x0000008a89897248 */ /* 0x000fe40007fe0100 */
[----:B------:R-:W-:-:S07]  /*11300*/  VIADDMNMX R136, R138, R139, R136, PT ;  /* 0x0000008b8a887246 */ /* 0x000fce0003800188 */
.L_x_1382:
[----:B------:R-:W-:Y:S01]  /*11310*/  ISETP.GT.AND P1, PT, R0, -0x1, PT ;  /* 0xffffffff0000780c */ /* 0x000fe20003f24270 */
[----:B------:R-:W0:Y:S01]  /*11320*/  SHFL.IDX PT, R8, R8, 0x1, 0x1c1f ;  /* 0x003c1f0008087f89 */ /* 0x000e2200000e0000 */
[----:B------:R-:W-:Y:S02]  /*11330*/  UISETP.NE.AND UP0, UPT, UR48, URZ, UPT ;  /* 0x0000003f3000728c */ /* 0x000fe4000bf05270 */
[C---:B------:R-:W-:Y:S02]  /*11340*/  ISETP.GT.AND P4, PT, R137.reuse, RZ, P1 ;  /* 0x000000ff8900720c */ /* 0x040fe40000f84270 */
[C---:B------:R-:W-:Y:S02]  /*11350*/  ISETP.GT.AND P3, PT, R137.reuse, 0x1, P1 ;  /* 0x000000018900780c */ /* 0x040fe40000f64270 */
[----:B------:R-:W-:Y:S02]  /*11360*/  ISETP.LT.OR P4, PT, R136, 0x1, P4 ;  /* 0x000000018800780c */ /* 0x000fe40002781670 */
[----:B------:R-:W-:-:S02]  /*11370*/  ISETP.GT.AND P5, PT, R137, 0x8, P1 ;  /* 0x000000088900780c */ /* 0x000fc40000fa4270 */
[----:B-1----:R-:W-:Y:S02]  /*11380*/  FSEL R44, R9, -INF , !P4 ;  /* 0xff800000092c7808 */ /* 0x002fe40006000000 */
[C---:B------:R-:W-:Y:S02]  /*11390*/  ISETP.GT.AND P4, PT, R137.reuse, 0x10, P1 ;  /* 0x000000108900780c */ /* 0x040fe40000f84270 */
[----:B------:R-:W-:Y:S02]  /*113a0*/  ISETP.GT.AND P2, PT, R137, 0x9, P1 ;  /* 0x000000098900780c */ /* 0x000fe40000f44270 */
[C---:B------:R-:W-:Y:S02]  /*113b0*/  ISETP.LT.OR P4, PT, R136.reuse, 0x11, P4 ;  /* 0x000000118800780c */ /* 0x040fe40002781670 */
[----:B------:R-:W-:Y:S02]  /*113c0*/  ISETP.LT.OR P3, PT, R136, 0x2, P3 ;  /* 0x000000028800780c */ /* 0x000fe40001f61670 */
[----:B------:R-:W-:-:S02]  /*113d0*/  FSEL R28, R28, -INF , !P4 ;  /* 0xff8000001c1c7808 */ /* 0x000fc40006000000 */
[----:B------:R-:W-:Y:S01]  /*113e0*/  ISETP.GT.AND P4, PT, R137, 0x20, P1 ;  /* 0x000000208900780c */ /* 0x000fe20000f84270 */
[--C-:B0-----:R-:W-:Y:S01]  /*113f0*/  IMAD.IADD R86, R86, 0x1, R8.reuse ;  /* 0x0000000156567824 */ /* 0x101fe200078e0208 */
[C---:B------:R-:W-:Y:S01]  /*11400*/  ISETP.LT.OR P5, PT, R136.reuse, 0x9, P5 ;  /* 0x000000098800780c */ /* 0x040fe20002fa1670 */
[----:B------:R-:W-:Y:S01]  /*11410*/  IMAD.IADD R87, R87, 0x1, R8 ;  /* 0x0000000157577824 */ /* 0x000fe200078e0208 */
[C---:B------:R-:W-:Y:S02]  /*11420*/  ISETP.LT.OR P2, PT, R136.reuse, 0xa, P2 ;  /* 0x0000000a8800780c */ /* 0x040fe40001741670 */
[----:B------:R-:W-:Y:S02]  /*11430*/  ISETP.LT.OR P4, PT, R136, 0x21, P4 ;  /* 0x000000218800780c */ /* 0x000fe40002781670 */
[----:B------:R-:W-:Y:S02]  /*11440*/  FSEL R12, R12, -INF , !P3 ;  /* 0xff8000000c0c7808 */ /* 0x000fe40005800000 */
[----:B------:R-:W-:-:S02]  /*11450*/  FSEL R24, R24, -INF , !P5 ;  /* 0xff80000018187808 */ /* 0x000fc40006800000 */
[----:B------:R-:W-:Y:S02]  /*11460*/  FSEL R25, R25, -INF , !P2 ;  /* 0xff80000019197808 */ /* 0x000fe40005000000 */
[C---:B------:R-:W-:Y:S02]  /*11470*/  ISETP.GT.AND P3, PT, R137.reuse, 0x11, P1 ;  /* 0x000000118900780c */ /* 0x040fe40000f64270 */
[C---:B------:R-:W-:Y:S02]  /*11480*/  ISETP.GT.AND P5, PT, R137.reuse, 0x18, P1 ;  /* 0x000000188900780c */ /* 0x040fe40000fa4270 */
[C---:B------:R-:W-:Y:S02]  /*11490*/  ISETP.GT.AND P2, PT, R137.reuse, 0x19, P1 ;  /* 0x000000198900780c */ /* 0x040fe40000f44270 */
[----:B------:R-:W-:Y:S02]  /*114a0*/  FSEL R36, R36, -INF , !P4 ;  /* 0xff80000024247808 */ /* 0x000fe40006000000 */
[----:B------:R-:W-:-:S02]  /*114b0*/  ISETP.GT.AND P4, PT, R137, 0x30, P1 ;  /* 0x000000308900780c */ /* 0x000fc40000f84270 */
[C---:B------:R-:W-:Y:S02]  /*114c0*/  ISETP.LT.OR P3, PT, R136.reuse, 0x12, P3 ;  /* 0x000000128800780c */ /* 0x040fe40001f61670 */
[C---:B------:R-:W-:Y:S02]  /*114d0*/  ISETP.LT.OR P5, PT, R136.reuse, 0x19, P5 ;  /* 0x000000198800780c */ /* 0x040fe40002fa1670 */
        /* <DEDUP_REMOVED lines=55> */
[----:B------:R-:W-:Y:S02]  /*11850*/  ISETP.GT.AND P2, PT, R137, 0x69, P1 ;  /* 0x000000698900780c */ /* 0x000fe40000f44270 */
[----:B------:R-:W-:Y:S02]  /*11860*/  FSEL R80, R80, -INF , !P4 ;  /* 0xff80000050507808 */ /* 0x000fe40006000000 */
[----:B------:R-:W-:-:S02]  /*11870*/  PLOP3.LUT P4, PT, PT, PT, UP0, 0x40, 0x0 ;  /* 0x000000000000781c */ /* 0x000fc40003f8e808 */
[C---:B------:R-:W-:Y:S02]  /*11880*/  ISETP.LT.OR P3, PT, R136.reuse, 0x62, P3 ;  /* 0x000000628800780c */ /* 0x040fe40001f61670 */
[C---:B------:R-:W-:Y:S02]  /*11890*/  ISETP.LT.OR P5, PT, R136.reuse, 0x69, P5 ;  /* 0x000000698800780c */ /* 0x040fe40002fa1670 */
[----:B------:R-:W-:Y:S02]  /*118a0*/  ISETP.LT.OR P2, PT, R136, 0x6a, P2 ;  /* 0x0000006a8800780c */ /* 0x000fe40001741670 */
[----:B------:R-:W-:Y:S02]  /*118b0*/  FSEL R73, R73, -INF , !P3 ;  /* 0xff80000049497808 */ /* 0x000fe40005800000 */
[----:B------:R-:W-:Y:S02]  /*118c0*/  FSEL R76, R76, -INF , !P5 ;  /* 0xff8000004c4c7808 */ /* 0x000fe40006800000 */
[----:B------:R-:W-:-:S02]  /*118d0*/  FSEL R77, R77, -INF , !P2 ;  /* 0xff8000004d4d7808 */ /* 0x000fc40005000000 */
[C---:B------:R-:W-:Y:S02]  /*118e0*/  ISETP.GT.AND P3, PT, R137.reuse, 0x71, P1 ;  /* 0x000000718900780c */ /* 0x040fe40000f64270 */
[C---:B------:R-:W-:Y:S02]  /*118f0*/  ISETP.GT.AND P5, PT, R137.reuse, 0x78, P1 ;  /* 0x000000788900780c */ /* 0x040fe40000fa4270 */
[----:B------:R-:W-:Y:S02]  /*11900*/  ISETP.GT.AND P2, PT, R137, 0x79, P1 ;  /* 0x000000798900780c */ /* 0x000fe40000f44270 */
[C---:B------:R-:W-:Y:S02]  /*11910*/  ISETP.LT.OR P3, PT, R136.reuse, 0x72, P3 ;  /* 0x000000728800780c */ /* 0x040fe40001f61670 */
[C---:B------:R-:W-:Y:S02]  /*11920*/  ISETP.LT.OR P5, PT, R136.reuse, 0x79, P5 ;  /* 0x000000798800780c */ /* 0x040fe40002fa1670 */
[----:B------:R-:W-:-:S02]  /*11930*/  ISETP.LT.OR P2, PT, R136, 0x7a, P2 ;  /* 0x0000007a8800780c */ /* 0x000fc40001741670 */
[----:B------:R-:W-:Y:S02]  /*11940*/  FSEL R81, R81, -INF , !P3 ;  /* 0xff80000051517808 */ /* 0x000fe40005800000 */
[----:B------:R-:W-:Y:S02]  /*11950*/  FSEL R84, R84, -INF , !P5 ;  /* 0xff80000054547808 */ /* 0x000fe40006800000 */
[----:B------:R-:W-:Y:S01]  /*11960*/  FSEL R85, R85, -INF , !P2 ;  /* 0xff80000055557808 */ /* 0x000fe20005000000 */
[----:B------:R-:W-:Y:S06]  /*11970*/  @P4 BRA `(.L_x_1386) ;  /* 0x0000000000584947 */ /* 0x000fec0003800000 */
        /* <DEDUP_REMOVED lines=12> */
.L_x_1388:
[----:B------:R-:W-:-:S05]  /*11a40*/  IMAD.U32 R136, RZ, RZ, UR44 ;  /* 0x0000002cff887e24 */ /* 0x000fca000f8e00ff */
[----:B------:R-:W-:-:S13]  /*11a50*/  ISETP.NE.AND P2, PT, R136, 0x1, PT ;  /* 0x000000018800780c */ /* 0x000fda0003f45270 */
[----:B------:R-:W0:Y:S02]  /*11a60*/  @P2 LDC.64 R8, c[0x0][0x9e8] ;  /* 0x00027a00ff082b82 */ /* 0x000e240000000a00 */
[----:B0-----:R-:W-:-:S05]  /*11a70*/  @P2 IMAD.HI.U32 R8, R45, R8, RZ ;  /* 0x000000082d082227 */ /* 0x001fca00078e00ff */
[----:B------:R-:W-:-:S07]  /*11a80*/  @P2 SHF.R.U32.HI R45, RZ, R9, R8 ;  /* 0x00000009ff2d2219 */ /* 0x000fce0000011608 */
.L_x_1389:
[----:B------:R-:W-:Y:S05]  /*11a90*/  BSYNC B2 ;  /* 0x0000000000027941 */ /* 0x000fea0003800000 */
.L_x_1387:
[----:B------:R-:W-:-:S04]  /*11aa0*/  IMAD R15, R45, R136, -R15 ;  /* 0x000000882d0f7224 */ /* 0x000fc800078e0a0f */
[----:B------:R-:W-:-:S05]  /*11ab0*/  IMAD.IADD R15, R15, 0x1, -R153 ;  /* 0x000000010f0f7824 */ /* 0x000fca00078e0a99 */
[----:B------:R-:W-:Y:S02]  /*11ac0*/  VIMNMX R87, R87, R15, !PT ;  /* 0x0000000f57577248 */ /* 0x000fe40007fe0100 */
[----:B------:R-:W-:-:S07]  /*11ad0*/  VIADDMNMX R86, R15, R136, R86, PT ;  /* 0x000000880f567246 */ /* 0x000fce0003800156 */
.L_x_1386:
[----:B------:R-:W-:Y:S02]  /*11ae0*/  FMNMX.FTZ R9, R44, R5, !PT ;  /* 0x000000052c097209 */ /* 0x000fe40007810000 */
[C---:B------:R-:W-:Y:S02]  /*11af0*/  ISETP.GT.AND P2, PT, R87.reuse, 0x1, P1 ;  /* 0x000000015700780c */ /* 0x040fe40000f44270 */
[----:B------:R-:W-:Y:S02]  /*11b00*/  FMNMX.FTZ R9, R12, R9, !PT ;  /* 0x000000090c097209 */ /* 0x000fe40007810000 */
[C---:B------:R-:W-:Y:S02]  /*11b10*/  ISETP.GT.AND P3, PT, R87.reuse, 0x8, P1 ;  /* 0x000000085700780c */ /* 0x040fe40000f64270 */
[----:B------:R-:W-:Y:S02]  /*11b20*/  FMNMX.FTZ R9, R24, R9, !PT ;  /* 0x0000000918097209 */ /* 0x000fe40007810000 */
[----:B------:R-:W-:-:S02]  /*11b30*/  ISETP.GT.AND P4, PT, R87, 0x9, P1 ;  /* 0x000000095700780c */ /* 0x000fc40000f84270 */
[----:B------:R-:W-:Y:S02]  /*11b40*/  FMNMX.FTZ R9, R25, R9, !PT ;  /* 0x0000000919097209 */ /* 0x000fe40007810000 */
[----:B------:R-:W-:Y:S02]  /*11b50*/  ISETP.LT.OR P2, PT, R86, 0x2, P2 ;  /* 0x000000025600780c */ /* 0x000fe40001741670 */
[----:B------:R-:W-:Y:S02]  /*11b60*/  FMNMX.FTZ R9, R28, R9, !PT ;  /* 0x000000091c097209 */ /* 0x000fe40007810000 */
[C---:B------:R-:W-:Y:S02]  /*11b70*/  ISETP.LT.OR P3, PT, R86.reuse, 0x9, P3 ;  /* 0x000000095600780c */ /* 0x040fe40001f61670 */
[----:B------:R-:W-:Y:S02]  /*11b80*/  ISETP.LT.OR P4, PT, R86, 0xa, P4 ;  /* 0x0000000a5600780c */ /* 0x000fe40002781670 */
[----:B------:R-:W-:-:S02]  /*11b90*/  FMNMX.FTZ R9, R29, R9, !PT ;  /* 0x000000091d097209 */ /* 0x000fc40007810000 */
[----:B------:R-:W-:Y:S02]  /*11ba0*/  FSEL R22, R22, -INF , !P2 ;  /* 0xff80000016167808 */ /* 0x000fe40005000000 */
[----:B------:R-:W-:Y:S01]  /*11bb0*/  FSEL R8, R26, -INF , !P3 ;  /* 0xff8000001a087808 */ /* 0x000fe20005800000 */
[----:B------:R-:W-:Y:S01]  /*11bc0*/  IMAD.U32 R26, RZ, RZ, UR43 ;  /* 0x0000002bff1a7e24 */ /* 0x000fe2000f8e00ff */
[----:B------:R-:W-:Y:S02]  /*11bd0*/  FSEL R27, R27, -INF , !P4 ;  /* 0xff8000001b1b7808 */ /* 0x000fe40006000000 */
[C---:B------:R-:W-:Y:S02]  /*11be0*/  ISETP.GT.AND P5, PT, R87.reuse, 0x10, P1 ;  /* 0x000000105700780c */ /* 0x040fe40000fa4270 */
[C---:B------:R-:W-:Y:S02]  /*11bf0*/  ISETP.GT.AND P2, PT, R87.reuse, 0x11, P1 ;  /* 0x000000115700780c */ /* 0x040fe40000f44270 */
[----:B------:R-:W-:-:S02]  /*11c00*/  ISETP.GT.AND P3, PT, R87, 0x18, P1 ;  /* 0x000000185700780c */ /* 0x000fc40000f64270 */
[----:B------:R-:W-:Y:S02]  /*11c10*/  ISETP.GT.AND P4, PT, R87, 0x19, P1 ;  /* 0x000000195700780c */ /* 0x000fe40000f84270 */
[----:B------:R-:W-:Y:S02]  /*11c20*/  LOP3.LUT R17, R17, 0xefffffff, RZ, 0xc0, !PT ;  /* 0xefffffff11117812 */ /* 0x000fe400078ec0ff */
[----:B------:R-:W-:Y:S02]  /*11c30*/  FMNMX.FTZ R9, R32, R9, !PT ;  /* 0x0000000920097209 */ /* 0x000fe40007810000 */
[C---:B------:R-:W-:Y:S02]  /*11c40*/  ISETP.LT.OR P5, PT, R86.reuse, 0x11, P5 ;  /* 0x000000115600780c */ /* 0x040fe40002fa1670 */
[C---:B------:R-:W-:Y:S02]  /*11c50*/  ISETP.LT.OR P2, PT, R86.reuse, 0x12, P2 ;  /* 0x000000125600780c */ /* 0x040fe40001741670 */
[----:B------:R-:W-:-:S02]  /*11c60*/  ISETP.LT.OR P3, PT, R86, 0x19, P3 ;  /* 0x000000195600780c */ /* 0x000fc40001f61670 */
[----:B------:R-:W-:Y:S02]  /*11c70*/  ISETP.LT.OR P4, PT, R86, 0x1a, P4 ;  /* 0x0000001a5600780c */ /* 0x000fe40002781670 */
[----:B------:R-:W-:Y:S02]  /*11c80*/  @P0 LOP3.LUT R17, R17, 0x10000000, RZ, 0xfc, !PT ;  /* 0x1000000011110812 */ /* 0x000fe400078efcff */
[----:B------:R-:W-:Y:S02]  /*11c90*/  ISETP.GT.AND P0, PT, R87, 0x60, P1 ;  /* 0x000000605700780c */ /* 0x000fe40000f04270 */
[----:B------:R-:W-:Y:S02]  /*11ca0*/  FMNMX.FTZ R9, R33, R9, !PT ;  /* 0x0000000921097209 */ /* 0x000fe40007810000 */
        /* <DEDUP_REMOVED lines=12> */
[----:B------:R-:W-:Y:S02]  /*11d70*/  ISETP.LT.OR P4, PT, R86, 0x2a, P4 ;  /* 0x0000002a5600780c */ /* 0x000fe40002781670 */
[----:B------:R-:W-:-:S02]  /*11d80*/  FMNMX.FTZ R9, R37, R9, !PT ;  /* 0x0000000925097209 */ /* 0x000fc40007810000 */
[----:B------:R-:W-:Y:S02]  /*11d90*/  LOP3.LUT R17, R17, 0x7fffffff, RZ, 0xc0, !PT ;  /* 0x7fffffff11117812 */ /* 0x000fe400078ec0ff */
[----:B------:R-:W-:Y:S02]  /*11da0*/  FSEL R38, R38, -INF , !P5 ;  /* 0xff80000026267808 */ /* 0x000fe40006800000 */
[----:B------:R-:W-:Y:S02]  /*11db0*/  FSEL R39, R39, -INF , !P2 ;  /* 0xff80000027277808 */ /* 0x000fe40005000000 */
[----:B------:R-:W-:Y:S02]  /*11dc0*/  FSEL R42, R42, -INF , !P3 ;  /* 0xff8000002a2a7808 */ /* 0x000fe40005800000 */
[----:B------:R-:W-:Y:S02]  /*11dd0*/  FSEL R43, R43, -INF , !P4 ;  /* 0xff8000002b2b7808 */ /* 0x000fe40006000000 */
[----:B------:R-:W-:-:S02]  /*11de0*/  ISETP.GT.AND P5, PT, R87, 0x30, P1 ;  /* 0x000000305700780c */ /* 0x000fc40000fa4270 */
[C---:B------:R-:W-:Y:S02]  /*11df0*/  ISETP.GT.AND P2, PT, R87.reuse, 0x31, P1 ;  /* 0x000000315700780c */ /* 0x040fe40000f44270 */
[C---:B------:R-:W-:Y:S02]  /*11e00*/  ISETP.GT.AND P3, PT, R87.reuse, 0x38, P1 ;  /* 0x000000385700780c */ /* 0x040fe40000f64270 */
[----:B------:R-:W-:Y:S02]  /*11e10*/  ISETP.GT.AND P4, PT, R87, 0x39, P1 ;  /* 0x000000395700780c */ /* 0x000fe40000f84270 */
[----:B------:R-:W-:Y:S02]  /*11e20*/  FMNMX.FTZ R9, R40, R9, !PT ;  /* 0x0000000928097209 */ /* 0x000fe40007810000 */
[----:B------:R-:W-:Y:S02]  /*11e30*/  @P0 LOP3.LUT R17, R17, 0x80000000, RZ, 0xfc, !PT ;  /* 0x8000000011110812 */ /* 0x000fe400078efcff */
[----:B------:R-:W-:-:S02]  /*11e40*/  ISETP.GT.AND P0, PT, R87, 0x78, P1 ;  /* 0x000000785700780c */ /* 0x000fc40000f04270 */
        /* <DEDUP_REMOVED lines=9> */
[----:B------:R-:W-:Y:S02]  /*11ee0*/  FMNMX.FTZ R9, R46, R9, !PT ;  /* 0x000000092e097209 */ /* 0x000fe40007810000 */
[C---:B------:R-:W-:Y:S02]  /*11ef0*/  ISETP.GT.AND P5, PT, R87.reuse, 0x40, P1 ;  /* 0x000000405700780c */ /* 0x040fe40000fa4270 */
[----:B------:R-:W-:-:S02]  /*11f00*/  ISETP.GT.AND P2, PT, R87, 0x41, P1 ;  /* 0x000000415700780c */ /* 0x000fc40000f44270 */
[C---:B------:R-:W-:Y:S02]  /*11f10*/  ISETP.GT.AND P3, PT, R87.reuse, 0x48, P1 ;  /* 0x000000485700780c */ /* 0x040fe40000f64270 */
[----:B------:R-:W-:Y:S02]  /*11f20*/  ISETP.GT.AND P4, PT, R87, 0x49, P1 ;  /* 0x000000495700780c */ /* 0x000fe40000f84270 */
[----:B------:R-:W-:Y:S02]  /*11f30*/  LOP3.LUT R17, R17, 0xfffffffd, RZ, 0xc0, !PT ;  /* 0xfffffffd11117812 */ /* 0x000fe400078ec0ff */
[----:B------:R-:W-:Y:S02]  /*11f40*/  FMNMX.FTZ R9, R47, R9, !PT ;  /* 0x000000092f097209 */ /* 0x000fe40007810000 */
[C---:B------:R-:W-:Y:S02]  /*11f50*/  ISETP.LT.OR P5, PT, R86.reuse, 0x41, P5 ;  /* 0x000000415600780c */ /* 0x040fe40002fa1670 */
[----:B------:R-:W-:-:S02]  /*11f60*/  ISETP.LT.OR P2, PT, R86, 0x42, P2 ;  /* 0x000000425600780c */ /* 0x000fc40001741670 */
[C---:B------:R-:W-:Y:S02]  /*11f70*/  ISETP.LT.OR P3, PT, R86.reuse, 0x49, P3 ;  /* 0x000000495600780c */ /* 0x040fe40001f61670 */
[----:B------:R-:W-:Y:S02]  /*11f80*/  ISETP.LT.OR P4, PT, R86, 0x4a, P4 ;  /* 0x0000004a5600780c */ /* 0x000fe40002781670 */
[----:B------:R-:W-:Y:S02]  /*11f90*/  @P0 LOP3.LUT R17, R17, 0x2, RZ, 0xfc, !PT ;  /* 0x0000000211110812 */ /* 0x000fe400078efcff */
[----:B------:R-:W-:Y:S02]  /*11fa0*/  ISETP.GT.AND P0, PT, R87, RZ, P1 ;  /* 0x000000ff5700720c */ /* 0x000fe40000f04270 */
[----:B------:R-:W-:Y:S02]  /*11fb0*/  FMNMX.FTZ R9, R50, R9, !PT ;  /* 0x0000000932097209 */ /* 0x000fe40007810000 */
        /* <DEDUP_REMOVED lines=8> */
[----:B------:R-:W-:Y:S02]  /*12040*/  FMNMX.FTZ R9, R51, R9, !PT ;  /* 0x0000000933097209 */ /* 0x000fe40007810000 */
        /* <DEDUP_REMOVED lines=10> */
[C---:B------:R-:W-:Y:S02]  /*120f0*/  ISETP.GT.AND P2, PT, R87.reuse, 0x61, P1 ;  /* 0x000000615700780c */ /* 0x040fe40000f44270 */
[C---:B------:R-:W-:Y:S02]  /*12100*/  ISETP.GT.AND P3, PT, R87.reuse, 0x68, P1 ;  /* 0x000000685700780c */ /* 0x040fe40000f64270 */
[C---:B------:R-:W-:Y:S02]  /*12110*/  ISETP.GT.AND P4, PT, R87.reuse, 0x69, P1 ;  /* 0x000000695700780c */ /* 0x040fe40000f84270 */
[C---:B------:R-:W-:Y:S02]  /*12120*/  ISETP.GT.AND P5, PT, R87.reuse, 0x70, P1 ;  /* 0x000000705700780c */ /* 0x040fe40000fa4270 */
[C---:B------:R-:W-:Y:S02]  /*12130*/  ISETP.GT.AND P6, PT, R87.reuse, 0x71, P1 ;  /* 0x000000715700780c */ /* 0x040fe40000fc4270 */
[----:B------:R-:W-:-:S02]  /*12140*/  ISETP.GT.AND P1, PT, R87, 0x79, P1 ;  /* 0x000000795700780c */ /* 0x000fc40000f24270 */
[----:B------:R-:W-:Y:S02]  /*12150*/  FMNMX.FTZ R9, R55, R9, !PT ;  /* 0x0000000937097209 */ /* 0x000fe40007810000 */
[----:B------:R-:W-:Y:S02]  /*12160*/  @P0 LOP3.LUT R17, R17, 0x20, RZ, 0xfc, !PT ;  /* 0x0000002011110812 */ /* 0x000fe400078efcff */
[----:B------:R-:W-:Y:S02]  /*12170*/  FMNMX.FTZ R9, R58, R9, !PT ;  /* 0x000000093a097209 */ /* 0x000fe40007810000 */
[----:B------:R-:W-:Y:S02]  /*12180*/  LOP3.LUT P0, RZ, R17, 0x80000000, RZ, 0xc0, !PT ;  /* 0x8000000011ff7812 */ /* 0x000fe4000780c0ff */
[----:B------:R-:W-:Y:S02]  /*12190*/  FMNMX.FTZ R9, R59, R9, !PT ;  /* 0x000000093b097209 */ /* 0x000fe40007810000 */
[----:B------:R-:W-:-:S02]  /*121a0*/  LOP3.LUT R17, R17, 0xfffffff7, RZ, 0xc0, !PT ;  /* 0xfffffff711117812 */ /* 0x000fc400078ec0ff */
[----:B------:R-:W-:Y:S02]  /*121b0*/  ISETP.LT.OR P0, PT, R86, 0x61, P0 ;  /* 0x000000615600780c */ /* 0x000fe40000701670 */
[----:B------:R-:W-:Y:S02]  /*121c0*/  FMNMX.FTZ R9, R62, R9, !PT ;  /* 0x000000093e097209 */ /* 0x000fe40007810000 */
[----:B------:R-:W-:Y:S02]  /*121d0*/  @P1 LOP3.LUT R17, R17, 0x8, RZ, 0xfc, !PT ;  /* 0x0000000811111812 */ /* 0x000fe400078efcff */
[----:B------:R-:W-:Y:S02]  /*121e0*/  FMNMX.FTZ R9, R63, R9, !PT ;  /* 0x000000093f097209 */ /* 0x000fe40007810000 */
[C---:B------:R-:W-:Y:S02]  /*121f0*/  LOP3.LUT P1, RZ, R17.reuse, 0x2, RZ, 0xc0, !PT ;  /* 0x0000000211ff7812 */ /* 0x040fe4000782c0ff */
[----:B------:R-:W-:-:S02]  /*12200*/  LOP3.LUT R17, R17, 0xffffffbf, RZ, 0xc0, !PT ;  /* 0xffffffbf11117812 */ /* 0x000fc400078ec0ff */
[----:B------:R-:W-:Y:S02]  /*12210*/  FMNMX.FTZ R9, R66, R9, !PT ;  /* 0x0000000942097209 */ /* 0x000fe40007810000 */
[----:B------:R-:W-:Y:S02]  /*12220*/  @P0 LOP3.LUT R17, R17, 0x40, RZ, 0xfc, !PT ;  /* 0x0000004011110812 */ /* 0x000fe400078efcff */
[----:B------:R-:W-:Y:S02]  /*12230*/  FMNMX.FTZ R9, R67, R9, !PT ;  /* 0x0000000943097209 */ /* 0x000fe40007810000 */
[----:B------:R-:W-:Y:S02]  /*12240*/  ISETP.LT.OR P0, PT, R86, 0x62, P2 ;  /* 0x000000625600780c */ /* 0x000fe40001701670 */
[----:B------:R-:W-:Y:S02]  /*12250*/  LOP3.LUT P2, RZ, R17, 0x20, RZ, 0xc0, !PT ;  /* 0x0000002011ff7812 */ /* 0x000fe4000784c0ff */
[----:B------:R-:W-:-:S02]  /*12260*/  FMNMX.FTZ R9, R72, R9, !PT ;  /* 0x0000000948097209 */ /* 0x000fc40007810000 */
[----:B------:R-:W-:Y:S02]  /*12270*/  ISETP.LT.OR P2, PT, R86, 0x1, P2 ;  /* 0x000000015600780c */ /* 0x000fe40001741670 */
[----:B------:R-:W-:Y:S02]  /*12280*/  FMNMX.FTZ R9, R73, R9, !PT ;  /* 0x0000000949097209 */ /* 0x000fe40007810000 */
[----:B------:R-:W-:Y:S02]  /*12290*/  FSEL R13, R13, -INF , !P2 ;  /* 0xff8000000d0d7808 */ /* 0x000fe40005000000 */
[----:B------:R-:W-:Y:S02]  /*122a0*/  FMNMX.FTZ R9, R76, R9, !PT ;  /* 0x000000094c097209 */ /* 0x000fe40007810000 */
        /* <DEDUP_REMOVED lines=8> */
[----:B------:R-:W-:Y:S02]  /*12330*/  FMNMX.FTZ R45, R30, R45, !PT ;  /* 0x0000002d1e2d7209 */ /* 0x000fe40007810000 */
[----:B------:R-:W-:Y:S02]  /*12340*/  FMNMX.FTZ R9, R85, R9, !PT ;  /* 0x0000000955097209 */ /* 0x000fe40007810000 */
[----:B------:R-:W-:Y:S02]  /*12350*/  FMNMX.FTZ R45, R31, R45, !PT ;  /* 0x0000002d1f2d7209 */ /* 0x000fe40007810000 */
[----:B------:R-:W-:Y:S01]  /*12360*/  LOP3.LUT R17, R17, 0xffffffef, RZ, 0xc0, !PT ;  /* 0xffffffef11117812 */ /* 0x000fe200078ec0ff */
[----:B------:R-:W0:Y:S01]  /*12370*/  SHFL.BFLY PT, R15, R9, 0x2, 0x1f ;  /* 0x0c401f00090f7f89 */ /* 0x000e2200000e0000 */
[----:B------:R-:W-:Y:S02]  /*12380*/  FMNMX.FTZ R45, R34, R45, !PT ;  /* 0x0000002d222d7209 */ /* 0x000fe40007810000 */
[----:B------:R-:W-:-:S02]  /*12390*/  @P0 LOP3.LUT R17, R17, 0x10, RZ, 0xfc, !PT ;  /* 0x0000001011110812 */ /* 0x000fc400078efcff */
[----:B------:R-:W-:Y:S02]  /*123a0*/  FMNMX.FTZ R45, R35, R45, !PT ;  /* 0x0000002d232d7209 */ /* 0x000fe40007810000 */
[----:B------:R-:W-:Y:S02]  /*123b0*/  ISETP.LT.OR P0, PT, R86, 0x69, P3 ;  /* 0x000000695600780c */ /* 0x000fe40001f01670 */
[----:B------:R-:W-:Y:S02]  /*123c0*/  FMNMX.FTZ R45, R38, R45, !PT ;  /* 0x0000002d262d7209 */ /* 0x000fe40007810000 */
[----:B------:R-:W-:Y:S02]  /*123d0*/  LOP3.LUT P3, RZ, R17, 0x8, RZ, 0xc0, !PT ;  /* 0x0000000811ff7812 */ /* 0x000fe4000786c0ff */
[----:B------:R-:W-:Y:S02]  /*123e0*/  FMNMX.FTZ R45, R39, R45, !PT ;  /* 0x0000002d272d7209 */ /* 0x000fe40007810000 */
[----:B------:R-:W-:-:S02]  /*123f0*/  LOP3.LUT R17, R17, 0xfffffffb, RZ, 0xc0, !PT ;  /* 0xfffffffb11117812 */ /* 0x000fc400078ec0ff */
[----:B------:R-:W-:Y:S02]  /*12400*/  FMNMX.FTZ R45, R42, R45, !PT ;  /* 0x0000002d2a2d7209 */ /* 0x000fe40007810000 */
[----:B------:R-:W-:Y:S02]  /*12410*/  ISETP.LT.OR P5, PT, R86, 0x71, P5 ;  /* 0x000000715600780c */ /* 0x000fe40002fa1670 */
[----:B------:R-:W-:Y:S02]  /*12420*/  FMNMX.FTZ R45, R43, R45, !PT ;  /* 0x0000002d2b2d7209 */ /* 0x000fe40007810000 */
[----:B------:R-:W-:Y:S02]  /*12430*/  @P0 LOP3.LUT R17, R17, 0x4, RZ, 0xfc, !PT ;  /* 0x0000000411110812 */ /* 0x000fe400078efcff */
[----:B0-----:R-:W-:Y:S02]  /*12440*/  FMNMX.FTZ R9, R9, R15, !PT ;  /* 0x0000000f09097209 */ /* 0x001fe40007810000 */
[----:B------:R-:W-:-:S02]  /*12450*/  FMNMX.FTZ R45, R48, R45, !PT ;  /* 0x0000002d302d7209 */ /* 0x000fc40007810000 */
[----:B------:R-:W-:Y:S01]  /*12460*/  ISETP.LT.OR P0, PT, R86, 0x6a, P4 ;  /* 0x0000006a5600780c */ /* 0x000fe20002701670 */
[----:B------:R-:W0:Y:S01]  /*12470*/  SHFL.BFLY PT, R15, R9, 0x1, 0x1f ;  /* 0x0c201f00090f7f89 */ /* 0x000e2200000e0000 */
[----:B------:R-:W-:Y:S02]  /*12480*/  FMNMX.FTZ R45, R49, R45, !PT ;  /* 0x0000002d312d7209 */ /* 0x000fe40007810000 */
[----:B------:R-:W-:Y:S02]  /*12490*/  LOP3.LUT R17, R17, 0xdfffffff, RZ, 0xc0, !PT ;  /* 0xdfffffff11117812 */ /* 0x000fe400078ec0ff */
[----:B------:R-:W-:Y:S02]  /*124a0*/  FMNMX.FTZ R45, R52, R45, !PT ;  /* 0x0000002d342d7209 */ /* 0x000fe40007810000 */
[----:B------:R-:W-:Y:S02]  /*124b0*/  ISETP.LT.OR P6, PT, R86, 0x72, P6 ;  /* 0x000000725600780c */ /* 0x000fe400037c1670 */
[----:B------:R-:W-:-:S02]  /*124c0*/  FMNMX.FTZ R45, R53, R45, !PT ;  /* 0x0000002d352d7209 */ /* 0x000fc40007810000 */
[----:B------:R-:W-:Y:S02]  /*124d0*/  ISETP.LT.OR P1, PT, R86, 0x79, P1 ;  /* 0x000000795600780c */ /* 0x000fe40000f21670 */
[----:B------:R-:W-:Y:S02]  /*124e0*/  FMNMX.FTZ R45, R56, R45, !PT ;  /* 0x0000002d382d7209 */ /* 0x000fe40007810000 */
[----:B------:R-:W-:Y:S02]  /*124f0*/  @P0 LOP3.LUT R17, R17, 0x20000000, RZ, 0xfc, !PT ;  /* 0x2000000011110812 */ /* 0x000fe400078efcff */
[----:B------:R-:W-:Y:S02]  /*12500*/  FMNMX.FTZ R45, R57, R45, !PT ;  /* 0x0000002d392d7209 */ /* 0x000fe40007810000 */
[----:B------:R-:W-:Y:S02]  /*12510*/  LOP3.LUT R17, R17, 0xbfffffff, RZ, 0xc0, !PT ;  /* 0xbfffffff11117812 */ /* 0x000fe400078ec0ff */
[----:B------:R-:W-:-:S02]  /*12520*/  FMNMX.FTZ R45, R60, R45, !PT ;  /* 0x0000002d3c2d7209 */ /* 0x000fc40007810000 */
[----:B------:R-:W-:Y:S02]  /*12530*/  @P5 LOP3.LUT R17, R17, 0x40000000, RZ, 0xfc, !PT ;  /* 0x4000000011115812 */ /* 0x000fe400078efcff */
[----:B0-----:R-:W-:Y:S02]  /*12540*/  FMNMX.FTZ R9, R9, R15, !PT ;  /* 0x0000000f09097209 */ /* 0x001fe40007810000 */
[----:B------:R-:W-:Y:S02]  /*12550*/  FMNMX.FTZ R45, R61, R45, !PT ;  /* 0x0000002d3d2d7209 */ /* 0x000fe40007810000 */
[C---:B------:R-:W-:Y:S02]  /*12560*/  FSETP.NEU.FTZ.AND P4, PT, R9.reuse, -INF , PT ;  /* 0xff8000000900780b */ /* 0x040fe40003f9d000 */
[----:B------:R-:W-:Y:S02]  /*12570*/  FMNMX.FTZ R45, R64, R45, !PT ;  /* 0x0000002d402d7209 */ /* 0x000fe40007810000 */
[----:B------:R-:W-:-:S02]  /*12580*/  FSEL R15, R9, RZ, P4 ;  /* 0x000000ff090f7208 */ /* 0x000fc40002000000 */
[----:B------:R-:W-:Y:S02]  /*12590*/  FMNMX.FTZ R45, R65, R45, !PT ;  /* 0x0000002d412d7209 */ /* 0x000fe40007810000 */
[----:B------:R-:W-:Y:S01]  /*125a0*/  LOP3.LUT P5, RZ, R17, 0x40, RZ, 0xc0, !PT ;  /* 0x0000004011ff7812 */ /* 0x000fe200078ac0ff */
[----:B------:R-:W-:-:S01]  /*125b0*/  FADD.FTZ R5, -R15, R5 ;  /* 0x000000050f057221 */ /* 0x000fc20000010100 */
[----:B------:R-:W-:Y:S01]  /*125c0*/  FMNMX.FTZ R45, R68, R45, !PT ;  /* 0x0000002d442d7209 */ /* 0x000fe20007810000 */
[----:B------:R-:W-:-:S01]  /*125d0*/  FFMA.FTZ R15, R9, R26, -8 ;  /* 0xc1000000090f7423 */ /* 0x000fc2000001001a */
[----:B------:R-:W-:Y:S01]  /*125e0*/  LOP3.LUT P0, RZ, R17, 0x10, RZ, 0xc0, !PT ;  /* 0x0000001011ff7812 */ /* 0x000fe2000780c0ff */
[----:B------:R-:W-:Y:S01]  /*125f0*/  FMUL.FTZ R5, R5, R26 ;  /* 0x0000001a05057220 */ /* 0x000fe20000410000 */
[----:B------:R-:W-:Y:S02]  /*12600*/  FSEL R70, R70, -INF , !P5 ;  /* 0xff80000046467808 */ /* 0x000fe40006800000 */
[----:B------:R-:W-:-:S02]  /*12610*/  FMNMX.FTZ R45, R69, R45, !PT ;  /* 0x0000002d452d7209 */ /* 0x000fc40007810000 */
[----:B------:R-:W-:Y:S01]  /*12620*/  FSEL R15, R15, RZ, P4 ;  /* 0x000000ff0f0f7208 */ /* 0x000fe20002000000 */
[----:B------:R-:W-:Y:S01]  /*12630*/  MUFU.EX2 R5, R5 ;  /* 0x0000000500057308 */ /* 0x000fe20000000800 */
[----:B------:R-:W-:Y:S02]  /*12640*/  LOP3.LUT P4, RZ, R17, 0x4, RZ, 0xc0, !PT ;  /* 0x0000000411ff7812 */ /* 0x000fe4000788c0ff */
[----:B------:R-:W-:Y:S01]  /*12650*/  FSEL R71, R71, -INF , !P0 ;  /* 0xff80000047477808 */ /* 0x000fe20004000000 */
[----:B------:R-:W-:-:S01]  /*12660*/  FFMA.FTZ R44, R44, R26, -R15 ;  /* 0x0000001a2c2c7223 */ /* 0x000fc2000001080f */
[----:B------:R-:W-:Y:S01]  /*12670*/  FMNMX.FTZ R45, R70, R45, !PT ;  /* 0x0000002d462d7209 */ /* 0x000fe20007810000 */
[----:B------:R-:W-:-:S01]  /*12680*/  FFMA.FTZ R12, R12, R26, -R15 ;  /* 0x0000001a0c0c7223 */ /* 0x000fc2000001080f */
[----:B------:R-:W-:Y:S01]  /*12690*/  LOP3.LUT P0, RZ, R17, 0x20000000, RZ, 0xc0, !PT ;  /* 0x2000000011ff7812 */ /* 0x000fe2000780c0ff */
[----:B------:R-:W-:-:S01]  /*126a0*/  FFMA.FTZ R24, R24, R26, -R15 ;  /* 0x0000001a18187223 */ /* 0x000fc2000001080f */
        /* <DEDUP_REMOVED lines=18> */
[----:B------:R-:W-:Y:S01]  /*127d0*/  ISETP.LT.OR P3, PT, R86, 0x7a, P3 ;  /* 0x0000007a5600780c */ /* 0x000fe20001f61670 */
        /* <DEDUP_REMOVED lines=44> */
[----:B------:R-:W-:-:S03]  /*12aa0*/  FFMA.FTZ R85, R45, R26, -8 ;  /* 0xc10000002d557423 */ /* 0x000fc6000001001a */
[----:B------:R-:W-:Y:S02]  /*12ab0*/  FMUL.FTZ R14, R14, R26 ;  /* 0x0000001a0e0e7220 */ /* 0x000fe40000410000 */
[----:B------:R-:W-:Y:S01]  /*12ac0*/  MUFU.EX2 R37, R37 ;  /* 0x0000002500257308 */ /* 0x000fe20000000800 */
[----:B------:R-:W-:-:S05]  /*12ad0*/  FSEL R85, R85, RZ, P1 ;  /* 0x000000ff55557208 */ /* 0x000fca0000800000 */
[-CC-:B------:R-:W-:Y:S01]  /*12ae0*/  FFMA.FTZ R13, R13, R26.reuse, -R85.reuse ;  /* 0x0000001a0d0d7223 */ /* 0x180fe20000010855 */
[----:B------:R-:W-:-:S01]  /*12af0*/  FFMA.FTZ R22, R22, R26, -R85 ;  /* 0x0000001a16167223 */ /* 0x000fc20000010855 */
[----:B------:R-:W-:Y:S01]  /*12b00*/  MUFU.EX2 R14, R14 ;  /* 0x0000000e000e7308 */ /* 0x000fe20000000800 */
        /* <DEDUP_REMOVED lines=17> */
[-CC-:B------:R-:W-:Y:S01]  /*12c20*/  FFMA.FTZ R57, R57, R26.reuse, -R85.reuse ;  /* 0x0000001a39397223 */ /* 0x180fe20000010855 */
[----:B------:R-:W-:-:S01]  /*12c30*/  FFMA.FTZ R60, R60, R26, -R85 ;  /* 0x0000001a3c3c7223 */ /* 0x000fc20000010855 */
[-CC-:B------:R-:W-:Y:S01]  /*12c40*/  FFMA.FTZ R61, R61, R26.reuse, -R85.reuse ;  /* 0x0000001a3d3d7223 */ /* 0x180fe20000010855 */
[----:B------:R-:W-:-:S01]  /*12c50*/  FFMA.FTZ R64, R64, R26, -R85 ;  /* 0x0000001a40407223 */ /* 0x000fc20000010855 */
[-CC-:B------:R-:W-:Y:S01]  /*12c60*/  FFMA.FTZ R65, R65, R26.reuse, -R85.reuse ;  /* 0x0000001a41417223 */ /* 0x180fe20000010855 */
[----:B------:R-:W-:-:S01]  /*12c70*/  FFMA.FTZ R68, R68, R26, -R85 ;  /* 0x0000001a44447223 */ /* 0x000fc20000010855 */
[----:B------:R-:W2:Y:S01]  /*12c80*/  MUFU.EX2 R8, R8 ;  /* 0x0000000800087308 */ /* 0x000ea20000000800 */
[----:B0-----:R-:W-:-:S01]  /*12c90*/  FFMA.FTZ R3, R14, R3, R13 ;  /* 0x000000030e037223 */ /* 0x001fc2000001000d */
        /* <DEDUP_REMOVED lines=10> */
[----:B-1----:R-:W-:Y:S01]  /*12d40*/  FADD.FTZ R85, R22, R3 ;  /* 0x0000000316557221 */ /* 0x002fe20000010000 */
[----:B------:R-:W-:-:S03]  /*12d50*/  FADD.FTZ R3, R24, R4 ;  /* 0x0000000418037221 */ /* 0x000fc60000010000 */
        /* <DEDUP_REMOVED lines=14> */
[----:B------:R-:W-:-:S06]  /*12e40*/  FADD.FTZ R3, R37, R3 ;  /* 0x0000000325037221 */ /* 0x000fcc0000010000 */
        /* <DEDUP_REMOVED lines=96> */
.L_x_1390:
[----:B------:R-:W2:Y:S01]  /*13450*/  LDL R85, [R1+0x28] ;  /* 0x0000280001557983 */ /* 0x000ea20000100800 */
[----:B------:R-:W-:Y:S01]  /*13460*/  VIADD R152, R152, 0x19c60 ;  /* 0x00019c6098987836 */ /* 0x000fe20000000000 */
        /* <DEDUP_REMOVED lines=16> */
[----:B------:R-:W-:-:S02]  /*13570*/  PRMT R152, R140, 0x654, R152 ;  /* 0x000006548c987816 */ /* 0x000fc40000000098 */
[----:B------:R-:W-:Y:S02]  /*13580*/  F2FP.SATFINITE.E4M3.F32.PACK_AB_MERGE_C R24, R12, R44, R24 ;  /* 0x0000002c0c18723e */ /* 0x000fe40004807018 */
[----:B------:R-:W-:Y:S01]  /*13590*/  F2FP.SATFINITE.E4M3.F32.PACK_AB_MERGE_C R8, R22, R13, R8 ;  /* 0x0000000d1608723e */ /* 0x000fe20004807008 */
[----:B------:R0:W-:Y:S01]  /*135a0*/  SYNCS.ARRIVE.TRANS64.RED.A1T0 RZ, [R152+URZ], RZ ;  /* 0x000000ff98ff79a7 */ /* 0x0001e2000810043f */
        /* <DEDUP_REMOVED lines=63> */
[----:B------:R-:W-:Y:S02]  /*139a0*/  IMAD.MOV.U32 R5, RZ, RZ, R9 ;  /* 0x000000ffff057224 */ /* 0x000fe400078e0009 */
[----:B0-----:R-:W-:Y:S02]  /*139b0*/  IMAD.MOV.U32 R152, RZ, RZ, R20 ;  /* 0x000000ffff987224 */ /* 0x001fe400078e0014 */
        /* <DEDUP_REMOVED lines=16> */
[----:B------:R-:W-:Y:S01]  /*13ac0*/  IMAD.MOV.U32 R139, RZ, RZ, R82 ;  /* 0x000000ffff8b7224 */ /* 0x000fe200078e0052 */
[C---:B--2---:R-:W-:Y:S01]  /*13ad0*/  ISETP.GT.AND P1, PT, R0.reuse, R85, PT ;  /* 0x000000550000720c */ /* 0x044fe20003f24270 */
[----:B------:R-:W-:-:S12]  /*13ae0*/  VIADD R0, R0, 0xffffffff ;  /* 0xffffffff00007836 */ /* 0x000fd80000000000 */
[----:B------:R-:W-:Y:S05]  /*13af0*/  @P1 BRA `(.L_x_1391) ;  /* 0xffffffc400dc1947 */ /* 0x000fea000383ffff */
[----:B------:R-:W-:Y:S05]  /*13b00*/  BSYNC B0 ;  /* 0x0000000000007941 */ /* 0x000fea0003800000 */
.L_x_1370:
[----:B------:R-:W-:Y:S02]  /*13b10*/  IMAD.MOV.U32 R14, RZ, RZ, R45 ;  /* 0x000000ffff0e7224 */ /* 0x000fe400078e002d */
[----:B------:R-:W-:Y:S02]  /*13b20*/  IMAD.MOV.U32 R5, RZ, RZ, R9 ;  /* 0x000000ffff057224 */ /* 0x000fe400078e0009 */
[----:B------:R-:W-:Y:S02]  /*13b30*/  IMAD.MOV.U32 R22, RZ, RZ, R21 ;  /* 0x000000ffff167224 */ /* 0x000fe400078e0015 */
[----:B------:R-:W-:-:S07]  /*13b40*/  IMAD.MOV.U32 R152, RZ, RZ, R20 ;  /* 0x000000ffff987224 */ /* 0x000fce00078e0014 */
.L_x_1369:
[----:B------:R-:W-:Y:S05]  /*13b50*/  BSYNC B1 ;  /* 0x0000000000017941 */ /* 0x000fea0003800000 */
.L_x_1368:
[----:B------:R-:W2:Y:S01]  /*13b60*/  LDL R8, [R1+0x20] ;  /* 0x0000200001087983 */ /* 0x000ea20000100800 */
[----:B------:R-:W0:Y:S03]  /*13b70*/  LDC R9, c[0x0][0x448] ;  /* 0x00011200ff097b82 */ /* 0x000e260000000800 */
[----:B------:R-:W3:Y:S01]  /*13b80*/  LDL R13, [R1] ;  /* 0x00000000010d7983 */ /* 0x000ee20000100800 */
[----:B------:R-:W-:Y:S01]  /*13b90*/  LOP3.LUT R17, R17, 0xffffffdf, RZ, 0xc0, !PT ;  /* 0xffffffdf11117812 */ /* 0x000fe200078ec0ff */
[----:B------:R-:W-:-:S03]  /*13ba0*/  ULDC UR4, c[0x0][0x9dc] ;  /* 0x0002770000047ab9 */ /* 0x000fc60000000800 */
[----:B------:R-:W1:Y:S01]  /*13bb0*/  LDC R15, c[0x0][0x9e4] ;  /* 0x00027900ff0f7b82 */ /* 0x000e620000000800 */
[----:B0-----:R-:W-:-:S13]  /*13bc0*/  ISETP.NE.AND P1, PT, R9, 0x1, PT ;  /* 0x000000010900780c */ /* 0x001fda0003f25270 */
[----:B------:R-:W0:Y:S01]  /*13bd0*/  @P1 LDC R9, c[0x0][0x44c] ;  /* 0x00011300ff091b82 */ /* 0x000e220000000800 */
[----:B------:R-:W-:-:S04]  /*13be0*/  @P1 LOP3.LUT R17, R17, 0x20, RZ, 0xfc, !PT ;  /* 0x0000002011111812 */ /* 0x000fc800078efcff */
[----:B------:R-:W-:-:S03]  /*13bf0*/  LOP3.LUT R17, R17, 0xffffffbf, RZ, 0xc0, !PT ;  /* 0xffffffbf11117812 */ /* 0x000fc600078ec0ff */
[----:B------:R-:W4:Y:S01]  /*13c00*/  @P1 LDC R12, c[0x0][0x450] ;  /* 0x00011400ff0c1b82 */ /* 0x000f220000000800 */
[----:B--2---:R-:W-:-:S04]  /*13c10*/  VIADD R8, R8, 0xbf ;  /* 0x000000bf08087836 */ /* 0x004fc80000000000 */
[----:B0-----:R-:W-:Y:S01]  /*13c20*/  @P1 IMAD.HI.U32 R9, R8, R9, RZ ;  /* 0x0000000908091227 */ /* 0x001fe200078e00ff */
[----:B---3--:R-:W-:-:S04]  /*13c30*/  IADD3 R13, R13, 0x1, -R155 ;  /* 0x000000010d0d7810 */ /* 0x008fc80007ffe89b */
[----:B----4-:R-:W-:Y:S02]  /*13c40*/  @P1 SHF.R.U32.HI R8, RZ, R12, R9 ;  /* 0x0000000cff081219 */ /* 0x010fe40000011609 */
[----:B-1----:R-:W-:-:S03]  /*13c50*/  ISETP.GE.AND P1, PT, R15, 0x1, PT ;  /* 0x000000010f00780c */ /* 0x002fc60003f26270 */
[----:B------:R-:W-:-:S04]  /*13c60*/  IMAD.IADD R8, R13, 0x1, R8 ;  /* 0x000000010d087824 */ /* 0x000fc800078e0208 */
[----:B------:R-:W-:-:S06]  /*13c70*/  VIADD R12, R8, -UR4 ;  /* 0x80000004080c7c36 */ /* 0x000fcc0008000000 */
[----:B------:R-:W-:Y:S01]  /*13c80*/  @P1 LOP3.LUT R17, R17, 0x40, RZ, 0xfc, !PT ;  /* 0x0000004011111812 */ /* 0x000fe200078efcff */
[----:B------:R-:W-:Y:S06]  /*13c90*/  @!P1 BRA `(.L_x_1392) ;  /* 0x0000000000489947 */ /* 0x000fec0003800000 */
[----:B------:R-:W-:Y:S01]  /*13ca0*/  IMAD.MOV.U32 R13, RZ, RZ, R8 ;  /* 0x000000ffff0d7224 */ /* 0x000fe200078e0008 */
[----:B------:R-:W-:Y:S04]  /*13cb0*/  BSSY B0, `(.L_x_1393) ;  /* 0x000000e000007945 */ /* 0x000fe80003800000 */
[----:B------:R-:W-:-:S13]  /*13cc0*/  ISETP.GT.AND P1, PT, R13, -0x1, PT ;  /* 0xffffffff0d00780c */ /* 0x000fda0003f24270 */
        /* <DEDUP_REMOVED lines=8> */
.L_x_1394:
[----:B------:R-:W-:-:S13]  /*13d50*/  ISETP.NE.AND P1, PT, R15, 0x1, PT ;  /* 0x000000010f00780c */ /* 0x000fda0003f25270 */
[----:B------:R-:W0:Y:S02]  /*13d60*/  @P1 LDC.64 R8, c[0x0][0x9e8] ;  /* 0x00027a00ff081b82 */ /* 0x000e240000000a00 */
[----:B0-----:R-:W-:-:S05]  /*13d70*/  @P1 IMAD.HI.U32 R8, R13, R8, RZ ;  /* 0x000000080d081227 */ /* 0x001fca00078e00ff */
[----:B------:R-:W-:-:S07]  /*13d80*/  @P1 SHF.R.U32.HI R13, RZ, R9, R8 ;  /* 0x00000009ff0d1219 */ /* 0x000fce0000011608 */
.L_x_1395:
[----:B------:R-:W-:Y:S05]  /*13d90*/  BSYNC B0 ;  /* 0x0000000000007941 */ /* 0x000fea0003800000 */
.L_x_1393:
[----:B------:R-:W-:-:S05]  /*13da0*/  IMAD R13, R13, R15, RZ ;  /* 0x0000000f0d0d7224 */ /* 0x000fca00078e02ff */
[----:B------:R-:W-:-:S07]  /*13db0*/  VIMNMX R12, R12, R13, !PT ;  /* 0x0000000d0c0c7248 */ /* 0x000fce0007fe0100 */
.L_x_1392:
[----:B------:R-:W2:Y:S01]  /*13dc0*/  LDL R8, [R1+0x44] ;  /* 0x0000440001087983 */ /* 0x000ea20000100800 */
[----:B------:R-:W-:Y:S01]  /*13dd0*/  VIADD R12, R12, 0x7f ;  /* 0x0000007f0c0c7836 */ /* 0x000fe20000000000 */
[----:B------:R-:W-:Y:S04]  /*13de0*/  BSSY B0, `(.L_x_1396) ;  /* 0x000026d000007945 */ /* 0x000fe80003800000 */
[----:B------:R-:W-:-:S04]  /*13df0*/  SHF.R.S32.HI R9, RZ, 0x1f, R12 ;  /* 0x0000001fff097819 */ /* 0x000fc8000001140c */
[----:B------:R-:W-:-:S04]  /*13e00*/  LEA.HI R9, R9, R12, RZ, 0x7 ;  /* 0x0000000c09097211 */ /* 0x000fc800078f38ff */
[----:B------:R-:W-:-:S04]  /*13e10*/  SHF.R.S32.HI R9, RZ, 0x7, R9 ;  /* 0x00000007ff097819 */ /* 0x000fc80000011409 */
[----:B--2---:R-:W-:-:S04]  /*13e20*/  VIMNMX R8, R8, R9, !PT ;  /* 0x0000000908087248 */ /* 0x004fc80007fe0100 */
[----:B------:R-:W-:Y:S01]  /*13e30*/  ISETP.GE.AND P1, PT, R0, R8, PT ;  /* 0x000000080000720c */ /* 0x000fe20003f26270 */
[----:B------:R0:W-:-:S12]  /*13e40*/  STL [R1+0x28], R8 ;  /* 0x0000280801007387 */ /* 0x0001d80000100800 */
[----:B0-----:R-:W-:Y:S05]  /*13e50*/  @!P1 BRA `(.L_x_1397) ;  /* 0x0000002400949947 */ /* 0x001fea0003800000 */
[----:B------:R-:W-:Y:S01]  /*13e60*/  BSSY B1, `(.L_x_1397) ;  /* 0x0000264000017945 */ /* 0x000fe20003800000 */
[----:B------:R-:W-:Y:S02]  /*13e70*/  IMAD.MOV.U32 R20, RZ, RZ, R14 ;  /* 0x000000ffff147224 */ /* 0x000fe400078e000e */
[----:B------:R-:W-:Y:S02]  /*13e80*/  IMAD.MOV.U32 R15, RZ, RZ, R5 ;  /* 0x000000ffff0f7224 */ /* 0x000fe400078e0005 */
[----:B------:R-:W-:Y:S02]  /*13e90*/  IMAD.MOV.U32 R9, RZ, RZ, R152 ;  /* 0x000000ffff097224 */ /* 0x000fe400078e0098 */
[----:B------:R-:W-:-:S07]  /*13ea0*/  IMAD.MOV.U32 R8, RZ, RZ, R22 ;  /* 0x000000ffff087224 */ /* 0x000fce00078e0016 */
.L_x_1410:
[----:B------:R-:W-:-:S05]  /*13eb0*/  VIADD R5, R8, 0x1 ;  /* 0x0000000108057836 */ /* 0x000fca0000000000 */
[----:B------:R-:W-:-:S04]  /*13ec0*/  ISETP.NE.AND P1, PT, R5, 0x2, PT ;  /* 0x000000020500780c */ /* 0x000fc80003f25270 */
[----:B------:R-:W-:Y:S02]  /*13ed0*/  SEL R5, R5, RZ, P1 ;  /* 0x000000ff05057207 */ /* 0x000fe40000800000 */
[----:B------:R-:W-:-:S03]  /*13ee0*/  SEL R152, RZ, 0x1, P1 ;  /* 0x00000001ff987807 */ /* 0x000fc60000800000 */
[----:B------:R-:W-:Y:S01]  /*13ef0*/  IMAD.MOV.U32 R22, RZ, RZ, R5 ;  /* 0x000000ffff167224 */ /* 0x000fe200078e0005 */
[----:B------:R-:W-:Y:S01]  /*13f00*/  LOP3.LUT R152, R9, R152, RZ, 0x3c, !PT ;  /* 0x0000009809987212 */ /* 0x000fe200078e3cff */
[----:B------:R-:W-:Y:S06]  /*13f10*/  @!P0 BRA `(.L_x_1398) ;  /* 0x0000000000048947 */ /* 0x000fec0003800000 */
[----:B------:R-:W-:Y:S01]  /*13f20*/  BPT.TRAP 0x1 ;  /* 0x000000040000795c */ /* 0x000fe20000300000 */
.L_x_1398:
[----:B------:R-:W-:Y:S01]  /*13f30*/  IMAD R12, R22, 0x8, R16 ;  /* 0x00000008160c7824 */ /* 0x000fe200078e0210 */
[----:B------:R-:W-:-:S04]  /*13f40*/  SHF.L.U32 R13, R152, 0x1f, RZ ;  /* 0x0000001f980d7819 */ /* 0x000fc800000006ff */
[----:B------:R0:W1:Y:S01]  /*13f50*/  SYNCS.PHASECHK.TRANS64.TRYWAIT P1, [R12+URZ+0x19c30], R13 ;  /* 0x019c300d0c0075a7 */ /* 0x000062000802017f */
[----:B------:R-:W-:Y:S05]  /*13f60*/  @!P0 BRA `(.L_x_1399) ;  /* 0x0000000000048947 */ /* 0x000fea0003800000 */
[----:B------:R-:W-:Y:S01]  /*13f70*/  BPT.TRAP 0x1 ;  /* 0x000000040000795c */ /* 0x000fe20000300000 */
.L_x_1399:
[----:B------:R-:W2:Y:S01]  /*13f80*/  LDL R14, [R1+0x24] ;  /* 0x00002400010e7983 */ /* 0x000ea20000100800 */
[----:B------:R-:W-:Y:S01]  /*13f90*/  BSSY B2, `(.L_x_1400) ;  /* 0x0000006000027945 */ /* 0x000fe20003800000 */
[----:B------:R-:W-:Y:S02]  /*13fa0*/  IMAD.MOV.U32 R25, RZ, RZ, -0x3ffffff0 ;  /* 0xc0000010ff197424 */ /* 0x000fe400078e00ff */
[----:B--2---:R-:W-:Y:S01]  /*13fb0*/  IMAD R24, R22, 0x300, R14 ;  /* 0x0000030016187824 */ /* 0x004fe200078e020e */
[----:B-1----:R-:W-:Y:S06]  /*13fc0*/  @P1 BRA `(.L_x_1401) ;  /* 0x0000000000081947 */ /* 0x002fec0003800000 */
[----:B------:R-:W1:Y:S02]  /*13fd0*/  SYNCS.PHASECHK.TRANS64.TRYWAIT P1, [R12+URZ+0x19c30], R13 ;  /* 0x019c300d0c0075a7 */ /* 0x000e64000802017f */
[----:B-1----:R-:W-:Y:S05]  /*13fe0*/  @!P1 BRA `(.L_x_1402) ;  /* 0x0000012800a49947 */ /* 0x002fea0003800000 */
.L_x_1401:
[----:B------:R-:W-:Y:S05]  /*13ff0*/  BSYNC B2 ;  /* 0x0000000000027941 */ /* 0x000fea0003800000 */
.L_x_1400:
[C---:B------:R-:W-:Y:S01]  /*14000*/  R2UR UR6, R24.reuse ;  /* 0x00000000180672ca */ /* 0x040fe200000e0000 */
[C---:B01----:R-:W-:Y:S01]  /*14010*/  VIADD R12, R24.reuse, 0x100 ;  /* 0x00000100180c7836 */ /* 0x043fe20000000000 */
[----:B------:R-:W-:Y:S01]  /*14020*/  R2UR UR7, R25 ;  /* 0x00000000190772ca */ /* 0x000fe200000e0000 */
[----:B------:R-:W-:Y:S01]  /*14030*/  VIADD R24, R24, 0x200 ;  /* 0x0000020018187836 */ /* 0x000fe20000000000 */
[----:B------:R-:W-:Y:S01]  /*14040*/  R2UR UR4, R6 ;  /* 0x00000000060472ca */ /* 0x000fe200000e0000 */
[----:B------:R-:W-:Y:S01]  /*14050*/  IMAD.MOV.U32 R25, RZ, RZ, -0x3ffffff0 ;  /* 0xc0000010ff197424 */ /* 0x000fe200078e00ff */
[----:B------:R-:W-:Y:S01]  /*14060*/  R2UR UR5, R7 ;  /* 0x00000000070572ca */ /* 0x000fe200000e0000 */
[----:B------:R-:W-:Y:S01]  /*14070*/  IMAD.MOV.U32 R13, RZ, RZ, -0x3ffffff0 ;  /* 0xc0000010ff0d7424 */ /* 0x000fe200078e00ff */
[----:B------:R-:W-:Y:S02]  /*14080*/  R2UR UR14, R24 ;  /* 0x00000000180e72ca */ /* 0x000fe400000e0000 */
[----:B------:R-:W-:-:S02]  /*14090*/  R2UR UR15, R25 ;  /* 0x00000000190f72ca */ /* 0x000fc400000e0000 */
[----:B------:R-:W-:Y:S01]  /*140a0*/  WARPGROUP.ARRIVE ;  /* 0x00000000000079c5 */ /* 0x000fe20000000000 */
[----:B------:R-:W-:Y:S02]  /*140b0*/  R2UR UR10, R12 ;  /* 0x000000000c0a72ca */ /* 0x000fe400000e0000 */
[----:B------:R-:W-:Y:S02]  /*140c0*/  R2UR UR11, R13 ;  /* 0x000000000d0b72ca */ /* 0x000fe400000e0000 */
[----:B------:R-:W-:Y:S02]  /*140d0*/  R2UR UR8, R156 ;  /* 0x000000009c0872ca */ /* 0x000fe400000e0000 */
[----:B------:R-:W-:Y:S01]  /*140e0*/  QGMMA.64x128x32.F32.E4M3.E4M3 R24, gdesc[UR4], RZ, !UPT, gsb0 ;  /* 0x01e00000041879f3 */ /* 0x000fe2000c0008ff */
[----:B------:R-:W-:Y:S02]  /*140f0*/  R2UR UR9, R157 ;  /* 0x000000009d0972ca */ /* 0x000fe400000e0000 */
[----:B------:R-:W-:-:S02]  /*14100*/  R2UR UR12, R10 ;  /* 0x000000000a0c72ca */ /* 0x000fc400000e0000 */
[----:B------:R-:W-:Y:S01]  /*14110*/  R2UR UR13, R11 ;  /* 0x000000000b0d72ca */ /* 0x000fe200000e0000 */
        /* <DEDUP_REMOVED lines=9> */
.L_x_1403:
[----:B------:R-:W-:Y:S01]  /*141b0*/  SHF.L.U32 R9, R9, 0x1f, RZ ;  /* 0x0000001f09097819 */ /* 0x000fe200000006ff */
[----:B------:R-:W-:-:S04]  /*141c0*/  IMAD R21, R8, 0x8, R16 ;  /* 0x0000000808157824 */ /* 0x000fc800078e0210 */
[----:B------:R0:W1:Y:S01]  /*141d0*/  SYNCS.PHASECHK.TRANS64.TRYWAIT P1, [R21+URZ+0x19c50], R9 ;  /* 0x019c5009150075a7 */ /* 0x000062000802017f */
[----:B------:R-:W-:Y:S05]  /*141e0*/  @!P0 BRA `(.L_x_1404) ;  /* 0x0000000000048947 */ /* 0x000fea0003800000 */
[----:B------:R-:W-:Y:S01]  /*141f0*/  BPT.TRAP 0x1 ;  /* 0x000000040000795c */ /* 0x000fe20000300000 */
.L_x_1404:
[----:B------:R-:W-:Y:S04]  /*14200*/  BSSY B2, `(.L_x_1405) ;  /* 0x0000004000027945 */ /* 0x000fe80003800000 */
[----:B-1----:R-:W-:Y:S05]  /*14210*/  @P1 BRA `(.L_x_1406) ;  /* 0x0000000000081947 */ /* 0x002fea0003800000 */
[----:B------:R-:W1:Y:S02]  /*14220*/  SYNCS.PHASECHK.TRANS64.TRYWAIT P1, [R21+URZ+0x19c50], R9 ;  /* 0x019c5009150075a7 */ /* 0x000e64000802017f */
[----:B-1----:R-:W-:Y:S05]  /*14230*/  @!P1 BRA `(.L_x_1407) ;  /* 0x0000012800249947 */ /* 0x002fea0003800000 */
.L_x_1406:
[----:B------:R-:W-:Y:S05]  /*14240*/  BSYNC B2 ;  /* 0x0000000000027941 */ /* 0x000fea0003800000 */
.L_x_1405:
[----:B01----:R-:W-:Y:S01]  /*14250*/  VIADD R9, R16, 0x3000 ;  /* 0x0000300010097836 */ /* 0x003fe20000000000 */
[----:B------:R-:W-:Y:S01]  /*14260*/  WARPGROUP.ARRIVE ;  /* 0x00000000000079c5 */ /* 0x000fe20000000000 */
[----:B------:R-:W-:-:S03]  /*14270*/  IMAD.MOV.U32 R13, RZ, RZ, 0x40000040 ;  /* 0x40000040ff0d7424 */ /* 0x000fc600078e00ff */
        /* <DEDUP_REMOVED lines=31> */
.L_x_1408:
[----:B------:R-:W2:Y:S01]  /*14470*/  LDL R136, [R1+0x4] ;  /* 0x0000040001887983 */ /* 0x000ea20000100800 */
[C---:B------:R-:W-:Y:S01]  /*14480*/  FMUL.FTZ R8, R2.reuse, R24 ;  /* 0x0000001802087220 */ /* 0x040fe20000410000 */
[C---:B------:R-:W-:Y:S01]  /*14490*/  FMUL.FTZ R9, R2.reuse, R25 ;  /* 0x0000001902097220 */ /* 0x040fe20000410000 */
[C---:B------:R-:W-:Y:S01]  /*144a0*/  FMUL.FTZ R24, R2.reuse, R28 ;  /* 0x0000001c02187220 */ /* 0x040fe20000410000 */
[----:B------:R-:W-:Y:S02]  /*144b0*/  IMAD R5, R5, 0x8, R16 ;  /* 0x0000000805057824 */ /* 0x000fe400078e0210 */
[C---:B------:R-:W-:Y:S01]  /*144c0*/  FMUL.FTZ R25, R2.reuse, R29 ;  /* 0x0000001d02197220 */ /* 0x040fe20000410000 */
[C---:B------:R-:W-:Y:S01]  /*144d0*/  FMUL.FTZ R29, R2.reuse, R32 ;  /* 0x00000020021d7220 */ /* 0x040fe20000410000 */
[----:B------:R-:W0:Y:S01]  /*144e0*/  MUFU.TANH R8, R8 ;  /* 0x0000000800087308 */ /* 0x000e220000002400 */
[----:B------:R-:W-:Y:S02]  /*144f0*/  VIADD R5, R5, 0x19c40 ;  /* 0x00019c4005057836 */ /* 0x000fe40000000000 */
        /* <DEDUP_REMOVED lines=66> */
[----:B------:R-:W-:-:S04]  /*14920*/  FMUL.FTZ R84, R2, R87 ;  /* 0x0000005702547220 */ /* 0x000fc80000410000 */
        /* <DEDUP_REMOVED lines=28> */
[----:B--2---:R-:W-:-:S07]  /*14af0*/  PRMT R5, R136, 0x654, R5 ;  /* 0x0000065488057816 */ /* 0x004fce0000000005 */
[----:B------:R-:W2:Y:S01]  /*14b00*/  MUFU.TANH R32, R32 ;  /* 0x0000002000207308 */ /* 0x000ea20000002400 */
[----:B------:R0:W-:Y:S07]  /*14b10*/  SYNCS.ARRIVE.TRANS64.RED.A1T0 RZ, [R5+URZ], RZ ;  /* 0x000000ff05ff79a7 */ /* 0x0001ee000810043f */
[----:B------:R-:W2:Y:S01]  /*14b20*/  MUFU.TANH R38, R38 ;  /* 0x0000002600267308 */ /* 0x000ea20000002400 */
[----:B0-----:R-:W-:-:S04]  /*14b30*/  FMNMX.FTZ R5, R8, R15, !PT ;  /* 0x0000000f08057209 */ /* 0x001fc80007810000 */
[----:B-1----:R-:W-:-:S03]  /*14b40*/  FMNMX.FTZ R5, R9, R5, !PT ;  /* 0x0000000509057209 */ /* 0x002fc60007810000 */
[----:B------:R-:W0:Y:S01]  /*14b50*/  MUFU.TANH R39, R39 ;  /* 0x0000002700277308 */ /* 0x000e220000002400 */
[----:B---3--:R-:W-:-:S04]  /*14b60*/  FMNMX.FTZ R5, R24, R5, !PT ;  /* 0x0000000518057209 */ /* 0x008fc80007810000 */
[----:B----4-:R-:W-:-:S03]  /*14b70*/  FMNMX.FTZ R5, R25, R5, !PT ;  /* 0x0000000519057209 */ /* 0x010fc60007810000 */
[----:B------:R-:W1:Y:S01]  /*14b80*/  MUFU.TANH R42, R42 ;  /* 0x0000002a002a7308 */ /* 0x000e620000002400 */
[----:B-----5:R-:W-:-:S04]  /*14b90*/  FMNMX.FTZ R5, R29, R5, !PT ;  /* 0x000000051d057209 */ /* 0x020fc80007810000 */
[----:B------:R-:W-:-:S03]  /*14ba0*/  FMNMX.FTZ R5, R30, R5, !PT ;  /* 0x000000051e057209 */ /* 0x000fc60007810000 */
[----:B------:R-:W3:Y:S01]  /*14bb0*/  MUFU.TANH R43, R43 ;  /* 0x0000002b002b7308 */ /* 0x000ee20000002400 */
[----:B------:R-:W-:-:S04]  /*14bc0*/  FMNMX.FTZ R5, R33, R5, !PT ;  /* 0x0000000521057209 */ /* 0x000fc80007810000 */
[----:B------:R-:W-:-:S03]  /*14bd0*/  FMNMX.FTZ R5, R34, R5, !PT ;  /* 0x0000000522057209 */ /* 0x000fc60007810000 */
[----:B------:R-:W4:Y:S01]  /*14be0*/  MUFU.TANH R46, R46 ;  /* 0x0000002e002e7308 */ /* 0x000f220000002400 */
[----:B------:R-:W-:-:S04]  /*14bf0*/  FMNMX.FTZ R5, R35, R5, !PT ;  /* 0x0000000523057209 */ /* 0x000fc80007810000 */
[----:B------:R-:W-:-:S03]  /*14c00*/  FMNMX.FTZ R5, R36, R5, !PT ;  /* 0x0000000524057209 */ /* 0x000fc60007810000 */
[----:B------:R-:W5:Y:S01]  /*14c10*/  MUFU.TANH R47, R47 ;  /* 0x0000002f002f7308 */ /* 0x000f620000002400 */
        /* <DEDUP_REMOVED lines=32> */
[----:B------:R-:W5:Y:S02]  /*14e20*/  MUFU.TANH R70, R70 ;  /* 0x0000004600467308 */ /* 0x000f640000002400 */
[----:B------:R-:W2:Y:S06]  /*14e30*/  SHFL.BFLY PT, R14, R5, 0x2, 0x1f ;  /* 0x0c401f00050e7f89 */ /* 0x000eac00000e0000 */
[----:B------:R-:W5:Y:S08]  /*14e40*/  MUFU.TANH R71, R71 ;  /* 0x0000004700477308 */ /* 0x000f700000002400 */
[----:B------:R-:W5:Y:S08]  /*14e50*/  MUFU.TANH R74, R74 ;  /* 0x0000004a004a7308 */ /* 0x000f700000002400 */
        /* <DEDUP_REMOVED lines=16> */
[----:B------:R-:W-:-:S04]  /*14f60*/  FMNMX.FTZ R14, R32, R14, !PT ;  /* 0x0000000e200e7209 */ /* 0x000fc80007810000 */
[----:B------:R-:W-:-:S04]  /*14f70*/  FMNMX.FTZ R14, R38, R14, !PT ;  /* 0x0000000e260e7209 */ /* 0x000fc80007810000 */
[----:B0-----:R-:W-:-:S04]  /*14f80*/  FMNMX.FTZ R14, R39, R14, !PT ;  /* 0x0000000e270e7209 */ /* 0x001fc80007810000 */
[----:B-1----:R-:W-:-:S04]  /*14f90*/  FMNMX.FTZ R14, R42, R14, !PT ;  /* 0x0000000e2a0e7209 */ /* 0x002fc80007810000 */
[----:B---3--:R-:W-:-:S04]  /*14fa0*/  FMNMX.FTZ R14, R43, R14, !PT ;  /* 0x0000000e2b0e7209 */ /* 0x008fc80007810000 */
[----:B----4-:R-:W-:-:S04]  /*14fb0*/  FMNMX.FTZ R14, R46, R14, !PT ;  /* 0x0000000e2e0e7209 */ /* 0x010fc80007810000 */
[----:B-----5:R-:W-:-:S04]  /*14fc0*/  FMNMX.FTZ R14, R47, R14, !PT ;  /* 0x0000000e2f0e7209 */ /* 0x020fc80007810000 */
        /* <DEDUP_REMOVED lines=17> */
[----:B--2---:R-:W-:-:S04]  /*150e0*/  FMNMX.FTZ R14, R82, R14, !PT ;  /* 0x0000000e520e7209 */ /* 0x004fc80007810000 */
[----:B------:R-:W-:-:S04]  /*150f0*/  FMNMX.FTZ R14, R83, R14, !PT ;  /* 0x0000000e530e7209 */ /* 0x000fc80007810000 */
[----:B------:R-:W-:-:S05]  /*15100*/  FMNMX.FTZ R14, R84, R14, !PT ;  /* 0x0000000e540e7209 */ /* 0x000fca0007810000 */
[----:B------:R-:W0:Y:S02]  /*15110*/  SHFL.BFLY PT, R26, R14, 0x2, 0x1f ;  /* 0x0c401f000e1a7f89 */ /* 0x000e2400000e0000 */
[----:B0-----:R-:W-:-:S05]  /*15120*/  FMNMX.FTZ R14, R14, R26, !PT ;  /* 0x0000001a0e0e7209 */ /* 0x001fca0007810000 */
[----:B------:R-:W0:Y:S02]  /*15130*/  SHFL.BFLY PT, R26, R14, 0x1, 0x1f ;  /* 0x0c201f000e1a7f89 */ /* 0x000e2400000e0000 */
[----:B0-----:R-:W-:Y:S01]  /*15140*/  FMNMX.FTZ R14, R14, R26, !PT ;  /* 0x0000001a0e0e7209 */ /* 0x001fe20007810000 */
[----:B------:R-:W-:-:S04]  /*15150*/  IMAD.U32 R26, RZ, RZ, UR42 ;  /* 0x0000002aff1a7e24 */ /* 0x000fc8000f8e00ff */
[----:B------:R-:W-:Y:S01]  /*15160*/  FFMA.FTZ R85, R5, R26, -8 ;  /* 0xc100000005557423 */ /* 0x000fe2000001001a */
[----:B------:R-:W-:-:S01]  /*15170*/  FADD.FTZ R20, -R14, R20 ;  /* 0x000000140e147221 */ /* 0x000fc20000010100 */
[-C--:B------:R-:W-:Y:S02]  /*15180*/  FMUL.FTZ R15, R15, R26.reuse ;  /* 0x0000001a0f0f7220 */ /* 0x080fe40000410000 */
        /* <DEDUP_REMOVED lines=31> */
[-C--:B------:R-:W-:Y:S01]  /*15380*/  FFMA.FTZ R80, R80, R26.reuse, -R85 ;  /* 0x0000001a50507223 */ /* 0x080fe20000010855 */
[----:B------:R-:W-:-:S01]  /*15390*/  FFMA.FTZ R85, R14, R26, -8 ;  /* 0xc10000000e557423 */ /* 0x000fc2000001001a */
[-C--:B------:R-:W-:Y:S01]  /*153a0*/  FMUL.FTZ R20, R20, R26.reuse ;  /* 0x0000001a14147220 */ /* 0x080fe20000410000 */
[----:B------:R-:W-:Y:S02]  /*153b0*/  MUFU.EX2 R15, R15 ;  /* 0x0000000f000f7308 */ /* 0x000fe40000000800 */
        /* <DEDUP_REMOVED lines=36> */
[----:B------:R-:W-:-:S02]  /*15600*/  FFMA.FTZ R84, R84, R26, -R85 ;  /* 0x0000001a54547223 */ /* 0x000fc40000010855 */
        /* <DEDUP_REMOVED lines=126> */
.L_x_1409:
        /* <DEDUP_REMOVED lines=106> */
[----:B0-----:R-:W-:Y:S05]  /*16490*/  @P1 BRA `(.L_x_1410) ;  /* 0xffffffd800841947 */ /* 0x001fea000383ffff */
[----:B------:R-:W-:Y:S05]  /*164a0*/  BSYNC B1 ;  /* 0x0000000000017941 */ /* 0x000fea0003800000 */
.L_x_1397:
[----:B------:R-:W-:Y:S05]  /*164b0*/  BSYNC B0 ;  /* 0x0000000000007941 */ /* 0x000fea0003800000 */
.L_x_1396:
[----:B------:R-:W2:Y:S01]  /*164c0*/  LDL R8, [R1+0x44] ;  /* 0x0000440001087983 */ /* 0x000ea20000100800 */
[----:B------:R-:W-:Y:S01]  /*164d0*/  BSSY B0, `(.L_x_1411) ;  /* 0x0000387000007945 */ /* 0x000fe20003800000 */
[----:B--2---:R-:W-:-:S13]  /*164e0*/  ISETP.GE.AND P1, PT, R0, R8, PT ;  /* 0x000000080000720c */ /* 0x004fda0003f26270 */
[----:B------:R-:W-:Y:S05]  /*164f0*/  @!P1 BRA `(.L_x_1412) ;  /* 0x0000003800109947 */ /* 0x000fea0003800000 */
[----:B------:R-:W-:Y:S02]  /*16500*/  IMAD.MOV.U32 R20, RZ, RZ, R14 ;  /* 0x000000ffff147224 */ /* 0x000fe400078e000e */
[----:B------:R-:W-:Y:S02]  /*16510*/  IMAD.MOV.U32 R15, RZ, RZ, R5 ;  /* 0x000000ffff0f7224 */ /* 0x000fe400078e0005 */
[----:B------:R-:W-:Y:S02]  /*16520*/  IMAD.MOV.U32 R9, RZ, RZ, R152 ;  /* 0x000000ffff097224 */ /* 0x000fe400078e0098 */
[----:B------:R-:W-:-:S07]  /*16530*/  IMAD.MOV.U32 R8, RZ, RZ, R22 ;  /* 0x000000ffff087224 */ /* 0x000fce00078e0016 */
.L_x_1433:
        /* <DEDUP_REMOVED lines=8> */
.L_x_1413:
[----:B------:R-:W-:Y:S01]  /*165c0*/  IMAD R12, R22, 0x8, R16 ;  /* 0x00000008160c7824 */ /* 0x000fe200078e0210 */
[----:B------:R-:W-:-:S04]  /*165d0*/  SHF.L.U32 R13, R152, 0x1f, RZ ;  /* 0x0000001f980d7819 */ /* 0x000fc800000006ff */
[----:B------:R0:W1:Y:S01]  /*165e0*/  SYNCS.PHASECHK.TRANS64.TRYWAIT P1, [R12+URZ+0x19c30], R13 ;  /* 0x019c300d0c0075a7 */ /* 0x000062000802017f */
[----:B------:R-:W-:Y:S05]  /*165f0*/  @!P0 BRA `(.L_x_1414) ;  /* 0x0000000000048947 */ /* 0x000fea0003800000 */
[----:B------:R-:W-:Y:S01]  /*16600*/  BPT.TRAP 0x1 ;  /* 0x000000040000795c */ /* 0x000fe20000300000 */
.L_x_1414:
[----:B------:R-:W2:Y:S01]  /*16610*/  LDL R14, [R1+0x24] ;  /* 0x00002400010e7983 */ /* 0x000ea20000100800 */
[----:B------:R-:W-:Y:S01]  /*16620*/  BSSY B1, `(.L_x_1415) ;  /* 0x0000006000017945 */ /* 0x000fe20003800000 */
[----:B------:R-:W-:Y:S02]  /*16630*/  IMAD.MOV.U32 R25, RZ, RZ, -0x3ffffff0 ;  /* 0xc0000010ff197424 */ /* 0x000fe400078e00ff */
[----:B--2---:R-:W-:Y:S01]  /*16640*/  IMAD R24, R22, 0x300, R14 ;  /* 0x0000030016187824 */ /* 0x004fe200078e020e */
[----:B-1----:R-:W-:Y:S06]  /*16650*/  @P1 BRA `(.L_x_1416) ;  /* 0x0000000000081947 */ /* 0x002fec0003800000 */
[----:B------:R-:W1:Y:S02]  /*16660*/  SYNCS.PHASECHK.TRANS64.TRYWAIT P1, [R12+URZ+0x19c30], R13 ;  /* 0x019c300d0c0075a7 */ /* 0x000e64000802017f */
[----:B-1----:R-:W-:Y:S05]  /*16670*/  @!P1 BRA `(.L_x_1417) ;  /* 0x0000010400289947 */ /* 0x002fea0003800000 */
.L_x_1416:
[----:B------:R-:W-:Y:S05]  /*16680*/  BSYNC B1 ;  /* 0x0000000000017941 */ /* 0x000fea0003800000 */
.L_x_1415:
        /* <DEDUP_REMOVED lines=27> */
.L_x_1418:
[----:B------:R-:W-:Y:S01]  /*16840*/  SHF.L.U32 R9, R9, 0x1f, RZ ;  /* 0x0000001f09097819 */ /* 0x000fe200000006ff */
[----:B------:R-:W-:-:S04]  /*16850*/  IMAD R21, R8, 0x8, R16 ;  /* 0x0000000808157824 */ /* 0x000fc800078e0210 */
[----:B------:R0:W1:Y:S01]  /*16860*/  SYNCS.PHASECHK.TRANS64.TRYWAIT P1, [R21+URZ+0x19c50], R9 ;  /* 0x019c5009150075a7 */ /* 0x000062000802017f */
[----:B------:R-:W-:Y:S05]  /*16870*/  @!P0 BRA `(.L_x_1419) ;  /* 0x0000000000048947 */ /* 0x000fea0003800000 */
[----:B------:R-:W-:Y:S01]  /*16880*/  BPT.TRAP 0x1 ;  /* 0x000000040000795c */ /* 0x000fe20000300000 */
.L_x_1419:
[----:B------:R-:W-:Y:S04]  /*16890*/  BSSY B1, `(.L_x_1420) ;  /* 0x0000004000017945 */ /* 0x000fe80003800000 */
[----:B-1----:R-:W-:Y:S05]  /*168a0*/  @P1 BRA `(.L_x_1421) ;  /* 0x0000000000081947 */ /* 0x002fea0003800000 */
[----:B------:R-:W1:Y:S02]  /*168b0*/  SYNCS.PHASECHK.TRANS64.TRYWAIT P1, [R21+URZ+0x19c50], R9 ;  /* 0x019c5009150075a7 */ /* 0x000e64000802017f */
[----:B-1----:R-:W-:Y:S05]  /*168c0*/  @!P1 BRA `(.L_x_1422) ;  /* 0x0000010000a89947 */ /* 0x002fea0003800000 */
.L_x_1421:
[----:B------:R-:W-:Y:S05]  /*168d0*/  BSYNC B1 ;  /* 0x0000000000017941 */ /* 0x000fea0003800000 */
.L_x_1420:
        /* <DEDUP_REMOVED lines=34> */
.L_x_1423:
[----:B------:R-:W2:Y:S01]  /*16b00*/  LDL R13, [R1+0x20] ;  /* 0x00002000010d7983 */ /* 0x000ea20000100800 */
[----:B------:R-:W0:Y:S03]  /*16b10*/  LDC R9, c[0x0][0x448] ;  /* 0x00011200ff097b82 */ /* 0x000e260000000800 */
[----:B------:R-:W2:Y:S04]  /*16b20*/  LDL R8, [R1+0x40] ;  /* 0x0000400001087983 */ /* 0x000ea80000100800 */
[----:B------:R-:W3:Y:S04]  /*16b30*/  LDL R140, [R1+0x4] ;  /* 0x00000400018c7983 */ /* 0x000ee80000100800 */
[----:B------:R-:W4:Y:S01]  /*16b40*/  LDL R141, [R1] ;  /* 0x00000000018d7983 */ /* 0x000f220000100800 */
[----:B------:R-:W-:Y:S01]  /*16b50*/  FMUL.FTZ R14, R2, R27 ;  /* 0x0000001b020e7220 */ /* 0x000fe20000410000 */
[----:B------:R-:W1:Y:S01]  /*16b60*/  LDC R139, c[0x0][0x9e4] ;  /* 0x00027900ff8b7b82 */ /* 0x000e620000000800 */
[----:B0-----:R-:W-:-:S13]  /*16b70*/  ISETP.NE.AND P1, PT, R9, 0x1, PT ;  /* 0x000000010900780c */ /* 0x001fda0003f25270 */
[----:B------:R-:W0:Y:S08]  /*16b80*/  @P1 LDC R12, c[0x0][0x44c] ;  /* 0x00011300ff0c1b82 */ /* 0x000e300000000800 */
[----:B------:R-:W5:Y:S01]  /*16b90*/  @P1 LDC R9, c[0x0][0x450] ;  /* 0x00011400ff091b82 */ /* 0x000f620000000800 */
[C---:B------:R-:W-:Y:S01]  /*16ba0*/  FMUL.FTZ R27, R2.reuse, R31 ;  /* 0x0000001f021b7220 */ /* 0x040fe20000410000 */
[C---:B------:R-:W-:Y:S01]  /*16bb0*/  FMUL.FTZ R31, R2.reuse, R35 ;  /* 0x00000023021f7220 */ /* 0x040fe20000410000 */
[C---:B------:R-:W-:Y:S01]  /*16bc0*/  FMUL.FTZ R35, R2.reuse, R39 ;  /* 0x0000002702237220 */ /* 0x040fe20000410000 */
[C---:B------:R-:W-:Y:S01]  /*16bd0*/  FMUL.FTZ R39, R2.reuse, R43 ;  /* 0x0000002b02277220 */ /* 0x040fe20000410000 */
[C---:B------:R-:W-:Y:S01]  /*16be0*/  FMUL.FTZ R43, R2.reuse, R47 ;  /* 0x0000002f022b7220 */ /* 0x040fe20000410000 */
[C---:B------:R-:W-:Y:S01]  /*16bf0*/  FMUL.FTZ R47, R2.reuse, R49 ;  /* 0x00000031022f7220 */ /* 0x040fe20000410000 */
[----:B------:R-:W-:Y:S01]  /*16c00*/  FMUL.FTZ R49, R2, R51 ;  /* 0x0000003302317220 */ /* 0x000fe20000410000 */
[----:B------:R-:W-:-:S02]  /*16c10*/  IMAD R5, R5, 0x8, R16 ;  /* 0x0000000805057824 */ /* 0x000fc400078e0210 */
[C---:B------:R-:W-:Y:S01]  /*16c20*/  FMUL.FTZ R51, R2.reuse, R53 ;  /* 0x0000003502337220 */ /* 0x040fe20000410000 */
[C---:B------:R-:W-:Y:S01]  /*16c30*/  FMUL.FTZ R53, R2.reuse, R55 ;  /* 0x0000003702357220 */ /* 0x040fe20000410000 */
[C---:B------:R-:W-:Y:S01]  /*16c40*/  FMUL.FTZ R55, R2.reuse, R57 ;  /* 0x0000003902377220 */ /* 0x040fe20000410000 */
[C---:B------:R-:W-:Y:S01]  /*16c50*/  FMUL.FTZ R57, R2.reuse, R59 ;  /* 0x0000003b02397220 */ /* 0x040fe20000410000 */
[----:B------:R-:W-:Y:S02]  /*16c60*/  VIADD R5, R5, 0x19c40 ;  /* 0x00019c4005057836 */ /* 0x000fe40000000000 */
        /* <DEDUP_REMOVED lines=17> */
[----:B-1----:R-:W-:Y:S01]  /*16d80*/  ISETP.GE.AND P5, PT, R139, 0x1, PT ;  /* 0x000000018b00780c */ /* 0x002fe20003fa6270 */
[----:B------:R-:W1:Y:S08]  /*16d90*/  MUFU.TANH R14, R14 ;  /* 0x0000000e000e7308 */ /* 0x000e700000002400 */
        /* <DEDUP_REMOVED lines=23> */
[----:B--2---:R-:W-:-:S04]  /*16f10*/  IMAD.IADD R8, R8, 0x1, R13 ;  /* 0x0000000108087824 */ /* 0x004fc800078e020d */
[----:B0-----:R-:W-:-:S05]  /*16f20*/  @P1 IMAD.HI.U32 R12, R8, R12, RZ ;  /* 0x0000000c080c1227 */ /* 0x001fca00078e00ff */
[----:B-----5:R-:W-:Y:S01]  /*16f30*/  @P1 SHF.R.U32.HI R8, RZ, R9, R12 ;  /* 0x00000009ff081219 */ /* 0x020fe2000001160c */
        /* <DEDUP_REMOVED lines=38> */
[----:B--2---:R-:W-:Y:S01]  /*171a0*/  IMAD.SHL.U32 R5, R0, 0x80, RZ ;  /* 0x0000008000057824 */ /* 0x004fe200078e00ff */
[----:B------:R-:W2:Y:S04]  /*171b0*/  MUFU.TANH R9, R9 ;  /* 0x0000000900097308 */ /* 0x000ea80000002400 */
[----:B------:R-:W-:-:S04]  /*171c0*/  IADD3 R87, -R153, 0x1, -R5 ;  /* 0x0000000199577810 */ /* 0x000fc80007ffe905 */
[----:B------:R-:W3:Y:S01]  /*171d0*/  MUFU.TANH R13, R13 ;  /* 0x0000000d000d7308 */ /* 0x000ee20000002400 */
[----:B----4-:R-:W-:-:S07]  /*171e0*/  IADD3 R87, -R155, R87, R141 ;  /* 0x000000579b577210 */ /* 0x010fce0007ffe18d */
[----:B------:R-:W4:Y:S01]  /*171f0*/  MUFU.TANH R12, R12 ;  /* 0x0000000c000c7308 */ /* 0x000f220000002400 */
        /* <DEDUP_REMOVED lines=41> */
[----:B--234-:R-:W-:Y:S06]  /*17490*/  @!P5 BRA `(.L_x_1424) ;  /* 0x000000000058d947 */ /* 0x01cfec0003800000 */
        /* <DEDUP_REMOVED lines=12> */
.L_x_1426:
[----:B------:R-:W-:-:S05]  /*17560*/  IMAD.U32 R139, RZ, RZ, UR39 ;  /* 0x00000027ff8b7e24 */ /* 0x000fca000f8e00ff */
[----:B------:R-:W-:-:S13]  /*17570*/  ISETP.NE.AND P1, PT, R139, 0x1, PT ;  /* 0x000000018b00780c */ /* 0x000fda0003f25270 */
[----:B------:R-:W0:Y:S02]  /*17580*/  @P1 LDC.64 R44, c[0x0][0x9e8] ;  /* 0x00027a00ff2c1b82 */ /* 0x000e240000000a00 */
[----:B0-----:R-:W-:-:S05]  /*17590*/  @P1 IMAD.HI.U32 R44, R138, R44, RZ ;  /* 0x0000002c8a2c1227 */ /* 0x001fca00078e00ff */
[----:B------:R-:W-:-:S07]  /*175a0*/  @P1 SHF.R.U32.HI R138, RZ, R45, R44 ;  /* 0x0000002dff8a1219 */ /* 0x000fce000001162c */
.L_x_1427:
[----:B------:R-:W-:Y:S05]  /*175b0*/  BSYNC B1 ;  /* 0x0000000000017941 */ /* 0x000fea0003800000 */
.L_x_1425:
[----:B------:R-:W-:-:S04]  /*175c0*/  IMAD R138, R138, R139, -R5 ;  /* 0x0000008b8a8a7224 */ /* 0x000fc800078e0a05 */
[----:B------:R-:W-:-:S05]  /*175d0*/  IMAD.IADD R138, R138, 0x1, -R153 ;  /* 0x000000018a8a7824 */ /* 0x000fca00078e0a99 */
[----:B------:R-:W-:Y:S02]  /*175e0*/  VIMNMX R85, R85, R138, !PT ;  /* 0x0000008a55557248 */ /* 0x000fe40007fe0100 */
[----:B------:R-:W-:-:S07]  /*175f0*/  VIADDMNMX R86, R138, R139, R86, PT ;  /* 0x0000008b8a567246 */ /* 0x000fce0003800156 */
.L_x_1424:
[----:B------:R-:W-:Y:S01]  /*17600*/  ISETP.GT.AND P1, PT, R0, -0x1, PT ;  /* 0xffffffff0000780c */ /* 0x000fe20003f24270 */
[----:B------:R-:W0:Y:S03]  /*17610*/  SHFL.IDX PT, R8, R8, 0x1, 0x1c1f ;  /* 0x003c1f0008087f89 */ /* 0x000e2600000e0000 */
[C---:B------:R-:W-:Y:S02]  /*17620*/  ISETP.GT.AND P3, PT, R85.reuse, RZ, P1 ;  /* 0x000000ff5500720c */ /* 0x040fe40000f64270 */
[----:B------:R-:W-:Y:S02]  /*17630*/  ISETP.GT.AND P4, PT, R85, 0x1, P1 ;  /* 0x000000015500780c */ /* 0x000fe40000f84270 */
[C---:B------:R-:W-:Y:S02]  /*17640*/  ISETP.LT.OR P3, PT, R86.reuse, 0x1, P3 ;  /* 0x000000015600780c */ /* 0x040fe40001f61670 */
[----:B------:R-:W-:-:S02]  /*17650*/  ISETP.LT.OR P4, PT, R86, 0x2, P4 ;  /* 0x000000025600780c */ /* 0x000fc40002781670 */
[----:B------:R-:W-:Y:S02]  /*17660*/  FSEL R44, R9, -INF , !P3 ;  /* 0xff800000092c7808 */ /* 0x000fe40005800000 */
[----:B------:R-:W-:Y:S02]  /*17670*/  FSEL R13, R13, -INF , !P4 ;  /* 0xff8000000d0d7808 */ /* 0x000fe40006000000 */
[C---:B------:R-:W-:Y:S02]  /*17680*/  ISETP.GT.AND P2, PT, R85.reuse, 0x8, P1 ;  /* 0x000000085500780c */ /* 0x040fe40000f44270 */
[C---:B------:R-:W-:Y:S02]  /*17690*/  ISETP.GT.AND P3, PT, R85.reuse, 0x9, P1 ;  /* 0x000000095500780c */ /* 0x040fe40000f64270 */
[----:B------:R-:W-:Y:S02]  /*176a0*/  ISETP.GT.AND P4, PT, R85, 0x10, P1 ;  /* 0x000000105500780c */ /* 0x000fe40000f84270 */
[----:B------:R-:W-:-:S02]  /*176b0*/  ISETP.LT.OR P2, PT, R86, 0x9, P2 ;  /* 0x000000095600780c */ /* 0x000fc40001741670 */
[C---:B------:R-:W-:Y:S01]  /*176c0*/  ISETP.LT.OR P3, PT, R86.reuse, 0xa, P3 ;  /* 0x0000000a5600780c */ /* 0x040fe20001f61670 */
[--C-:B0-----:R-:W-:Y:S01]  /*176d0*/  IMAD.IADD R137, R137, 0x1, R8.reuse ;  /* 0x0000000189897824 */ /* 0x101fe200078e0208 */
[----:B------:R-:W-:Y:S01]  /*176e0*/  ISETP.LT.OR P4, PT, R86, 0x11, P4 ;  /* 0x000000115600780c */ /* 0x000fe20002781670 */
[----:B------:R-:W-:Y:S01]  /*176f0*/  IMAD.IADD R87, R87, 0x1, R8 ;  /* 0x0000000157577824 */ /* 0x000fe200078e0208 */
[----:B------:R-:W-:Y:S02]  /*17700*/  FSEL R24, R24, -INF , !P2 ;  /* 0xff80000018187808 */ /* 0x000fe40005000000 */
[----:B------:R-:W-:Y:S02]  /*17710*/  FSEL R25, R25, -INF , !P3 ;  /* 0xff80000019197808 */ /* 0x000fe40005800000 */
[----:B------:R-:W-:Y:S02]  /*17720*/  FSEL R28, R28, -INF , !P4 ;  /* 0xff8000001c1c7808 */ /* 0x000fe40006000000 */
[----:B------:R-:W-:-:S02]  /*17730*/  ISETP.GT.AND P2, PT, R85, 0x11, P1 ;  /* 0x000000115500780c */ /* 0x000fc40000f44270 */
[C---:B------:R-:W-:Y:S02]  /*17740*/  ISETP.GT.AND P3, PT, R85.reuse, 0x18, P1 ;  /* 0x000000185500780c */ /* 0x040fe40000f64270 */
[----:B------:R-:W-:Y:S02]  /*17750*/  ISETP.GT.AND P4, PT, R85, 0x19, P1 ;  /* 0x000000195500780c */ /* 0x000fe40000f84270 */
[C---:B------:R-:W-:Y:S02]  /*17760*/  ISETP.LT.OR P2, PT, R86.reuse, 0x12, P2 ;  /* 0x000000125600780c */ /* 0x040fe40001741670 */
[C---:B------:R-:W-:Y:S02]  /*17770*/  ISETP.LT.OR P3, PT, R86.reuse, 0x19, P3 ;  /* 0x000000195600780c */ /* 0x040fe40001f61670 */
[----:B------:R-:W-:Y:S02]  /*17780*/  ISETP.LT.OR P4, PT, R86, 0x1a, P4 ;  /* 0x0000001a5600780c */ /* 0x000fe40002781670 */
[----:B------:R-:W-:-:S02]  /*17790*/  FSEL R29, R29, -INF , !P2 ;  /* 0xff8000001d1d7808 */ /* 0x000fc40005000000 */
[----:B------:R-:W-:Y:S02]  /*177a0*/  FSEL R32, R32, -INF , !P3 ;  /* 0xff80000020207808 */ /* 0x000fe40005800000 */
[----:B------:R-:W-:Y:S02]  /*177b0*/  FSEL R33, R33, -INF , !P4 ;  /* 0xff80000021217808 */ /* 0x000fe40006000000 */
[C---:B------:R-:W-:Y:S02]  /*177c0*/  ISETP.GT.AND P2, PT, R85.reuse, 0x20, P1 ;  /* 0x000000205500780c */ /* 0x040fe40000f44270 */
[C---:B------:R-:W-:Y:S02]  /*177d0*/  ISETP.GT.AND P3, PT, R85.reuse, 0x21, P1 ;  /* 0x000000215500780c */ /* 0x040fe40000f64270 */
[----:B------:R-:W-:Y:S02]  /*177e0*/  ISETP.GT.AND P4, PT, R85, 0x28, P1 ;  /* 0x000000285500780c */ /* 0x000fe40000f84270 */
[----:B------:R-:W-:-:S02]  /*177f0*/  ISETP.LT.OR P2, PT, R86, 0x21, P2 ;  /* 0x000000215600780c */ /* 0x000fc40001741670 */
[C---:B------:R-:W-:Y:S02]  /*17800*/  ISETP.LT.OR P3, PT, R86.reuse, 0x22, P3 ;  /* 0x000000225600780c */ /* 0x040fe40001f61670 */
[----:B------:R-:W-:Y:S02]  /*17810*/  ISETP.LT.OR P4, PT, R86, 0x29, P4 ;  /* 0x000000295600780c */ /* 0x000fe40002781670 */
        /* <DEDUP_REMOVED lines=65> */
[----:B------:R-:W-:Y:S01]  /*17c30*/  FSEL R84, R84, -INF , !P4 ;  /* 0xff80000054547808 */ /* 0x000fe20006000000 */
[----:B------:R-:W-:Y:S06]  /*17c40*/  @!P5 BRA `(.L_x_1428) ;  /* 0x000000000058d947 */ /* 0x000fec0003800000 */
        /* <DEDUP_REMOVED lines=12> */
.L_x_1430:
[----:B------:R-:W-:-:S05]  /*17d10*/  IMAD.U32 R85, RZ, RZ, UR39 ;  /* 0x00000027ff557e24 */ /* 0x000fca000f8e00ff */
[----:B------:R-:W-:-:S13]  /*17d20*/  ISETP.NE.AND P2, PT, R85, 0x1, PT ;  /* 0x000000015500780c */ /* 0x000fda0003f45270 */
[----:B------:R-:W0:Y:S02]  /*17d30*/  @P2 LDC.64 R8, c[0x0][0x9e8] ;  /* 0x00027a00ff082b82 */ /* 0x000e240000000a00 */
[----:B0-----:R-:W-:-:S05]  /*17d40*/  @P2 IMAD.HI.U32 R8, R45, R8, RZ ;  /* 0x000000082d082227 */ /* 0x001fca00078e00ff */
[----:B------:R-:W-:-:S07]  /*17d50*/  @P2 SHF.R.U32.HI R45, RZ, R9, R8 ;  /* 0x00000009ff2d2219 */ /* 0x000fce0000011608 */
.L_x_1431:
[----:B------:R-:W-:Y:S05]  /*17d60*/  BSYNC B1 ;  /* 0x0000000000017941 */ /* 0x000fea0003800000 */
.L_x_1429:
[----:B------:R-:W-:-:S04]  /*17d70*/  IMAD R5, R45, R85, -R5 ;  /* 0x000000552d057224 */ /* 0x000fc800078e0a05 */
[----:B------:R-:W-:-:S05]  /*17d80*/  IMAD.IADD R5, R5, 0x1, -R153 ;  /* 0x0000000105057824 */ /* 0x000fca00078e0a99 */
[----:B------:R-:W-:Y:S02]  /*17d90*/  VIMNMX R87, R87, R5, !PT ;  /* 0x0000000557577248 */ /* 0x000fe40007fe0100 */
[----:B------:R-:W-:-:S07]  /*17da0*/  VIADDMNMX R137, R5, R85, R137, PT ;  /* 0x0000005505897246 */ /* 0x000fce0003800189 */
.L_x_1428:
[----:B------:R-:W-:Y:S02]  /*17db0*/  FMNMX.FTZ R5, R44, R15, !PT ;  /* 0x0000000f2c057209 */ /* 0x000fe40007810000 */
[----:B------:R-:W-:Y:S02]  /*17dc0*/  ISETP.GT.AND P4, PT, R87, 0x1, P1 ;  /* 0x000000015700780c */ /* 0x000fe40000f84270 */
[----:B------:R-:W-:Y:S02]  /*17dd0*/  FMNMX.FTZ R5, R13, R5, !PT ;  /* 0x000000050d057209 */ /* 0x000fe40007810000 */
[C---:B------:R-:W-:Y:S02]  /*17de0*/  ISETP.GT.AND P2, PT, R87.reuse, 0x8, P1 ;  /* 0x000000085700780c */ /* 0x040fe40000f44270 */
[----:B------:R-:W-:Y:S02]  /*17df0*/  FMNMX.FTZ R5, R24, R5, !PT ;  /* 0x0000000518057209 */ /* 0x000fe40007810000 */
[----:B------:R-:W-:-:S02]  /*17e00*/  ISETP.GT.AND P3, PT, R87, 0x9, P1 ;  /* 0x000000095700780c */ /* 0x000fc40000f64270 */
[----:B------:R-:W-:Y:S02]  /*17e10*/  FMNMX.FTZ R5, R25, R5, !PT ;  /* 0x0000000519057209 */ /* 0x000fe40007810000 */
[C---:B------:R-:W-:Y:S02]  /*17e20*/  ISETP.LT.OR P4, PT, R137.reuse, 0x2, P4 ;  /* 0x000000028900780c */ /* 0x040fe40002781670 */
[----:B------:R-:W-:Y:S02]  /*17e30*/  FMNMX.FTZ R5, R28, R5, !PT ;  /* 0x000000051c057209 */ /* 0x000fe40007810000 */
[----:B------:R-:W-:Y:S02]  /*17e40*/  ISETP.LT.OR P2, PT, R137, 0x9, P2 ;  /* 0x000000098900780c */ /* 0x000fe40001741670 */
[----:B------:R-:W-:Y:S02]  /*17e50*/  FMNMX.FTZ R5, R29, R5, !PT ;  /* 0x000000051d057209 */ /* 0x000fe40007810000 */
[----:B------:R-:W-:-:S02]  /*17e60*/  ISETP.LT.OR P3, PT, R137, 0xa, P3 ;  /* 0x0000000a8900780c */ /* 0x000fc40001f61670 */
[----:B------:R-:W-:Y:S02]  /*17e70*/  FMNMX.FTZ R5, R32, R5, !PT ;  /* 0x0000000520057209 */ /* 0x000fe40007810000 */
[----:B-1----:R-:W-:Y:S02]  /*17e80*/  FSEL R8, R14, -INF , !P4 ;  /* 0xff8000000e087808 */ /* 0x002fe40006000000 */
[----:B------:R-:W-:Y:S02]  /*17e90*/  FMNMX.FTZ R5, R33, R5, !PT ;  /* 0x0000000521057209 */ /* 0x000fe40007810000 */
[----:B------:R-:W-:Y:S01]  /*17ea0*/  FSEL R9, R26, -INF , !P2 ;  /* 0xff8000001a097808 */ /* 0x000fe20005000000 */
[----:B------:R-:W-:Y:S01]  /*17eb0*/  IMAD.U32 R26, RZ, RZ, UR38 ;  /* 0x00000026ff1a7e24 */ /* 0x000fe2000f8e00ff */
[----:B------:R-:W-:Y:S02]  /*17ec0*/  FMNMX.FTZ R5, R36, R5, !PT ;  /* 0x0000000524057209 */ /* 0x000fe40007810000 */
[----:B------:R-:W-:-:S02]  /*17ed0*/  FSEL R27, R27, -INF , !P3 ;  /* 0xff8000001b1b7808 */ /* 0x000fc40005800000 */
[----:B------:R-:W-:Y:S02]  /*17ee0*/  FMNMX.FTZ R5, R37, R5, !PT ;  /* 0x0000000525057209 */ /* 0x000fe40007810000 */
[C---:B------:R-:W-:Y:S02]  /*17ef0*/  ISETP.GT.AND P4, PT, R87.reuse, 0x10, P1 ;  /* 0x000000105700780c */ /* 0x040fe40000f84270 */
[----:B------:R-:W-:Y:S02]  /*17f00*/  FMNMX.FTZ R5, R40, R5, !PT ;  /* 0x0000000528057209 */ /* 0x000fe40007810000 */
[----:B------:R-:W-:Y:S02]  /*17f10*/  ISETP.GT.AND P2, PT, R87, 0x11, P1 ;  /* 0x000000115700780c */ /* 0x000fe40000f44270 */
[----:B------:R-:W-:Y:S02]  /*17f20*/  FMNMX.FTZ R5, R41, R5, !PT ;  /* 0x0000000529057209 */ /* 0x000fe40007810000 */
[----:B------:R-:W-:-:S02]  /*17f30*/  ISETP.GT.AND P3, PT, R87, 0x18, P1 ;  /* 0x000000185700780c */ /* 0x000fc40000f64270 */
[----:B------:R-:W-:Y:S02]  /*17f40*/  FMNMX.FTZ R5, R46, R5, !PT ;  /* 0x000000052e057209 */ /* 0x000fe40007810000 */
[----:B------:R-:W-:Y:S02]  /*17f50*/  ISETP.LT.OR P4, PT, R137, 0x11, P4 ;  /* 0x000000118900780c */ /* 0x000fe40002781670 */
[----:B------:R-:W-:Y:S02]  /*17f60*/  FMNMX.FTZ R5, R47, R5, !PT ;  /* 0x000000052f057209 */ /* 0x000fe40007810000 */
[C---:B------:R-:W-:Y:S02]  /*17f70*/  ISETP.LT.OR P2, PT, R137.reuse, 0x12, P2 ;  /* 0x000000128900780c */ /* 0x040fe40001741670 */
[----:B------:R-:W-:Y:S02]  /*17f80*/  FMNMX.FTZ R5, R50, R5, !PT ;  /* 0x0000000532057209 */ /* 0x000fe40007810000 */
[----:B------:R-:W-:-:S02]  /*17f90*/  ISETP.LT.OR P3, PT, R137, 0x19, P3 ;  /* 0x000000198900780c */ /* 0x000fc40001f61670 */
[----:B------:R-:W-:Y:S02]  /*17fa0*/  FMNMX.FTZ R5, R51, R5, !PT ;  /* 0x0000000533057209 */ /* 0x000fe40007810000 */
[----:B------:R-:W-:Y:S02]  /*17fb0*/  FSEL R30, R30, -INF , !P4 ;  /* 0xff8000001e1e7808 */ /* 0x000fe40006000000 */
[----:B------:R-:W-:Y:S02]  /*17fc0*/  FMNMX.FTZ R5, R54, R5, !PT ;  /* 0x0000000536057209 */ /* 0x000fe40007810000 */
[----:B------:R-:W-:Y:S02]  /*17fd0*/  FSEL R31, R31, -INF , !P2 ;  /* 0xff8000001f1f7808 */ /* 0x000fe40005000000 */
[----:B------:R-:W-:Y:S02]  /*17fe0*/  FMNMX.FTZ R5, R55, R5, !PT ;  /* 0x0000000537057209 */ /* 0x000fe40007810000 */
[----:B------:R-:W-:-:S02]  /*17ff0*/  FSEL R34, R34, -INF , !P3 ;  /* 0xff80000022227808 */ /* 0x000fc40005800000 */
        /* <DEDUP_REMOVED lines=13> */
[----:B------:R-:W-:Y:S02]  /*180d0*/  FSEL R35, R35, -INF , !P4 ;  /* 0xff80000023237808 */ /* 0x000fe40006000000 */
[----:B------:R-:W-:Y:S02]  /*180e0*/  FMNMX.FTZ R5, R73, R5, !PT ;  /* 0x0000000549057209 */ /* 0x000fe40007810000 */
[----:B------:R-:W-:Y:S02]  /*180f0*/  FSEL R38, R38, -INF , !P2 ;  /* 0xff80000026267808 */ /* 0x000fe40005000000 */
[----:B------:R-:W-:Y:S02]  /*18100*/  FSEL R39, R39, -INF , !P3 ;  /* 0xff80000027277808 */ /* 0x000fe40005800000 */
[----:B------:R-:W-:-:S02]  /*18110*/  ISETP.GT.AND P4, PT, R87, 0x28, P1 ;  /* 0x000000285700780c */ /* 0x000fc40000f84270 */
[C---:B------:R-:W-:Y:S02]  /*18120*/  ISETP.GT.AND P2, PT, R87.reuse, 0x29, P1 ;  /* 0x000000295700780c */ /* 0x040fe40000f44270 */
[----:B------:R-:W-:Y:S02]  /*18130*/  ISETP.GT.AND P3, PT, R87, 0x30, P1 ;  /* 0x000000305700780c */ /* 0x000fe40000f64270 */
[----:B------:R-:W-:Y:S02]  /*18140*/  FMNMX.FTZ R5, R76, R5, !PT ;  /* 0x000000054c057209 */ /* 0x000fe40007810000 */
[C---:B------:R-:W-:Y:S02]  /*18150*/  ISETP.LT.OR P4, PT, R137.reuse, 0x29, P4 ;  /* 0x000000298900780c */ /* 0x040fe40002781670 */
[C---:B------:R-:W-:Y:S02]  /*18160*/  ISETP.LT.OR P2, PT, R137.reuse, 0x2a, P2 ;  /* 0x0000002a8900780c */ /* 0x040fe40001741670 */
[----:B------:R-:W-:-:S02]  /*18170*/  ISETP.LT.OR P3, PT, R137, 0x31, P3 ;  /* 0x000000318900780c */ /* 0x000fc40001f61670 */
[----:B------:R-:W-:Y:S02]  /*18180*/  FMNMX.FTZ R5, R136, R5, !PT ;  /* 0x0000000588057209 */ /* 0x000fe40007810000 */
[----:B------:R-:W-:Y:S02]  /*18190*/  FSEL R42, R42, -INF , !P4 ;  /* 0xff8000002a2a7808 */ /* 0x000fe40006000000 */
[----:B------:R-:W-:Y:S02]  /*181a0*/  FSEL R43, R43, -INF , !P2 ;  /* 0xff8000002b2b7808 */ /* 0x000fe40005000000 */
[----:B------:R-:W-:Y:S02]  /*181b0*/  FSEL R48, R48, -INF , !P3 ;  /* 0xff80000030307808 */ /* 0x000fe40005800000 */
[C---:B------:R-:W-:Y:S02]  /*181c0*/  ISETP.GT.AND P4, PT, R87.reuse, 0x31, P1 ;  /* 0x000000315700780c */ /* 0x040fe40000f84270 */
[----:B------:R-:W-:-:S02]  /*181d0*/  ISETP.GT.AND P2, PT, R87, 0x38, P1 ;  /* 0x000000385700780c */ /* 0x000fc40000f44270 */
[----:B------:R-:W-:Y:S02]  /*181e0*/  ISETP.GT.AND P3, PT, R87, 0x39, P1 ;  /* 0x000000395700780c */ /* 0x000fe40000f64270 */
[----:B------:R-:W-:Y:S02]  /*181f0*/  FMNMX.FTZ R5, R79, R5, !PT ;  /* 0x000000054f057209 */ /* 0x000fe40007810000 */
        /* <DEDUP_REMOVED lines=8> */
[C---:B------:R-:W-:Y:S02]  /*18280*/  ISETP.GT.AND P4, PT, R87.reuse, 0x40, P1 ;  /* 0x000000405700780c */ /* 0x040fe40000f84270 */
[----:B------:R-:W-:-:S02]  /*18290*/  ISETP.GT.AND P2, PT, R87, 0x41, P1 ;  /* 0x000000415700780c */ /* 0x000fc40000f44270 */
[----:B------:R-:W-:Y:S02]  /*182a0*/  ISETP.GT.AND P3, PT, R87, 0x48, P1 ;  /* 0x000000485700780c */ /* 0x000fe40000f64270 */
[----:B------:R-:W-:Y:S02]  /*182b0*/  FMNMX.FTZ R5, R83, R5, !PT ;  /* 0x0000000553057209 */ /* 0x000fe40007810000 */
[----:B------:R-:W-:Y:S02]  /*182c0*/  @P0 LOP3.LUT R17, R17, 0x10000000, RZ, 0xfc, !PT ;  /* 0x1000000011110812 */ /* 0x000fe400078efcff */
[----:B------:R-:W-:Y:S02]  /*182d0*/  ISETP.GT.AND P0, PT, R87, 0x61, P1 ;  /* 0x000000615700780c */ /* 0x000fe40000f04270 */
[C---:B------:R-:W-:Y:S02]  /*182e0*/  ISETP.LT.OR P4, PT, R137.reuse, 0x41, P4 ;  /* 0x000000418900780c */ /* 0x040fe40002781670 */
[----:B------:R-:W-:-:S02]  /*182f0*/  ISETP.LT.OR P2, PT, R137, 0x42, P2 ;  /* 0x000000428900780c */ /* 0x000fc40001741670 */
[----:B------:R-:W-:Y:S02]  /*18300*/  ISETP.LT.OR P3, PT, R137, 0x49, P3 ;  /* 0x000000498900780c */ /* 0x000fe40001f61670 */
[----:B------:R-:W-:Y:S02]  /*18310*/  FMNMX.FTZ R5, R84, R5, !PT ;  /* 0x0000000554057209 */ /* 0x000fe40007810000 */
[----:B------:R-:W-:Y:S02]  /*18320*/  FSEL R56, R56, -INF , !P4 ;  /* 0xff80000038387808 */ /* 0x000fe40006000000 */
[----:B------:R-:W-:Y:S01]  /*18330*/  FSEL R57, R57, -INF , !P2 ;  /* 0xff80000039397808 */ /* 0x000fe20005000000 */
[----:B------:R-:W0:Y:S01]  /*18340*/  SHFL.BFLY PT, R14, R5, 0x2, 0x1f ;  /* 0x0c401f00050e7f89 */ /* 0x000e2200000e0000 */
[----:B------:R-:W-:Y:S02]  /*18350*/  FSEL R60, R60, -INF , !P3 ;  /* 0xff8000003c3c7808 */ /* 0x000fe40005800000 */
[----:B------:R-:W-:-:S02]  /*18360*/  ISETP.GT.AND P4, PT, R87, 0x49, P1 ;  /* 0x000000495700780c */ /* 0x000fc40000f84270 */
[C---:B------:R-:W-:Y:S02]  /*18370*/  ISETP.GT.AND P2, PT, R87.reuse, 0x50, P1 ;  /* 0x000000505700780c */ /* 0x040fe40000f44270 */
[----:B------:R-:W-:Y:S02]  /*18380*/  ISETP.GT.AND P3, PT, R87, 0x51, P1 ;  /* 0x000000515700780c */ /* 0x000fe40000f64270 */
[----:B------:R-:W-:Y:S02]  /*18390*/  LOP3.LUT R17, R17, 0xbfffffff, RZ, 0xc0, !PT ;  /* 0xbfffffff11117812 */ /* 0x000fe400078ec0ff */
[C---:B------:R-:W-:Y:S02]  /*183a0*/  ISETP.LT.OR P4, PT, R137.reuse, 0x4a, P4 ;  /* 0x0000004a8900780c */ /* 0x040fe40002781670 */
[C---:B------:R-:W-:Y:S02]  /*183b0*/  ISETP.LT.OR P2, PT, R137.reuse, 0x51, P2 ;  /* 0x000000518900780c */ /* 0x040fe40001741670 */
[----:B------:R-:W-:-:S02]  /*183c0*/  ISETP.LT.OR P3, PT, R137, 0x52, P3 ;  /* 0x000000528900780c */ /* 0x000fc40001f61670 */
[----:B------:R-:W-:Y:S02]  /*183d0*/  @P0 LOP3.LUT R17, R17, 0x40000000, RZ, 0xfc, !PT ;  /* 0x4000000011110812 */ /* 0x000fe400078efcff */
[----:B------:R-:W-:Y:S02]  /*183e0*/  ISETP.GT.AND P0, PT, R87, RZ, P1 ;  /* 0x000000ff5700720c */ /* 0x000fe40000f04270 */
        /* <DEDUP_REMOVED lines=9> */
[----:B------:R-:W-:-:S02]  /*18480*/  LOP3.LUT R17, R17, 0xfffffff7, RZ, 0xc0, !PT ;  /* 0xfffffff711117812 */ /* 0x000fc400078ec0ff */
[----:B------:R-:W-:Y:S02]  /*18490*/  FSEL R68, R68, -INF , !P4 ;  /* 0xff80000044447808 */ /* 0x000fe40006000000 */
[----:B------:R-:W-:Y:S02]  /*184a0*/  FSEL R69, R69, -INF , !P2 ;  /* 0xff80000045457808 */ /* 0x000fe40005000000 */
[----:B------:R-:W-:Y:S02]  /*184b0*/  FSEL R71, R71, -INF , !P3 ;  /* 0xff80000047477808 */ /* 0x000fe40005800000 */
[C---:B------:R-:W-:Y:S02]  /*184c0*/  ISETP.GT.AND P2, PT, R87.reuse, 0x68, P1 ;  /* 0x000000685700780c */ /* 0x040fe40000f44270 */
[C---:B------:R-:W-:Y:S02]  /*184d0*/  ISETP.GT.AND P3, PT, R87.reuse, 0x69, P1 ;  /* 0x000000695700780c */ /* 0x040fe40000f64270 */
[----:B------:R-:W-:-:S02]  /*184e0*/  ISETP.GT.AND P4, PT, R87, 0x70, P1 ;  /* 0x000000705700780c */ /* 0x000fc40000f84270 */
[C---:B------:R-:W-:Y:S02]  /*184f0*/  ISETP.GT.AND P5, PT, R87.reuse, 0x71, P1 ;  /* 0x000000715700780c */ /* 0x040fe40000fa4270 */
[C---:B------:R-:W-:Y:S02]  /*18500*/  ISETP.GT.AND P6, PT, R87.reuse, 0x78, P1 ;  /* 0x000000785700780c */ /* 0x040fe40000fc4270 */
[----:B------:R-:W-:Y:S02]  /*18510*/  ISETP.GT.AND P1, PT, R87, 0x79, P1 ;  /* 0x000000795700780c */ /* 0x000fe40000f24270 */
[----:B------:R-:W-:Y:S02]  /*18520*/  @P0 LOP3.LUT R17, R17, 0x8, RZ, 0xfc, !PT ;  /* 0x0000000811110812 */ /* 0x000fe400078efcff */
[----:B0-----:R-:W-:Y:S02]  /*18530*/  FMNMX.FTZ R5, R5, R14, !PT ;  /* 0x0000000e05057209 */ /* 0x001fe40007810000 */
[----:B------:R-:W-:-:S02]  /*18540*/  LOP3.LUT P0, RZ, R17, 0x40000000, RZ, 0xc0, !PT ;  /* 0x4000000011ff7812 */ /* 0x000fc4000780c0ff */
[----:B------:R-:W-:Y:S01]  /*18550*/  LOP3.LUT R17, R17, 0xfffffffd, RZ, 0xc0, !PT ;  /* 0xfffffffd11117812 */ /* 0x000fe200078ec0ff */
[----:B------:R-:W0:Y:S01]  /*18560*/  SHFL.BFLY PT, R14, R5, 0x1, 0x1f ;  /* 0x0c201f00050e7f89 */ /* 0x000e2200000e0000 */
[C---:B------:R-:W-:Y:S02]  /*18570*/  ISETP.LT.OR P0, PT, R137.reuse, 0x62, P0 ;  /* 0x000000628900780c */ /* 0x040fe40000701670 */
[----:B------:R-:W-:Y:S02]  /*18580*/  ISETP.LT.OR P4, PT, R137, 0x71, P4 ;  /* 0x000000718900780c */ /* 0x000fe40002781670 */
[----:B------:R-:W-:Y:S02]  /*18590*/  @P1 LOP3.LUT R17, R17, 0x2, RZ, 0xfc, !PT ;  /* 0x0000000211111812 */ /* 0x000fe400078efcff */
[----:B------:R-:W-:Y:S02]  /*185a0*/  ISETP.LT.OR P5, PT, R137, 0x72, P5 ;  /* 0x000000728900780c */ /* 0x000fe40002fa1670 */
[----:B------:R-:W-:-:S02]  /*185b0*/  LOP3.LUT P1, RZ, R17, 0x8, RZ, 0xc0, !PT ;  /* 0x0000000811ff7812 */ /* 0x000fc4000782c0ff */
[----:B------:R-:W-:Y:S02]  /*185c0*/  LOP3.LUT R17, R17, 0xffffffef, RZ, 0xc0, !PT ;  /* 0xffffffef11117812 */ /* 0x000fe400078ec0ff */
[----:B------:R-:W-:Y:S02]  /*185d0*/  ISETP.LT.OR P1, PT, R137, 0x1, P1 ;  /* 0x000000018900780c */ /* 0x000fe40000f21670 */
[----:B------:R-:W-:Y:S02]  /*185e0*/  @P0 LOP3.LUT R17, R17, 0x10, RZ, 0xfc, !PT ;  /* 0x0000001011110812 */ /* 0x000fe400078efcff */
[----:B------:R-:W-:Y:S02]  /*185f0*/  ISETP.LT.OR P0, PT, R137, 0x69, P2 ;  /* 0x000000698900780c */ /* 0x000fe40001701670 */
[C---:B------:R-:W-:Y:S02]  /*18600*/  LOP3.LUT P2, RZ, R17.reuse, 0x2, RZ, 0xc0, !PT ;  /* 0x0000000211ff7812 */ /* 0x040fe4000784c0ff */
[----:B------:R-:W-:-:S02]  /*18610*/  LOP3.LUT R17, R17, 0xfffffffb, RZ, 0xc0, !PT ;  /* 0xfffffffb11117812 */ /* 0x000fc400078ec0ff */
[----:B------:R-:W-:Y:S02]  /*18620*/  FSEL R12, R12, -INF , !P1 ;  /* 0xff8000000c0c7808 */ /* 0x000fe40004800000 */
[----:B0-----:R-:W-:Y:S02]  /*18630*/  FMNMX.FTZ R5, R5, R14, !PT ;  /* 0x0000000e05057209 */ /* 0x001fe40007810000 */
[----:B------:R-:W-:Y:S02]  /*18640*/  FSEL R77, R77, -INF , !P4 ;  /* 0xff8000004d4d7808 */ /* 0x000fe40006000000 */
[----:B------:R-:W-:Y:S01]  /*18650*/  ISETP.LT.OR P6, PT, R137, 0x79, P6 ;  /* 0x000000798900780c */ /* 0x000fe200037c1670 */
[----:B------:R-:W-:-:S01]  /*18660*/  FFMA.FTZ R45, R5, R26, -8 ;  /* 0xc1000000052d7423 */ /* 0x000fc2000001001a */
[----:B------:R-:W-:Y:S02]  /*18670*/  @P0 LOP3.LUT R17, R17, 0x4, RZ, 0xfc, !PT ;  /* 0x0000000411110812 */ /* 0x000fe400078efcff */
[----:B------:R-:W-:-:S02]  /*18680*/  ISETP.LT.OR P0, PT, R137, 0x6a, P3 ;  /* 0x0000006a8900780c */ /* 0x000fc40001f01670 */
[----:B------:R-:W-:Y:S02]  /*18690*/  FSETP.NEU.FTZ.AND P3, PT, R5, -INF , PT ;  /* 0xff8000000500780b */ /* 0x000fe40003f7d000 */
[----:B------:R-:W-:Y:S02]  /*186a0*/  LOP3.LUT R17, R17, 0xdfffffff, RZ, 0xc0, !PT ;  /* 0xdfffffff11117812 */ /* 0x000fe400078ec0ff */
[----:B------:R-:W-:Y:S02]  /*186b0*/  FSEL R14, R5, RZ, P3 ;  /* 0x000000ff050e7208 */ /* 0x000fe40001800000 */
[----:B------:R-:W-:Y:S02]  /*186c0*/  FSEL R45, R45, RZ, P3 ;  /* 0x000000ff2d2d7208 */ /* 0x000fe40001800000 */
[----:B------:R-:W-:Y:S01]  /*186d0*/  FSEL R78, R78, -INF , !P5 ;  /* 0xff8000004e4e7808 */ /* 0x000fe20006800000 */
[----:B------:R-:W-:-:S01]  /*186e0*/  FADD.FTZ R15, -R14, R15 ;  /* 0x0000000f0e0f7221 */ /* 0x000fc20000010100 */
[----:B------:R-:W-:Y:S01]  /*186f0*/  FMNMX.FTZ R14, R12, R20, !PT ;  /* 0x000000140c0e7209 */ /* 0x000fe20007810000 */
[----:B------:R-:W-:-:S01]  /*18700*/  FFMA.FTZ R44, R44, R26, -R45 ;  /* 0x0000001a2c2c7223 */ /* 0x000fc2000001082d */
[----:B------:R-:W-:Y:S01]  /*18710*/  @P0 LOP3.LUT R17, R17, 0x20000000, RZ, 0xfc, !PT ;  /* 0x2000000011110812 */ /* 0x000fe200078efcff */
[----:B------:R-:W-:-:S01]  /*18720*/  FFMA.FTZ R13, R13, R26, -R45 ;  /* 0x0000001a0d0d7223 */ /* 0x000fc2000001082d */
[----:B------:R-:W-:Y:S01]  /*18730*/  FMNMX.FTZ R14, R8, R14, !PT ;  /* 0x0000000e080e7209 */ /* 0x000fe20007810000 */
[----:B------:R-:W-:-:S01]  /*18740*/  FFMA.FTZ R24, R24, R26, -R45 ;  /* 0x0000001a18187223 */ /* 0x000fc2000001082d */
[----:B------:R-:W-:Y:S01]  /*18750*/  LOP3.LUT P0, RZ, R17, 0x10, RZ, 0xc0, !PT ;  /* 0x0000001011ff7812 */ /* 0x000fe2000780c0ff */
[----:B------:R-:W-:-:S01]  /*18760*/  FFMA.FTZ R25, R25, R26, -R45 ;  /* 0x0000001a19197223 */ /* 0x000fc2000001082d */
[----:B------:R-:W-:Y:S01]  /*18770*/  FMNMX.FTZ R14, R9, R14, !PT ;  /* 0x0000000e090e7209 */ /* 0x000fe20007810000 */
[----:B------:R-:W-:-:S01]  /*18780*/  FFMA.FTZ R28, R28, R26, -R45 ;  /* 0x0000001a1c1c7223 */ /* 0x000fc2000001082d */
[----:B------:R-:W-:Y:S01]  /*18790*/  LOP3.LUT P3, RZ, R17, 0x4, RZ, 0xc0, !PT ;  /* 0x0000000411ff7812 */ /* 0x000fe2000786c0ff */
[----:B------:R-:W-:-:S01]  /*187a0*/  FFMA.FTZ R29, R29, R26, -R45 ;  /* 0x0000001a1d1d7223 */ /* 0x000fc2000001082d */
[----:B------:R-:W-:Y:S01]  /*187b0*/  FMNMX.FTZ R14, R27, R14, !PT ;  /* 0x0000000e1b0e7209 */ /* 0x000fe20007810000 */
[----:B------:R-:W-:-:S01]  /*187c0*/  FFMA.FTZ R32, R32, R26, -R45 ;  /* 0x0000001a20207223 */ /* 0x000fc2000001082d */
[----:B------:R-:W-:Y:S01]  /*187d0*/  FSEL R70, R70, -INF , !P0 ;  /* 0xff80000046467808 */ /* 0x000fe20004000000 */
        /* <DEDUP_REMOVED lines=42> */
[----:B------:R-:W-:Y:S01]  /*18a80*/  FMUL.FTZ R15, R15, R26 ;  /* 0x0000001a0f0f7220 */ /* 0x000fe20000410000 */
[----:B------:R-:W-:Y:S01]  /*18a90*/  MUFU.EX2 R44, R44 ;  /* 0x0000002c002c7308 */ /* 0x000fe20000000800 */
[----:B------:R-:W-:-:S02]  /*18aa0*/  LOP3.LUT P0, RZ, R17, 0x10000000, RZ, 0xc0, !PT ;  /* 0x1000000011ff7812 */ /* 0x000fc4000780c0ff */
[----:B------:R-:W-:-:S04]  /*18ab0*/  FMNMX.FTZ R14, R53, R14, !PT ;  /* 0x0000000e350e7209 */ /* 0x000fc80007810000 */
[----:B------:R-:W-:Y:S01]  /*18ac0*/  FMNMX.FTZ R14, R56, R14, !PT ;  /* 0x0000000e380e7209 */ /* 0x000fe20007810000 */
[----:B------:R-:W0:Y:S03]  /*18ad0*/  MUFU.EX2 R15, R15 ;  /* 0x0000000f000f7308 */ /* 0x000e260000000800 */
[----:B------:R-:W-:-:S04]  /*18ae0*/  FMNMX.FTZ R14, R57, R14, !PT ;  /* 0x0000000e390e7209 */ /* 0x000fc80007810000 */
[----:B------:R-:W-:Y:S01]  /*18af0*/  FMNMX.FTZ R14, R60, R14, !PT ;  /* 0x0000000e3c0e7209 */ /* 0x000fe20007810000 */
[----:B------:R-:W1:Y:S03]  /*18b00*/  MUFU.EX2 R13, R13 ;  /* 0x0000000d000d7308 */ /* 0x000e660000000800 */
[----:B------:R-:W-:-:S04]  /*18b10*/  FMNMX.FTZ R14, R61, R14, !PT ;  /* 0x0000000e3d0e7209 */ /* 0x000fc80007810000 */
[----:B------:R-:W-:Y:S01]  /*18b20*/  FMNMX.FTZ R14, R64, R14, !PT ;  /* 0x0000000e400e7209 */ /* 0x000fe20007810000 */
[----:B------:R-:W-:Y:S01]  /*18b30*/  MUFU.EX2 R24, R24 ;  /* 0x0000001800187308 */ /* 0x000fe20000000800 */
[----:B0-----:R-:W-:-:S02]  /*18b40*/  FFMA.FTZ R4, R15, R4, R44 ;  /* 0x000000040f047223 */ /* 0x001fc4000001002c */
[----:B------:R-:W-:-:S04]  /*18b50*/  FMNMX.FTZ R14, R65, R14, !PT ;  /* 0x0000000e410e7209 */ /* 0x000fc80007810000 */
[----:B------:R-:W-:Y:S01]  /*18b60*/  FMNMX.FTZ R14, R68, R14, !PT ;  /* 0x0000000e440e7209 */ /* 0x000fe20007810000 */
[----:B------:R-:W-:Y:S01]  /*18b70*/  MUFU.EX2 R25, R25 ;  /* 0x0000001900197308 */ /* 0x000fe20000000800 */
[----:B-1----:R-:W-:-:S02]  /*18b80*/  FADD.FTZ R4, R13, R4 ;  /* 0x000000040d047221 */ /* 0x002fc40000010000 */
        /* <DEDUP_REMOVED lines=12> */
[----:B------:R-:W-:-:S05]  /*18c50*/  FMNMX.FTZ R14, R82, R14, !PT ;  /* 0x0000000e520e7209 */ /* 0x000fca0007810000 */
[----:B------:R-:W0:Y:S01]  /*18c60*/  SHFL.BFLY PT, R84, R14, 0x2, 0x1f ;  /* 0x0c401f000e547f89 */ /* 0x000e2200000e0000 */
        /* <DEDUP_REMOVED lines=14> */
[----:B------:R-:W-:-:S01]  /*18d50*/  FFMA.FTZ R84, R14, R26, -8 ;  /* 0xc10000000e547423 */ /* 0x000fc2000001001a */
[----:B------:R-:W-:Y:S02]  /*18d60*/  MUFU.EX2 R54, R54 ;  /* 0x0000003600367308 */ /* 0x000fe40000000800 */
[----:B------:R-:W-:Y:S02]  /*18d70*/  FMUL.FTZ R20, R20, R26 ;  /* 0x0000001a14147220 */ /* 0x000fe40000410000 */
[----:B------:R-:W-:-:S04]  /*18d80*/  FSEL R85, R84, RZ, P1 ;  /* 0x000000ff54557208 */ /* 0x000fc80000800000 */
        /* <DEDUP_REMOVED lines=33> */
[----:B-1----:R-:W-:-:S01]  /*18fa0*/  FADD.FTZ R84, R8, R3 ;  /* 0x0000000308547221 */ /* 0x002fc20000010000 */
[----:B------:R-:W-:Y:S01]  /*18fb0*/  FADD.FTZ R3, R24, R4 ;  /* 0x0000000418037221 */ /* 0x000fe20000010000 */
[----:B------:R-:W-:-:S01]  /*18fc0*/  FFMA.FTZ R75, R75, R26, -R85 ;  /* 0x0000001a4b4b7223 */ /* 0x000fc20000010855 */
[-CC-:B------:R-:W-:Y:S01]  /*18fd0*/  FFMA.FTZ R77, R77, R26.reuse, -R85.reuse ;  /* 0x0000001a4d4d7223 */ /* 0x180fe20000010855 */
[----:B------:R-:W-:-:S01]  /*18fe0*/  FFMA.FTZ R78, R78, R26, -R85 ;  /* 0x0000001a4e4e7223 */ /* 0x000fc20000010855 */
[----:B------:R-:W-:Y:S01]  /*18ff0*/  FADD.FTZ R3, R25, R3 ;  /* 0x0000000319037221 */ /* 0x000fe20000010000 */
[----:B------:R-:W-:-:S01]  /*19000*/  FFMA.FTZ R81, R81, R26, -R85 ;  /* 0x0000001a51517223 */ /* 0x000fc20000010855 */
[----:B------:R-:W1:Y:S01]  /*19010*/  MUFU.EX2 R30, R30 ;  /* 0x0000001e001e7308 */ /* 0x000e620000000800 */
[----:B--2---:R-:W-:-:S01]  /*19020*/  FADD.FTZ R4, R9, R84 ;  /* 0x0000005409047221 */ /* 0x004fc20000010000 */
[----:B------:R-:W-:Y:S01]  /*19030*/  FADD.FTZ R3, R28, R3 ;  /* 0x000000031c037221 */ /* 0x000fe20000010000 */
[----:B------:R-:W-:-:S03]  /*19040*/  FFMA.FTZ R82, R82, R26, -R85 ;  /* 0x0000001a52527223 */ /* 0x000fc60000010855 */
        /* <DEDUP_REMOVED lines=96> */
[----:B0-----:R-:W-:-:S03]  /*19650*/  FADD.FTZ R4, R45, R3 ;  /* 0x000000032d047221 */ /* 0x001fc60000010000 */
[----:B-1----:R-:W-:Y:S01]  /*19660*/  FADD.FTZ R3, R82, R84 ;  /* 0x0000005452037221 */ /* 0x002fe20000010000 */
[----:B------:R-:W-:Y:S06]  /*19670*/  @!P0 BRA `(.L_x_1432) ;  /* 0x0000000000048947 */ /* 0x000fec0003800000 */
[----:B------:R-:W-:Y:S01]  /*19680*/  BPT.TRAP 0x1 ;  /* 0x000000040000795c */ /* 0x000fe20000300000 */
.L_x_1432:
        /* <DEDUP_REMOVED lines=107> */
.L_x_1412:
[----:B------:R-:W-:Y:S05]  /*19d40*/  BSYNC B0 ;  /* 0x0000000000007941 */ /* 0x000fea0003800000 */
.L_x_1411:
[----:B------:R-:W-:Y:S06]  /*19d50*/  BAR.ARV 0x8, 0x200 ;  /* 0x0208000000007b1d */ /* 0x000fec0000002000 */
[----:B------:R-:W-:Y:S05]  /*19d60*/  @!P0 BRA `(.L_x_1434) ;  /* 0x0000000000048947 */ /* 0x000fea0003800000 */
[----:B------:R-:W-:Y:S01]  /*19d70*/  BPT.TRAP 0x1 ;  /* 0x000000040000795c */ /* 0x000fe20000300000 */
.L_x_1434:
[----:B------:R-:W-:Y:S01]  /*19d80*/  IMAD R12, R22, 0x8, R16 ;  /* 0x00000008160c7824 */ /* 0x000fe200078e0210 */
[----:B------:R-:W-:-:S04]  /*19d90*/  SHF.L.U32 R7, R152, 0x1f, RZ ;  /* 0x0000001f98077819 */ /* 0x000fc800000006ff */
[----:B------:R0:W1:Y:S01]  /*19da0*/  SYNCS.PHASECHK.TRANS64.TRYWAIT P1, [R12+URZ+0x19c50], R7 ;  /* 0x019c50070c0075a7 */ /* 0x000062000802017f */
[----:B------:R-:W-:Y:S05]  /*19db0*/  @!P0 BRA `(.L_x_1435) ;  /* 0x0000000000048947 */ /* 0x000fea0003800000 */
[----:B------:R-:W-:Y:S01]  /*19dc0*/  BPT.TRAP 0x1 ;  /* 0x000000040000795c */ /* 0x000fe20000300000 */
.L_x_1435:
[----:B------:R-:W-:Y:S04]  /*19dd0*/  BSSY B0, `(.L_x_1436) ;  /* 0x0000004000007945 */ /* 0x000fe80003800000 */
[----:B-1----:R-:W-:Y:S05]  /*19de0*/  @P1 BRA `(.L_x_1437) ;  /* 0x0000000000081947 */ /* 0x002fea0003800000 */
[----:B------:R-:W1:Y:S02]  /*19df0*/  SYNCS.PHASECHK.TRANS64.TRYWAIT P1, [R12+URZ+0x19c50], R7 ;  /* 0x019c50070c0075a7 */ /* 0x000e64000802017f */
[----:B-1----:R-:W-:Y:S05]  /*19e00*/  @!P1 BRA `(.L_x_1438) ;  /* 0x000000cc006c9947 */ /* 0x002fea0003800000 */
.L_x_1437:
[----:B------:R-:W-:Y:S05]  /*19e10*/  BSYNC B0 ;  /* 0x0000000000007941 */ /* 0x000fea0003800000 */
.L_x_1436:
[----:B------:R-:W2:Y:S01]  /*19e20*/  LDL.LU R2, [R1+0x5c] ;  /* 0x00005c0001027983 */ /* 0x000ea20000300800 */
[----:B------:R-:W-:Y:S01]  /*19e30*/  VIADD R16, R16, 0x3000 ;  /* 0x0000300010107836 */ /* 0x000fe20000000000 */
[----:B------:R-:W-:Y:S01]  /*19e40*/  ULDC.64 UR4, c[0x0][0x9a0] ;  /* 0x0002680000047ab9 */ /* 0x000fe20000000a00 */
[----:B------:R-:W-:Y:S01]  /*19e50*/  WARPGROUP.ARRIVE ;  /* 0x00000000000079c5 */ /* 0x000fe20000000000 */
[----:B------:R-:W-:Y:S02]  /*19e60*/  ISETP.NE.U32.AND P1, PT, RZ, UR4, PT ;  /* 0x00000004ff007c0c */ /* 0x000fe4000bf25070 */
[----:B------:R-:W-:Y:S02]  /*19e70*/  SHF.R.U32.HI R16, RZ, 0x4, R16 ;  /* 0x00000004ff107819 */ /* 0x000fe40000011610 */
[----:B------:R-:W-:Y:S02]  /*19e80*/  ISETP.NE.AND.EX P1, PT, RZ, UR5, PT, P1 ;  /* 0x00000005ff007c0c */ /* 0x000fe4000bf25310 */
[----:B------:R-:W-:-:S04]  /*19e90*/  LOP3.LUT R16, R16, 0x3fff, RZ, 0xc0, !PT ;  /* 0x00003fff10107812 */ /* 0x000fc800078ec0ff */
[----:B------:R-:W-:-:S05]  /*19ea0*/  LOP3.LUT R9, R16, 0x10000, RZ, 0xfc, !PT ;  /* 0x0001000010097812 */ /* 0x000fca00078efcff */
[----:B------:R-:W-:Y:S02]  /*19eb0*/  IMAD R8, R22, 0x300, R9 ;  /* 0x0000030016087824 */ /* 0x000fe400078e0209 */
[----:B------:R-:W-:Y:S01]  /*19ec0*/  IMAD.MOV.U32 R9, RZ, RZ, 0x40000040 ;  /* 0x40000040ff097424 */ /* 0x000fe200078e00ff */
[----:B01----:R-:W0:Y:S02]  /*19ed0*/  @P1 LDC.64 R6, c[0x0][0x9c8] ;  /* 0x00027200ff061b82 */ /* 0x003e240000000a00 */
[----:B------:R-:W-:Y:S02]  /*19ee0*/  R2UR UR6, R8 ;  /* 0x00000000080672ca */ /* 0x000fe400000e0000 */
[----:B------:R-:W-:-:S04]  /*19ef0*/  R2UR UR7, R9 ;  /* 0x00000000090772ca */ /* 0x000fc800000e0000 */
[----:B------:R-:W1:Y:S09]  /*19f00*/  @P1 LDC.64 R10, c[0x0][0x9d0] ;  /* 0x00027400ff0a1b82 */ /* 0x000e720000000a00 */
[----:B------:R-:W-:Y:S03]  /*19f10*/  QGMMA.64x96x32.F32.E4M3.E4M3 R88, R148, gdesc[UR4], R88, gsb0 ;  /* 0x0160000494587df3 */ /* 0x000fe60008000858 */
[----:B------:R-:W-:-:S02]  /*19f20*/  WARPGROUP.DEPBAR.LE gsb0, 0x0 ;  /* 0x00008000000079c5 */ /* 0x000fc40000010000 */
[----:B------:R-:W-:Y:S01]  /*19f30*/  WARPGROUP.ARRIVE ;  /* 0x00000000000079c5 */ /* 0x000fe20000000000 */
[----:B--2---:R-:W-:-:S05]  /*19f40*/  @P1 SHF.R.S32.HI R13, RZ, 0x1f, R2 ;  /* 0x0000001fff0d1819 */ /* 0x004fca0000011402 */
[-C--:B0-----:R-:W-:Y:S02]  /*19f50*/  @P1 IMAD R0, R13, R6.reuse, RZ ;  /* 0x000000060d001224 */ /* 0x081fe400078e02ff */
[----:B------:R-:W-:Y:S02]  /*19f60*/  IMAD.MOV.U32 R13, RZ, RZ, 0x3f800000 ;  /* 0x3f800000ff0d7424 */ /* 0x000fe400078e00ff */
[C---:B------:R-:W-:Y:S02]  /*19f70*/  @P1 IMAD R9, R2.reuse, R7, R0 ;  /* 0x0000000702091224 */ /* 0x040fe400078e0200 */
[----:B------:R-:W-:-:S04]  /*19f80*/  @P1 IMAD.WIDE.U32 R6, R2, R6, RZ ;  /* 0x0000000602061225 */ /* 0x000fc800078e00ff */
[----:B------:R-:W-:Y:S02]  /*19f90*/  @P1 IMAD.IADD R7, R7, 0x1, R9 ;  /* 0x0000000107071824 */ /* 0x000fe400078e0209 */
[----:B-1----:R-:W-:-:S04]  /*19fa0*/  @P1 IMAD.WIDE.U32 R6, R154, R10, R6 ;  /* 0x0000000a9a061225 */ /* 0x002fc800078e0006 */
[----:B------:R-:W-:Y:S01]  /*19fb0*/  @P1 IMAD R11, R154, R11, R7 ;  /* 0x0000000b9a0b1224 */ /* 0x000fe200078e0207 */
[----:B------:R-:W-:-:S04]  /*19fc0*/  @P1 LEA R10, P2, R6, UR4, 0x2 ;  /* 0x00000004060a1c11 */ /* 0x000fc8000f8410ff */
[----:B------:R-:W-:-:S05]  /*19fd0*/  @P1 LEA.HI.X R11, R6, UR5, R11, 0x2, P2 ;  /* 0x00000005060b1c11 */ /* 0x000fca00090f140b */
[----:B------:R0:W2:Y:S01]  /*19fe0*/  @P1 LDG.E R13, desc[UR40][R10.64] ;  /* 0x000000280a0d1981 */ /* 0x0000a2000c1e1900 */
[----:B------:R-:W-:Y:S02]  /*19ff0*/  VIADD R6, R8, 0x2 ;  /* 0x0000000208067836 */ /* 0x000fe40000000000 */
[----:B------:R-:W-:Y:S01]  /*1a000*/  IMAD.MOV.U32 R7, RZ, RZ, 0x40000040 ;  /* 0x40000040ff077424 */ /* 0x000fe200078e00ff */
[----:B------:R-:W1:Y:S01]  /*1a010*/  SHFL.BFLY PT, R2, R3, 0x2, 0x1f ;  /* 0x0c401f0003027f89 */ /* 0x000e6200000e0000 */
[----:B------:R-:W-:Y:S01]  /*1a020*/  IMAD.MOV.U32 R9, RZ, RZ, 0x40000040 ;  /* 0x40000040ff097424 */ /* 0x000fe200078e00ff */
[----:B------:R-:W-:Y:S01]  /*1a030*/  R2UR UR6, R6 ;  /* 0x00000000060672ca */ /* 0x000fe200000e0000 */
[C---:B------:R-:W-:Y:S01]  /*1a040*/  VIADD R6, R8.reuse, 0x4 ;  /* 0x0000000408067836 */ /* 0x040fe20000000000 */
[----:B------:R-:W-:Y:S01]  /*1a050*/  R2UR UR7, R7 ;  /* 0x00000000070772ca */ /* 0x000fe200000e0000 */
[----:B------:R-:W-:Y:S02]  /*1a060*/  IMAD.MOV.U32 R7, RZ, RZ, 0x40000040 ;  /* 0x40000040ff077424 */ /* 0x000fe400078e00ff */
[----:B------:R-:W-:-:S10]  /*1a070*/  VIADD R8, R8, 0x6 ;  /* 0x0000000608087836 */ /* 0x000fd40000000000 */
[----:B------:R-:W-:Y:S01]  /*1a080*/  QGMMA.64x96x32.F32.E4M3.E4M3 R88, R144, gdesc[UR4], R88, gsb0 ;  /* 0x0160000490587df3 */ /* 0x000fe20008000858 */
[----:B------:R-:W-:Y:S02]  /*1a090*/  R2UR UR6, R6 ;  /* 0x00000000060672ca */ /* 0x000fe400000e0000 */
[----:B------:R-:W-:Y:S02]  /*1a0a0*/  R2UR UR7, R7 ;  /* 0x00000000070772ca */ /* 0x000fe400000e0000 */
[----:B------:R-:W3:Y:S01]  /*1a0b0*/  SHFL.BFLY PT, R7, R4, 0x2, 0x1f ;  /* 0x0c401f0004077f89 */ /* 0x000ee200000e0000 */
[----:B-1----:R-:W-:-:S01]  /*1a0c0*/  FADD.FTZ R2, R2, R3 ;  /* 0x0000000302027221 */ /* 0x002fc20000010000 */
[----:B---3--:R-:W-:Y:S01]  /*1a0d0*/  FADD.FTZ R7, R7, R4 ;  /* 0x0000000407077221 */ /* 0x008fe20000010000 */
[----:B------:R-:W-:-:S04]  /*1a0e0*/  IMAD.MOV.U32 R4, RZ, RZ, RZ ;  /* 0x000000ffff047224 */ /* 0x000fc800078e00ff */
[----:B------:R-:W0:Y:S02]  /*1a0f0*/  SHFL.BFLY PT, R0, R7, 0x1, 0x1f ;  /* 0x0c201f0007007f89 */ /* 0x000e2400000e0000 */
[----:B0-----:R-:W-:-:S01]  /*1a100*/  FADD.FTZ R10, R7, R0 ;  /* 0x00000000070a7221 */ /* 0x001fc20000010000 */
[----:B------:R-:W-:-:S03]  /*1a110*/  IMAD.MOV.U32 R0, RZ, RZ, -0x800000 ;  /* 0xff800000ff007424 */ /* 0x000fc600078e00ff */
[C---:B------:R-:W-:Y:S01]  /*1a120*/  FMUL.FTZ R11, R10.reuse, 0.00390625 ;  /* 0x3b8000000a0b7820 */ /* 0x040fe20000410000 */
[----:B------:R-:W-:-:S04]  /*1a130*/  FSETP.NE.FTZ.AND P1, PT, R10, RZ, PT ;  /* 0x000000ff0a00720b */ /* 0x000fc80003f35000 */
        /* <DEDUP_REMOVED lines=9> */
[----:B------:R-:W-:Y:S01]  /*1a1d0*/  R2UR UR6, R8 ;  /* 0x00000000080672ca */ /* 0x000fe200000e0000 */
[----:B------:R-:W-:Y:S01]  /*1a1e0*/  IMAD.MOV.U32 R8, RZ, RZ, RZ ;  /* 0x000000ffff087224 */ /* 0x000fe200078e00ff */
[----:B------:R-:W-:Y:S02]  /*1a1f0*/  R2UR UR7, R9 ;  /* 0x00000000090772ca */ /* 0x000fe400000e0000 */
        /* <DEDUP_REMOVED lines=19> */
.L_x_1439:
[----:B------:R-:W2:Y:S01]  /*1a330*/  LDL.LU R3, [R1+0x4] ;  /* 0x0000040001037983 */ /* 0x000ea20000300800 */
[----:B------:R-:W-:Y:S02]  /*1a340*/  VIADD R12, R12, 0x19c60 ;  /* 0x00019c600c0c7836 */ /* 0x000fe40000000000 */
[-C--:B------:R-:W-:Y:S01]  /*1a350*/  FMUL.FTZ R15, R88, R5.reuse ;  /* 0x00000005580f7220 */ /* 0x080fe20000410000 */
[-C--:B------:R-:W-:Y:S01]  /*1a360*/  FMUL.FTZ R93, R93, R5.reuse ;  /* 0x000000055d5d7220 */ /* 0x080fe20000410000 */
[----:B------:R-:W3:Y:S01]  /*1a370*/  LDL.LU R11, [R1+0x68] ;  /* 0x00006800010b7983 */ /* 0x000ee20000300800 */
[----:B------:R-:W-:Y:S02]  /*1a380*/  VIADD R22, R22, 0x1 ;  /* 0x0000000116167836 */ /* 0x000fe40000000000 */
[-C--:B------:R-:W-:Y:S01]  /*1a390*/  FMUL.FTZ R25, R96, R5.reuse ;  /* 0x0000000560197220 */ /* 0x080fe20000410000 */
[-C--:B------:R-:W-:Y:S02]  /*1a3a0*/  FMUL.FTZ R26, R101, R5.reuse ;  /* 0x00000005651a7220 */ /* 0x080fe40000410000 */
        /* <DEDUP_REMOVED lines=45> */
[----:B--2---:R-:W-:Y:S01]  /*1a680*/  PRMT R4, R3, 0x654, R12 ;  /* 0x0000065403047816 */ /* 0x004fe2000000000c */
[----:B---3--:R-:W-:-:S03]  /*1a690*/  VIADD R11, R11, 0x1 ;  /* 0x000000010b0b7836 */ /* 0x008fc60000000000 */
[----:B------:R0:W-:Y:S02]  /*1a6a0*/  SYNCS.ARRIVE.TRANS64.RED.A1T0 RZ, [R4+URZ], RZ ;  /* 0x000000ff04ff79a7 */ /* 0x0001e4000810043f */
[----:B------:R0:W-:Y:S01]  /*1a6b0*/  STL [R1+0x68], R11 ;  /* 0x0000680b01007387 */ /* 0x0001e20000100800 */
[-C--:B------:R-:W-:Y:S01]  /*1a6c0*/  FMUL.FTZ R12, R89, R5.reuse ;  /* 0x00000005590c7220 */ /* 0x080fe20000410000 */
[----:B------:R-:W-:Y:S01]  /*1a6d0*/  FMUL.FTZ R3, R108, R5 ;  /* 0x000000056c037220 */ /* 0x000fe20000410000 */
[----:B------:R-:W-:-:S04]  /*1a6e0*/  SEL R5, RZ, 0x1, P1 ;  /* 0x00000001ff057807 */ /* 0x000fc80000800000 */
[----:B------:R-:W-:-:S07]  /*1a6f0*/  LOP3.LUT R152, R152, R5, RZ, 0x3c, !PT ;  /* 0x0000000598987212 */ /* 0x000fce00078e3cff */
.L_x_1322:
[----:B------:R-:W2:Y:S01]  /*1a700*/  LDL R88, [R1+0x60] ;  /* 0x0000600001587983 */ /* 0x000ea20000100800 */
[----:B------:R-:W0:Y:S01]  /*1a710*/  S2UR UR4, SR_CgaCtaId ;  /* 0x00000000000479c3 */ /* 0x000e220000008800 */
[----:B------:R-:W-:Y:S01]  /*1a720*/  MOV R16, 0x400 ;  /* 0x0000040000107802 */ /* 0x000fe20000000f00 */
[----:B------:R-:W-:Y:S01]  /*1a730*/  BSSY B0, `(.L_x_1440) ;  /* 0x0000333000007945 */ /* 0x000fe20003800000 */
[----:B0-----:R-:W-:-:S05]  /*1a740*/  IMAD.U32 R4, RZ, RZ, UR4 ;  /* 0x00000004ff047e24 */ /* 0x001fca000f8e00ff */
[----:B------:R-:W-:Y:S01]  /*1a750*/  LEA R16, R4, R16, 0x18 ;  /* 0x0000001004107211 */ /* 0x000fe200078ec0ff */
[----:B------:R-:W-:Y:S06]  /*1a760*/  BAR.SYNC.DEFER_BLOCKING 0x5, 0x200 ;  /* 0x0148000000007b1d */ /* 0x000fec0000010000 */
[----:B------:R-:W-:Y:S04]  /*1a770*/  STL [R1+0x4], R4 ;  /* 0x0000040401007387 */ /* 0x000fe80000100800 */
[----:B------:R-:W0:Y:S04]  /*1a780*/  LDS.128 R36, [R16+0x19cd0] ;  /* 0x019cd00010247984 */ /* 0x000e280000000c00 */
[----:B0-----:R0:W-:Y:S04]  /*1a790*/  STL.64 [R1+0x50], R36 ;  /* 0x0000502401007387 */ /* 0x0011e80000100a00 */
[----:B------:R0:W-:Y:S01]  /*1a7a0*/  STL.64 [R1+0x58], R38 ;  /* 0x0000582601007387 */ /* 0x0001e20000100a00 */
[----:B------:R-:W-:Y:S06]  /*1a7b0*/  BAR.ARV 0x4, 0x200 ;  /* 0x0108000000007b1d */ /* 0x000fec0000002000 */
[----:B--2---:R-:W-:-:S13]  /*1a7c0*/  ISETP.NE.AND P1, PT, R88, RZ, PT ;  /* 0x000000ff5800720c */ /* 0x004fda0003f25270 */
[----:B------:R-:W1:Y:S02]  /*1a7d0*/  @!P1 LDC R88, c[0x0][0xad4] ;  /* 0x0002b500ff589b82 */ /* 0x000e640000000800 */
[----:B-1----:R0:W-:Y:S01]  /*1a7e0*/  @!P1 STL [R1+0x60], R88 ;  /* 0x0000605801009387 */ /* 0x0021e20000100800 */
[----:B------:R-:W-:Y:S05]  /*1a7f0*/  @P0 BRA `(.L_x_1441) ;  /* 0x0000002400e00947 */ /* 0x000fea0003800000 */
[----:B------:R-:W1:Y:S01]  /*1a800*/  S2R R11, SR_TID.X ;  /* 0x00000000000b7919 */ /* 0x000e620000002100 */
[----:B------:R-:W-:Y:S01]  /*1a810*/  ULDC.64 UR4, c[0x4][0x38] ;  /* 0x01000e0000047ab9 */ /* 0x000fe20000000a00 */
[----:B------:R-:W-:Y:S01]  /*1a820*/  ULDC.64 UR6, c[0x0][0xc08] ;  /* 0x0003020000067ab9 */ /* 0x000fe20000000a00 */
[----:B-1----:R-:W-:-:S05]  /*1a830*/  IMAD.SHL.U32 R4, R11, 0x4, RZ ;  /* 0x000000040b047824 */ /* 0x002fca00078e00ff */
        /* <DEDUP_REMOVED lines=9> */
[----:B-1----:R-:W1:Y:S03]  /*1a8d0*/  S2R R5, SR_SWINHI ;  /* 0x0000000000057919 */ /* 0x002e660000002f00 */
[----:B------:R-:W-:Y:S02]  /*1a8e0*/  SEL R33, R92, R93, P0 ;  /* 0x0000005d5c217207 */ /* 0x000fe40000000000 */
[----:B-----5:R-:W-:Y:S02]  /*1a8f0*/  SEL R24, R93, R92, P0 ;  /* 0x0000005c5d187207 */ /* 0x020fe40000000000 */
[----:B------:R-:W4:Y:S01]  /*1a900*/  LDL.LU R92, [R1+0x64] ;  /* 0x00006400015c7983 */ /* 0x000f220000300800 */
[----:B------:R-:W-:-:S02]  /*1a910*/  SEL R35, R25, R10, P0 ;  /* 0x0000000a19237207 */ /* 0x000fc40000000000 */
[----:B------:R-:W-:Y:S01]  /*1a920*/  SEL R25, R10, R25, P0 ;  /* 0x000000190a197207 */ /* 0x000fe20000000000 */
[----:B------:R-:W4:Y:S01]  /*1a930*/  LDL R90, [R1+0x20] ;  /* 0x00002000015a7983 */ /* 0x000f220000100800 */
[----:B------:R-:W-:Y:S02]  /*1a940*/  SEL R41, R3, R28, P0 ;  /* 0x0000001c03297207 */ /* 0x000fe40000000000 */
[----:B------:R-:W-:Y:S01]  /*1a950*/  SEL R28, R28, R3, P0 ;  /* 0x000000031c1c7207 */ /* 0x000fe20000000000 */
[----:B------:R-:W4:Y:S01]  /*1a960*/  LDL R89, [R1+0x70] ;  /* 0x0000700001597983 */ /* 0x000f220000100800 */
[----:B------:R-:W-:Y:S02]  /*1a970*/  SEL R43, R29, R6, P0 ;  /* 0x000000061d2b7207 */ /* 0x000fe40000000000 */
[----:B------:R-:W-:Y:S02]  /*1a980*/  SEL R29, R6, R29, P0 ;  /* 0x0000001d061d7207 */ /* 0x000fe40000000000 */
[----:B0-----:R-:W-:-:S02]  /*1a990*/  SEL R39, R27, R8, P0 ;  /* 0x000000081b277207 */ /* 0x001fc40000000000 */
        /* <DEDUP_REMOVED lines=13> */
[----:B------:R-:W-:Y:S02]  /*1aa70*/  SEL R30, R91, R30, P0 ;  /* 0x0000001e5b1e7207 */ /* 0x000fe40000000000 */
[----:B------:R-:W-:Y:S01]  /*1aa80*/  SEL R32, R32, R9, P0 ;  /* 0x0000000920207207 */ /* 0x000fe20000000000 */
[----:B------:R-:W4:Y:S01]  /*1aa90*/  LDL R91, [R1+0x40] ;  /* 0x00004000015b7983 */ /* 0x000f220000100800 */
        /* <DEDUP_REMOVED lines=25> */
[----:B------:R-:W-:Y:S01]  /*1ac30*/  SEL R126, R127, R126, P0 ;  /* 0x0000007e7f7e7207 */ /* 0x000fe20000000000 */
[----:B---3--:R-:W-:-:S03]  /*1ac40*/  IMAD.WIDE R10, R4, 0x2, R20 ;  /* 0x00000002040a7825 */ /* 0x008fc600078e0214 */
[C---:B------:R-:W-:Y:S02]  /*1ac50*/  LOP3.LUT R3, R10.reuse, 0x180, RZ, 0xc0, !PT ;  /* 0x000001800a037812 */ /* 0x040fe400078ec0ff */
[----:B------:R-:W-:Y:S02]  /*1ac60*/  IADD3 R6, P5, R10, 0x20, RZ ;  /* 0x000000200a067810 */ /* 0x000fe40007fbe0ff */
[----:B------:R-:W-:Y:S02]  /*1ac70*/  SHF.R.U64 R3, R3, 0x3, RZ ;  /* 0x0000000303037819 */ /* 0x000fe400000012ff */
[----:B------:R-:W-:Y:S02]  /*1ac80*/  LOP3.LUT R4, R6, 0x180, RZ, 0xc0, !PT ;  /* 0x0000018006047812 */ /* 0x000fe400078ec0ff */
        /* <DEDUP_REMOVED lines=9> */
[----:B------:R-:W-:Y:S02]  /*1ad20*/  SHF.R.U64 R4, R4, 0x3, RZ ;  /* 0x0000000304047819 */ /* 0x000fe400000012ff */
[----:B------:R-:W-:Y:S01]  /*1ad30*/  SHF.R.U64 R6, R6, 0x3, RZ ;  /* 0x0000000306067819 */ /* 0x000fe200000012ff */
[--C-:B------:R-:W-:Y:S01]  /*1ad40*/  IMAD.X R83, RZ, RZ, R11.reuse, P3 ;  /* 0x000000ffff537224 */ /* 0x100fe200018e060b */
[----:B------:R-:W-:Y:S01]  /*1ad50*/  LOP3.LUT R82, R4, R79, RZ, 0x3c, !PT ;  /* 0x0000004f04527212 */ /* 0x000fe200078e3cff */
[----:B------:R-:W-:Y:S01]  /*1ad60*/  IMAD.X R7, RZ, RZ, R11, P2 ;  /* 0x000000ffff077224 */ /* 0x000fe200010e060b */
[----:B------:R-:W-:Y:S02]  /*1ad70*/  LOP3.LUT R6, R6, R81, RZ, 0x3c, !PT ;  /* 0x0000005106067212 */ /* 0x000fe400078e3cff */
[----:B------:R-:W-:-:S02]  /*1ad80*/  LOP3.LUT R3, R8, 0x180, RZ, 0xc0, !PT ;  /* 0x0000018008037812 */ /* 0x000fc400078ec0ff */
[----:B------:R-:W-:Y:S01]  /*1ad90*/  LOP3.LUT R36, R85, 0x180, RZ, 0xc0, !PT ;  /* 0x0000018055247812 */ /* 0x000fe200078ec0ff */
[--C-:B------:R-:W-:Y:S01]  /*1ada0*/  IMAD.X R13, RZ, RZ, R11.reuse, P5 ;  /* 0x000000ffff0d7224 */ /* 0x100fe200028e060b */
[----:B------:R-:W-:Y:S01]  /*1adb0*/  MOV R82, R82 ;  /* 0x0000005200527202 */ /* 0x000fe20000000f00 */
[--C-:B------:R-:W-:Y:S01]  /*1adc0*/  IMAD.X R9, RZ, RZ, R11.reuse, P4 ;  /* 0x000000ffff097224 */ /* 0x100fe200020e060b */
[----:B------:R-:W-:Y:S01]  /*1add0*/  MOV R83, R6 ;  /* 0x0000000600537202 */ /* 0x000fe20000000f00 */
[----:B------:R-:W-:Y:S01]  /*1ade0*/  IMAD.X R5, RZ, RZ, R11, P1 ;  /* 0x000000ffff057224 */ /* 0x000fe200008e060b */
[----:B------:R-:W-:Y:S01]  /*1adf0*/  SHF.R.U64 R3, R3, 0x3, RZ ;  /* 0x0000000303037819 */ /* 0x000fe200000012ff */
[----:B--2---:R0:W-:Y:S01]  /*1ae00*/  SHFL.IDX PT, R7, R45, R14, 0x1c1f ;  /* 0x001c1f0e2d077589 */ /* 0x0041e200000e0000 */
[----:B------:R-:W-:Y:S01]  /*1ae10*/  SHF.R.U64 R36, R36, 0x3, RZ ;  /* 0x0000000324247819 */ /* 0x000fe200000012ff */
[----:B------:R-:W4:Y:S01]  /*1ae20*/  LDC.64 R80, c[0x0][0xc00] ;  /* 0x00030000ff507b82 */ /* 0x000f220000000a00 */
[----:B------:R-:W-:Y:S01]  /*1ae30*/  LOP3.LUT R8, R3, R8, RZ, 0x3c, !PT ;  /* 0x0000000803087212 */ /* 0x000fe200078e3cff */
[----:B------:R-:W-:Y:S01]  /*1ae40*/  SHFL.IDX PT, R54, R39, R14, 0x1c1f ;  /* 0x001c1f0e27367589 */ /* 0x000fe200000e0000 */
[----:B------:R-:W-:-:S02]  /*1ae50*/  LOP3.LUT R4, R36, R85, RZ, 0x3c, !PT ;  /* 0x0000005524047212 */ /* 0x000fc400078e3cff */
[----:B0-----:R-:W-:Y:S01]  /*1ae60*/  LOP3.LUT R45, R14, 0x2, RZ, 0x3c, !PT ;  /* 0x000000020e2d7812 */ /* 0x001fe200078e3cff */
[----:B------:R-:W-:Y:S01]  /*1ae70*/  SHFL.IDX PT, R31, R31, R14, 0x1c1f ;  /* 0x001c1f0e1f1f7589 */ /* 0x000fe200000e0000 */
[----:B------:R-:W-:Y:S02]  /*1ae80*/  MOV R85, R12 ;  /* 0x0000000c00557202 */ /* 0x000fe40000000f00 */
[----:B------:R-:W-:Y:S01]  /*1ae90*/  MOV R3, R10 ;  /* 0x0000000a00037202 */ /* 0x000fe20000000f00 */
[----:B------:R-:W-:Y:S01]  /*1aea0*/  SHFL.IDX PT, R39, R24, R45, 0x1c1f ;  /* 0x001c1f2d18277589 */ /* 0x000fe200000e0000 */
[----:B------:R-:W-:-:S03]  /*1aeb0*/  MOV R86, R8 ;  /* 0x0000000800567202 */ /* 0x000fc60000000f00 */
[----:B------:R-:W-:Y:S01]  /*1aec0*/  SHFL.IDX PT, R12, R33, R14, 0x1c1f ;  /* 0x001c1f0e210c7589 */ /* 0x000fe200000e0000 */
[----:B------:R-:W-:-:S03]  /*1aed0*/  MOV R84, R4 ;  /* 0x0000000400547202 */ /* 0x000fc60000000f00 */
[----:B------:R-:W-:Y:S04]  /*1aee0*/  SHFL.IDX PT, R61, R61, R14, 0x1c1f ;  /* 0x001c1f0e3d3d7589 */ /* 0x000fe800000e0000 */
[----:B------:R-:W-:Y:S04]  /*1aef0*/  SHFL.IDX PT, R63, R63, R14, 0x1c1f ;  /* 0x001c1f0e3f3f7589 */ /* 0x000fe800000e0000 */
[----:B------:R-:W0:Y:S04]  /*1af00*/  SHFL.IDX PT, R38, R15, R45, 0x1c1f ;  /* 0x001c1f2d0f267589 */ /* 0x000e2800000e0000 */
[----:B------:R-:W1:Y:S04]  /*1af10*/  SHFL.IDX PT, R24, R103, R45, 0x1c1f ;  /* 0x001c1f2d67187589 */ /* 0x000e6800000e0000 */
[----:B------:R-:W2:Y:S04]  /*1af20*/  SHFL.IDX PT, R106, R106, R45, 0x1c1f ;  /* 0x001c1f2d6a6a7589 */ /* 0x000ea800000e0000 */
[----:B------:R-:W-:Y:S04]  /*1af30*/  SHFL.IDX PT, R55, R55, R14, 0x1c1f ;  /* 0x001c1f0e37377589 */ /* 0x000fe800000e0000 */
[----:B------:R-:W-:Y:S04]  /*1af40*/  SHFL.IDX PT, R57, R57, R14, 0x1c1f ;  /* 0x001c1f0e39397589 */ /* 0x000fe800000e0000 */
[----:B------:R-:W-:Y:S04]  /*1af50*/  SHFL.IDX PT, R10, R69, R14, 0x1c1f ;  /* 0x001c1f0e450a7589 */ /* 0x000fe800000e0000 */
[----:B------:R-:W-:Y:S04]  /*1af60*/  SHFL.IDX PT, R74, R71, R14, 0x1c1f ;  /* 0x001c1f0e474a7589 */ /* 0x000fe800000e0000 */
[----:B------:R-:W3:Y:S04]  /*1af70*/  SHFL.IDX PT, R30, R30, R45, 0x1c1f ;  /* 0x001c1f2d1e1e7589 */ /* 0x000ee800000e0000 */
[----:B------:R-:W4:Y:S04]  /*1af80*/  SHFL.IDX PT, R32, R32, R45, 0x1c1f ;  /* 0x001c1f2d20207589 */ /* 0x000f2800000e0000 */
[----:B------:R-:W4:Y:S04]  /*1af90*/  SHFL.IDX PT, R64, R117, R45, 0x1c1f ;  /* 0x001c1f2d75407589 */ /* 0x000f2800000e0000 */
[----:B------:R-:W-:Y:S04]  /*1afa0*/  SHFL.IDX PT, R46, R35, R14, 0x1c1f ;  /* 0x001c1f0e232e7589 */ /* 0x000fe800000e0000 */
[----:B------:R-:W-:Y:S04]  /*1afb0*/  SHFL.IDX PT, R70, R47, R14, 0x1c1f ;  /* 0x001c1f0e2f467589 */ /* 0x000fe800000e0000 */
[----:B------:R-:W-:Y:S04]  /*1afc0*/  SHFL.IDX PT, R78, R51, R14, 0x1c1f ;  /* 0x001c1f0e334e7589 */ /* 0x000fe800000e0000 */
[----:B------:R-:W-:Y:S04]  /*1afd0*/  SHFL.IDX PT, R59, R59, R14, 0x1c1f ;  /* 0x001c1f0e3b3b7589 */ /* 0x000fe800000e0000 */
[----:B------:R-:W-:Y:S04]  /*1afe0*/  SHFL.IDX PT, R66, R67, R14, 0x1c1f ;  /* 0x001c1f0e43427589 */ /* 0x000fe800000e0000 */
[----:B------:R-:W4:Y:S04]  /*1aff0*/  SHFL.IDX PT, R25, R25, R45, 0x1c1f ;  /* 0x001c1f2d19197589 */ /* 0x000f2800000e0000 */
[----:B------:R-:W-:Y:S04]  /*1b000*/  SHFL.IDX PT, R71, R120, R45, 0x1c1f ;  /* 0x001c1f2d78477589 */ /* 0x000fe800000e0000 */
[----:B------:R-:W4:Y:S04]  /*1b010*/  SHFL.IDX PT, R34, R34, R45, 0x1c1f ;  /* 0x001c1f2d22227589 */ /* 0x000f2800000e0000 */
[----:B------:R-:W-:Y:S04]  /*1b020*/  SHFL.IDX PT, R79, R128, R45, 0x1c1f ;  /* 0x001c1f2d804f7589 */ /* 0x000fe800000e0000 */
[----:B------:R-:W4:Y:S04]  /*1b030*/  SHFL.IDX PT, R69, R114, R45, 0x1c1f ;  /* 0x001c1f2d72457589 */ /* 0x000f2800000e0000 */
[----:B------:R1:W-:Y:S04]  /*1b040*/  SHFL.IDX PT, R11, R37, R14, 0x1c1f ;  /* 0x001c1f0e250b7589 */ /* 0x0003e800000e0000 */
[----:B------:R-:W-:Y:S04]  /*1b050*/  SHFL.IDX PT, R9, R41, R14, 0x1c1f ;  /* 0x001c1f0e29097589 */ /* 0x000fe800000e0000 */
[----:B------:R-:W-:Y:S04]  /*1b060*/  SHFL.IDX PT, R62, R43, R14, 0x1c1f ;  /* 0x001c1f0e2b3e7589 */ /* 0x000fe800000e0000 */
[----:B------:R2:W-:Y:S04]  /*1b070*/  SHFL.IDX PT, R5, R49, R14, 0x1c1f ;  /* 0x001c1f0e31057589 */ /* 0x0005e800000e0000 */
[----:B------:R-:W-:Y:S04]  /*1b080*/  SHFL.IDX PT, R4, R53, R14, 0x1c1f ;  /* 0x001c1f0e35047589 */ /* 0x000fe800000e0000 */
[----:B------:R-:W-:Y:S04]  /*1b090*/  SHFL.IDX PT, R65, R65, R14, 0x1c1f ;  /* 0x001c1f0e41417589 */ /* 0x000fe800000e0000 */
[----:B------:R-:W-:Y:S04]  /*1b0a0*/  SHFL.IDX PT, R8, R73, R14, 0x1c1f ;  /* 0x001c1f0e49087589 */ /* 0x000fe800000e0000 */
[----:B------:R-:W-:Y:S04]  /*1b0b0*/  SHFL.IDX PT, R77, R77, R14, 0x1c1f ;  /* 0x001c1f0e4d4d7589 */ /* 0x000fe800000e0000 */
[----:B------:R-:W-:Y:S04]  /*1b0c0*/  SHFL.IDX PT, R6, R75, R14, 0x1c1f ;  /* 0x001c1f0e4b067589 */ /* 0x000fe800000e0000 */
[----:B------:R-:W4:Y:S04]  /*1b0d0*/  SHFL.IDX PT, R134, R134, R45, 0x1c1f ;  /* 0x001c1f2d86867589 */ /* 0x000f2800000e0000 */
[----:B------:R-:W4:Y:S04]  /*1b0e0*/  SHFL.IDX PT, R26, R26, R45, 0x1c1f ;  /* 0x001c1f2d1a1a7589 */ /* 0x000f2800000e0000 */
[----:B------:R-:W4:Y:S04]  /*1b0f0*/  SHFL.IDX PT, R27, R27, R45, 0x1c1f ;  /* 0x001c1f2d1b1b7589 */ /* 0x000f2800000e0000 */
[----:B------:R-:W4:Y:S04]  /*1b100*/  SHFL.IDX PT, R60, R111, R45, 0x1c1f ;  /* 0x001c1f2d6f3c7589 */ /* 0x000f2800000e0000 */
[----:B------:R-:W4:Y:S04]  /*1b110*/  SHFL.IDX PT, R28, R28, R45, 0x1c1f ;  /* 0x001c1f2d1c1c7589 */ /* 0x000f2800000e0000 */
[----:B------:R-:W4:Y:S04]  /*1b120*/  SHFL.IDX PT, R29, R29, R45, 0x1c1f ;  /* 0x001c1f2d1d1d7589 */ /* 0x000f2800000e0000 */
[----:B------:R-:W-:Y:S04]  /*1b130*/  SHFL.IDX PT, R14, R125, R45, 0x1c1f ;  /* 0x001c1f2d7d0e7589 */ /* 0x000fe800000e0000 */
[----:B------:R-:W-:Y:S04]  /*1b140*/  SHFL.IDX PT, R133, R133, R45, 0x1c1f ;  /* 0x001c1f2d85857589 */ /* 0x000fe800000e0000 */
[----:B------:R-:W4:Y:S04]  /*1b150*/  SHFL.IDX PT, R67, R118, R45, 0x1c1f ;  /* 0x001c1f2d76437589 */ /* 0x000f2800000e0000 */
[----:B------:R-:W4:Y:S04]  /*1b160*/  SHFL.IDX PT, R75, R122, R45, 0x1c1f ;  /* 0x001c1f2d7a4b7589 */ /* 0x000f2800000e0000 */
[----:B------:R-:W4:Y:S04]  /*1b170*/  SHFL.IDX PT, R13, R130, R45, 0x1c1f ;  /* 0x001c1f2d820d7589 */ /* 0x000f2800000e0000 */
        /* <DEDUP_REMOVED lines=11> */
[----:B----4-:R-:W-:Y:S02]  /*1b230*/  SEL R41, R57, R32, P0 ;  /* 0x0000002039297207 */ /* 0x010fe40000000000 */
        /* <DEDUP_REMOVED lines=53> */
[----:B------:R-:W-:Y:S02]  /*1b590*/  F2FP.BF16.F32.PACK_AB R27, R67, R66 ;  /* 0x00000042431b723e */ /* 0x000fe400000010ff */
[----:B------:R-:W-:Y:S02]  /*1b5a0*/  F2FP.BF16.F32.PACK_AB R28, R69, R68 ;  /* 0x00000044451c723e */ /* 0x000fe400000010ff */
[----:B------:R-:W-:Y:S02]  /*1b5b0*/  F2FP.BF16.F32.PACK_AB R29, R73, R72 ;  /* 0x00000048491d723e */ /* 0x000fe400000010ff */
[----:B------:R-:W-:-:S02]  /*1b5c0*/  F2FP.BF16.F32.PACK_AB R30, R71, R70 ;  /* 0x00000046471e723e */ /* 0x000fc400000010ff */
[----:B------:R-:W-:Y:S01]  /*1b5d0*/  F2FP.BF16.F32.PACK_AB R31, R75, R74 ;  /* 0x0000004a4b1f723e */ /* 0x000fe200000010ff */
[----:B------:R1:W-:Y:S01]  /*1b5e0*/  STSM.16.M88.4 [R85], R8 ;  /* 0x0000000855007844 */ /* 0x0003e20000000200 */
[----:B0-----:R-:W-:Y:S02]  /*1b5f0*/  F2FP.BF16.F32.PACK_AB R4, R77, R76 ;  /* 0x0000004c4d04723e */ /* 0x001fe400000010ff */
[----:B------:R-:W-:Y:S02]  /*1b600*/  F2FP.BF16.F32.PACK_AB R5, R33, R32 ;  /* 0x000000202105723e */ /* 0x000fe400000010ff */
[----:B------:R-:W-:Y:S02]  /*1b610*/  F2FP.BF16.F32.PACK_AB R6, R79, R78 ;  /* 0x0000004e4f06723e */ /* 0x000fe400000010ff */
[----:B------:R-:W-:Y:S01]  /*1b620*/  F2FP.BF16.F32.PACK_AB R7, R35, R34 ;  /* 0x000000222307723e */ /* 0x000fe200000010ff */
[----:B------:R-:W-:Y:S04]  /*1b630*/  STSM.16.M88.4 [R86], R12 ;  /* 0x0000000c56007844 */ /* 0x000fe80000000200 */
[----:B------:R0:W-:Y:S04]  /*1b640*/  STSM.16.M88.4 [R82], R24 ;  /* 0x0000001852007844 */ /* 0x0001e80000000200 */
[----:B------:R-:W-:Y:S04]  /*1b650*/  STSM.16.M88.4 [R83], R28 ;  /* 0x0000001c53007844 */ /* 0x000fe80000000200 */
[----:B------:R2:W-:Y:S01]  /*1b660*/  STSM.16.M88.4 [R84], R4 ;  /* 0x0000000454007844 */ /* 0x0005e20000000200 */
[----:B------:R-:W-:Y:S01]  /*1b670*/  ISETP.NE.U32.AND P0, PT, RZ, UR4, PT ;  /* 0x00000004ff007c0c */ /* 0x000fe2000bf05070 */
[----:B------:R-:W-:-:S02]  /*1b680*/  IMAD.MOV.U32 R3, RZ, RZ, RZ ;  /* 0x000000ffff037224 */ /* 0x000fc400078e00ff */
[----:B-1----:R-:W-:Y:S01]  /*1b690*/  IMAD.WIDE R8, R92, 0x4, R80 ;  /* 0x000000045c087825 */ /* 0x002fe200078e0250 */
[----:B------:R-:W-:Y:S01]  /*1b6a0*/  ISETP.NE.AND.EX P0, PT, RZ, UR5, PT, P0 ;  /* 0x00000005ff007c0c */ /* 0x000fe2000bf05300 */
[----:B------:R-:W-:Y:S01]  /*1b6b0*/  BAR.SYNC.DEFER_BLOCKING 0x1, 0x180 ;  /* 0x0046000000007b1d */ /* 0x000fe20000010000 */
[----:B------:R-:W-:Y:S01]  /*1b6c0*/  ISETP.NE.U32.AND P1, PT, RZ, UR6, PT ;  /* 0x00000006ff007c0c */ /* 0x000fe2000bf25070 */
[----:B0-----:R-:W-:Y:S01]  /*1b6d0*/  IMAD.MOV.U32 R24, RZ, RZ, 0x9b8 ;  /* 0x000009b8ff187424 */ /* 0x001fe200078e00ff */
[----:B------:R-:W-:-:S05]  /*1b6e0*/  ISETP.GT.AND P3, PT, R88, 0x1, PT ;  /* 0x000000015800780c */ /* 0x000fca0003f64270 */
[----:B------:R-:W0:Y:S01]  /*1b6f0*/  LDC R80, c[0x0][0xbe8] ;  /* 0x0002fa00ff507b82 */ /* 0x000e220000000800 */
[----:B------:R-:W-:-:S07]  /*1b700*/  ISETP.NE.U32.AND P2, PT, RZ, UR4, PT ;  /* 0x00000004ff007c0c */ /* 0x000fce000bf45070 */
[----:B------:R-:W1:Y:S01]  /*1b710*/  LDC.64 R14, c[0x0][0xba8] ;  /* 0x0002ea00ff0e7b82 */ /* 0x000e620000000a00 */
[----:B------:R-:W3:Y:S01]  /*1b720*/  @P0 LDG.E R3, desc[UR40][R8.64] ;  /* 0x0000002808030981 */ /* 0x000ee2000c1e1900 */
[----:B------:R-:W-:Y:S02]  /*1b730*/  ISETP.NE.AND.EX P1, PT, RZ, UR7, PT, P1 ;  /* 0x00000007ff007c0c */ /* 0x000fe4000bf25310 */
[----:B------:R-:W-:-:S04]  /*1b740*/  SEL R24, R24, 0x978, P3 ;  /* 0x0000097818187807 */ /* 0x000fc80001800000 */
[----:B--2---:R-:W2:Y:S08]  /*1b750*/  LDC.64 R6, c[0x0][R24+0x220] ;  /* 0x0000880018067b82 */ /* 0x004eb00000000a00 */
[----:B------:R-:W4:Y:S08]  /*1b760*/  @P1 LDC.64 R4, c[0x0][0xc08] ;  /* 0x00030200ff041b82 */ /* 0x000f300000000a00 */
[----:B------:R-:W1:Y:S01]  /*1b770*/  LDC.64 R10, c[0x0][R24+0x218] ;  /* 0x00008600180a7b82 */ /* 0x000e620000000a00 */
[----:B------:R-:W-:Y:S01]  /*1b780*/  ULDC UR6, c[0x0][0xa88] ;  /* 0x0002a20000067ab9 */ /* 0x000fe20000000800 */
[----:B0-----:R-:W-:-:S06]  /*1b790*/  ISETP.NE.AND P4, PT, R80, 0x1, PT ;  /* 0x000000015000780c */ /* 0x001fcc0003f85270 */
[----:B------:R-:W0:Y:S01]  /*1b7a0*/  LDC.64 R12, c[0x0][R24+0x228] ;  /* 0x00008a00180c7b82 */ /* 0x000e220000000a00 */
[----:B------:R-:W-:Y:S02]  /*1b7b0*/  IMAD.U32 R85, RZ, RZ, UR6 ;  /* 0x00000006ff557e24 */ /* 0x000fe4000f8e00ff */
[----:B----4-:R-:W-:-:S05]  /*1b7c0*/  @P1 IMAD.WIDE R4, R92, 0x4, R4 ;  /* 0x000000045c041825 */ /* 0x010fca00078e0204 */
[----:B------:R-:W4:Y:S01]  /*1b7d0*/  @P4 LDC R26, c[0x0][0xbec] ;  /* 0x0002fb00ff1a4b82 */ /* 0x000f220000000800 */
[----:B------:R2:W5:Y:S01]  /*1b7e0*/  @P1 LDG.E R85, desc[UR40][R4.64] ;  /* 0x0000002804551981 */ /* 0x000562000c1e1900 */
[----:B------:R-:W-:-:S06]  /*1b7f0*/  ISETP.NE.AND.EX P2, PT, RZ, UR5, PT, P2 ;  /* 0x00000005ff007c0c */ /* 0x000fcc000bf45320 */
[----:B------:R-:W4:Y:S08]  /*1b800*/  @P4 LDC R87, c[0x0][0xbf0] ;  /* 0x0002fc00ff574b82 */ /* 0x000f300000000800 */
[----:B--2---:R2:W2:Y:S01]  /*1b810*/  LDC.64 R4, c[0x0][R24+0x210] ;  /* 0x0000840018047b82 */ /* 0x0044a20000000a00 */
[----:B------:R-:W-:Y:S02]  /*1b820*/  SHF.R.S32.HI R25, RZ, 0x1f, R92 ;  /* 0x0000001fff197819 */ /* 0x000fe4000001145c */
[----:B------:R-:W-:-:S02]  /*1b830*/  SEL R81, R92, RZ, !P2 ;  /* 0x000000ff5c517207 */ /* 0x000fc40005000000 */
[----:B------:R-:W-:-:S03]  /*1b840*/  SEL R25, R25, RZ, !P2 ;  /* 0x000000ff19197207 */ /* 0x000fc60005000000 */
[----:B------:R-:W-:Y:S01]  /*1b850*/  IMAD R7, R7, R81, RZ ;  /* 0x0000005107077224 */ /* 0x000fe200078e02ff */
[----:B------:R-:W-:Y:S01]  /*1b860*/  SEL R27, R89, RZ, P3 ;  /* 0x000000ff591b7207 */ /* 0x000fe20001800000 */
[----:B-1----:R-:W1:Y:S02]  /*1b870*/  @!P3 LDC R14, c[0x0][0xb50] ;  /* 0x0002d400ff0ebb82 */ /* 0x002e640000000800 */
[C---:B------:R-:W-:Y:S02]  /*1b880*/  IMAD R31, R6.reuse, R25, R7 ;  /* 0x00000019061f7224 */ /* 0x040fe400078e0207 */
[----:B------:R-:W-:-:S04]  /*1b890*/  IMAD.WIDE.U32 R6, R6, R81, RZ ;  /* 0x0000005106067225 */ /* 0x000fc800078e00ff */
[-C--:B------:R-:W-:Y:S01]  /*1b8a0*/  IMAD R29, R11, R154.reuse, RZ ;  /* 0x0000009a0b1d7224 */ /* 0x080fe200078e02ff */
[----:B------:R-:W1:Y:S01]  /*1b8b0*/  @!P3 LDC R15, c[0x0][0xb54] ;  /* 0x0002d500ff0fbb82 */ /* 0x000e620000000800 */
[----:B------:R-:W-:-:S04]  /*1b8c0*/  IMAD.WIDE.U32 R10, R10, R154, RZ ;  /* 0x0000009a0a0a7225 */ /* 0x000fc800078e00ff */
[----:B------:R-:W-:Y:S02]  /*1b8d0*/  IMAD.IADD R25, R91, 0x1, R90 ;  /* 0x000000015b197824 */ /* 0x000fe400078e025a */
[----:B------:R-:W-:Y:S02]  /*1b8e0*/  IMAD.IADD R28, R11, 0x1, R29 ;  /* 0x000000010b1c7824 */ /* 0x000fe400078e021d */
[----:B------:R-:W-:Y:S02]  /*1b8f0*/  IMAD.IADD R11, R7, 0x1, R31 ;  /* 0x00000001070b7824 */ /* 0x000fe400078e021f */
[----:B------:R-:W-:Y:S02]  /*1b900*/  IMAD.MOV.U32 R7, RZ, RZ, R25 ;  /* 0x000000ffff077224 */ /* 0x000fe400078e0019 */
[-C--:B0-----:R-:W-:Y:S02]  /*1b910*/  IMAD R29, R13, R27.reuse, RZ ;  /* 0x0000001b0d1d7224 */ /* 0x081fe400078e02ff */
[----:B------:R-:W-:-:S04]  /*1b920*/  IMAD.WIDE.U32 R12, R12, R27, RZ ;  /* 0x0000001b0c0c7225 */ /* 0x000fc800078e00ff */
[----:B------:R-:W-:Y:S01]  /*1b930*/  IMAD.IADD R29, R13, 0x1, R29 ;  /* 0x000000010d1d7824 */ /* 0x000fe200078e021d */
[--C-:B---3--:R-:W-:Y:S01]  /*1b940*/  IADD3 R10, P2, P5, R6, R10, R3.reuse ;  /* 0x0000000a060a7210 */ /* 0x108fe20007d5e003 */
[----:B----4-:R-:W-:Y:S01]  /*1b950*/  @P4 IMAD.HI.U32 R6, R25, R26, RZ ;  /* 0x0000001a19064227 */ /* 0x010fe200078e00ff */
        /* <DEDUP_REMOVED lines=12> */
[----:B-1----:R-:W-:-:S03]  /*1ba20*/  LEA R14, P2, R12, R14, 0x2 ;  /* 0x0000000e0c0e7211 */ /* 0x002fc600078410ff */
[----:B------:R-:W-:-:S05]  /*1ba30*/  IMAD.IADD R4, R13, 0x1, R5 ;  /* 0x000000010d047824 */ /* 0x000fca00078e0205 */
[----:B------:R-:W-:Y:S01]  /*1ba40*/  LEA.HI.X R15, R12, R15, R4, 0x2, P2 ;  /* 0x0000000f0c0f7211 */ /* 0x000fe200010f1404 */
[----:B------:R-:W-:Y:S06]  /*1ba50*/  @P1 BRA `(.L_x_1442) ;  /* 0x0000000000101947 */ /* 0x000fec0003800000 */
[----:B------:R-:W-:Y:S05]  /*1ba60*/  @!P0 BRA `(.L_x_1442) ;  /* 0x00000000000c8947 */ /* 0x000fea0003800000 */
[----:B------:R-:W2:Y:S04]  /*1ba70*/  LDG.E R4, desc[UR40][R8.64] ;  /* 0x0000002808047981 */ /* 0x000ea8000c1e1900 */
[----:B-----5:R-:W2:Y:S02]  /*1ba80*/  LDG.E R85, desc[UR40][R8.64+0x4] ;  /* 0x0000042808557981 */ /* 0x020ea4000c1e1900 */
[----:B--2---:R-:W-:-:S07]  /*1ba90*/  IMAD.IADD R85, R85, 0x1, -R4 ;  /* 0x0000000155557824 */ /* 0x004fce00078e0a04 */
.L_x_1442:
        /* <DEDUP_REMOVED lines=13> */
[----:B--2---:R-:W-:-:S04]  /*1bb70*/  IMAD.IADD R11, R9, 0x1, R90 ;  /* 0x00000001090b7824 */ /* 0x004fc800078e025a */
[C---:B------:R-:W-:Y:S01]  /*1bb80*/  VIADD R9, R11.reuse, 0x8 ;  /* 0x000000080b097836 */ /* 0x040fe20000000000 */
[----:B------:R-:W-:-:S04]  /*1bb90*/  ISETP.GE.OR P1, PT, R11, R82, P0 ;  /* 0x000000520b00720c */ /* 0x000fc80000726670 */
[----:B------:R-:W-:-:S09]  /*1bba0*/  ISETP.GE.OR P0, PT, R9, R82, P0 ;  /* 0x000000520900720c */ /* 0x000fd20000706670 */
[----:B0-----:R0:W-:Y:S04]  /*1bbb0*/  @!P1 ST.E desc[UR40][R4.64], R0 ;  /* 0x0000000004009985 */ /* 0x0011e8000c101928 */
[----:B------:R0:W-:Y:S01]  /*1bbc0*/  @!P0 ST.E desc[UR40][R6.64], R2 ;  /* 0x0000000206008985 */ /* 0x0001e2000c101928 */
[----:B------:R-:W-:Y:S05]  /*1bbd0*/  @P3 BRA `(.L_x_1443) ;  /* 0x00000008001c3947 */ /* 0x000fea0003800000 */
[----:B------:R-:W0:Y:S01]  /*1bbe0*/  LDL R84, [R1+0x4c] ;  /* 0x00004c0001547983 */ /* 0x000e220000100800 */
[----:B------:R-:W1:Y:S01]  /*1bbf0*/  @P4 LDC R39, c[0x0][0xbec] ;  /* 0x0002fb00ff274b82 */ /* 0x000e620000000800 */
[----:B------:R-:W-:Y:S02]  /*1bc00*/  ULDC.64 UR4, c[0x0][0xaa0] ;  /* 0x0002a80000047ab9 */ /* 0x000fe40000000a00 */
[----:B------:R-:W5:Y:S04]  /*1bc10*/  LDL R46, [R1+0x8c] ;  /* 0x00008c00012e7983 */ /* 0x000f680000100800 */
[----:B------:R-:W5:Y:S01]  /*1bc20*/  LDL R45, [R1+0x6c] ;  /* 0x00006c00012d7983 */ /* 0x000f620000100800 */
[----:B------:R-:W2:Y:S03]  /*1bc30*/  @P4 LDC R41, c[0x0][0xbf0] ;  /* 0x0002fc00ff294b82 */ /* 0x000ea60000000800 */
[----:B------:R-:W5:Y:S04]  /*1bc40*/  LDL R44, [R1+0x88] ;  /* 0x00008800012c7983 */ /* 0x000f680000100800 */
[----:B------:R-:W5:Y:S01]  /*1bc50*/  LDL R42, [R1+0x74] ;  /* 0x00007400012a7983 */ /* 0x000f620000100800 */
[----:B------:R-:W3:Y:S02]  /*1bc60*/  S2R R8, SR_TID.X ;  /* 0x0000000000087919 */ /* 0x000ee40000002100 */
[----:B---3--:R-:W-:-:S05]  /*1bc70*/  VIADD R87, R8, 0xffffff80 ;  /* 0xffffff8008577836 */ /* 0x008fca0000000000 */
[----:B------:R-:W-:-:S04]  /*1bc80*/  SHF.R.S32.HI R86, RZ, 0x1f, R87 ;  /* 0x0000001fff567819 */ /* 0x000fc80000011457 */
[----:B------:R-:W-:-:S04]  /*1bc90*/  LEA.HI R86, R86, R87, RZ, 0x2 ;  /* 0x0000005756567211 */ /* 0x000fc800078f10ff */
[----:B------:R-:W-:Y:S02]  /*1bca0*/  SHF.R.S32.HI R86, RZ, 0x2, R86 ;  /* 0x00000002ff567819 */ /* 0x000fe40000011456 */
[----:B------:R-:W-:-:S04]  /*1bcb0*/  SHF.R.S32.HI R36, RZ, 0x1f, R87 ;  /* 0x0000001fff247819 */ /* 0x000fc80000011457 */
[----:B------:R-:W-:-:S04]  /*1bcc0*/  LEA.HI R36, R36, R87, RZ, 0x2 ;  /* 0x0000005724247211 */ /* 0x000fc800078f10ff */
[----:B------:R-:W-:-:S05]  /*1bcd0*/  LOP3.LUT R36, R36, 0xfffffffc, RZ, 0xc0, !PT ;  /* 0xfffffffc24247812 */ /* 0x000fca00078ec0ff */
[----:B------:R-:W-:Y:S02]  /*1bce0*/  IMAD.IADD R36, R87, 0x1, -R36 ;  /* 0x0000000157247824 */ /* 0x000fe400078e0a24 */
[C---:B------:R-:W-:Y:S01]  /*1bcf0*/  IMAD.IADD R43, R86.reuse, 0x1, R90 ;  /* 0x00000001562b7824 */ /* 0x040fe200078e025a */
[----:B------:R-:W-:Y:S01]  /*1bd00*/  BSSY B1, `(.L_x_1444) ;  /* 0x0000061000017945 */ /* 0x000fe20003800000 */
[----:B0-----:R-:W-:-:S04]  /*1bd10*/  IMAD R5, R86, 0x20, R84 ;  /* 0x0000002056057824 */ /* 0x001fc800078e0254 */
[----:B------:R-:W-:-:S03]  /*1bd20*/  IMAD.WIDE R20, R5, 0x2, R20 ;  /* 0x0000000205147825 */ /* 0x000fc600078e0214 */
[----:B------:R-:W-:-:S04]  /*1bd30*/  IADD3 R5, P5, R20, 0x7800, RZ ;  /* 0x0000780014057810 */ /* 0x000fc80007fbe0ff */
[----:B------:R-:W-:-:S04]  /*1bd40*/  LOP3.LUT R0, R5, 0x180, RZ, 0xc0, !PT ;  /* 0x0000018005007812 */ /* 0x000fc800078ec0ff */
[----:B------:R-:W-:Y:S02]  /*1bd50*/  SHF.R.U64 R0, R0, 0x3, RZ ;  /* 0x0000000300007819 */ /* 0x000fe400000012ff */
[----:B------:R-:W-:Y:S02]  /*1bd60*/  LOP3.LUT R7, R20, 0x180, RZ, 0xc0, !PT ;  /* 0x0000018014077812 */ /* 0x000fe400078ec0ff */
[----:B------:R-:W-:Y:S01]  /*1bd70*/  LOP3.LUT R32, R0, R5, RZ, 0x3c, !PT ;  /* 0x0000000500207212 */ /* 0x000fe200078e3cff */
[----:B------:R-:W-:Y:S01]  /*1bd80*/  IMAD R0, R83, UR4, RZ ;  /* 0x0000000453007c24 */ /* 0x000fe2000f8e02ff */
[C---:B------:R-:W-:Y:S02]  /*1bd90*/  IADD3 R9, P0, R20.reuse, 0x1800, RZ ;  /* 0x0000180014097810 */ /* 0x040fe40007f1e0ff */
[C---:B------:R-:W-:Y:S01]  /*1bda0*/  IADD3 R13, P1, R20.reuse, 0x3000, RZ ;  /* 0x00003000140d7810 */ /* 0x040fe20007f3e0ff */
[C---:B------:R-:W-:Y:S01]  /*1bdb0*/  IMAD R37, R3.reuse, UR5, R0 ;  /* 0x0000000503257c24 */ /* 0x040fe2000f8e0200 */
[C---:B------:R-:W-:Y:S01]  /*1bdc0*/  IADD3 R25, P2, R20.reuse, 0x4800, RZ ;  /* 0x0000480014197810 */ /* 0x040fe20007f5e0ff */
[----:B------:R-:W-:Y:S01]  /*1bdd0*/  IMAD.WIDE.U32 R2, R3, UR4, RZ ;  /* 0x0000000403027c25 */ /* 0x000fe2000f8e00ff */
[----:B------:R-:W-:Y:S01]  /*1bde0*/  IADD3 R29, P3, R20, 0x6000, RZ ;  /* 0x00006000141d7810 */ /* 0x000fe20007f7e0ff */
[----:B------:R-:W-:Y:S01]  /*1bdf0*/  ULDC.64 UR4, c[0x0][0xae8] ;  /* 0x0002ba0000047ab9 */ /* 0x000fe20000000a00 */
[----:B------:R-:W-:Y:S01]  /*1be00*/  SHF.R.U64 R7, R7, 0x3, RZ ;  /* 0x0000000307077819 */ /* 0x000fe200000012ff */
[----:B------:R-:W-:Y:S01]  /*1be10*/  IMAD R0, R36, 0x60, R86 ;  /* 0x0000006024007824 */ /* 0x000fe200078e0256 */
[----:B------:R-:W-:Y:S01]  /*1be20*/  LOP3.LUT R8, R9, 0x180, RZ, 0xc0, !PT ;  /* 0x0000018009087812 */ /* 0x000fe200078ec0ff */
[----:B------:R-:W-:Y:S01]  /*1be30*/  IMAD.IADD R3, R3, 0x1, R37 ;  /* 0x0000000103037824 */ /* 0x000fe200078e0225 */
[----:B------:R-:W-:-:S02]  /*1be40*/  LOP3.LUT R12, R13, 0x180, RZ, 0xc0, !PT ;  /* 0x000001800d0c7812 */ /* 0x000fc400078ec0ff */
[----:B------:R-:W-:Y:S02]  /*1be50*/  LOP3.LUT R24, R25, 0x180, RZ, 0xc0, !PT ;  /* 0x0000018019187812 */ /* 0x000fe400078ec0ff */
[----:B------:R-:W-:Y:S02]  /*1be60*/  LOP3.LUT R28, R29, 0x180, RZ, 0xc0, !PT ;  /* 0x000001801d1c7812 */ /* 0x000fe400078ec0ff */
[----:B------:R-:W-:Y:S01]  /*1be70*/  LOP3.LUT R20, R7, R20, RZ, 0x3c, !PT ;  /* 0x0000001407147212 */ /* 0x000fe200078e3cff */
[----:B------:R-:W-:Y:S01]  /*1be80*/  IMAD.IADD R36, R90, 0x1, R0 ;  /* 0x000000015a247824 */ /* 0x000fe200078e0200 */
[----:B------:R-:W-:Y:S01]  /*1be90*/  SHF.R.U64 R8, R8, 0x3, RZ ;  /* 0x0000000308087819 */ /* 0x000fe200000012ff */
[----:B------:R-:W-:Y:S01]  /*1bea0*/  IMAD.WIDE.U32 R2, R154, UR4, R2 ;  /* 0x000000049a027c25 */ /* 0x000fe2000f8e0002 */
[----:B------:R-:W-:Y:S01]  /*1beb0*/  SHF.R.U64 R12, R12, 0x3, RZ ;  /* 0x000000030c0c7819 */ /* 0x000fe200000012ff */
[----:B------:R0:W5:Y:S01]  /*1bec0*/  LD.E.128 R4, desc[UR40][R20.64] ;  /* 0x0000002814047980 */ /* 0x000162000c101d00 */
[----:B------:R-:W-:-:S02]  /*1bed0*/  SHF.R.U64 R24, R24, 0x3, RZ ;  /* 0x0000000318187819 */ /* 0x000fc400000012ff */
[----:B------:R-:W-:Y:S01]  /*1bee0*/  SHF.R.U64 R28, R28, 0x3, RZ ;  /* 0x000000031c1c7819 */ /* 0x000fe200000012ff */
[----:B-1----:R-:W-:Y:S01]  /*1bef0*/  @P4 IMAD.HI.U32 R0, R36, R39, RZ ;  /* 0x0000002724004227 */ /* 0x002fe200078e00ff */
[----:B------:R-:W-:Y:S02]  /*1bf00*/  LOP3.LUT R8, R8, R9, RZ, 0x3c, !PT ;  /* 0x0000000908087212 */ /* 0x000fe400078e3cff */
[----:B------:R-:W-:Y:S01]  /*1bf10*/  LOP3.LUT R12, R12, R13, RZ, 0x3c, !PT ;  /* 0x0000000d0c0c7212 */ /* 0x000fe200078e3cff */
[----:B------:R-:W-:Y:S01]  /*1bf20*/  IMAD R3, R154, UR5, R3 ;  /* 0x000000059a037c24 */ /* 0x000fe2000f8e0203 */
[----:B0-----:R-:W-:Y:S01]  /*1bf30*/  SHF.R.S32.HI R20, RZ, 0x1f, R81 ;  /* 0x0000001fff147819 */ /* 0x001fe20000011451 */
[--C-:B------:R-:W-:Y:S01]  /*1bf40*/  IMAD.X R9, RZ, RZ, R21.reuse, P0 ;  /* 0x000000ffff097224 */ /* 0x100fe200000e0615 */
[----:B------:R-:W-:Y:S01]  /*1bf50*/  LOP3.LUT R24, R24, R25, RZ, 0x3c, !PT ;  /* 0x0000001918187212 */ /* 0x000fe200078e3cff */
[--C-:B------:R-:W-:Y:S01]  /*1bf60*/  IMAD.X R13, RZ, RZ, R21.reuse, P1 ;  /* 0x000000ffff0d7224 */ /* 0x100fe200008e0615 */
[----:B------:R-:W-:Y:S01]  /*1bf70*/  LOP3.LUT R28, R28, R29, RZ, 0x3c, !PT ;  /* 0x0000001d1c1c7212 */ /* 0x000fe200078e3cff */
[--C-:B------:R-:W-:Y:S01]  /*1bf80*/  IMAD.X R25, RZ, RZ, R21.reuse, P2 ;  /* 0x000000ffff197224 */ /* 0x100fe200010e0615 */
[----:B------:R-:W-:Y:S01]  /*1bf90*/  ULDC.64 UR4, c[0x0][0xaf0] ;  /* 0x0002bc0000047ab9 */ /* 0x000fe20000000a00 */
[--C-:B------:R-:W-:Y:S01]  /*1bfa0*/  IMAD.X R29, RZ, RZ, R21.reuse, P3 ;  /* 0x000000ffff1d7224 */ /* 0x100fe200018e0615 */
[----:B------:R-:W5:Y:S01]  /*1bfb0*/  LD.E.128 R8, desc[UR40][R8.64] ;  /* 0x0000002808087980 */ /* 0x000f62000c101d00 */
[----:B------:R-:W-:-:S02]  /*1bfc0*/  IMAD.X R33, RZ, RZ, R21, P5 ;  /* 0x000000ffff217224 */ /* 0x000fc400028e0615 */
[----:B------:R-:W-:Y:S01]  /*1bfd0*/  IMAD.MOV.U32 R21, RZ, RZ, R36 ;  /* 0x000000ffff157224 */ /* 0x000fe200078e0024 */
[----:B--2---:R-:W-:Y:S01]  /*1bfe0*/  @P4 SHF.R.U32.HI R21, RZ, R41, R0 ;  /* 0x00000029ff154219 */ /* 0x004fe20000011600 */
[----:B------:R-:W-:Y:S01]  /*1bff0*/  IMAD R20, R20, UR4, RZ ;  /* 0x0000000414147c24 */ /* 0x000fe2000f8e02ff */
[----:B------:R-:W5:Y:S01]  /*1c000*/  LD.E.128 R12, desc[UR40][R12.64] ;  /* 0x000000280c0c7980 */ /* 0x000f62000c101d00 */
[C---:B------:R-:W-:Y:S01]  /*1c010*/  IMAD.WIDE.U32 R2, R81.reuse, UR4, R2 ;  /* 0x0000000451027c25 */ /* 0x040fe2000f8e0002 */
[--C-:B------:R-:W-:Y:S02]  /*1c020*/  SHF.R.S32.HI R0, RZ, 0x1f, R21.reuse ;  /* 0x0000001fff007819 */ /* 0x100fe40000011415 */
[----:B------:R-:W5:Y:S01]  /*1c030*/  LD.E.128 R24, desc[UR40][R24.64] ;  /* 0x0000002818187980 */ /* 0x000f62000c101d00 */
[----:B------:R-:W-:Y:S01]  /*1c040*/  IMAD R37, R81, UR5, R20 ;  /* 0x0000000551257c24 */ /* 0x000fe2000f8e0214 */
[----:B------:R-:W-:Y:S01]  /*1c050*/  ULDC.64 UR4, c[0x0][0xae0] ;  /* 0x0002b80000047ab9 */ /* 0x000fe20000000a00 */
[----:B------:R-:W-:Y:S01]  /*1c060*/  IMAD.MOV R39, RZ, RZ, -R21 ;  /* 0x000000ffff277224 */ /* 0x000fe200078e0a15 */
[----:B------:R-:W5:Y:S01]  /*1c070*/  LD.E.128 R28, desc[UR40][R28.64] ;  /* 0x000000281c1c7980 */ /* 0x000f62000c101d00 */
[----:B------:R-:W-:-:S02]  /*1c080*/  IMAD.IADD R3, R3, 0x1, R37 ;  /* 0x0000000103037824 */ /* 0x000fc400078e0225 */
[----:B------:R-:W-:Y:S01]  /*1c090*/  IMAD R0, R0, UR4, RZ ;  /* 0x0000000400007c24 */ /* 0x000fe2000f8e02ff */
[----:B------:R-:W5:Y:S01]  /*1c0a0*/  LD.E.128 R32, desc[UR40][R32.64] ;  /* 0x0000002820207980 */ /* 0x000f62000c101d00 */
[----:B------:R-:W-:Y:S02]  /*1c0b0*/  IMAD R37, R80, R39, R36 ;  /* 0x0000002750257224 */ /* 0x000fe400078e0224 */
[C---:B------:R-:W-:Y:S01]  /*1c0c0*/  IMAD R39, R21.reuse, UR5, R0 ;  /* 0x0000000515277c24 */ /* 0x040fe2000f8e0200 */
[----:B------:R-:W-:Y:S01]  /*1c0d0*/  @!PT LDS RZ, [RZ] ;  /* 0x00000000fffff984 */ /* 0x000fe20000000800 */
[----:B------:R-:W-:Y:S01]  /*1c0e0*/  @!PT LDS RZ, [RZ] ;  /* 0x00000000fffff984 */ /* 0x000fe20000000800 */
[----:B------:R-:W-:Y:S01]  /*1c0f0*/  @!PT LDS RZ, [RZ] ;  /* 0x00000000fffff984 */ /* 0x000fe20000000800 */
[----:B------:R-:W-:Y:S01]  /*1c100*/  @!PT LDS RZ, [RZ] ;  /* 0x00000000fffff984 */ /* 0x000fe20000000800 */
[----:B------:R0:W-:Y:S06]  /*1c110*/  MEMBAR.ALL.CTA ;  /* 0x0000000000007992 */ /* 0x0001ec0000008000 */
[----:B0-----:R-:W0:Y:S01]  /*1c120*/  FENCE.VIEW.ASYNC.S ;  /* 0x00000000000073c6 */ /* 0x001e220000000000 */
[----:B------:R-:W-:Y:S01]  /*1c130*/  IMAD.WIDE.U32 R2, R21, UR4, R2 ;  /* 0x0000000415027c25 */ /* 0x000fe2000f8e0002 */
[----:B------:R-:W-:Y:S01]  /*1c140*/  SHF.R.S32.HI R0, RZ, 0x1f, R37 ;  /* 0x0000001fff007819 */ /* 0x000fe20000011425 */
[----:B------:R-:W-:-:S02]  /*1c150*/  ULDC.64 UR4, c[0x0][0xad8] ;  /* 0x0002b60000047ab9 */ /* 0x000fc40000000a00 */
        /* <DEDUP_REMOVED lines=11> */
[----:B0-----:R0:W1:Y:S01]  /*1c210*/  SHFL.IDX PT, R20, R40, RZ, 0x1c1f ;  /* 0x001c1fff28147589 */ /* 0x00106200000e0000 */
[----:B------:R0:W-:Y:S03]  /*1c220*/  SYNCS.ARRIVE.TRANS64.RED.A1T0 RZ, [R0+URZ], RZ ;  /* 0x000000ff00ff79a7 */ /* 0x0001e6000810043f */
[----:B------:R0:W2:Y:S01]  /*1c230*/  SHFL.IDX PT, R21, R41, RZ, 0x1c1f ;  /* 0x001c1fff29157589 */ /* 0x0000a200000e0000 */
[----:B------:R-:W-:Y:S05]  /*1c240*/  @P0 BRA `(.L_x_1445) ;  /* 0x0000000000300947 */ /* 0x000fea0003800000 */
[----:B------:R-:W-:Y:S02]  /*1c250*/  ULDC UR4, c[0x0][0xac8] ;  /* 0x0002b20000047ab9 */ /* 0x000fe40000000800 */
[----:B-----5:R-:W-:Y:S02]  /*1c260*/  ISETP.GE.AND P1, PT, R45, UR4, PT ;  /* 0x000000042d007c0c */ /* 0x020fe4000bf26270 */
[----:B------:R-:W-:Y:S02]  /*1c270*/  ISETP.GE.AND P2, PT, R42, UR4, PT ;  /* 0x000000042a007c0c */ /* 0x000fe4000bf46270 */
[----:B------:R-:W-:-:S09]  /*1c280*/  ISETP.GE.AND P0, PT, R84, UR4, PT ;  /* 0x0000000454007c0c */ /* 0x000fd2000bf06270 */
[CC--:B-1----:R-:W-:Y:S02]  /*1c290*/  @!P1 LEA R36, P3, R45.reuse, R20.reuse, 0x1 ;  /* 0x000000142d249211 */ /* 0x0c2fe400078608ff */
[----:B------:R-:W-:Y:S02]  /*1c2a0*/  @!P2 LEA R38, P4, R42, R20, 0x1 ;  /* 0x000000142a26a211 */ /* 0x000fe400078808ff */
[----:B--2---:R-:W-:Y:S01]  /*1c2b0*/  @!P0 IMAD.WIDE R2, R84, 0x2, R20 ;  /* 0x0000000254028825 */ /* 0x004fe200078e0214 */
[-C--:B------:R-:W-:Y:S02]  /*1c2c0*/  @!P1 LEA.HI.X R37, R45, R21.reuse, R46, 0x1, P3 ;  /* 0x000000152d259211 */ /* 0x080fe400018f0c2e */
[----:B------:R-:W-:Y:S02]  /*1c2d0*/  @!P2 LEA.HI.X R39, R42, R21, R44, 0x1, P4 ;  /* 0x000000152a27a211 */ /* 0x000fe400020f0c2c */
[----:B------:R3:W-:Y:S04]  /*1c2e0*/  @!P0 ST.E.128 desc[UR40][R2.64], R4 ;  /* 0x0000000402008985 */ /* 0x0007e8000c101d28 */
[----:B------:R3:W-:Y:S04]  /*1c2f0*/  @!P1 ST.E.128 desc[UR40][R36.64], R12 ;  /* 0x0000000c24009985 */ /* 0x0007e8000c101d28 */
[----:B------:R3:W-:Y:S02]  /*1c300*/  @!P2 ST.E.128 desc[UR40][R38.64], R28 ;  /* 0x0000001c2600a985 */ /* 0x0007e4000c101d28 */
.L_x_1445:
[----:B------:R-:W-:Y:S05]  /*1c310*/  BSYNC B1 ;  /* 0x0000000000017941 */ /* 0x000fea0003800000 */
.L_x_1444:
[----:B---3--:R-:W-:Y:S01]  /*1c320*/  VIADD R3, R43, 0x60 ;  /* 0x000000602b037836 */ /* 0x008fe20000000000 */
[----:B-----5:R3:W4:Y:S04]  /*1c330*/  SHFL.IDX PT, R5, R41, 0x1, 0x1c1f ;  /* 0x003c1f0029057f89 */ /* 0x02072800000e0000 */
[----:B------:R-:W-:Y:S01]  /*1c340*/  ISETP.GE.AND P0, PT, R3, R82, PT ;  /* 0x000000520300720c */ /* 0x000fe20003f06270 */
[----:B------:R3:W0:-:S12]  /*1c350*/  SHFL.IDX PT, R4, R40, 0x1, 0x1c1f ;  /* 0x003c1f0028047f89 */ /* 0x00061800000e0000 */
[----:B---3--:R-:W-:Y:S05]  /*1c360*/  @P0 BRA `(.L_x_1446) ;  /* 0x0000001400bc0947 */ /* 0x008fea0003800000 */
[----:B------:R-:W-:Y:S02]  /*1c370*/  ULDC UR4, c[0x0][0xac8] ;  /* 0x0002b20000047ab9 */ /* 0x000fe40000000800 */
[----:B------:R-:W-:Y:S02]  /*1c380*/  ISETP.GE.AND P2, PT, R45, UR4, PT ;  /* 0x000000042d007c0c */ /* 0x000fe4000bf46270 */
[----:B------:R-:W-:-:S11]  /*1c390*/  ISETP.GE.AND P1, PT, R84, UR4, PT ;  /* 0x0000000454007c0c */ /* 0x000fd6000bf26270 */
[C---:B0-----:R-:W-:Y:S02]  /*1c3a0*/  @!P2 LEA R6, P0, R45.reuse, R4, 0x1 ;  /* 0x000000042d06a211 */ /* 0x041fe400078008ff */
        /* <DEDUP_REMOVED lines=10> */
.L_x_1443:
[----:B0-----:R-:W0:Y:S01]  /*1c450*/  @P4 LDC R2, c[0x0][0xbec] ;  /* 0x0002fb00ff024b82 */ /* 0x001e220000000800 */
[----:B------:R-:W-:Y:S01]  /*1c460*/  ULDC.64 UR4, c[0x0][0xb08] ;  /* 0x0002c20000047ab9 */ /* 0x000fe20000000a00 */
[----:B------:R-:W-:Y:S01]  /*1c470*/  ULDC.64 UR6, c[0x0][0xb30] ;  /* 0x0002cc0000067ab9 */ /* 0x000fe20000000a00 */
[----:B------:R-:W-:Y:S01]  /*1c480*/  IMAD R0, R83, UR4, RZ ;  /* 0x0000000453007c24 */ /* 0x000fe2000f8e02ff */
[----:B------:R-:W-:Y:S01]  /*1c490*/  ISETP.GE.AND P0, PT, R11, R82, PT ;  /* 0x000000520b00720c */ /* 0x000fe20003f06270 */
[C---:B------:R-:W-:Y:S01]  /*1c4a0*/  IMAD.WIDE.U32 R4, R3.reuse, UR4, RZ ;  /* 0x0000000403047c25 */ /* 0x040fe2000f8e00ff */
[----:B------:R-:W-:Y:S01]  /*1c4b0*/  BSSY B1, `(.L_x_1447) ;  /* 0x0000075000017945 */ /* 0x000fe20003800000 */
[----:B------:R-:W-:Y:S01]  /*1c4c0*/  SHF.R.S32.HI R28, RZ, 0x1f, R153 ;  /* 0x0000001fff1c7819 */ /* 0x000fe20000011499 */
[----:B------:R-:W1:Y:S01]  /*1c4d0*/  @P4 LDC R13, c[0x0][0xbf0] ;  /* 0x0002fc00ff0d4b82 */ /* 0x000e620000000800 */
[----:B------:R-:W-:Y:S01]  /*1c4e0*/  IMAD R3, R3, UR5, R0 ;  /* 0x0000000503037c24 */ /* 0x000fe2000f8e0200 */
[----:B------:R-:W-:Y:S01]  /*1c4f0*/  ULDC.64 UR4, c[0x0][0xb38] ;  /* 0x0002ce0000047ab9 */ /* 0x000fe20000000a00 */
[----:B------:R-:W-:Y:S01]  /*1c500*/  SHF.R.S32.HI R0, RZ, 0x1f, R81 ;  /* 0x0000001fff007819 */ /* 0x000fe20000011451 */
[----:B------:R-:W-:-:S02]  /*1c510*/  VIADD R30, R153, 0x8 ;  /* 0x00000008991e7836 */ /* 0x000fc40000000000 */
[----:B------:R-:W-:Y:S02]  /*1c520*/  IMAD.IADD R5, R5, 0x1, R3 ;  /* 0x0000000105057824 */ /* 0x000fe400078e0203 */
[----:B------:R-:W-:Y:S01]  /*1c530*/  IMAD.MOV.U32 R3, RZ, RZ, R25 ;  /* 0x000000ffff037224 */ /* 0x000fe200078e0019 */
[----:B------:R-:W-:Y:S01]  /*1c540*/  SHF.R.S32.HI R31, RZ, 0x1f, R30 ;  /* 0x0000001fff1f7819 */ /* 0x000fe2000001141e */
[----:B------:R-:W-:-:S04]  /*1c550*/  IMAD.WIDE.U32 R4, R154, UR4, R4 ;  /* 0x000000049a047c25 */ /* 0x000fc8000f8e0004 */
[----:B------:R-:W-:Y:S01]  /*1c560*/  IMAD R5, R154, UR5, R5 ;  /* 0x000000059a057c24 */ /* 0x000fe2000f8e0205 */
[----:B------:R-:W-:Y:S01]  /*1c570*/  ULDC.64 UR4, c[0x0][0xb40] ;  /* 0x0002d00000047ab9 */ /* 0x000fe20000000a00 */
[----:B0-----:R-:W-:-:S04]  /*1c580*/  @P4 IMAD.HI.U32 R2, R25, R2, RZ ;  /* 0x0000000219024227 */ /* 0x001fc800078e00ff */
[----:B------:R-:W-:Y:S02]  /*1c590*/  IMAD R0, R0, UR4, RZ ;  /* 0x0000000400007c24 */ /* 0x000fe4000f8e02ff */
[----:B------:R-:W-:Y:S01]  /*1c5a0*/  IMAD.WIDE.U32 R4, R81, UR4, R4 ;  /* 0x0000000451047c25 */ /* 0x000fe2000f8e0004 */
[----:B-1----:R-:W-:-:S03]  /*1c5b0*/  @P4 SHF.R.U32.HI R3, RZ, R13, R2 ;  /* 0x0000000dff034219 */ /* 0x002fc60000011602 */
[----:B------:R-:W-:Y:S01]  /*1c5c0*/  IMAD R7, R81, UR5, R0 ;  /* 0x0000000551077c24 */ /* 0x000fe2000f8e0200 */
[----:B------:R-:W-:Y:S01]  /*1c5d0*/  ULDC.64 UR4, c[0x0][0xb48] ;  /* 0x0002d20000047ab9 */ /* 0x000fe20000000a00 */
[----:B------:R-:W-:Y:S01]  /*1c5e0*/  SHF.R.S32.HI R0, RZ, 0x1f, R3 ;  /* 0x0000001fff007819 */ /* 0x000fe20000011403 */
[----:B------:R-:W-:Y:S02]  /*1c5f0*/  VIADD R2, R16, 0x19c20 ;  /* 0x00019c2010027836 */ /* 0x000fe40000000000 */
[----:B------:R-:W-:Y:S02]  /*1c600*/  IMAD.IADD R5, R5, 0x1, R7 ;  /* 0x0000000105057824 */ /* 0x000fe400078e0207 */
[----:B------:R-:W-:Y:S01]  /*1c610*/  IMAD.MOV R7, RZ, RZ, -R3 ;  /* 0x000000ffff077224 */ /* 0x000fe200078e0a03 */
[----:B------:R-:W-:Y:S01]  /*1c620*/  PRMT R2, RZ, 0x654, R2 ;  /* 0x00000654ff027816 */ /* 0x000fe20000000002 */
[----:B------:R-:W-:-:S03]  /*1c630*/  IMAD.WIDE.U32 R4, R89, UR4, R4 ;  /* 0x0000000459047c25 */ /* 0x000fc6000f8e0004 */
[----:B------:R0:W-:Y:S01]  /*1c640*/  SYNCS.ARRIVE.TRANS64.RED.A1T0 RZ, [R2+URZ], RZ ;  /* 0x000000ff02ff79a7 */ /* 0x0001e2000810043f */
[----:B------:R-:W-:Y:S02]  /*1c650*/  IMAD R7, R80, R7, R25 ;  /* 0x0000000750077224 */ /* 0x000fe400078e0219 */
[----:B------:R-:W-:Y:S02]  /*1c660*/  IMAD R0, R0, UR6, RZ ;  /* 0x0000000600007c24 */ /* 0x000fe4000f8e02ff */
[----:B------:R-:W-:Y:S01]  /*1c670*/  IMAD R5, R89, UR5, R5 ;  /* 0x0000000559057c24 */ /* 0x000fe2000f8e0205 */
[----:B------:R-:W-:Y:S01]  /*1c680*/  ULDC.64 UR4, c[0x0][0xb28] ;  /* 0x0002ca0000047ab9 */ /* 0x000fe20000000a00 */
        /* <DEDUP_REMOVED lines=9> */
[C---:B------:R-:W-:Y:S01]  /*1c720*/  LEA R24, P1, R4.reuse, UR4, 0x2 ;  /* 0x0000000404187c11 */ /* 0x040fe2000f8210ff */
[C---:B------:R-:W-:Y:S02]  /*1c730*/  VIADD R80, R153.reuse, 0x10 ;  /* 0x0000001099507836 */ /* 0x040fe40000000000 */
[C---:B------:R-:W-:Y:S01]  /*1c740*/  VIADD R84, R153.reuse, 0x18 ;  /* 0x0000001899547836 */ /* 0x040fe20000000000 */
[----:B------:R-:W-:Y:S01]  /*1c750*/  LEA.HI.X R26, R4, UR5, R3, 0x2, P1 ;  /* 0x00000005041a7c11 */ /* 0x000fe200088f1403 */
[C---:B------:R-:W-:Y:S01]  /*1c760*/  VIADD R95, R153.reuse, 0x38 ;  /* 0x00000038995f7836 */ /* 0x040fe20000000000 */
[----:B------:R0:W1:Y:S01]  /*1c770*/  SHFL.IDX PT, R29, R24, RZ, 0x1c1f ;  /* 0x001c1fff181d7589 */ /* 0x00006200000e0000 */
[C---:B------:R-:W-:Y:S01]  /*1c780*/  VIADD R86, R153.reuse, 0x20 ;  /* 0x0000002099567836 */ /* 0x040fe20000000000 */
[----:B------:R-:W-:Y:S01]  /*1c790*/  SHF.R.S32.HI R81, RZ, 0x1f, R80 ;  /* 0x0000001fff517819 */ /* 0x000fe20000011450 */
[C---:B------:R-:W-:Y:S01]  /*1c7a0*/  VIADD R20, R153.reuse, 0x28 ;  /* 0x0000002899147836 */ /* 0x040fe20000000000 */
[----:B------:R0:W2:Y:S01]  /*1c7b0*/  SHFL.IDX PT, R27, R26, RZ, 0x1c1f ;  /* 0x001c1fff1a1b7589 */ /* 0x0000a200000e0000 */
        /* <DEDUP_REMOVED lines=18> */
[----:B0-----:R-:W-:Y:S06]  /*1c8e0*/  @P0 BRA `(.L_x_1448) ;  /* 0x0000000000c40947 */ /* 0x001fec0003800000 */
[----:B------:R-:W-:Y:S02]  /*1c8f0*/  ULDC UR4, c[0x0][0xac8] ;  /* 0x0002b20000047ab9 */ /* 0x000fe40000000800 */
[----:B------:R-:W-:Y:S02]  /*1c900*/  ISETP.GE.AND P2, PT, R153, UR4, PT ;  /* 0x0000000499007c0c */ /* 0x000fe4000bf46270 */
[----:B------:R-:W-:Y:S02]  /*1c910*/  ISETP.GE.AND P4, PT, R30, UR4, PT ;  /* 0x000000041e007c0c */ /* 0x000fe4000bf86270 */
[----:B------:R-:W-:Y:S02]  /*1c920*/  ISETP.GE.AND P3, PT, R80, UR4, PT ;  /* 0x0000000450007c0c */ /* 0x000fe4000bf66270 */
[----:B------:R-:W-:-:S07]  /*1c930*/  ISETP.GE.AND P0, PT, R84, UR4, PT ;  /* 0x0000000454007c0c */ /* 0x000fce000bf06270 */
[CC--:B-1----:R-:W-:Y:S02]  /*1c940*/  @!P2 LEA R4, P1, R153.reuse, R29.reuse, 0x2 ;  /* 0x0000001d9904a211 */ /* 0x0c2fe400078210ff */
[----:B------:R-:W-:Y:S02]  /*1c950*/  @!P4 LEA R6, P6, R30, R29, 0x2 ;  /* 0x0000001d1e06c211 */ /* 0x000fe400078c10ff */
[-C--:B--2---:R-:W-:Y:S02]  /*1c960*/  @!P2 LEA.HI.X R5, R153, R27.reuse, R28, 0x2, P1 ;  /* 0x0000001b9905a211 */ /* 0x084fe400008f141c */
[----:B------:R-:W-:Y:S02]  /*1c970*/  ISETP.GE.AND P1, PT, R86, UR4, PT ;  /* 0x0000000456007c0c */ /* 0x000fe4000bf26270 */
[----:B------:R-:W-:Y:S01]  /*1c980*/  @!P4 LEA.HI.X R7, R30, R27, R31, 0x2, P6 ;  /* 0x0000001b1e07c211 */ /* 0x000fe200030f141f */
[----:B------:R-:W-:Y:S01]  /*1c990*/  @!P2 ST.E.64 desc[UR40][R4.64], R36 ;  /* 0x000000240400a985 */ /* 0x000fe2000c101b28 */
[----:B------:R-:W-:-:S02]  /*1c9a0*/  ISETP.GE.AND P2, PT, R20, UR4, PT ;  /* 0x0000000414007c0c */ /* 0x000fc4000bf46270 */
[----:B------:R-:W-:Y:S01]  /*1c9b0*/  @!P3 LEA R2, P5, R80, R29, 0x2 ;  /* 0x0000001d5002b211 */ /* 0x000fe200078a10ff */
[----:B------:R-:W-:Y:S01]  /*1c9c0*/  @!P4 ST.E.64 desc[UR40][R6.64], R38 ;  /* 0x000000260600c985 */ /* 0x000fe2000c101b28 */
[----:B------:R-:W-:Y:S02]  /*1c9d0*/  ISETP.GE.AND P4, PT, R8, UR4, PT ;  /* 0x0000000408007c0c */ /* 0x000fe4000bf86270 */
[----:B------:R-:W-:Y:S02]  /*1c9e0*/  @!P3 LEA.HI.X R3, R80, R27, R81, 0x2, P5 ;  /* 0x0000001b5003b211 */ /* 0x000fe400028f1451 */
[-C--:B------:R-:W-:Y:S02]  /*1c9f0*/  @!P0 LEA R10, P6, R84, R29.reuse, 0x2 ;  /* 0x0000001d540a8211 */ /* 0x080fe400078c10ff */
[----:B------:R-:W-:Y:S01]  /*1ca00*/  @!P1 LEA R14, P5, R86, R29, 0x2 ;  /* 0x0000001d560e9211 */ /* 0x000fe200078a10ff */
[----:B------:R0:W-:Y:S01]  /*1ca10*/  @!P3 ST.E.64 desc[UR40][R2.64], R44 ;  /* 0x0000002c0200b985 */ /* 0x0001e2000c101b28 */
[----:B------:R-:W-:-:S02]  /*1ca20*/  @!P0 LEA.HI.X R11, R84, R27, R83, 0x2, P6 ;  /* 0x0000001b540b8211 */ /* 0x000fc400030f1453 */
[----:B------:R-:W-:Y:S02]  /*1ca30*/  ISETP.GE.AND P3, PT, R95, UR4, PT ;  /* 0x000000045f007c0c */ /* 0x000fe4000bf66270 */
[----:B------:R-:W-:Y:S01]  /*1ca40*/  @!P2 LEA R12, P6, R20, R29, 0x2 ;  /* 0x0000001d140ca211 */ /* 0x000fe200078c10ff */
[----:B------:R-:W-:Y:S01]  /*1ca50*/  @!P0 ST.E.64 desc[UR40][R10.64], R46 ;  /* 0x0000002e0a008985 */ /* 0x000fe2000c101b28 */
[-C--:B------:R-:W-:Y:S02]  /*1ca60*/  @!P1 LEA.HI.X R15, R86, R27.reuse, R85, 0x2, P5 ;  /* 0x0000001b560f9211 */ /* 0x080fe400028f1455 */
[----:B------:R-:W-:Y:S02]  /*1ca70*/  @!P2 LEA.HI.X R13, R20, R27, R25, 0x2, P6 ;  /* 0x0000001b140da211 */ /* 0x000fe400030f1419 */
[----:B------:R-:W-:Y:S01]  /*1ca80*/  ISETP.GE.AND P0, PT, R93, UR4, PT ;  /* 0x000000045d007c0c */ /* 0x000fe2000bf06270 */
[----:B------:R-:W-:Y:S01]  /*1ca90*/  @!P1 ST.E.64 desc[UR40][R14.64], R52 ;  /* 0x000000340e009985 */ /* 0x000fe2000c101b28 */
[----:B------:R-:W-:-:S02]  /*1caa0*/  ISETP.GE.AND P5, PT, R91, UR4, PT ;  /* 0x000000045b007c0c */ /* 0x000fc4000bfa6270 */
[C---:B0-----:R-:W-:Y:S01]  /*1cab0*/  @!P4 LEA R2, P1, R8.reuse, R29, 0x2 ;  /* 0x0000001d0802c211 */ /* 0x041fe200078210ff */
[----:B------:R0:W-:Y:S01]  /*1cac0*/  @!P2 ST.E.64 desc[UR40][R12.64], R54 ;  /* 0x000000360c00a985 */ /* 0x0001e2000c101b28 */
[----:B------:R-:W-:Y:S02]  /*1cad0*/  ISETP.GE.AND P2, PT, R89, UR4, PT ;  /* 0x0000000459007c0c */ /* 0x000fe4000bf46270 */
[----:B------:R-:W-:Y:S02]  /*1cae0*/  @!P4 LEA.HI.X R3, R8, R27, R21, 0x2, P1 ;  /* 0x0000001b0803c211 */ /* 0x000fe400008f1415 */
[----:B------:R-:W-:Y:S02]  /*1caf0*/  ISETP.GE.AND P1, PT, R87, UR4, PT ;  /* 0x0000000457007c0c */ /* 0x000fe4000bf26270 */
[-C--:B------:R-:W-:Y:S01]  /*1cb00*/  @!P3 LEA R6, P6, R95, R29.reuse, 0x2 ;  /* 0x0000001d5f06b211 */ /* 0x080fe200078c10ff */
[----:B------:R3:W-:Y:S01]  /*1cb10*/  @!P4 ST.E.64 desc[UR40][R2.64], R60 ;  /* 0x0000003c0200c985 */ /* 0x0007e2000c101b28 */
[----:B------:R-:W-:-:S02]  /*1cb20*/  @!P0 LEA R4, P4, R93, R29, 0x2 ;  /* 0x0000001d5d048211 */ /* 0x000fc400078810ff */
[-C--:B------:R-:W-:Y:S02]  /*1cb30*/  @!P3 LEA.HI.X R7, R95, R27.reuse, R0, 0x2, P6 ;  /* 0x0000001b5f07b211 */ /* 0x080fe400030f1400 */
[----:B------:R-:W-:Y:S02]  /*1cb40*/  @!P0 LEA.HI.X R5, R93, R27, R94, 0x2, P4 ;  /* 0x0000001b5d058211 */ /* 0x000fe400020f145e */
[-C--:B0-----:R-:W-:Y:S01]  /*1cb50*/  @!P2 LEA R12, P4, R89, R29.reuse, 0x2 ;  /* 0x0000001d590ca211 */ /* 0x081fe200078810ff */
[----:B------:R3:W-:Y:S01]  /*1cb60*/  @!P3 ST.E.64 desc[UR40][R6.64], R62 ;  /* 0x0000003e0600b985 */ /* 0x0007e2000c101b28 */
[-C--:B------:R-:W-:Y:S02]  /*1cb70*/  @!P5 LEA R10, P3, R91, R29.reuse, 0x2 ;  /* 0x0000001d5b0ad211 */ /* 0x080fe400078610ff */
[----:B------:R-:W-:Y:S01]  /*1cb80*/  @!P1 LEA R14, P6, R87, R29, 0x2 ;  /* 0x0000001d570e9211 */ /* 0x000fe200078c10ff */
[----:B------:R3:W-:Y:S01]  /*1cb90*/  @!P0 ST.E.64 desc[UR40][R4.64], R68 ;  /* 0x0000004404008985 */ /* 0x0007e2000c101b28 */
[----:B------:R-:W-:-:S02]  /*1cba0*/  @!P5 LEA.HI.X R11, R91, R27, R92, 0x2, P3 ;  /* 0x0000001b5b0bd211 */ /* 0x000fc400018f145c */
[-C--:B------:R-:W-:Y:S02]  /*1cbb0*/  @!P2 LEA.HI.X R13, R89, R27.reuse, R90, 0x2, P4 ;  /* 0x0000001b590da211 */ /* 0x080fe400020f145a */
[----:B------:R-:W-:Y:S01]  /*1cbc0*/  @!P1 LEA.HI.X R15, R87, R27, R88, 0x2, P6 ;  /* 0x0000001b570f9211 */ /* 0x000fe200030f1458 */
[----:B------:R3:W-:Y:S04]  /*1cbd0*/  @!P5 ST.E.64 desc[UR40][R10.64], R70 ;  /* 0x000000460a00d985 */ /* 0x0007e8000c101b28 */
[----:B------:R3:W-:Y:S04]  /*1cbe0*/  @!P2 ST.E.64 desc[UR40][R12.64], R76 ;  /* 0x0000004c0c00a985 */ /* 0x0007e8000c101b28 */
[----:B------:R3:W-:Y:S02]  /*1cbf0*/  @!P1 ST.E.64 desc[UR40][R14.64], R78 ;  /* 0x0000004e0e009985 */ /* 0x0007e4000c101b28 */
.L_x_1448:
[----:B------:R-:W-:Y:S05]  /*1cc00*/  BSYNC B1 ;  /* 0x0000000000017941 */ /* 0x000fea0003800000 */
.L_x_1447:
[----:B------:R-:W-:Y:S01]  /*1cc10*/  ISETP.GE.AND P0, PT, R9, R82, PT ;  /* 0x000000520900720c */ /* 0x000fe20003f06270 */
[----:B------:R-:W0:Y:S04]  /*1cc20*/  SHFL.IDX PT, R26, R26, 0x1, 0x1c1f ;  /* 0x003c1f001a1a7f89 */ /* 0x000e2800000e0000 */
[----:B--2---:R2:W4:Y:S08]  /*1cc30*/  SHFL.IDX PT, R27, R24, 0x1, 0x1c1f ;  /* 0x003c1f00181b7f89 */ /* 0x00453000000e0000 */
[----:B--2---:R-:W-:Y:S05]  /*1cc40*/  @P0 BRA `(.L_x_1446) ;  /* 0x0000000c00840947 */ /* 0x004fea0003800000 */
[----:B------:R-:W-:Y:S02]  /*1cc50*/  ULDC UR4, c[0x0][0xac8] ;  /* 0x0002b20000047ab9 */ /* 0x000fe40000000800 */
[----:B------:R-:W-:Y:S02]  /*1cc60*/  ISETP.GE.AND P2, PT, R153, UR4, PT ;  /* 0x0000000499007c0c */ /* 0x000fe4000bf46270 */
[----:B------:R-:W-:Y:S02]  /*1cc70*/  ISETP.GE.AND P3, PT, R30, UR4, PT ;  /* 0x000000041e007c0c */ /* 0x000fe4000bf66270 */
[----:B------:R-:W-:Y:S02]  /*1cc80*/  ISETP.GE.AND P5, PT, R80, UR4, PT ;  /* 0x0000000450007c0c */ /* 0x000fe4000bfa6270 */
[----:B------:R-:W-:Y:S02]  /*1cc90*/  ISETP.GE.AND P4, PT, R84, UR4, PT ;  /* 0x0000000454007c0c */ /* 0x000fe4000bf86270 */
[----:B------:R-:W-:-:S05]  /*1cca0*/  ISETP.GE.AND P0, PT, R86, UR4, PT ;  /* 0x0000000456007c0c */ /* 0x000fca000bf06270 */
[CC--:B---34-:R-:W-:Y:S02]  /*1ccb0*/  @!P2 LEA R2, P6, R153.reuse, R27.reuse, 0x2 ;  /* 0x0000001b9902a211 */ /* 0x0d8fe400078c10ff */
[-C--:B------:R-:W-:Y:S02]  /*1ccc0*/  @!P3 LEA R4, P1, R30, R27.reuse, 0x2 ;  /* 0x0000001b1e04b211 */ /* 0x080fe400078210ff */
[-C--:B0-----:R-:W-:Y:S02]  /*1ccd0*/  @!P2 LEA.HI.X R3, R153, R26.reuse, R28, 0x2, P6 ;  /* 0x0000001a9903a211 */ /* 0x081fe400030f141c */
[----:B------:R-:W-:Y:S02]  /*1cce0*/  @!P5 LEA R6, P6, R80, R27, 0x2 ;  /* 0x0000001b5006d211 */ /* 0x000fe400078c10ff */
[----:B------:R-:W-:Y:S01]  /*1ccf0*/  @!P3 LEA.HI.X R5, R30, R26, R31, 0x2, P1 ;  /* 0x0000001a1e05b211 */ /* 0x000fe200008f141f */
[----:B------:R0:W-:Y:S01]  /*1cd00*/  @!P2 ST.E.64 desc[UR40][R2.64], R40 ;  /* 0x000000280200a985 */ /* 0x0001e2000c101b28 */
[----:B------:R-:W-:-:S02]  /*1cd10*/  ISETP.GE.AND P1, PT, R20, UR4, PT ;  /* 0x0000000414007c0c */ /* 0x000fc4000bf26270 */
[-C--:B------:R-:W-:Y:S01]  /*1cd20*/  @!P5 LEA.HI.X R7, R80, R26.reuse, R81, 0x2, P6 ;  /* 0x0000001a5007d211 */ /* 0x080fe200030f1451 */
[----:B------:R2:W-:Y:S01]  /*1cd30*/  @!P3 ST.E.64 desc[UR40][R4.64], R42 ;  /* 0x0000002a0400b985 */ /* 0x0005e2000c101b28 */
[-C--:B------:R-:W-:Y:S02]  /*1cd40*/  @!P4 LEA R10, P6, R84, R27.reuse, 0x2 ;  /* 0x0000001b540ac211 */ /* 0x080fe400078c10ff */
[----:B------:R-:W-:Y:S01]  /*1cd50*/  ISETP.GE.AND P2, PT, R8, UR4, PT ;  /* 0x0000000408007c0c */ /* 0x000fe2000bf46270 */
[----:B------:R3:W-:Y:S01]  /*1cd60*/  @!P5 ST.E.64 desc[UR40][R6.64], R48 ;  /* 0x000000300600d985 */ /* 0x0007e2000c101b28 */
[-C--:B------:R-:W-:Y:S02]  /*1cd70*/  @!P4 LEA.HI.X R11, R84, R26.reuse, R83, 0x2, P6 ;  /* 0x0000001a540bc211 */ /* 0x080fe400030f1453 */
[C---:B------:R-:W-:Y:S02]  /*1cd80*/  @!P0 LEA R12, P6, R86.reuse, R27, 0x2 ;  /* 0x0000001b560c8211 */ /* 0x040fe400078c10ff */
[----:B------:R-:W-:Y:S01]  /*1cd90*/  ISETP.GE.AND P5, PT, R95, UR4, PT ;  /* 0x000000045f007c0c */ /* 0x000fe2000bfa6270 */
[----:B------:R4:W-:Y:S01]  /*1cda0*/  @!P4 ST.E.64 desc[UR40][R10.64], R50 ;  /* 0x000000320a00c985 */ /* 0x0009e2000c101b28 */
[----:B------:R-:W-:-:S02]  /*1cdb0*/  @!P0 LEA.HI.X R13, R86, R26, R85, 0x2, P6 ;  /* 0x0000001a560d8211 */ /* 0x000fc400030f1455 */
[CC--:B------:R-:W-:Y:S02]  /*1cdc0*/  @!P1 LEA R14, P6, R20.reuse, R27.reuse, 0x2 ;  /* 0x0000001b140e9211 */ /* 0x0c0fe400078c10ff */
[----:B------:R-:W-:Y:S01]  /*1cdd0*/  ISETP.GE.AND P4, PT, R93, UR4, PT ;  /* 0x000000045d007c0c */ /* 0x000fe2000bf86270 */
[----:B------:R4:W-:Y:S01]  /*1cde0*/  @!P0 ST.E.64 desc[UR40][R12.64], R56 ;  /* 0x000000380c008985 */ /* 0x0009e2000c101b28 */
[----:B------:R-:W-:Y:S02]  /*1cdf0*/  @!P1 LEA.HI.X R15, R20, R26, R25, 0x2, P6 ;  /* 0x0000001a140f9211 */ /* 0x000fe400030f1419 */
[----:B------:R-:W-:Y:S02]  /*1ce00*/  ISETP.GE.AND P6, PT, R91, UR4, PT ;  /* 0x000000045b007c0c */ /* 0x000fe4000bfc6270 */
[----:B------:R-:W-:Y:S01]  /*1ce10*/  ISETP.GE.AND P0, PT, R89, UR4, PT ;  /* 0x0000000459007c0c */ /* 0x000fe2000bf06270 */
[----:B------:R4:W-:Y:S01]  /*1ce20*/  @!P1 ST.E.64 desc[UR40][R14.64], R58 ;  /* 0x0000003a0e009985 */ /* 0x0009e2000c101b28 */
[----:B------:R-:W-:-:S04]  /*1ce30*/  @!P2 LEA R20, P3, R8, R27, 0x2 ;  /* 0x0000001b0814a211 */ /* 0x000fc800078610ff */
[-C--:B------:R-:W-:Y:S02]  /*1ce40*/  @!P2 LEA.HI.X R21, R8, R26.reuse, R21, 0x2, P3 ;  /* 0x0000001a0815a211 */ /* 0x080fe400018f1415 */
[-C--:B0-----:R-:W-:Y:S02]  /*1ce50*/  @!P5 LEA R2, P3, R95, R27.reuse, 0x2 ;  /* 0x0000001b5f02d211 */ /* 0x081fe400078610ff */
[-C--:B--2---:R-:W-:Y:S01]  /*1ce60*/  @!P4 LEA R4, P1, R93, R27.reuse, 0x2 ;  /* 0x0000001b5d04c211 */ /* 0x084fe200078210ff */
[----:B------:R4:W-:Y:S01]  /*1ce70*/  @!P2 ST.E.64 desc[UR40][R20.64], R64 ;  /* 0x000000401400a985 */ /* 0x0009e2000c101b28 */
[-C--:B------:R-:W-:Y:S02]  /*1ce80*/  @!P5 LEA.HI.X R3, R95, R26.reuse, R0, 0x2, P3 ;  /* 0x0000001a5f03d211 */ /* 0x080fe400018f1400 */
[-C--:B---3--:R-:W-:Y:S02]  /*1ce90*/  @!P6 LEA R6, P2, R91, R27.reuse, 0x2 ;  /* 0x0000001b5b06e211 */ /* 0x088fe400078410ff */
[----:B------:R-:W-:Y:S01]  /*1cea0*/  @!P0 LEA R8, P3, R89, R27, 0x2 ;  /* 0x0000001b59088211 */ /* 0x000fe200078610ff */
[----:B------:R4:W-:Y:S01]  /*1ceb0*/  @!P5 ST.E.64 desc[UR40][R2.64], R66 ;  /* 0x000000420200d985 */ /* 0x0009e2000c101b28 */
[----:B------:R-:W-:-:S02]  /*1cec0*/  @!P4 LEA.HI.X R5, R93, R26, R94, 0x2, P1 ;  /* 0x0000001a5d05c211 */ /* 0x000fc400008f145e */
[-C--:B------:R-:W-:Y:S02]  /*1ced0*/  @!P6 LEA.HI.X R7, R91, R26.reuse, R92, 0x2, P2 ;  /* 0x0000001a5b07e211 */ /* 0x080fe400010f145c */
[----:B------:R-:W-:Y:S01]  /*1cee0*/  @!P0 LEA.HI.X R9, R89, R26, R90, 0x2, P3 ;  /* 0x0000001a59098211 */ /* 0x000fe200018f145a */
[----:B------:R4:W-:Y:S04]  /*1cef0*/  @!P4 ST.E.64 desc[UR40][R4.64], R72 ;  /* 0x000000480400c985 */ /* 0x0009e8000c101b28 */
[----:B------:R4:W-:Y:S04]  /*1cf00*/  @!P6 ST.E.64 desc[UR40][R6.64], R74 ;  /* 0x0000004a0600e985 */ /* 0x0009e8000c101b28 */
[----:B------:R4:W-:Y:S01]  /*1cf10*/  @!P0 ST.E.64 desc[UR40][R8.64], R32 ;  /* 0x0000002008008985 */ /* 0x0009e2000c101b28 */
[----:B------:R-:W-:-:S13]  /*1cf20*/  ISETP.GE.AND P0, PT, R87, UR4, PT ;  /* 0x0000000457007c0c */ /* 0x000fda000bf06270 */
[----:B----4-:R-:W-:Y:S05]  /*1cf30*/  @P0 BRA `(.L_x_1446) ;  /* 0x0000000800c80947 */ /* 0x010fea0003800000 */
[----:B------:R-:W-:-:S04]  /*1cf40*/  LEA R2, P0, R87, R27, 0x2 ;  /* 0x0000001b57027211 */ /* 0x000fc800078010ff */
[----:B------:R-:W-:-:S05]  /*1cf50*/  LEA.HI.X R3, R87, R26, R88, 0x2, P0 ;  /* 0x0000001a57037211 */ /* 0x000fca00000f1458 */
[----:B------:R0:W-:Y:S01]  /*1cf60*/  ST.E.64 desc[UR40][R2.64], R34 ;  /* 0x0000002202007985 */ /* 0x0001e2000c101b28 */
[----:B------:R-:W-:Y:S05]  /*1cf70*/  BRA `(.L_x_1446) ;  /* 0x0000000800b87947 */ /* 0x000fea0003800000 */
.L_x_1441:
[----:B------:R-:W2:Y:S01]  /*1cf80*/  LDL R7, [R1+0x64] ;  /* 0x0000640001077983 */ /* 0x000ea20000100800 */
[----:B------:R-:W-:Y:S01]  /*1cf90*/  ULDC.64 UR4, c[0x0][0xc08] ;  /* 0x0003020000047ab9 */ /* 0x000fe20000000a00 */
[----:B------:R-:W2:Y:S01]  /*1cfa0*/  LDC.64 R2, c[0x0][0xc00] ;  /* 0x00030000ff027b82 */ /* 0x000ea20000000a00 */
[----:B------:R-:W-:Y:S01]  /*1cfb0*/  ISETP.NE.U32.AND P0, PT, RZ, UR4, PT ;  /* 0x00000004ff007c0c */ /* 0x000fe2000bf05070 */
[----:B------:R-:W-:Y:S01]  /*1cfc0*/  IMAD.MOV.U32 R15, RZ, RZ, RZ ;  /* 0x000000ffff0f7224 */ /* 0x000fe200078e00ff */
[----:B------:R-:W1:Y:S02]  /*1cfd0*/  S2R R6, SR_TID.X ;  /* 0x0000000000067919 */ /* 0x000e640000002100 */
[----:B------:R-:W-:Y:S01]  /*1cfe0*/  ISETP.NE.AND.EX P1, PT, RZ, UR5, PT, P0 ;  /* 0x00000005ff007c0c */ /* 0x000fe2000bf25300 */
[----:B------:R-:W-:Y:S02]  /*1cff0*/  ULDC.64 UR4, c[0x0][0xc00] ;  /* 0x0003000000047ab9 */ /* 0x000fe40000000a00 */
[----:B------:R-:W-:-:S04]  /*1d000*/  ISETP.NE.U32.AND P0, PT, RZ, UR4, PT ;  /* 0x00000004ff007c0c */ /* 0x000fc8000bf05070 */
[----:B------:R-:W-:-:S06]  /*1d010*/  ISETP.NE.AND.EX P0, PT, RZ, UR5, PT, P0 ;  /* 0x00000005ff007c0c */ /* 0x000fcc000bf05300 */
[----:B------:R-:W3:Y:S01]  /*1d020*/  @P1 LDC.64 R4, c[0x0][0xc08] ;  /* 0x00030200ff041b82 */ /* 0x000ee20000000a00 */
[----:B------:R-:W-:Y:S02]  /*1d030*/  ULDC UR4, c[0x0][0xa88] ;  /* 0x0002a20000047ab9 */ /* 0x000fe40000000800 */
[----:B------:R-:W-:Y:S02]  /*1d040*/  IMAD.U32 R0, RZ, RZ, UR4 ;  /* 0x00000004ff007e24 */ /* 0x000fe4000f8e00ff */
[----:B--2---:R-:W-:-:S04]  /*1d050*/  IMAD.WIDE R2, R7, 0x4, R2 ;  /* 0x0000000407027825 */ /* 0x004fc800078e0202 */
[----:B---3--:R-:W-:Y:S01]  /*1d060*/  @P1 IMAD.WIDE R4, R7, 0x4, R4 ;  /* 0x0000000407041825 */ /* 0x008fe200078e0204 */
[----:B------:R2:W5:Y:S03]  /*1d070*/  @P0 LDG.E R15, desc[UR40][R2.64] ;  /* 0x00000028020f0981 */ /* 0x000566000c1e1900 */
[----:B-1----:R-:W-:Y:S01]  /*1d080*/  VIADD R28, R6, 0xffffff80 ;  /* 0xffffff80061c7836 */ /* 0x002fe20000000000 */
[----:B------:R2:W5:Y:S01]  /*1d090*/  @P1 LDG.E R0, desc[UR40][R4.64] ;  /* 0x0000002804001981 */ /* 0x000562000c1e1900 */
[----:B------:R-:W-:Y:S02]  /*1d0a0*/  ISETP.GT.AND P2, PT, R88, 0x1, PT ;  /* 0x000000015800780c */ /* 0x000fe40003f44270 */
[----:B-----5:R-:W-:Y:S02]  /*1d0b0*/  SHF.R.S32.HI R24, RZ, 0x1f, R7 ;  /* 0x0000001fff187819 */ /* 0x020fe40000011407 */
[----:B------:R-:W-:Y:S01]  /*1d0c0*/  ISETP.GT.AND P3, PT, R28, 0xbf, PT ;  /* 0x000000bf1c00780c */ /* 0x000fe20003f64270 */
[----:B------:R-:W-:-:S12]  /*1d0d0*/  @P1 BRA `(.L_x_1449) ;  /* 0x0000000000101947 */ /* 0x000fd80003800000 */
[----:B------:R-:W-:Y:S05]  /*1d0e0*/  @!P0 BRA `(.L_x_1449) ;  /* 0x00000000000c8947 */ /* 0x000fea0003800000 */
[----:B--2---:R-:W2:Y:S04]  /*1d0f0*/  LDG.E R5, desc[UR40][R2.64] ;  /* 0x0000002802057981 */ /* 0x004ea8000c1e1900 */
[----:B------:R-:W2:Y:S02]  /*1d100*/  LDG.E R0, desc[UR40][R2.64+0x4] ;  /* 0x0000042802007981 */ /* 0x000ea4000c1e1900 */
[----:B--2---:R-:W-:-:S07]  /*1d110*/  IMAD.IADD R0, R0, 0x1, -R5 ;  /* 0x0000000100007824 */ /* 0x004fce00078e0a05 */
.L_x_1449:
[----:B------:R-:W-:Y:S01]  /*1d120*/  BSSY B1, `(.L_x_1450) ;  /* 0x0000037000017945 */ /* 0x000fe20003800000 */
[----:B------:R-:W-:Y:S02]  /*1d130*/  SEL R25, R7, RZ, !P0 ;  /* 0x000000ff07197207 */ /* 0x000fe40004000000 */
[----:B------:R-:W-:Y:S02]  /*1d140*/  SEL R24, R24, RZ, !P0 ;  /* 0x000000ff18187207 */ /* 0x000fe40004000000 */
[----:B------:R-:W-:Y:S01]  /*1d150*/  SHF.R.S32.HI R20, RZ, 0x1f, R15 ;  /* 0x0000001fff147819 */ /* 0x000fe2000001140f */
[----:B------:R-:W-:Y:S06]  /*1d160*/  @P3 BRA `(.L_x_1451) ;  /* 0x0000000000c83947 */ /* 0x000fec0003800000 */
[----:B--2---:R-:W2:Y:S01]  /*1d170*/  LDL R3, [R1+0x20] ;  /* 0x0000200001037983 */ /* 0x004ea20000100800 */
[----:B------:R-:W1:Y:S02]  /*1d180*/  LDC R29, c[0x0][0xbe8] ;  /* 0x0002fa00ff1d7b82 */ /* 0x000e640000000800 */
[----:B-1----:R-:W-:Y:S01]  /*1d190*/  IMAD R2, R0, R29, RZ ;  /* 0x0000001d00027224 */ /* 0x002fe200078e02ff */
[----:B--2---:R-:W-:-:S04]  /*1d1a0*/  IADD3 R27, R3, -0x80, R6 ;  /* 0xffffff80031b7810 */ /* 0x004fc80007ffe006 */
[----:B------:R-:W-:-:S13]  /*1d1b0*/  ISETP.GE.AND P0, PT, R27, R2, PT ;  /* 0x000000021b00720c */ /* 0x000fda0003f06270 */
[----:B------:R-:W-:Y:S05]  /*1d1c0*/  @P0 BRA `(.L_x_1451) ;  /* 0x0000000000b00947 */ /* 0x000fea0003800000 */
[----:B------:R-:W2:Y:S01]  /*1d1d0*/  LDL.LU R30, [R1+0x70] ;  /* 0x00007000011e7983 */ /* 0x000ea20000300800 */
[----:B------:R-:W-:Y:S01]  /*1d1e0*/  IMAD.MOV.U32 R2, RZ, RZ, 0x9b8 ;  /* 0x000009b8ff027424 */ /* 0x000fe200078e00ff */
[----:B------:R-:W-:Y:S01]  /*1d1f0*/  ISETP.GT.AND P3, PT, R88, 0x1, PT ;  /* 0x000000015800780c */ /* 0x000fe20003f64270 */
[----:B------:R-:W-:Y:S01]  /*1d200*/  IMAD.MOV.U32 R21, RZ, RZ, R27 ;  /* 0x000000ffff157224 */ /* 0x000fe200078e001b */
[----:B------:R-:W-:Y:S02]  /*1d210*/  ISETP.NE.AND P0, PT, R29, 0x1, PT ;  /* 0x000000011d00780c */ /* 0x000fe40003f05270 */
[----:B------:R-:W-:Y:S02]  /*1d220*/  SEL R26, R2, 0x978, P3 ;  /* 0x00000978021a7807 */ /* 0x000fe40001800000 */
[----:B------:R-:W1:Y:S08]  /*1d230*/  LDC.64 R2, c[0x0][0xba8] ;  /* 0x0002ea00ff027b82 */ /* 0x000e700000000a00 */
[----:B------:R-:W3:Y:S08]  /*1d240*/  LDC.64 R10, c[0x0][R26+0x220] ;  /* 0x000088001a0a7b82 */ /* 0x000ef00000000a00 */
[----:B------:R-:W4:Y:S08]  /*1d250*/  LDC.64 R8, c[0x0][R26+0x218] ;  /* 0x000086001a087b82 */ /* 0x000f300000000a00 */
[----:B------:R-:W5:Y:S08]  /*1d260*/  LDC.64 R6, c[0x0][R26+0x228] ;  /* 0x00008a001a067b82 */ /* 0x000f700000000a00 */
[----:B------:R-:W0:Y:S08]  /*1d270*/  LDC.64 R4, c[0x0][R26+0x210] ;  /* 0x000084001a047b82 */ /* 0x000e300000000a00 */
[----:B------:R-:W4:Y:S08]  /*1d280*/  @P0 LDC R14, c[0x0][0xbec] ;  /* 0x0002fb00ff0e0b82 */ /* 0x000f300000000800 */
[----:B------:R-:W5:Y:S01]  /*1d290*/  @P0 LDC R33, c[0x0][0xbf0] ;  /* 0x0002fc00ff210b82 */ /* 0x000f620000000800 */
[----:B---3--:R-:W-:-:S07]  /*1d2a0*/  IMAD R11, R11, R25, RZ ;  /* 0x000000190b0b7224 */ /* 0x008fce00078e02ff */
[----:B-1----:R-:W1:Y:S01]  /*1d2b0*/  @!P3 LDC R2, c[0x0][0xb50] ;  /* 0x0002d400ff02bb82 */ /* 0x002e620000000800 */
[----:B------:R-:W-:Y:S02]  /*1d2c0*/  IMAD R11, R10, R24, R11 ;  /* 0x000000180a0b7224 */ /* 0x000fe400078e020b */
[----:B----4-:R-:W-:-:S05]  /*1d2d0*/  @P0 IMAD.HI.U32 R14, R27, R14, RZ ;  /* 0x0000000e1b0e0227 */ /* 0x010fca00078e00ff */
[----:B------:R-:W3:Y:S01]  /*1d2e0*/  @!P3 LDC R3, c[0x0][0xb54] ;  /* 0x0002d500ff03bb82 */ /* 0x000ee20000000800 */
[-C--:B------:R-:W-:Y:S02]  /*1d2f0*/  IMAD R31, R9, R154.reuse, RZ ;  /* 0x0000009a091f7224 */ /* 0x080fe400078e02ff */
[----:B------:R-:W-:Y:S01]  /*1d300*/  IMAD.WIDE.U32 R12, R8, R154, RZ ;  /* 0x0000009a080c7225 */ /* 0x000fe200078e00ff */
[----:B-----5:R-:W-:-:S03]  /*1d310*/  @P0 SHF.R.U32.HI R21, RZ, R33, R14 ;  /* 0x00000021ff150219 */ /* 0x020fc6000001160e */
[----:B------:R-:W-:-:S04]  /*1d320*/  IMAD.WIDE.U32 R8, R10, R25, RZ ;  /* 0x000000190a087225 */ /* 0x000fc800078e00ff */
[----:B------:R-:W-:Y:S01]  /*1d330*/  IMAD.IADD R13, R31, 0x1, R13 ;  /* 0x000000011f0d7824 */ /* 0x000fe200078e020d */
[----:B------:R-:W-:Y:S01]  /*1d340*/  IADD3 R12, P0, P1, R8, R12, R15 ;  /* 0x0000000c080c7210 */ /* 0x000fe2000791e00f */
[----:B------:R-:W-:Y:S02]  /*1d350*/  IMAD.MOV R8, RZ, RZ, -R21 ;  /* 0x000000ffff087224 */ /* 0x000fe400078e0a15 */
[----:B------:R-:W-:Y:S02]  /*1d360*/  IMAD.IADD R11, R9, 0x1, R11 ;  /* 0x00000001090b7824 */ /* 0x000fe400078e020b */
[----:B------:R-:W-:-:S03]  /*1d370*/  IMAD R9, R29, R8, R27 ;  /* 0x000000081d097224 */ /* 0x000fc600078e021b */
[----:B------:R-:W-:Y:S01]  /*1d380*/  IADD3.X R8, R11, R13, R20, P0, P1 ;  /* 0x0000000d0b087210 */ /* 0x000fe200007e2414 */
[----:B0-----:R-:W-:Y:S01]  /*1d390*/  IMAD R5, R5, R9, RZ ;  /* 0x0000000905057224 */ /* 0x001fe200078e02ff */
        /* <DEDUP_REMOVED lines=11> */
[----:B-1----:R-:W-:-:S04]  /*1d450*/  LEA R2, P0, R4, R2, 0x2 ;  /* 0x0000000204027211 */ /* 0x002fc800078010ff */
[----:B---3--:R-:W-:Y:S01]  /*1d460*/  LEA.HI.X R3, R4, R3, R5, 0x2, P0 ;  /* 0x0000000304037211 */ /* 0x008fe200000f1405 */
[----:B------:R-:W-:-:S05]  /*1d470*/  IMAD.MOV.U32 R5, RZ, RZ, -0x800000 ;  /* 0xff800000ff057424 */ /* 0x000fca00078e00ff */
[----:B------:R1:W-:Y:S03]  /*1d480*/  STG.E desc[UR40][R2.64], R5 ;  /* 0x0000000502007986 */ /* 0x0003e6000c101928 */
.L_x_1451:
[----:B------:R-:W-:Y:S05]  /*1d490*/  BSYNC B1 ;  /* 0x0000000000017941 */ /* 0x000fea0003800000 */
.L_x_1450:
[----:B------:R-:W-:Y:S05]  /*1d4a0*/  @P2 BRA `(.L_x_1446) ;  /* 0x00000004006c2947 */ /* 0x000fea0003800000 */
[----:B------:R3:W5:Y:S01]  /*1d4b0*/  LDL R10, [R1+0x74] ;  /* 0x00007400010a7983 */ /* 0x0007620000100800 */
[----:B------:R-:W4:Y:S03]  /*1d4c0*/  LDC R11, c[0x0][0xbe8] ;  /* 0x0002fa00ff0b7b82 */ /* 0x000f260000000800 */
[----:B------:R3:W5:Y:S04]  /*1d4d0*/  LDL R14, [R1+0x88] ;  /* 0x00008800010e7983 */ /* 0x0007680000100800 */
[----:B------:R3:W5:Y:S04]  /*1d4e0*/  LDL R21, [R1+0x6c] ;  /* 0x00006c0001157983 */ /* 0x0007680000100800 */
[----:B------:R-:W3:Y:S04]  /*1d4f0*/  LDL R8, [R1+0x8c] ;  /* 0x00008c0001087983 */ /* 0x000ee80000100800 */
[----:B------:R-:W3:Y:S01]  /*1d500*/  LDL R6, [R1+0x4c] ;  /* 0x00004c0001067983 */ /* 0x000ee20000100800 */
[--C-:B--2---:R-:W-:Y:S01]  /*1d510*/  SHF.R.S32.HI R4, RZ, 0x1f, R28.reuse ;  /* 0x0000001fff047819 */ /* 0x104fe2000001141c */
[----:B------:R-:W-:Y:S01]  /*1d520*/  ULDC.64 UR4, c[0x0][0xaa0] ;  /* 0x0002a80000047ab9 */ /* 0x000fe20000000a00 */
[----:B------:R-:W-:Y:S01]  /*1d530*/  SHF.R.S32.HI R12, RZ, 0x1f, R28 ;  /* 0x0000001fff0c7819 */ /* 0x000fe2000001141c */
[----:B------:R-:W2:Y:S01]  /*1d540*/  LDL.LU R13, [R1+0x20] ;  /* 0x00002000010d7983 */ /* 0x000ea20000300800 */
[-C--:B------:R-:W-:Y:S01]  /*1d550*/  LEA.HI R4, R4, R28.reuse, RZ, 0x2 ;  /* 0x0000001c04047211 */ /* 0x080fe200078f10ff */
[----:B-1----:R-:W-:Y:S01]  /*1d560*/  IMAD R2, R20, UR4, RZ ;  /* 0x0000000414027c24 */ /* 0x002fe2000f8e02ff */
[----:B------:R-:W-:Y:S01]  /*1d570*/  LEA.HI R12, R12, R28, RZ, 0x2 ;  /* 0x0000001c0c0c7211 */ /* 0x000fe200078f10ff */
[----:B------:R-:W-:Y:S01]  /*1d580*/  ULDC.64 UR6, c[0x0][0xaf0] ;  /* 0x0002bc0000067ab9 */ /* 0x000fe20000000a00 */
[----:B----4-:R-:W-:Y:S01]  /*1d590*/  ISETP.NE.AND P0, PT, R11, 0x1, PT ;  /* 0x000000010b00780c */ /* 0x010fe20003f05270 */
[C---:B------:R-:W-:Y:S01]  /*1d5a0*/  IMAD R5, R15.reuse, UR5, R2 ;  /* 0x000000050f057c24 */ /* 0x040fe2000f8e0202 */
[----:B------:R-:W-:Y:S01]  /*1d5b0*/  LOP3.LUT R4, R4, 0xfffffffc, RZ, 0xc0, !PT ;  /* 0xfffffffc04047812 */ /* 0x000fe200078ec0ff */
[----:B------:R-:W-:Y:S01]  /*1d5c0*/  IMAD.WIDE.U32 R2, R15, UR4, RZ ;  /* 0x000000040f027c25 */ /* 0x000fe2000f8e00ff */
[----:B------:R-:W-:Y:S01]  /*1d5d0*/  SHF.R.S32.HI R12, RZ, 0x2, R12 ;  /* 0x00000002ff0c7819 */ /* 0x000fe2000001140c */
[----:B------:R-:W-:Y:S01]  /*1d5e0*/  ULDC.64 UR4, c[0x0][0xae8] ;  /* 0x0002ba0000047ab9 */ /* 0x000fe20000000a00 */
[----:B------:R-:W-:Y:S01]  /*1d5f0*/  BSSY B1, `(.L_x_1452) ;  /* 0x0000035000017945 */ /* 0x000fe20003800000 */
[----:B------:R-:W-:-:S02]  /*1d600*/  IMAD.IADD R4, R28, 0x1, -R4 ;  /* 0x000000011c047824 */ /* 0x000fc400078e0a04 */
[----:B------:R-:W-:Y:S02]  /*1d610*/  IMAD.IADD R3, R3, 0x1, R5 ;  /* 0x0000000103037824 */ /* 0x000fe400078e0205 */
[----:B------:R-:W-:Y:S02]  /*1d620*/  IMAD R4, R4, 0x60, R12 ;  /* 0x0000006004047824 */ /* 0x000fe400078e020c */
[----:B------:R-:W1:Y:S01]  /*1d630*/  @P0 LDC R7, c[0x0][0xbec] ;  /* 0x0002fb00ff070b82 */ /* 0x000e620000000800 */
[----:B------:R-:W-:-:S04]  /*1d640*/  IMAD.WIDE.U32 R2, R154, UR4, R2 ;  /* 0x000000049a027c25 */ /* 0x000fc8000f8e0002 */
[----:B------:R-:W-:Y:S01]  /*1d650*/  IMAD R3, R154, UR5, R3 ;  /* 0x000000059a037c24 */ /* 0x000fe2000f8e0203 */
[----:B------:R-:W-:Y:S02]  /*1d660*/  ULDC.64 UR4, c[0x0][0xae0] ;  /* 0x0002b80000047ab9 */ /* 0x000fe40000000a00 */
[----:B------:R-:W4:Y:S01]  /*1d670*/  @P0 LDC R9, c[0x0][0xbf0] ;  /* 0x0002fc00ff090b82 */ /* 0x000f220000000800 */
[----:B------:R-:W-:-:S04]  /*1d680*/  IMAD.WIDE.U32 R2, R25, UR6, R2 ;  /* 0x0000000619027c25 */ /* 0x000fc8000f8e0002 */
[----:B---3--:R-:W-:Y:S02]  /*1d690*/  IMAD.MOV.U32 R26, RZ, RZ, R8 ;  /* 0x000000ffff1a7224 */ /* 0x008fe400078e0008 */
[----:B------:R-:W-:Y:S02]  /*1d6a0*/  IMAD.MOV.U32 R27, RZ, RZ, R6 ;  /* 0x000000ffff1b7224 */ /* 0x000fe400078e0006 */
[----:B------:R-:W-:Y:S02]  /*1d6b0*/  IMAD R6, R24, UR6, RZ ;  /* 0x0000000618067c24 */ /* 0x000fe4000f8e02ff */
[----:B--2---:R-:W-:-:S04]  /*1d6c0*/  IMAD.IADD R8, R13, 0x1, R4 ;  /* 0x000000010d087824 */ /* 0x004fc800078e0204 */
[----:B-1----:R-:W-:-:S04]  /*1d6d0*/  @P0 IMAD.HI.U32 R4, R8, R7, RZ ;  /* 0x0000000708040227 */ /* 0x002fc800078e00ff */
[----:B------:R-:W-:Y:S01]  /*1d6e0*/  IMAD.MOV.U32 R5, RZ, RZ, R8 ;  /* 0x000000ffff057224 */ /* 0x000fe200078e0008 */
[----:B----4-:R-:W-:Y:S01]  /*1d6f0*/  @P0 SHF.R.U32.HI R5, RZ, R9, R4 ;  /* 0x00000009ff050219 */ /* 0x010fe20000011604 */
        /* <DEDUP_REMOVED lines=13> */
[----:B------:R-:W-:Y:S02]  /*1d7d0*/  IMAD.IADD R0, R12, 0x1, R13 ;  /* 0x000000010c007824 */ /* 0x000fe400078e020d */
[----:B------:R-:W-:-:S02]  /*1d7e0*/  IMAD R5, R7, UR5, R4 ;  /* 0x0000000507057c24 */ /* 0x000fc4000f8e0204 */
[----:B------:R-:W-:Y:S01]  /*1d7f0*/  IMAD.WIDE.U32 R2, R7, UR4, R2 ;  /* 0x0000000407027c25 */ /* 0x000fe2000f8e0002 */
[----:B------:R-:W-:Y:S01]  /*1d800*/  ISETP.GE.AND P0, PT, R0, R11, PT ;  /* 0x0000000b0000720c */ /* 0x000fe20003f06270 */
[----:B------:R-:W-:Y:S02]  /*1d810*/  ULDC.64 UR4, c[0x0][0xa80] ;  /* 0x0002a00000047ab9 */ /* 0x000fe40000000a00 */
[----:B------:R-:W-:Y:S01]  /*1d820*/  IMAD.IADD R3, R3, 0x1, R5 ;  /* 0x0000000103037824 */ /* 0x000fe200078e0205 */
[----:B------:R-:W-:-:S04]  /*1d830*/  LEA R4, P1, R2, UR4, 0x1 ;  /* 0x0000000402047c11 */ /* 0x000fc8000f8208ff */
[----:B------:R-:W-:Y:S02]  /*1d840*/  LEA.HI.X R5, R2, UR5, R3, 0x1, P1 ;  /* 0x0000000502057c11 */ /* 0x000fe400088f0c03 */
[----:B------:R1:W2:Y:S04]  /*1d850*/  SHFL.IDX PT, R2, R4, RZ, 0x1c1f ;  /* 0x001c1fff04027589 */ /* 0x0002a800000e0000 */
[----:B------:R1:W3:Y:S01]  /*1d860*/  SHFL.IDX PT, R3, R5, RZ, 0x1c1f ;  /* 0x001c1fff05037589 */ /* 0x0002e200000e0000 */
[----:B------:R-:W-:Y:S05]  /*1d870*/  @P0 BRA `(.L_x_1453) ;  /* 0x0000000000300947 */ /* 0x000fea0003800000 */
[----:B------:R-:W-:Y:S02]  /*1d880*/  ULDC UR4, c[0x0][0xac8] ;  /* 0x0002b20000047ab9 */ /* 0x000fe40000000800 */
[----:B-----5:R-:W-:Y:S02]  /*1d890*/  ISETP.GE.AND P3, PT, R21, UR4, PT ;  /* 0x0000000415007c0c */ /* 0x020fe4000bf66270 */
[----:B------:R-:W-:Y:S02]  /*1d8a0*/  ISETP.GE.AND P4, PT, R10, UR4, PT ;  /* 0x000000040a007c0c */ /* 0x000fe4000bf86270 */
[----:B------:R-:W-:-:S09]  /*1d8b0*/  ISETP.GE.AND P2, PT, R27, UR4, PT ;  /* 0x000000041b007c0c */ /* 0x000fd2000bf46270 */
[-C--:B--2---:R-:W-:Y:S02]  /*1d8c0*/  @!P3 LEA R8, P0, R21, R2.reuse, 0x1 ;  /* 0x000000021508b211 */ /* 0x084fe400078008ff */
[C---:B------:R-:W-:Y:S02]  /*1d8d0*/  @!P4 LEA R12, P1, R10.reuse, R2, 0x1 ;  /* 0x000000020a0cc211 */ /* 0x040fe400078208ff */
[----:B---3--:R-:W-:Y:S01]  /*1d8e0*/  @!P2 IMAD.WIDE R6, R27, 0x2, R2 ;  /* 0x000000021b06a825 */ /* 0x008fe200078e0202 */
[-C--:B------:R-:W-:Y:S02]  /*1d8f0*/  @!P3 LEA.HI.X R9, R21, R3.reuse, R26, 0x1, P0 ;  /* 0x000000031509b211 */ /* 0x080fe400000f0c1a */
[----:B------:R-:W-:Y:S02]  /*1d900*/  @!P4 LEA.HI.X R13, R10, R3, R14, 0x1, P1 ;  /* 0x000000030a0dc211 */ /* 0x000fe400008f0c0e */
[----:B------:R4:W-:Y:S04]  /*1d910*/  @!P2 ST.E.128 desc[UR40][R6.64], RZ ;  /* 0x000000ff0600a985 */ /* 0x0009e8000c101d28 */
[----:B------:R4:W-:Y:S04]  /*1d920*/  @!P3 ST.E.128 desc[UR40][R8.64], RZ ;  /* 0x000000ff0800b985 */ /* 0x0009e8000c101d28 */
[----:B------:R4:W-:Y:S02]  /*1d930*/  @!P4 ST.E.128 desc[UR40][R12.64], RZ ;  /* 0x000000ff0c00c985 */ /* 0x0009e4000c101d28 */
.L_x_1453:
[----:B------:R-:W-:Y:S05]  /*1d940*/  BSYNC B1 ;  /* 0x0000000000017941 */ /* 0x000fea0003800000 */
.L_x_1452:
[----:B------:R-:W-:Y:S01]  /*1d950*/  VIADD R0, R0, 0x60 ;  /* 0x0000006000007836 */ /* 0x000fe20000000000 */
[----:B---3--:R3:W0:Y:S04]  /*1d960*/  SHFL.IDX PT, R3, R5, 0x1, 0x1c1f ;  /* 0x003c1f0005037f89 */ /* 0x00862800000e0000 */
[----:B------:R-:W-:Y:S01]  /*1d970*/  ISETP.GE.AND P0, PT, R0, R11, PT ;  /* 0x0000000b0000720c */ /* 0x000fe20003f06270 */
[----:B--2---:R3:W2:-:S12]  /*1d980*/  SHFL.IDX PT, R2, R4, 0x1, 0x1c1f ;  /* 0x003c1f0004027f89 */ /* 0x00469800000e0000 */
[----:B---3--:R-:W-:Y:S05]  /*1d990*/  @P0 BRA `(.L_x_1446) ;  /* 0x0000000000300947 */ /* 0x008fea0003800000 */
[----:B------:R-:W-:Y:S02]  /*1d9a0*/  ULDC UR4, c[0x0][0xac8] ;  /* 0x0002b20000047ab9 */ /* 0x000fe40000000800 */
[----:B-----5:R-:W-:Y:S02]  /*1d9b0*/  ISETP.GE.AND P3, PT, R21, UR4, PT ;  /* 0x0000000415007c0c */ /* 0x020fe4000bf66270 */
[----:B------:R-:W-:Y:S02]  /*1d9c0*/  ISETP.GE.AND P4, PT, R10, UR4, PT ;  /* 0x000000040a007c0c */ /* 0x000fe4000bf86270 */
[----:B------:R-:W-:-:S09]  /*1d9d0*/  ISETP.GE.AND P2, PT, R27, UR4, PT ;  /* 0x000000041b007c0c */ /* 0x000fd2000bf46270 */
[-C--:B--2-4-:R-:W-:Y:S02]  /*1d9e0*/  @!P3 LEA R6, P0, R21, R2.reuse, 0x1 ;  /* 0x000000021506b211 */ /* 0x094fe400078008ff */
[C---:B------:R-:W-:Y:S02]  /*1d9f0*/  @!P4 LEA R8, P1, R10.reuse, R2, 0x1 ;  /* 0x000000020a08c211 */ /* 0x040fe400078208ff */
[----:B01----:R-:W-:Y:S01]  /*1da00*/  @!P2 IMAD.WIDE R4, R27, 0x2, R2 ;  /* 0x000000021b04a825 */ /* 0x003fe200078e0202 */
[-C--:B------:R-:W-:Y:S02]  /*1da10*/  @!P3 LEA.HI.X R7, R21, R3.reuse, R26, 0x1, P0 ;  /* 0x000000031507b211 */ /* 0x080fe400000f0c1a */
[----:B------:R-:W-:Y:S02]  /*1da20*/  @!P4 LEA.HI.X R9, R10, R3, R14, 0x1, P1 ;  /* 0x000000030a09c211 */ /* 0x000fe400008f0c0e */
[----:B------:R3:W-:Y:S04]  /*1da30*/  @!P2 ST.E.128 desc[UR40][R4.64], RZ ;  /* 0x000000ff0400a985 */ /* 0x0007e8000c101d28 */
[----:B------:R3:W-:Y:S04]  /*1da40*/  @!P3 ST.E.128 desc[UR40][R6.64], RZ ;  /* 0x000000ff0600b985 */ /* 0x0007e8000c101d28 */
[----:B------:R3:W-:Y:S02]  /*1da50*/  @!P4 ST.E.128 desc[UR40][R8.64], RZ ;  /* 0x000000ff0800c985 */ /* 0x0007e4000c101d28 */
.L_x_1446:
[----:B------:R-:W-:Y:S05]  /*1da60*/  BSYNC B0 ;  /* 0x0000000000007941 */ /* 0x000fea0003800000 */
.L_x_1440:
[----:B0-----:R-:W2:Y:S01]  /*1da70*/  LDL R0, [R1+0x5c] ;  /* 0x00005c0001007983 */ /* 0x001ea20000100800 */
[----:B------:R-:W-:Y:S02]  /*1da80*/  ULDC UR4, c[0x0][0xc3c] ;  /* 0x00030f0000047ab9 */ /* 0x000fe40000000800 */
[----:B--2---:R-:W-:-:S13]  /*1da90*/  ISETP.GE.AND P0, PT, R0, UR4, PT ;  /* 0x0000000400007c0c */ /* 0x004fda000bf06270 */
[----:B------:R-:W-:Y:S05]  /*1daa0*/  @!P0 BRA `(.L_x_1454) ;  /* 0xfffffe3400d48947 */ /* 0x000fea000383ffff */
[----:B------:R-:W-:Y:S05]  /*1dab0*/  BRA `(.L_x_1248) ;  /* 0x0000008400807947 */ /* 0x000fea0003800000 */
.L_x_1246:
        /* <DEDUP_REMOVED lines=10> */
[----:B------:R0:W1:Y:S01]  /*1db60*/  @P0 LDS.128 R24, [R0+0x19cd0] ;  /* 0x019cd00000180984 */ /* 0x0000620000000c00 */
[----:B------:R-:W-:Y:S06]  /*1db70*/  @P0 BAR.ARV 0x4, 0x200 ;  /* 0x0108000000000b1d */ /* 0x000fec0000002000 */
[----:B------:R-:W-:Y:S05]  /*1db80*/  @P0 BRA `(.L_x_1455) ;  /* 0x0000000c00900947 */ /* 0x000fea0003800000 */
[----:B------:R-:W0:Y:S01]  /*1db90*/  S2R R4, SR_TID.X ;  /* 0x0000000000047919 */ /* 0x000e220000002100 */
[----:B------:R-:W-:Y:S01]  /*1dba0*/  ULDC UR4, c[0x0][0xc3c] ;  /* 0x00030f0000047ab9 */ /* 0x000fe20000000800 */
[----:B-1----:R-:W-:Y:S02]  /*1dbb0*/  IMAD.MOV.U32 R25, RZ, RZ, RZ ;  /* 0x000000ffff197224 */ /* 0x002fe400078e00ff */
[----:B------:R-:W-:Y:S01]  /*1dbc0*/  IMAD.MOV.U32 R8, RZ, RZ, RZ ;  /* 0x000000ffff087224 */ /* 0x000fe200078e00ff */
[----:B------:R-:W1:Y:S01]  /*1dbd0*/  S2UR UR6, SR_CTAID.X ;  /* 0x00000000000679c3 */ /* 0x000e620000002500 */
[----:B------:R-:W-:Y:S01]  /*1dbe0*/  ULDC UR5, c[0x0][0xc38] ;  /* 0x00030e0000057ab9 */ /* 0x000fe20000000800 */
        /* <DEDUP_REMOVED lines=33> */
[----:B-1----:R-:W-:Y:S01]  /*1de00*/  ISETP.GT.AND P6, PT, R7, UR6, PT ;  /* 0x0000000607007c0c */ /* 0x002fe2000bfc4270 */
[----:B------:R-:W-:-:S12]  /*1de10*/  IMAD.MOV.U32 R4, RZ, RZ, R7 ;  /* 0x000000ffff047224 */ /* 0x000fd800078e0007 */
[----:B------:R-:W-:Y:S05]  /*1de20*/  @P6 BRA `(.L_x_1456) ;  /* 0x0000000000a06947 */ /* 0x000fea0003800000 */
[----:B------:R-:W-:Y:S01]  /*1de30*/  IMAD.MOV.U32 R7, RZ, RZ, R4 ;  /* 0x000000ffff077224 */ /* 0x000fe200078e0004 */
[----:B------:R-:W-:Y:S01]  /*1de40*/  UMOV UR4, URZ ;  /* 0x0000003f00047c82 */ /* 0x000fe20008000000 */
[----:B------:R-:W-:-:S05]  /*1de50*/  ULDC UR5, c[0x0][0xc38] ;  /* 0x00030e0000057ab9 */ /* 0x000fca0000000800 */
.L_x_1458:
[----:B------:R-:W0:Y:S01]  /*1de60*/  LDC R2, c[0x0][0xc3c] ;  /* 0x00030f00ff027b82 */ /* 0x000e220000000800 */
[----:B------:R-:W-:Y:S01]  /*1de70*/  UIADD3 UR4, UR4, 0x1f, URZ ;  /* 0x0000001f04047890 */ /* 0x000fe2000fffe03f */
[----:B------:R-:W-:Y:S02]  /*1de80*/  ULDC UR7, c[0x0][0xc3c] ;  /* 0x00030f0000077ab9 */ /* 0x000fe40000000800 */
[----:B------:R-:W-:-:S03]  /*1de90*/  IMAD.U32 R27, RZ, RZ, UR7 ;  /* 0x00000007ff1b7e24 */ /* 0x000fc6000f8e00ff */
        /* <DEDUP_REMOVED lines=33> */
.L_x_1456:
[----:B------:R-:W-:Y:S02]  /*1e0b0*/  IMAD.IADD R5, R7, 0x1, -R4 ;  /* 0x0000000107057824 */ /* 0x000fe400078e0a04 */
[----:B------:R-:W-:Y:S02]  /*1e0c0*/  IMAD.MOV.U32 R24, RZ, RZ, RZ ;  /* 0x000000ffff187224 */ /* 0x000fe400078e00ff */
[----:B------:R-:W-:-:S05]  /*1e0d0*/  IMAD R3, R2, UR5, R5 ;  /* 0x0000000502037c24 */ /* 0x000fca000f8e0205 */
[----:B------:R-:W-:-:S13]  /*1e0e0*/  ISETP.GT.AND P0, PT, R3, UR6, PT ;  /* 0x0000000603007c0c */ /* 0x000fda000bf04270 */
[----:B------:R-:W-:-:S04]  /*1e0f0*/  VOTE.ANY R3, PT, !P0 ;  /* 0x0000000000037806 */ /* 0x000fc800040e0100 */
[----:B------:R-:W0:Y:S01]  /*1e100*/  POPC R27, R3 ;  /* 0x00000003001b7309 */ /* 0x000e220000000000 */
[----:B------:R-:W-:Y:S01]  /*1e110*/  ISETP.NE.AND P0, PT, R3, RZ, PT ;  /* 0x000000ff0300720c */ /* 0x000fe20003f05270 */
[----:B0-----:R-:W0:Y:S04]  /*1e120*/  SHFL.IDX PT, R8, R8, R27, 0x1f ;  /* 0x00001f1b08087589 */ /* 0x001e2800000e0000 */
[----:B------:R1:W2:Y:S01]  /*1e130*/  SHFL.IDX PT, R25, R25, R27, 0x1f ;  /* 0x00001f1b19197589 */ /* 0x0002a200000e0000 */
[----:B0-----:R-:W-:-:S07]  /*1e140*/  ISETP.NE.AND P1, PT, R8, 0x1, PT ;  /* 0x000000010800780c */ /* 0x001fce0003f25270 */
[----:B-1----:R-:W-:Y:S06]  /*1e150*/  @!P0 BRA `(.L_x_1459) ;  /* 0x0000000000088947 */ /* 0x002fec0003800000 */
[----:B------:R-:W-:-:S05]  /*1e160*/  VIADD R3, R27, 0xffffffff ;  /* 0xffffffff1b037836 */ /* 0x000fca0000000000 */
[----:B------:R0:W1:Y:S02]  /*1e170*/  SHFL.IDX PT, R24, R2, R3, 0x1f ;  /* 0x00001f0302187589 */ /* 0x00006400000e0000 */
.L_x_1459:
[----:B-1----:R-:W-:Y:S02]  /*1e180*/  IMAD R24, R24, UR5, R5 ;  /* 0x0000000518187c24 */ /* 0x002fe4000f8e0205 */
[----:B------:R-:W-:-:S03]  /*1e190*/  VIADD R27, R27, UR4 ;  /* 0x000000041b1b7c36 */ /* 0x000fc60008000000 */
[----:B------:R-:W-:Y:S01]  /*1e1a0*/  IADD3 R4, -R24, UR6, RZ ;  /* 0x0000000618047c10 */ /* 0x000fe2000fffe1ff */
[----:B------:R-:W-:Y:S06]  /*1e1b0*/  @!P1 BRA `(.L_x_1460) ;  /* 0x0000000000e49947 */ /* 0x000fec0003800000 */
[-C--:B--2---:R-:W-:Y:S02]  /*1e1c0*/  IABS R7, R25.reuse ;  /* 0x0000001900077213 */ /* 0x084fe40000000000 */
[----:B------:R-:W-:Y:S02]  /*1e1d0*/  IABS R5, R8 ;  /* 0x0000000800057213 */ /* 0x000fe40000000000 */
[----:B------:R-:W1:Y:S08]  /*1e1e0*/  I2F.RP R9, R7 ;  /* 0x0000000700097306 */ /* 0x000e700000209400 */
[----:B-1----:R-:W0:Y:S02]  /*1e1f0*/  MUFU.RCP R9, R9 ;  /* 0x0000000900097308 */ /* 0x002e240000001000 */
[----:B0-----:R-:W-:Y:S01]  /*1e200*/  VIADD R2, R9, 0xffffffe ;  /* 0x0ffffffe09027836 */ /* 0x001fe20000000000 */
[----:B------:R-:W-:-:S05]  /*1e210*/  IABS R9, R25 ;  /* 0x0000001900097213 */ /* 0x000fca0000000000 */
[----:B------:R0:W1:Y:S01]  /*1e220*/  F2I.FTZ.U32.TRUNC.NTZ R3, R2 ;  /* 0x0000000200037305 */ /* 0x000062000021f000 */
[----:B------:R-:W-:Y:S02]  /*1e230*/  IMAD.MOV R9, RZ, RZ, -R9 ;  /* 0x000000ffff097224 */ /* 0x000fe400078e0a09 */
[----:B0-----:R-:W-:Y:S02]  /*1e240*/  IMAD.MOV.U32 R2, RZ, RZ, RZ ;  /* 0x000000ffff027224 */ /* 0x001fe400078e00ff */
[----:B-1----:R-:W-:-:S04]  /*1e250*/  IMAD.MOV R10, RZ, RZ, -R3 ;  /* 0x000000ffff0a7224 */ /* 0x002fc800078e0a03 */
[----:B------:R-:W-:Y:S01]  /*1e260*/  IMAD R11, R10, R7, RZ ;  /* 0x000000070a0b7224 */ /* 0x000fe200078e02ff */
[----:B------:R-:W-:-:S03]  /*1e270*/  IABS R10, R4 ;  /* 0x00000004000a7213 */ /* 0x000fc60000000000 */
[----:B------:R-:W-:Y:S02]  /*1e280*/  IMAD.HI.U32 R3, R3, R11, R2 ;  /* 0x0000000b03037227 */ /* 0x000fe400078e0002 */
[----:B------:R-:W0:Y:S04]  /*1e290*/  I2F.RP R11, R5 ;  /* 0x00000005000b7306 */ /* 0x000e280000209400 */
        /* <DEDUP_REMOVED lines=13> */
[----:B------:R-:W-:-:S04]  /*1e370*/  IMAD.MOV.U32 R7, RZ, RZ, R2 ;  /* 0x000000ffff077224 */ /* 0x000fc800078e0002 */
[----:B------:R-:W-:Y:S01]  /*1e380*/  @!P2 IMAD.MOV R7, RZ, RZ, -R7 ;  /* 0x000000ffff07a224 */ /* 0x000fe200078e0a07 */
[----:B------:R-:W-:Y:S01]  /*1e390*/  @!P1 LOP3.LUT R7, RZ, R25, RZ, 0x33, !PT ;  /* 0x00000019ff079212 */ /* 0x000fe200078e33ff */
[----:B0-----:R-:W-:-:S04]  /*1e3a0*/  IMAD.MOV R9, RZ, RZ, -R3 ;  /* 0x000000ffff097224 */ /* 0x001fc800078e0a03 */
[----:B------:R-:W-:-:S04]  /*1e3b0*/  IMAD.MOV.U32 R2, RZ, RZ, R9 ;  /* 0x000000ffff027224 */ /* 0x000fc800078e0009 */
[----:B------:R-:W-:Y:S02]  /*1e3c0*/  IMAD R9, R2, R5, RZ ;  /* 0x0000000502097224 */ /* 0x000fe400078e02ff */
[----:B------:R-:W-:-:S04]  /*1e3d0*/  IMAD.MOV.U32 R2, RZ, RZ, RZ ;  /* 0x000000ffff027224 */ /* 0x000fc800078e00ff */
[----:B------:R-:W-:Y:S01]  /*1e3e0*/  IMAD.HI.U32 R2, R3, R9, R2 ;  /* 0x0000000903027227 */ /* 0x000fe200078e0002 */
[----:B------:R-:W-:Y:S02]  /*1e3f0*/  IABS R9, R8 ;  /* 0x0000000800097213 */ /* 0x000fe40000000000 */
[----:B------:R-:W-:-:S03]  /*1e400*/  IABS R3, R7 ;  /* 0x0000000700037213 */ /* 0x000fc60000000000 */
[----:B------:R-:W-:Y:S02]  /*1e410*/  IMAD.MOV R10, RZ, RZ, -R9 ;  /* 0x000000ffff0a7224 */ /* 0x000fe400078e0a09 */
[----:B------:R-:W-:-:S04]  /*1e420*/  IMAD.HI.U32 R2, R2, R3, RZ ;  /* 0x0000000302027227 */ /* 0x000fc800078e00ff */
[----:B------:R-:W-:Y:S01]  /*1e430*/  IMAD R10, R2, R10, R3 ;  /* 0x0000000a020a7224 */ /* 0x000fe200078e0203 */
[----:B------:R-:W-:-:S04]  /*1e440*/  LOP3.LUT R3, R7, R8, RZ, 0x3c, !PT ;  /* 0x0000000807037212 */ /* 0x000fc800078e3cff */
[----:B------:R-:W-:Y:S02]  /*1e450*/  ISETP.GT.U32.AND P1, PT, R5, R10, PT ;  /* 0x0000000a0500720c */ /* 0x000fe40003f24070 */
[----:B------:R-:W-:Y:S01]  /*1e460*/  ISETP.GE.AND P2, PT, R3, RZ, PT ;  /* 0x000000ff0300720c */ /* 0x000fe20003f46270 */
[----:B------:R-:W-:-:S10]  /*1e470*/  IMAD.MOV R3, RZ, RZ, -R7 ;  /* 0x000000ffff037224 */ /* 0x000fd400078e0a07 */
        /* <DEDUP_REMOVED lines=9> */
[----:B------:R-:W-:Y:S02]  /*1e510*/  IMAD R8, R8, 0x1000000, R2 ;  /* 0x0100000008087824 */ /* 0x000fe400078e0202 */
[----:B------:R-:W-:Y:S02]  /*1e520*/  IMAD R2, R25, R3, R4 ;  /* 0x0000000319027224 */ /* 0x000fe400078e0204 */
[----:B------:R-:W-:Y:S01]  /*1e530*/  IMAD R26, R7, 0x10000, R8 ;  /* 0x00010000071a7824 */ /* 0x000fe200078e0208 */
[----:B------:R-:W-:Y:S06]  /*1e540*/  BRA `(.L_x_1461) ;  /* 0x0000000000f07947 */ /* 0x000fec0003800000 */
.L_x_1460:
[----:B0-----:R-:W0:Y:S02]  /*1e550*/  LDC.64 R2, c[0x0][0xc90] ;  /* 0x00032400ff027b82 */ /* 0x001e240000000a00 */
[----:B0-----:R-:W-:-:S05]  /*1e560*/  IMAD.WIDE R2, R27, 0x4, R2 ;  /* 0x000000041b027825 */ /* 0x001fca00078e0202 */
[----:B------:R0:W2:Y:S02]  /*1e570*/  LDG.E R8, desc[UR40][R2.64] ;  /* 0x0000002802087981 */ /* 0x0000a4000c1e1900 */
[----:B0-----:R-:W-:Y:S02]  /*1e580*/  IMAD.MOV.U32 R2, RZ, RZ, RZ ;  /* 0x000000ffff027224 */ /* 0x001fe400078e00ff */
[----:B--2---:R-:W-:-:S05]  /*1e590*/  IMAD R5, R25, R8, RZ ;  /* 0x0000000819057224 */ /* 0x004fca00078e02ff */
[----:B------:R-:W-:-:S04]  /*1e5a0*/  IABS R10, R5 ;  /* 0x00000005000a7213 */ /* 0x000fc80000000000 */
[----:B------:R-:W0:Y:S08]  /*1e5b0*/  I2F.RP R7, R10 ;  /* 0x0000000a00077306 */ /* 0x000e300000209400 */
[----:B0-----:R-:W0:Y:S02]  /*1e5c0*/  MUFU.RCP R7, R7 ;  /* 0x0000000700077308 */ /* 0x001e240000001000 */
[----:B0-----:R-:W-:-:S06]  /*1e5d0*/  VIADD R9, R7, 0xffffffe ;  /* 0x0ffffffe07097836 */ /* 0x001fcc0000000000 */
[----:B------:R-:W0:Y:S02]  /*1e5e0*/  F2I.FTZ.U32.TRUNC.NTZ R3, R9 ;  /* 0x0000000900037305 */ /* 0x000e24000021f000 */
[----:B0-----:R-:W-:-:S04]  /*1e5f0*/  IMAD.MOV R11, RZ, RZ, -R3 ;  /* 0x000000ffff0b7224 */ /* 0x001fc800078e0a03 */
[----:B------:R-:W-:-:S04]  /*1e600*/  IMAD R11, R11, R10, RZ ;  /* 0x0000000a0b0b7224 */ /* 0x000fc800078e02ff */
        /* <DEDUP_REMOVED lines=21> */
[----:B------:R-:W-:Y:S02]  /*1e760*/  VIADDMNMX R8, R3, UR5, R8, PT ;  /* 0x0000000503087c46 */ /* 0x000fe4000b800108 */
[----:B------:R-:W-:-:S02]  /*1e770*/  IADD3 R7, R7, 0x1000000, R11 ;  /* 0x0100000007077810 */ /* 0x000fc40007ffe00b */
[-C--:B------:R-:W-:Y:S01]  /*1e780*/  IABS R9, R8.reuse ;  /* 0x0000000800097213 */ /* 0x080fe20000000000 */
[----:B------:R-:W-:Y:S01]  /*1e790*/  IMAD.MOV R26, RZ, RZ, -R8 ;  /* 0x000000ffff1a7224 */ /* 0x000fe200078e0a08 */
[----:B------:R-:W-:Y:S02]  /*1e7a0*/  IABS R4, R8 ;  /* 0x0000000800047213 */ /* 0x000fe40000000000 */
[----:B------:R-:W0:Y:S03]  /*1e7b0*/  I2F.RP R10, R9 ;  /* 0x00000009000a7306 */ /* 0x000e260000209400 */
[----:B------:R-:W-:-:S05]  /*1e7c0*/  IMAD.MOV R4, RZ, RZ, -R4 ;  /* 0x000000ffff047224 */ /* 0x000fca00078e0a04 */
[----:B0-----:R-:W0:Y:S02]  /*1e7d0*/  MUFU.RCP R10, R10 ;  /* 0x0000000a000a7308 */ /* 0x001e240000001000 */
[----:B0-----:R-:W-:-:S06]  /*1e7e0*/  VIADD R3, R10, 0xffffffe ;  /* 0x0ffffffe0a037836 */ /* 0x001fcc0000000000 */
[----:B------:R-:W0:Y:S02]  /*1e7f0*/  F2I.FTZ.U32.TRUNC.NTZ R3, R3 ;  /* 0x0000000300037305 */ /* 0x000e24000021f000 */
[----:B0-----:R-:W-:-:S04]  /*1e800*/  IMAD.MOV R12, RZ, RZ, -R3 ;  /* 0x000000ffff0c7224 */ /* 0x001fc800078e0a03 */
[----:B------:R-:W-:-:S04]  /*1e810*/  IMAD R5, R12, R9, RZ ;  /* 0x000000090c057224 */ /* 0x000fc800078e02ff */
[----:B------:R-:W-:Y:S01]  /*1e820*/  IMAD.HI.U32 R2, R3, R5, R2 ;  /* 0x0000000503027227 */ /* 0x000fe200078e0002 */
[----:B------:R-:W-:Y:S02]  /*1e830*/  IABS R5, R11 ;  /* 0x0000000b00057213 */ /* 0x000fe40000000000 */
[----:B------:R-:W-:-:S03]  /*1e840*/  LOP3.LUT R3, R11, R8, RZ, 0x3c, !PT ;  /* 0x000000080b037212 */ /* 0x000fc600078e3cff */
        /* <DEDUP_REMOVED lines=11> */
[----:B------:R-:W-:-:S07]  /*1e900*/  IMAD R26, R2, R26, R7 ;  /* 0x0000001a021a7224 */ /* 0x000fce00078e0207 */
.L_x_1461:
[----:B------:R-:W-:-:S05]  /*1e910*/  LOP3.LUT R2, RZ, R2, RZ, 0x33, !PT ;  /* 0x00000002ff027212 */ /* 0x000fca00078e33ff */
[----:B------:R-:W-:Y:S01]  /*1e920*/  IMAD.IADD R25, R25, 0x1, R2 ;  /* 0x0000000119197824 */ /* 0x000fe200078e0202 */
[----:B------:R-:W-:Y:S06]  /*1e930*/  BRA `(.L_x_1462) ;  /* 0x00000000000c7947 */ /* 0x000fec0003800000 */
.L_x_1457:
[----:B------:R-:W-:Y:S02]  /*1e940*/  IMAD.MOV.U32 R25, RZ, RZ, RZ ;  /* 0x000000ffff197224 */ /* 0x000fe400078e00ff */
[----:B------:R-:W-:Y:S02]  /*1e950*/  IMAD.U32 R24, RZ, RZ, UR6 ;  /* 0x00000006ff187e24 */ /* 0x000fe4000f8e00ff */
[----:B------:R-:W-:-:S07]  /*1e960*/  IMAD.MOV.U32 R26, RZ, RZ, RZ ;  /* 0x000000ffff1a7224 */ /* 0x000fce00078e00ff */
.L_x_1462:
[----:B------:R-:W-:-:S13]  /*1e970*/  ISETP.NE.AND P0, PT, R0, RZ, PT ;  /* 0x000000ff0000720c */ /* 0x000fda0003f05270 */
[----:B------:R-:W0:Y:S01]  /*1e980*/  @!P0 S2R R3, SR_CgaCtaId ;  /* 0x0000000000038919 */ /* 0x000e220000008800 */
[----:B------:R-:W-:-:S04]  /*1e990*/  @!P0 MOV R0, 0x400 ;  /* 0x0000040000008802 */ /* 0x000fc80000000f00 */
[----:B0-----:R-:W-:-:S05]  /*1e9a0*/  @!P0 LEA R0, R3, R0, 0x18 ;  /* 0x0000000003008211 */ /* 0x001fca00078ec0ff */
[----:B------:R2:W-:Y:S01]  /*1e9b0*/  @!P0 STS.128 [R0+0x19cd0], R24 ;  /* 0x019cd01800008388 */ /* 0x0005e20000000c00 */
[----:B------:R-:W-:Y:S06]  /*1e9c0*/  BAR.ARV 0x5, 0x200 ;  /* 0x0148000000007b1d */ /* 0x000fec0000002000 */
.L_x_1455:
[----:B------:R3:W-:Y:S01]  /*1e9d0*/  STL [R1+0x44], RZ ;  /* 0x000044ff01007387 */ /* 0x0007e20000100800 */
[----:B------:R-:W-:Y:S01]  /*1e9e0*/  ULDC UR4, c[0x0][0xc3c] ;  /* 0x00030f0000047ab9 */ /* 0x000fe20000000800 */
[----:B------:R-:W-:Y:S01]  /*1e9f0*/  IMAD.MOV.U32 R28, RZ, RZ, 0x1 ;  /* 0x00000001ff1c7424 */ /* 0x000fe200078e00ff */
[----:B-1----:R-:W-:Y:S01]  /*1ea00*/  ISETP.GE.AND P0, PT, R27, UR4, PT ;  /* 0x000000041b007c0c */ /* 0x002fe2000bf06270 */
[----:B------:R-:W-:-:S12]  /*1ea10*/  IMAD.MOV.U32 R22, RZ, RZ, RZ ;  /* 0x000000ffff167224 */ /* 0x000fd800078e00ff */
[----:B---3--:R-:W-:Y:S05]  /*1ea20*/  @P0 BRA `(.L_x_1463) ;  /* 0x0000007000a80947 */ /* 0x008fea0003800000 */
[----:B------:R-:W1:Y:S01]  /*1ea30*/  S2R R13, SR_TID.X ;  /* 0x00000000000d7919 */ /* 0x000e620000002100 */
[----:B------:R-:W3:Y:S01]  /*1ea40*/  S2UR UR4, SR_CgaCtaId ;  /* 0x00000000000479c3 */ /* 0x000ee20000008800 */
[----:B------:R-:W-:Y:S01]  /*1ea50*/  MOV R18, 0x400 ;  /* 0x0000040000127802 */ /* 0x000fe20000000f00 */
[----:B------:R-:W-:Y:S01]  /*1ea60*/  BSSY B7, `(.L_x_1463) ;  /* 0x0000726000077945 */ /* 0x000fe20003800000 */
[----:B------:R-:W-:Y:S01]  /*1ea70*/  IMAD.MOV.U32 R29, RZ, RZ, 0x1 ;  /* 0x00000001ff1d7424 */ /* 0x000fe200078e00ff */
[----:B------:R-:W-:Y:S01]  /*1ea80*/  CS2R R22, SRZ ;  /* 0x0000000000167805 */ /* 0x000fe2000001ff00 */
[----:B------:R-:W-:Y:S01]  /*1ea90*/  IMAD.MOV.U32 R28, RZ, RZ, 0x1 ;  /* 0x00000001ff1c7424 */ /* 0x000fe200078e00ff */
[----:B------:R-:W-:Y:S01]  /*1eaa0*/  ULDC.64 UR42, c[0x0][0x198] ;  /* 0x00006600002a7ab9 */ /* 0x000fe20000000a00 */
[----:B------:R-:W-:Y:S02]  /*1eab0*/  ULOP3.LUT UR39, UR37, 0x2, URZ, 0xfc, !UPT ;  /* 0x0000000225277892 */ /* 0x000fe4000f8efc3f */
[----:B------:R-:W-:Y:S01]  /*1eac0*/  ULOP3.LUT UR36, UR37, 0x1, URZ, 0xfc, !UPT ;  /* 0x0000000125247892 */ /* 0x000fe2000f8efc3f */
[----:B------:R-:W-:Y:S01]  /*1ead0*/  ULDC UR38, c[0x0][0xc] ;  /* 0x0000030000267ab9 */ /* 0x000fe20000000800 */
[C---:B-1----:R-:W-:Y:S01]  /*1eae0*/  IMAD.SHL.U32 R2, R13.reuse, 0x20, RZ ;  /* 0x000000200d027824 */ /* 0x042fe200078e00ff */
[C---:B------:R-:W-:Y:S01]  /*1eaf0*/  LOP3.LUT R12, R13.reuse, 0x7f, RZ, 0xc0, !PT ;  /* 0x0000007f0d0c7812 */ /* 0x040fe200078ec0ff */
[C---:B0-2---:R-:W-:Y:S01]  /*1eb00*/  IMAD.SHL.U32 R0, R13.reuse, 0x10, RZ ;  /* 0x000000100d007824 */ /* 0x045fe200078e00ff */
[----:B------:R-:W-:Y:S01]  /*1eb10*/  SHF.R.U32.HI R4, RZ, 0x1, R13 ;  /* 0x00000001ff047819 */ /* 0x000fe2000001160d */
[----:B------:R-:W-:Y:S01]  /*1eb20*/  IMAD.SHL.U32 R9, R13, 0x2, RZ ;  /* 0x000000020d097824 */ /* 0x000fe200078e00ff */
[----:B------:R-:W-:Y:S01]  /*1eb30*/  LOP3.LUT R3, R2, 0x80, RZ, 0xc0, !PT ;  /* 0x0000008002037812 */ /* 0x000fe200078ec0ff */
[----:B------:R-:W-:Y:S01]  /*1eb40*/  IMAD.SHL.U32 R5, R12, 0x10, RZ ;  /* 0x000000100c057824 */ /* 0x000fe200078e00ff */
[----:B------:R-:W-:-:S02]  /*1eb50*/  LOP3.LUT R7, R4, 0x20, RZ, 0xc0, !PT ;  /* 0x0000002004077812 */ /* 0x000fc400078ec0ff */
[----:B------:R-:W-:Y:S02]  /*1eb60*/  LOP3.LUT R8, R0, 0x60, RZ, 0xc0, !PT ;  /* 0x0000006000087812 */ /* 0x000fe400078ec0ff */
[----:B------:R-:W-:Y:S02]  /*1eb70*/  LOP3.LUT R2, R2, 0x360, RZ, 0xc0, !PT ;  /* 0x0000036002027812 */ /* 0x000fe400078ec0ff */
[----:B------:R-:W-:Y:S01]  /*1eb80*/  LOP3.LUT R3, R3, 0x10, R4, 0xf8, !PT ;  /* 0x0000001003037812 */ /* 0x000fe200078ef804 */
[----:B------:R-:W-:Y:S01]  /*1eb90*/  IMAD.SHL.U32 R4, R13, 0x80, RZ ;  /* 0x000000800d047824 */ /* 0x000fe200078e00ff */
[----:B------:R-:W-:Y:S02]  /*1eba0*/  LOP3.LUT R7, R7, 0x10, R13, 0xf8, !PT ;  /* 0x0000001007077812 */ /* 0x000fe400078ef80d */
[--C-:B------:R-:W-:Y:S01]  /*1ebb0*/  LOP3.LUT R11, R8, 0x700, R5.reuse, 0xf8, !PT ;  /* 0x00000700080b7812 */ /* 0x100fe200078ef805 */
[----:B------:R-:W-:Y:S01]  /*1ebc0*/  IMAD.SHL.U32 R8, R13, 0x4, RZ ;  /* 0x000000040d087824 */ /* 0x000fe200078e00ff */
[----:B------:R-:W-:Y:S01]  /*1ebd0*/  LOP3.LUT R2, R2, 0x400, R5, 0xf8, !PT ;  /* 0x0000040002027812 */ /* 0x000fe200078ef805 */
[----:B------:R-:W-:Y:S01]  /*1ebe0*/  IMAD.SHL.U32 R5, R6, 0x800, RZ ;  /* 0x0000080006057824 */ /* 0x000fe200078e00ff */
[----:B------:R-:W-:-:S02]  /*1ebf0*/  LOP3.LUT R6, R0, 0x90, RZ, 0xc0, !PT ;  /* 0x0000009000067812 */ /* 0x000fc400078ec0ff */
[----:B------:R-:W-:Y:S02]  /*1ec00*/  LOP3.LUT R7, R7, 0x380, R4, 0xf8, !PT ;  /* 0x0000038007077812 */ /* 0x000fe400078ef804 */
[----:B------:R-:W-:Y:S02]  /*1ec10*/  LOP3.LUT R4, R4, 0x400, RZ, 0xc0, !PT ;  /* 0x0000040004047812 */ /* 0x000fe400078ec0ff */
[----:B------:R-:W-:Y:S02]  /*1ec20*/  LOP3.LUT R3, R3, 0x10, R8, 0x78, !PT ;  /* 0x0000001003037812 */ /* 0x000fe400078e7808 */
[----:B------:R-:W-:Y:S02]  /*1ec30*/  LOP3.LUT R6, R6, 0x10, R9, 0x78, !PT ;  /* 0x0000001006067812 */ /* 0x000fe400078e7809 */
[----:B------:R-:W-:Y:S01]  /*1ec40*/  LOP3.LUT R4, R4, 0x800, R5, 0xf8, !PT ;  /* 0x0000080004047812 */ /* 0x000fe200078ef805 */
[----:B---3--:R-:W-:Y:S01]  /*1ec50*/  IMAD.U32 R5, RZ, RZ, UR4 ;  /* 0x00000004ff057e24 */ /* 0x008fe2000f8e00ff */
[----:B------:R-:W-:-:S02]  /*1ec60*/  LOP3.LUT R7, R7, 0x70, R0, 0x78, !PT ;  /* 0x0000007007077812 */ /* 0x000fc400078e7800 */
[----:B------:R-:W-:Y:S02]  /*1ec70*/  LOP3.LUT R3, R2, R3, RZ, 0xfc, !PT ;  /* 0x0000000302037212 */ /* 0x000fe400078efcff */
[----:B------:R-:W-:Y:S02]  /*1ec80*/  LOP3.LUT R10, R11, R6, RZ, 0xfc, !PT ;  /* 0x000000060b0a7212 */ /* 0x000fe400078efcff */
[----:B------:R-:W-:Y:S01]  /*1ec90*/  LOP3.LUT R2, R4, R7, RZ, 0xfc, !PT ;  /* 0x0000000704027212 */ /* 0x000fe200078efcff */
[----:B------:R0:W-:Y:S01]  /*1eca0*/  STL [R1+0x20], R3 ;  /* 0x0000200301007387 */ /* 0x0001e20000100800 */
[----:B------:R-:W-:Y:S02]  /*1ecb0*/  LOP3.LUT P0, RZ, R13, 0x4, RZ, 0xc0, !PT ;  /* 0x000000040dff7812 */ /* 0x000fe4000780c0ff */
[----:B------:R-:W-:Y:S01]  /*1ecc0*/  SHF.R.U32.HI R4, RZ, 0x1, R12 ;  /* 0x00000001ff047819 */ /* 0x000fe2000001160c */
[----:B------:R-:W-:Y:S01]  /*1ecd0*/  STL [R1+0x14], R10 ;  /* 0x0000140a01007387 */ /* 0x000fe20000100800 */
[----:B------:R-:W-:-:S02]  /*1ece0*/  LOP3.LUT R0, R0, 0x10, RZ, 0xc0, !PT ;  /* 0x0000001000007812 */ /* 0x000fc400078ec0ff */
[----:B------:R-:W-:Y:S01]  /*1ecf0*/  LEA R18, R5, R18, 0x18 ;  /* 0x0000001205127211 */ /* 0x000fe200078ec0ff */
[----:B------:R1:W-:Y:S01]  /*1ed00*/  STL [R1+0x18], R2 ;  /* 0x0000180201007387 */ /* 0x0003e20000100800 */
[----:B0-----:R-:W-:-:S03]  /*1ed10*/  IMAD.MOV.U32 R3, RZ, RZ, 0x40 ;  /* 0x00000040ff037424 */ /* 0x001fc600078e00ff */
[----:B------:R-:W-:Y:S02]  /*1ed20*/  STL [R1+0x10], R5 ;  /* 0x0000100501007387 */ /* 0x000fe40000100800 */
[----:B------:R-:W-:Y:S01]  /*1ed30*/  SEL R3, R3, 0xffffffc0, !P0 ;  /* 0xffffffc003037807 */ /* 0x000fe20004000000 */
[----:B-1----:R-:W-:-:S04]  /*1ed40*/  IMAD.SHL.U32 R2, R13, 0x40, RZ ;  /* 0x000000400d027824 */ /* 0x002fc800078e00ff */
[----:B------:R0:W-:Y:S01]  /*1ed50*/  STL [R1+0x1c], R3 ;  /* 0x00001c0301007387 */ /* 0x0001e20000100800 */
[----:B------:R-:W-:-:S03]  /*1ed60*/  LOP3.LUT R2, R2, 0x40, RZ, 0xc0, !PT ;  /* 0x0000004002027812 */ /* 0x000fc600078ec0ff */
[----:B------:R1:W-:Y:S01]  /*1ed70*/  STL [R1+0x44], RZ ;  /* 0x000044ff01007387 */ /* 0x0003e20000100800 */
[----:B------:R-:W-:Y:S02]  /*1ed80*/  LOP3.LUT R4, R4, R2, RZ, 0xfc, !PT ;  /* 0x0000000204047212 */ /* 0x000fe400078efcff */
[C---:B------:R-:W-:Y:S02]  /*1ed90*/  LOP3.LUT R2, R0.reuse, 0x40, RZ, 0xfc, !PT ;  /* 0x0000004000027812 */ /* 0x040fe400078efcff */
[----:B0-----:R-:W-:Y:S01]  /*1eda0*/  LOP3.LUT R3, R0, 0x20, RZ, 0xfc, !PT ;  /* 0x0000002000037812 */ /* 0x001fe200078efcff */
[----:B------:R-:W-:-:S05]  /*1edb0*/  IMAD.IADD R0, R18, 0x1, R10 ;  /* 0x0000000112007824 */ /* 0x000fca00078e020a */
[----:B------:R1:W-:Y:S02]  /*1edc0*/  STL [R1+0x30], R0 ;  /* 0x0000300001007387 */ /* 0x0003e40000100800 */
.L_x_1601:
[----:B------:R-:W-:Y:S05]  /*1edd0*/  YIELD ;  /* 0x0000000000007946 */ /* 0x000fea0003800000 */
[----:B------:R-:W-:Y:S01]  /*1ede0*/  ULDC.64 UR4, c[0x0][0xa28] ;  /* 0x00028a0000047ab9 */ /* 0x000fe20000000a00 */
[----:B0-----:R-:W-:Y:S01]  /*1edf0*/  IMAD.MOV.U32 R11, RZ, RZ, RZ ;  /* 0x000000ffff0b7224 */ /* 0x001fe200078e00ff */
[----:B------:R-:W-:Y:S01]  /*1ee00*/  ISETP.NE.U32.AND P0, PT, RZ, UR4, PT ;  /* 0x00000004ff007c0c */ /* 0x000fe2000bf05070 */
[----:B------:R-:W0:Y:S01]  /*1ee10*/  LDC.64 R6, c[0x0][0xa00] ;  /* 0x00028000ff067b82 */ /* 0x000e220000000a00 */
[----:B-12---:R-:W-:Y:S01]  /*1ee20*/  IMAD.MOV.U32 R0, RZ, RZ, RZ ;  /* 0x000000ffff007224 */ /* 0x006fe200078e00ff */
[----:B------:R-:W-:Y:S01]  /*1ee30*/  ULDC.64 UR6, c[0x0][0xa10] ;  /* 0x0002840000067ab9 */ /* 0x000fe20000000a00 */
[----:B------:R-:W-:Y:S01]  /*1ee40*/  ISETP.NE.AND.EX P0, PT, RZ, UR5, PT, P0 ;  /* 0x00000005ff007c0c */ /* 0x000fe2000bf05300 */
[----:B------:R-:W-:-:S12]  /*1ee50*/  ULDC.64 UR4, c[0x0][0xa18] ;  /* 0x0002860000047ab9 */ /* 0x000fd80000000a00 */
[----:B------:R-:W1:Y:S02]  /*1ee60*/  @P0 LDC.64 R2, c[0x0][0xa28] ;  /* 0x00028a00ff020b82 */ /* 0x000e640000000a00 */
[----:B-1----:R-:W-:-:S05]  /*1ee70*/  @P0 IMAD.WIDE R2, R27, 0x4, R2 ;  /* 0x000000041b020825 */ /* 0x002fca00078e0202 */
[----:B------:R1:W2:Y:S01]  /*1ee80*/  @P0 LDG.E R11, desc[UR40][R2.64] ;  /* 0x00000028020b0981 */ /* 0x0002a2000c1e1900 */
[----:B------:R-:W-:Y:S01]  /*1ee90*/  ISETP.NE.U32.AND P0, PT, RZ, UR4, PT ;  /* 0x00000004ff007c0c */ /* 0x000fe2000bf05070 */
[----:B0-----:R-:W-:Y:S01]  /*1eea0*/  IMAD.WIDE R6, R27, 0x4, R6 ;  /* 0x000000041b067825 */ /* 0x001fe200078e0206 */
[----:B------:R-:W-:Y:S02]  /*1eeb0*/  ISETP.NE.U32.AND P1, PT, RZ, UR6, PT ;  /* 0x00000006ff007c0c */ /* 0x000fe4000bf25070 */
[----:B------:R-:W-:Y:S01]  /*1eec0*/  ISETP.NE.AND.EX P2, PT, RZ, UR5, PT, P0 ;  /* 0x00000005ff007c0c */ /* 0x000fe2000bf45300 */
[----:B------:R-:W-:Y:S01]  /*1eed0*/  ULDC.64 UR4, c[0x0][0xa00] ;  /* 0x0002800000047ab9 */ /* 0x000fe20000000a00 */
[----:B------:R-:W-:Y:S01]  /*1eee0*/  ISETP.NE.AND.EX P1, PT, RZ, UR7, PT, P1 ;  /* 0x00000007ff007c0c */ /* 0x000fe2000bf25310 */
[----:B------:R-:W-:Y:S01]  /*1eef0*/  IMAD.MOV.U32 R4, RZ, RZ, RZ ;  /* 0x000000ffff047224 */ /* 0x000fe200078e00ff */
[----:B------:R-:W-:Y:S01]  /*1ef00*/  ISETP.NE.U32.AND P0, PT, RZ, UR4, PT ;  /* 0x00000004ff007c0c */ /* 0x000fe2000bf05070 */
[----:B-1----:R-:W0:Y:S03]  /*1ef10*/  LDC.64 R2, c[0x0][0xa10] ;  /* 0x00028400ff027b82 */ /* 0x002e260000000a00 */
[----:B------:R-:W-:-:S05]  /*1ef20*/  ISETP.NE.AND.EX P0, PT, RZ, UR5, PT, P0 ;  /* 0x00000005ff007c0c */ /* 0x000fca000bf05300 */
[----:B------:R-:W1:Y:S08]  /*1ef30*/  @P2 LDC.64 R8, c[0x0][0xa18] ;  /* 0x00028600ff082b82 */ /* 0x000e700000000a00 */
[----:B------:R-:W3:Y:S01]  /*1ef40*/  @P0 LDG.E R0, desc[UR40][R6.64] ;  /* 0x0000002806000981 */ /* 0x000ee2000c1e1900 */
[----:B------:R-:W-:Y:S01]  /*1ef50*/  ULDC UR4, c[0x0][0x288] ;  /* 0x0000a20000047ab9 */ /* 0x000fe20000000800 */
[----:B0-----:R-:W-:-:S05]  /*1ef60*/  IMAD.WIDE R2, R27, 0x4, R2 ;  /* 0x000000041b027825 */ /* 0x001fca00078e0202 */
[----:B------:R-:W5:Y:S01]  /*1ef70*/  @P1 LDG.E R4, desc[UR40][R2.64] ;  /* 0x0000002802041981 */ /* 0x000f62000c1e1900 */
[----:B-1----:R-:W-:-:S03]  /*1ef80*/  @P2 IMAD.WIDE R8, R27, 0x4, R8 ;  /* 0x000000041b082825 */ /* 0x002fc600078e0208 */
[----:B---3--:R0:W-:Y:S02]  /*1ef90*/  STL [R1+0x28], R0 ;  /* 0x0000280001007387 */ /* 0x0081e40000100800 */
[----:B0-----:R-:W-:Y:S01]  /*1efa0*/  IMAD.U32 R0, RZ, RZ, UR4 ;  /* 0x00000004ff007e24 */ /* 0x001fe2000f8e00ff */
[----:B------:R-:W-:-:S05]  /*1efb0*/  ULDC.64 UR4, c[0x0][0x418] ;  /* 0x0001060000047ab9 */ /* 0x000fca0000000a00 */
[----:B------:R0:W3:Y:S01]  /*1efc0*/  @P2 LDG.E R0, desc[UR40][R8.64] ;  /* 0x0000002808002981 */ /* 0x0000e2000c1e1900 */
[----:B------:R-:W-:-:S03]  /*1efd0*/  UISETP.NE.U32.AND UP0, UPT, UR4, URZ, UPT ;  /* 0x0000003f0400728c */ /* 0x000fc6000bf05070 */
[----:B------:R-:W-:Y:S01]  /*1efe0*/  ULDC UR4, c[0x0][0x424] ;  /* 0x0001090000047ab9 */ /* 0x000fe20000000800 */
[----:B------:R-:W-:-:S03]  /*1eff0*/  UISETP.NE.AND.EX UP0, UPT, UR5, URZ, UPT, UP0 ;  /* 0x0000003f0500728c */ /* 0x000fc6000bf05300 */
[----:B------:R-:W-:Y:S01]  /*1f000*/  ULDC UR5, c[0x0][0x2f0] ;  /* 0x0000bc0000057ab9 */ /* 0x000fe20000000800 */
[----:B------:R-:W-:-:S04]  /*1f010*/  USEL UR4, UR4, 0x1, UP0 ;  /* 0x0000000104047887 */ /* 0x000fc80008000000 */
[----:B------:R-:W-:-:S03]  /*1f020*/  UIMAD UR4, UR4, UR5, URZ ;  /* 0x00000005040472a4 */ /* 0x000fc6000f8e023f */
[----:B------:R-:W-:Y:S02]  /*1f030*/  ULDC UR5, c[0x0][0x348] ;  /* 0x0000d20000057ab9 */ /* 0x000fe40000000800 */
[----:B0-----:R-:W-:Y:S02]  /*1f040*/  IMAD.U32 R9, RZ, RZ, UR5 ;  /* 0x00000005ff097e24 */ /* 0x001fe4000f8e00ff */
[----:B------:R-:W-:Y:S01]  /*1f050*/  IMAD.U32 R5, RZ, RZ, UR4 ;  /* 0x00000004ff057e24 */ /* 0x000fe2000f8e00ff */
[----:B---3--:R0:W-:Y:S04]  /*1f060*/  STL [R1+0x24], R0 ;  /* 0x0000240001007387 */ /* 0x0081e80000100800 */
[----:B--2---:R0:W-:Y:S01]  /*1f070*/  STL [R1+0x8], R11 ;  /* 0x0000080b01007387 */ /* 0x0041e20000100800 */
[----:B------:R-:W-:Y:S01]  /*1f080*/  IMAD.MOV.U32 R12, RZ, RZ, R0 ;  /* 0x000000ffff0c7224 */ /* 0x000fe200078e0000 */
[----:B------:R-:W-:Y:S06]  /*1f090*/  @P2 BRA `(.L_x_1464) ;  /* 0x0000000000142947 */ /* 0x000fec0003800000 */
[----:B------:R-:W-:Y:S05]  /*1f0a0*/  @!P0 BRA `(.L_x_1464) ;  /* 0x0000000000108947 */ /* 0x000fea0003800000 */
[----:B0-----:R-:W2:Y:S04]  /*1f0b0*/  LDG.E R0, desc[UR40][R6.64] ;  /* 0x0000002806007981 */ /* 0x001ea8000c1e1900 */
[----:B------:R-:W2:Y:S02]  /*1f0c0*/  LDG.E R6, desc[UR40][R6.64+0x4] ;  /* 0x0000042806067981 */ /* 0x000ea4000c1e1900 */
[----:B--2---:R-:W-:-:S05]  /*1f0d0*/  IMAD.IADD R12, R6, 0x1, -R0 ;  /* 0x00000001060c7824 */ /* 0x004fca00078e0a00 */
[----:B------:R1:W-:Y:S02]  /*1f0e0*/  STL [R1+0x24], R12 ;  /* 0x0000240c01007387 */ /* 0x0003e40000100800 */
.L_x_1464:
[----:B------:R-:W-:Y:S01]  /*1f0f0*/  ULDC.64 UR4, c[0x0][0xa20] ;  /* 0x0002880000047ab9 */ /* 0x000fe20000000a00 */
[C---:B------:R-:W-:Y:S02]  /*1f100*/  LOP3.LUT R10, R26.reuse, 0xff000000, RZ, 0xc0, !PT ;  /* 0xff0000001a0a7812 */ /* 0x040fe400078ec0ff */
[----:B------:R-:W-:Y:S02]  /*1f110*/  ISETP.NE.U32.AND P0, PT, RZ, UR4, PT ;  /* 0x00000004ff007c0c */ /* 0x000fe4000bf05070 */
[----:B------:R-:W-:Y:S02]  /*1f120*/  SHF.R.U32.HI R10, RZ, 0x8, R10 ;  /* 0x00000008ff0a7819 */ /* 0x000fe4000001160a */
[----:B------:R-:W-:Y:S02]  /*1f130*/  ISETP.NE.AND.EX P0, PT, RZ, UR5, PT, P0 ;  /* 0x00000005ff007c0c */ /* 0x000fe4000bf05300 */
[C---:B0-----:R-:W-:Y:S02]  /*1f140*/  LOP3.LUT R0, R26.reuse, 0xff0000, RZ, 0xc0, !PT ;  /* 0x00ff00001a007812 */ /* 0x041fe400078ec0ff */
[----:B------:R-:W-:-:S02]  /*1f150*/  LOP3.LUT R16, R26, 0xffff, RZ, 0xc0, !PT ;  /* 0x0000ffff1a107812 */ /* 0x000fc400078ec0ff */
[----:B------:R-:W-:-:S07]  /*1f160*/  LEA.HI R10, R0, R10, RZ, 0x10 ;  /* 0x0000000a000a7211 */ /* 0x000fce00078f80ff */
[----:B------:R-:W-:Y:S05]  /*1f170*/  @!P0 BRA `(.L_x_1465) ;  /* 0x0000000000108947 */ /* 0x000fea0003800000 */
[----:B------:R-:W0:Y:S02]  /*1f180*/  LDC.64 R6, c[0x0][0xa20] ;  /* 0x00028800ff067b82 */ /* 0x000e240000000a00 */
[----:B0-----:R-:W-:-:S05]  /*1f190*/  IMAD.WIDE R6, R27, 0x4, R6 ;  /* 0x000000041b067825 */ /* 0x001fca00078e0206 */
[----:B------:R0:W5:Y:S01]  /*1f1a0*/  LDG.E R5, desc[UR40][R6.64] ;  /* 0x0000002806057981 */ /* 0x000162000c1e1900 */
[----:B------:R-:W-:Y:S05]  /*1f1b0*/  BRA `(.L_x_1466) ;  /* 0x0000000000247947 */ /* 0x000fea0003800000 */
.L_x_1465:
        /* <DEDUP_REMOVED lines=9> */
.L_x_1466:
[----:B------:R-:W2:Y:S04]  /*1f250*/  @P1 LDG.E R0, desc[UR40][R2.64] ;  /* 0x0000002802001981 */ /* 0x000ea8000c1e1900 */
[----:B0-----:R0:W2:Y:S01]  /*1f260*/  @P1 LDG.E R6, desc[UR40][R2.64+0x4] ;  /* 0x0000042802061981 */ /* 0x0010a2000c1e1900 */
[----:B------:R-:W-:Y:S02]  /*1f270*/  IMAD R25, R25, 0xc0, RZ ;  /* 0x000000c019197824 */ /* 0x000fe400078e02ff */
[----:B-----5:R-:W-:Y:S01]  /*1f280*/  IMAD.IADD R5, R5, 0x1, -R11 ;  /* 0x0000000105057824 */ /* 0x020fe200078e0a0b */
[----:B0-----:R-:W0:Y:S02]  /*1f290*/  LDC R2, c[0x0][0x448] ;  /* 0x00011200ff027b82 */ /* 0x001e240000000800 */
[----:B0-----:R-:W-:-:S13]  /*1f2a0*/  ISETP.NE.AND P2, PT, R2, 0x1, PT ;  /* 0x000000010200780c */ /* 0x001fda0003f45270 */
[----:B------:R-:W0:Y:S08]  /*1f2b0*/  @P2 LDC R3, c[0x0][0x44c] ;  /* 0x00011300ff032b82 */ /* 0x000e300000000800 */
[----:B------:R-:W3:Y:S01]  /*1f2c0*/  @P2 LDC R2, c[0x0][0x450] ;  /* 0x00011400ff022b82 */ /* 0x000ee20000000800 */
[----:B--2---:R-:W-:Y:S02]  /*1f2d0*/  @P1 IMAD.IADD R9, R6, 0x1, -R0 ;  /* 0x0000000106091824 */ /* 0x004fe400078e0a00 */
[----:B------:R-:W-:-:S02]  /*1f2e0*/  VIADD R0, R25, 0xbf ;  /* 0x000000bf19007836 */ /* 0x000fc40000000000 */
[----:B------:R-:W-:Y:S02]  /*1f2f0*/  IMAD.IADD R19, R5, 0x1, R9 ;  /* 0x0000000105137824 */ /* 0x000fe400078e0209 */
[----:B0-----:R-:W-:-:S03]  /*1f300*/  @P2 IMAD.HI.U32 R3, R0, R3, RZ ;  /* 0x0000000300032227 */ /* 0x001fc600078e00ff */
[C---:B------:R-:W-:Y:S01]  /*1f310*/  IADD3 R26, R19.reuse, 0x1, -R12 ;  /* 0x00000001131a7810 */ /* 0x040fe20007ffe80c */
[----:B------:R-:W-:Y:S01]  /*1f320*/  VIADD R6, R19, 0x7f ;  /* 0x0000007f13067836 */ /* 0x000fe20000000000 */
[----:B---3--:R-:W-:-:S04]  /*1f330*/  @P2 SHF.R.U32.HI R0, RZ, R2, R3 ;  /* 0x00000002ff002219 */ /* 0x008fc80000011603 */
[----:B------:R-:W-:Y:S01]  /*1f340*/  SHF.R.S32.HI R2, RZ, 0x1f, R6 ;  /* 0x0000001fff027819 */ /* 0x000fe20000011406 */
[----:B------:R-:W-:-:S03]  /*1f350*/  IMAD.IADD R0, R26, 0x1, R0 ;  /* 0x000000011a007824 */ /* 0x000fc600078e0200 */
[----:B------:R-:W-:Y:S02]  /*1f360*/  LEA.HI R6, R2, R6, RZ, 0x7 ;  /* 0x0000000602067211 */ /* 0x000fe400078f38ff */
[----:B------:R-:W0:Y:S02]  /*1f370*/  LDC.64 R2, c[0x0][0x9e0] ;  /* 0x00027800ff027b82 */ /* 0x000e240000000a00 */
[----:B------:R-:W-:-:S05]  /*1f380*/  SHF.R.S32.HI R11, RZ, 0x7, R6 ;  /* 0x00000007ff0b7819 */ /* 0x000fca0000011406 */
[----:B------:R2:W-:Y:S01]  /*1f390*/  STL [R1+0x4], R11 ;  /* 0x0000040b01007387 */ /* 0x0005e20000100800 */
[----:B0-----:R-:W-:Y:S01]  /*1f3a0*/  ISETP.GE.AND P3, PT, R3, 0x1, PT ;  /* 0x000000010300780c */ /* 0x001fe20003f66270 */
[----:B------:R-:W-:-:S12]  /*1f3b0*/  IMAD.IADD R2, R0, 0x1, R2 ;  /* 0x0000000100027824 */ /* 0x000fd800078e0202 */
[----:B--2---:R-:W-:Y:S05]  /*1f3c0*/  @!P3 BRA `(.L_x_1467) ;  /* 0x000000000048b947 */ /* 0x004fea0003800000 */
        /* <DEDUP_REMOVED lines=11> */
.L_x_1469:
[----:B------:R-:W-:-:S13]  /*1f480*/  ISETP.NE.AND P0, PT, R3, 0x1, PT ;  /* 0x000000010300780c */ /* 0x000fda0003f05270 */
[----:B------:R-:W0:Y:S02]  /*1f490*/  @P0 LDC.64 R6, c[0x0][0x9e8] ;  /* 0x00027a00ff060b82 */ /* 0x000e240000000a00 */
[----:B0-----:R-:W-:-:S05]  /*1f4a0*/  @P0 IMAD.HI.U32 R6, R8, R6, RZ ;  /* 0x0000000608060227 */ /* 0x001fca00078e00ff */
[----:B------:R-:W-:-:S07]  /*1f4b0*/  @P0 SHF.R.U32.HI R8, RZ, R7, R6 ;  /* 0x00000007ff080219 */ /* 0x000fce0000011606 */
.L_x_1470:
[----:B------:R-:W-:Y:S05]  /*1f4c0*/  BSYNC B0 ;  /* 0x0000000000007941 */ /* 0x000fea0003800000 */
.L_x_1468:
[----:B------:R-:W-:-:S05]  /*1f4d0*/  IMAD R8, R8, R3, R3 ;  /* 0x0000000308087224 */ /* 0x000fca00078e0203 */
[----:B------:R-:W-:-:S07]  /*1f4e0*/  VIMNMX R2, R2, R8, PT ;  /* 0x0000000802027248 */ /* 0x000fce0003fe0100 */
.L_x_1467:
[----:B------:R-:W0:Y:S01]  /*1f4f0*/  @P2 LDC R6, c[0x0][0x44c] ;  /* 0x00011300ff062b82 */ /* 0x000e220000000800 */
[----:B------:R-:W-:Y:S01]  /*1f500*/  VIADD R2, R2, 0x7f ;  /* 0x0000007f02027836 */ /* 0x000fe20000000000 */
[----:B------:R-:W-:Y:S01]  /*1f510*/  ULDC UR4, c[0x0][0x9dc] ;  /* 0x0002770000047ab9 */ /* 0x000fe20000000800 */
[----:B------:R-:W-:Y:S02]  /*1f520*/  IMAD.MOV.U32 R0, RZ, RZ, R25 ;  /* 0x000000ffff007224 */ /* 0x000fe400078e0019 */
[----:B------:R-:W-:-:S03]  /*1f530*/  IMAD.IADD R20, R19, 0x1, -R12 ;  /* 0x0000000113147824 */ /* 0x000fc600078e0a0c */
[----:B------:R-:W2:Y:S01]  /*1f540*/  @P2 LDC R7, c[0x0][0x450] ;  /* 0x00011400ff072b82 */ /* 0x000ea20000000800 */
[----:B0-----:R-:W-:-:S05]  /*1f550*/  @P2 IMAD.HI.U32 R6, R25, R6, RZ ;  /* 0x0000000619062227 */ /* 0x001fca00078e00ff */
[----:B--2---:R-:W-:Y:S02]  /*1f560*/  @P2 SHF.R.U32.HI R0, RZ, R7, R6 ;  /* 0x00000007ff002219 */ /* 0x004fe40000011606 */
[----:B------:R-:W-:-:S04]  /*1f570*/  SHF.R.S32.HI R6, RZ, 0x1f, R2 ;  /* 0x0000001fff067819 */ /* 0x000fc80000011402 */
[----:B------:R-:W-:Y:S01]  /*1f580*/  LEA.HI R6, R6, R2, RZ, 0x7 ;  /* 0x0000000206067211 */ /* 0x000fe200078f38ff */
[----:B------:R-:W-:-:S03]  /*1f590*/  IMAD.IADD R2, R20, 0x1, R0 ;  /* 0x0000000114027824 */ /* 0x000fc600078e0200 */
[----:B------:R-:W-:Y:S01]  /*1f5a0*/  SHF.R.S32.HI R8, RZ, 0x7, R6 ;  /* 0x00000007ff087819 */ /* 0x000fe20000011406 */
[----:B------:R-:W-:-:S03]  /*1f5b0*/  VIADD R0, R2, -UR4 ;  /* 0x8000000402007c36 */ /* 0x000fc60008000000 */
[----:B------:R-:W-:Y:S01]  /*1f5c0*/  VIMNMX R8, R11, R8, PT ;  /* 0x000000080b087248 */ /* 0x000fe20003fe0100 */
        /* <DEDUP_REMOVED lines=11> */
.L_x_1473:
[----:B------:R-:W-:-:S13]  /*1f680*/  ISETP.NE.AND P0, PT, R3, 0x1, PT ;  /* 0x000000010300780c */ /* 0x000fda0003f05270 */
[----:B------:R-:W0:Y:S02]  /*1f690*/  @P0 LDC.64 R6, c[0x0][0x9e8] ;  /* 0x00027a00ff060b82 */ /* 0x000e240000000a00 */
[----:B0-----:R-:W-:-:S05]  /*1f6a0*/  @P0 IMAD.HI.U32 R6, R2, R6, RZ ;  /* 0x0000000602060227 */ /* 0x001fca00078e00ff */
[----:B------:R-:W-:-:S07]  /*1f6b0*/  @P0 SHF.R.U32.HI R2, RZ, R7, R6 ;  /* 0x00000007ff020219 */ /* 0x000fce0000011606 */
.L_x_1474:
[----:B------:R-:W-:Y:S05]  /*1f6c0*/  BSYNC B0 ;  /* 0x0000000000007941 */ /* 0x000fea0003800000 */
.L_x_1472:
[----:B------:R-:W-:-:S05]  /*1f6d0*/  IMAD R2, R2, R3, RZ ;  /* 0x0000000302027224 */ /* 0x000fca00078e02ff */
[----:B------:R-:W-:-:S07]  /*1f6e0*/  VIMNMX R0, R0, R2, !PT ;  /* 0x0000000200007248 */ /* 0x000fce0007fe0100 */
.L_x_1471:
[----:B------:R-:W-:Y:S01]  /*1f6f0*/  SHF.R.S32.HI R2, RZ, 0x1f, R0 ;  /* 0x0000001fff027819 */ /* 0x000fe20000011400 */
[----:B------:R-:W-:Y:S01]  /*1f700*/  BSSY B0, `(.L_x_1475) ;  /* 0x0000027000007945 */ /* 0x000fe20003800000 */
[----:B------:R-:W-:Y:S02]  /*1f710*/  LOP3.LUT R21, R10, 0xff, RZ, 0xc0, !PT ;  /* 0x000000ff0a157812 */ /* 0x000fe400078ec0ff */
[----:B------:R-:W-:Y:S02]  /*1f720*/  LEA.HI R2, R2, R0, RZ, 0x7 ;  /* 0x0000000002027211 */ /* 0x000fe400078f38ff */
[----:B------:R-:W-:Y:S02]  /*1f730*/  SHF.R.U32.HI R0, RZ, 0x10, R10 ;  /* 0x00000010ff007819 */ /* 0x000fe4000001160a */
[----:B------:R-:W-:-:S04]  /*1f740*/  SHF.R.S32.HI R2, RZ, 0x7, R2 ;  /* 0x00000007ff027819 */ /* 0x000fc80000011402 */
[----:B------:R-:W-:Y:S01]  /*1f750*/  VIMNMX R6, RZ, R2, !PT ;  /* 0x00000002ff067248 */ /* 0x000fe20007fe0100 */
[----:B------:R-:W-:-:S03]  /*1f760*/  IMAD.MOV.U32 R2, RZ, RZ, RZ ;  /* 0x000000ffff027224 */ /* 0x000fc600078e00ff */
[----:B------:R-:W-:-:S13]  /*1f770*/  ISETP.GT.AND P0, PT, R8, R6, PT ;  /* 0x000000060800720c */ /* 0x000fda0003f04270 */
[----:B------:R-:W-:Y:S05]  /*1f780*/  @!P0 BRA `(.L_x_1476) ;  /* 0x0000000000788947 */ /* 0x000fea0003800000 */
[----:B------:R-:W-:Y:S01]  /*1f790*/  ISETP.NE.AND P0, PT, R0, RZ, PT ;  /* 0x000000ff0000720c */ /* 0x000fe20003f05270 */
[----:B------:R-:W-:-:S03]  /*1f7a0*/  ULDC UR4, c[0x0][0x9f0] ;  /* 0x00027c0000047ab9 */ /* 0x000fc60000000800 */
[----:B------:R-:W-:-:S04]  /*1f7b0*/  SEL R7, R0, UR4, P0 ;  /* 0x0000000400077c07 */ /* 0x000fc80008000000 */
[----:B------:R-:W-:Y:S02]  /*1f7c0*/  IABS R10, R7 ;  /* 0x00000007000a7213 */ /* 0x000fe40000000000 */
[----:B------:R-:W-:Y:S02]  /*1f7d0*/  IADD3 R11, R7, -0x1, R8 ;  /* 0xffffffff070b7810 */ /* 0x000fe40007ffe008 */
[----:B------:R-:W0:Y:S03]  /*1f7e0*/  I2F.RP R2, R10 ;  /* 0x0000000a00027306 */ /* 0x000e260000209400 */
[----:B------:R-:W-:-:S05]  /*1f7f0*/  IMAD.IADD R11, R11, 0x1, -R6 ;  /* 0x000000010b0b7824 */ /* 0x000fca00078e0a06 */
[----:B0-----:R-:W0:Y:S02]  /*1f800*/  MUFU.RCP R2, R2 ;  /* 0x0000000200027308 */ /* 0x001e240000001000 */
[----:B0-----:R-:W-:-:S06]  /*1f810*/  VIADD R2, R2, 0xffffffe ;  /* 0x0ffffffe02027836 */ /* 0x001fcc0000000000 */
[----:B------:R0:W2:Y:S02]  /*1f820*/  F2I.FTZ.U32.TRUNC.NTZ R3, R2 ;  /* 0x0000000200037305 */ /* 0x0000a4000021f000 */
[----:B0-----:R-:W-:-:S04]  /*1f830*/  LOP3.LUT R2, R11, R7, RZ, 0x3c, !PT ;  /* 0x000000070b027212 */ /* 0x001fc800078e3cff */
[----:B------:R-:W-:Y:S01]  /*1f840*/  ISETP.GE.AND P3, PT, R2, RZ, PT ;  /* 0x000000ff0200720c */ /* 0x000fe20003f66270 */
[----:B--2---:R-:W-:-:S04]  /*1f850*/  IMAD.MOV R2, RZ, RZ, -R3 ;  /* 0x000000ffff027224 */ /* 0x004fc800078e0a03 */
[----:B-1----:R-:W-:Y:S02]  /*1f860*/  IMAD R12, R2, R10, RZ ;  /* 0x0000000a020c7224 */ /* 0x002fe400078e02ff */
[----:B------:R-:W-:-:S04]  /*1f870*/  IMAD.MOV.U32 R2, RZ, RZ, RZ ;  /* 0x000000ffff027224 */ /* 0x000fc800078e00ff */
[----:B------:R-:W-:Y:S01]  /*1f880*/  IMAD.HI.U32 R12, R3, R12, R2 ;  /* 0x0000000c030c7227 */ /* 0x000fe200078e0002 */
[----:B------:R-:W-:Y:S02]  /*1f890*/  IABS R2, R7 ;  /* 0x0000000700027213 */ /* 0x000fe40000000000 */
[----:B------:R-:W-:-:S03]  /*1f8a0*/  IABS R3, R11 ;  /* 0x0000000b00037213 */ /* 0x000fc60000000000 */
[----:B------:R-:W-:-:S04]  /*1f8b0*/  IMAD.MOV R2, RZ, RZ, -R2 ;  /* 0x000000ffff027224 */ /* 0x000fc800078e0a02 */
[----:B------:R-:W-:Y:S02]  /*1f8c0*/  IMAD.MOV.U32 R11, RZ, RZ, R2 ;  /* 0x000000ffff0b7224 */ /* 0x000fe400078e0002 */
        /* <DEDUP_REMOVED lines=10> */
.L_x_1476:
[----:B------:R-:W-:Y:S05]  /*1f970*/  BSYNC B0 ;  /* 0x0000000000007941 */ /* 0x000fea0003800000 */
.L_x_1475:
[-C--:B------:R-:W-:Y:S01]  /*1f980*/  IMAD R6, R21, R2.reuse, R6 ;  /* 0x0000000215067224 */ /* 0x080fe200078e0206 */
[----:B------:R-:W-:Y:S04]  /*1f990*/  BSSY B0, `(.L_x_1477) ;  /* 0x0000151000007945 */ /* 0x000fe80003800000 */
[C---:B------:R-:W-:Y:S01]  /*1f9a0*/  VIADDMNMX R2, R6.reuse, R2, R8, PT ;  /* 0x0000000206027246 */ /* 0x040fe20003800108 */
[----:B------:R-:W-:-:S04]  /*1f9b0*/  IMAD R6, R6, 0x80, -R5 ;  /* 0x0000008006067824 */ /* 0x000fc800078e0a05 */
[----:B------:R-:W-:Y:S01]  /*1f9c0*/  IMAD R2, R2, 0x80, -R5 ;  /* 0x0000008002027824 */ /* 0x000fe200078e0a05 */
[----:B------:R-:W-:-:S04]  /*1f9d0*/  VIMNMX R6, RZ, R6, !PT ;  /* 0x00000006ff067248 */ /* 0x000fc80007fe0100 */
[----:B------:R-:W-:Y:S02]  /*1f9e0*/  VIMNMX R2, R2, R9, PT ;  /* 0x0000000902027248 */ /* 0x000fe40003fe0100 */
[----:B------:R-:W-:Y:S02]  /*1f9f0*/  SHF.R.U32.HI R3, RZ, 0x7, R6 ;  /* 0x00000007ff037819 */ /* 0x000fe40000011606 */
[----:B------:R-:W-:-:S13]  /*1fa00*/  ISETP.GT.AND P0, PT, R2, R6, PT ;  /* 0x000000060200720c */ /* 0x000fda0003f04270 */
[----:B------:R-:W-:-:S05]  /*1fa10*/  @P0 VIADD R2, R2, 0x7f ;  /* 0x0000007f02020836 */ /* 0x000fca0000000000 */
[----:B------:R-:W-:-:S04]  /*1fa20*/  @P0 SHF.R.S32.HI R5, RZ, 0x1f, R2 ;  /* 0x0000001fff050819 */ /* 0x000fc80000011402 */
[----:B------:R-:W-:Y:S01]  /*1fa30*/  @P0 LEA.HI R2, R5, R2, RZ, 0x7 ;  /* 0x0000000205020211 */ /* 0x000fe200078f38ff */
[----:B------:R-:W-:-:S03]  /*1fa40*/  IMAD.MOV.U32 R5, RZ, RZ, R3 ;  /* 0x000000ffff057224 */ /* 0x000fc600078e0003 */
        /* <DEDUP_REMOVED lines=11> */
.L_x_1649:
[----:B--2---:R-:W-:Y:S02]  /*1fb00*/  ISETP.NE.AND P0, PT, R14, RZ, PT ;  /* 0x000000ff0e00720c */ /* 0x004fe40003f05270 */
[----:B------:R-:W-:-:S11]  /*1fb10*/  PLOP3.LUT P6, PT, PT, PT, PT, 0x8, 0x0 ;  /* 0x000000000000781c */ /* 0x000fd60003fce170 */
[----:B------:R-:W-:Y:S05]  /*1fb20*/  @P0 BRA `(.L_x_1480) ;  /* 0x00000000000c0947 */ /* 0x000fea0003800000 */
[----:B------:R-:W-:-:S03]  /*1fb30*/  UMOV UR4, 0xffffffff ;  /* 0xffffffff00047882 */ /* 0x000fc60000000000 */
[----:B------:R-:W-:Y:S05]  /*1fb40*/  BRA.DIV UR4, `(.L_x_1481) ;  /* 0x0000007204647947 */ /* 0x000fea000b800000 */
[----:B------:R-:W-:-:S13]  /*1fb50*/  ELECT P6, URZ, PT ;  /* 0x00000000003f782f */ /* 0x000fda00038c0000 */
.L_x_1480:
[----:B0-----:R-:W2:Y:S01]  /*1fb60*/  LDL R6, [R1+0x44] ;  /* 0x0000440001067983 */ /* 0x001ea20000100800 */
[----:B------:R-:W-:Y:S01]  /*1fb70*/  BSSY B1, `(.L_x_1482) ;  /* 0x0000008000017945 */ /* 0x000fe20003800000 */
[----:B--2---:R-:W-:-:S05]  /*1fb80*/  VIADD R6, R6, 0x1 ;  /* 0x0000000106067836 */ /* 0x004fca0000000000 */
[----:B------:R-:W-:-:S04]  /*1fb90*/  LEA.HI R7, R6, R6, RZ, 0x1 ;  /* 0x0000000606077211 */ /* 0x000fc800078f08ff */
[----:B------:R-:W-:-:S05]  /*1fba0*/  LOP3.LUT R7, R7, 0xfffffffe, RZ, 0xc0, !PT ;  /* 0xfffffffe07077812 */ /* 0x000fca00078ec0ff */
[----:B------:R-:W-:-:S05]  /*1fbb0*/  IMAD.IADD R6, R6, 0x1, -R7 ;  /* 0x0000000106067824 */ /* 0x000fca00078e0a07 */
[----:B------:R-:W-:-:S04]  /*1fbc0*/  SHF.L.U32 R6, R6, 0x1f, RZ ;  /* 0x0000001f06067819 */ /* 0x000fc800000006ff */
[----:B------:R-:W0:Y:S02]  /*1fbd0*/  SYNCS.PHASECHK.TRANS64.TRYWAIT P0, [R18+URZ+0x19c20], R6 ;  /* 0x019c2006120075a7 */ /* 0x000e24000800017f */
[----:B0-----:R-:W-:Y:S05]  /*1fbe0*/  @!P0 BRA `(.L_x_1483) ;  /* 0x00000070005c8947 */ /* 0x001fea0003800000 */
.L_x_1652:
[----:B------:R-:W-:Y:S05]  /*1fbf0*/  BSYNC B1 ;  /* 0x0000000000017941 */ /* 0x000fea0003800000 */
.L_x_1482:
        /* <DEDUP_REMOVED lines=10> */
.L_x_1653:
[----:B------:R-:W-:Y:S05]  /*1fca0*/  BSYNC B2 ;  /* 0x0000000000027941 */ /* 0x000fea0003800000 */
.L_x_1486:
        /* <DEDUP_REMOVED lines=9> */
.L_x_1489:
[----:B------:R-:W-:Y:S05]  /*1fd40*/  BSYNC B2 ;  /* 0x0000000000027941 */ /* 0x000fea0003800000 */
.L_x_1488:
        /* <DEDUP_REMOVED lines=8> */
[----:B0-----:R-:W-:Y:S01]  /*1fdd0*/  VIADD R6, R9, 0x19c90 ;  /* 0x00019c9009067836 */ /* 0x001fe20000000000 */
[----:B------:R-:W-:Y:S01]  /*1fde0*/  UMOV UR6, 0x0 ;  /* 0x0000000000067882 */ /* 0x000fe20000000000 */
[----:B------:R-:W-:Y:S01]  /*1fdf0*/  VIADD R10, R8, 0x13800 ;  /* 0x00013800080a7836 */ /* 0x000fe20000000000 */
[----:B------:R-:W-:-:S09]  /*1fe00*/  UMOV UR7, 0x12f00000 ;  /* 0x12f0000000077882 */ /* 0x000fd20000000000 */
.L_x_1490:
        /* <DEDUP_REMOVED lines=16> */
.L_x_1491:
        /* <DEDUP_REMOVED lines=10> */
[----:B-1----:R-:W-:Y:S01]  /*1ffb0*/  IMAD.MOV.U32 R12, RZ, RZ, 0x40 ;  /* 0x00000040ff0c7424 */ /* 0x002fe200078e00ff */
[----:B------:R-:W-:Y:S01]  /*1ffc0*/  PLOP3.LUT P0, PT, PT, PT, PT, 0x80, 0x0 ;  /* 0x000000000000781c */ /* 0x000fe20003f0f070 */
[----:B------:R-:W-:Y:S01]  /*1ffd0*/  VIADD R10, R8, 0x15800 ;  /* 0x00015800080a7836 */ /* 0x000fe20000000000 */
[----:B------:R-:W-:Y:S01]  /*1ffe0*/  UMOV UR6, 0x0 ;  /* 0x0000000000067882 */ /* 0x000fe20000000000 */
[----:B------:R-:W-:Y:S01]  /*1fff0*/  UMOV UR7, 0x12f00000 ;  /* 0x12f0000000077882 */ /* 0x000fe20000000000 */
[----:B------:R-:W-:-:S15]  /*20000*/  R2UR UR10, R12 ;  /* 0x000000000c0a72ca */ /* 0x000fde00000e0000 */
.L_x_1492:
        /* <DEDUP_REMOVED lines=13> */
.L_x_1654:
[----:B------:R-:W-:Y:S05]  /*200e0*/  BSYNC B2 ;  /* 0x0000000000027941 */ /* 0x000fea0003800000 */
.L_x_1493:
[----:B------:R-:W-:Y:S01]  /*200f0*/  BSSY B2, `(.L_x_1495) ;  /* 0x000000b000027945 */ /* 0x000fe20003800000 */
[----:B------:R-:W-:Y:S02]  /*20100*/  IMAD.MOV.U32 R10, RZ, RZ, 0x0 ;  /* 0x00000000ff0a7424 */ /* 0x000fe400078e00ff */
[----:B0-2---:R-:W-:Y:S01]  /*20110*/  IMAD.MOV.U32 R11, RZ, RZ, 0x12f00000 ;  /* 0x12f00000ff0b7424 */ /* 0x005fe200078e00ff */
[----:B------:R-:W-:Y:S06]  /*20120*/  @P1 BRA `(.L_x_1496) ;  /* 0x00000000001c1947 */ /* 0x000fec0003800000 */
[----:B------:R-:W0:Y:S02]  /*20130*/  S2R R6, SR_TID.X ;  /* 0x0000000000067919 */ /* 0x000e240000002100 */
[----:B0-----:R-:W-:Y:S01]  /*20140*/  LOP3.LUT R15, R6, 0x1f, RZ, 0xc0, !PT ;  /* 0x0000001f060f7812 */ /* 0x001fe200078ec0ff */
[----:B------:R-:W-:-:S03]  /*20150*/  IMAD.MOV.U32 R6, RZ, RZ, 0x3000 ;  /* 0x00003000ff067424 */ /* 0x000fc600078e00ff */
[----:B------:R-:W-:Y:S01]  /*20160*/  ISETP.NE.AND P0, PT, R15, RZ, PT ;  /* 0x000000ff0f00720c */ /* 0x000fe20003f05270 */
[----:B------:R0:W-:-:S12]  /*20170*/  SYNCS.ARRIVE.TRANS64 RZ, [R9+URZ+0x19cb0], R6 ;  /* 0x019cb00609ff79a7 */ /* 0x0001d8000800003f */
[----:B0-----:R-:W-:Y:S05]  /*20180*/  @!P0 BRA `(.L_x_1496) ;  /* 0x0000000000048947 */ /* 0x001fea0003800000 */
[----:B------:R-:W-:Y:S01]  /*20190*/  BPT.TRAP 0x1 ;  /* 0x000000040000795c */ /* 0x000fe20000300000 */
.L_x_1496:
[----:B------:R-:W-:Y:S05]  /*201a0*/  BSYNC B2 ;  /* 0x0000000000027941 */ /* 0x000fea0003800000 */
.L_x_1495:
[----:B------:R-:W-:Y:S01]  /*201b0*/  R2UR UR10, R14 ;  /* 0x000000000e0a72ca */ /* 0x000fe200000e0000 */
[----:B------:R-:W-:Y:S01]  /*201c0*/  UIADD3 UR4, UP0, UR42, 0x670, URZ ;  /* 0x000006702a047890 */ /* 0x000fe2000ff1e03f */
[----:B------:R-:W-:Y:S01]  /*201d0*/  R2UR UR6, R10 ;  /* 0x000000000a0672ca */ /* 0x000fe200000e0000 */
[----:B------:R-:W-:Y:S01]  /*201e0*/  VIADD R9, R9, 0x19cb0 ;  /* 0x00019cb009097836 */ /* 0x000fe20000000000 */
[----:B------:R-:W-:Y:S01]  /*201f0*/  R2UR UR7, R11 ;  /* 0x000000000b0772ca */ /* 0x000fe200000e0000 */
[----:B------:R-:W-:Y:S01]  /*20200*/  VIADD R6, R8, 0x9000 ;  /* 0x0000900008067836 */ /* 0x000fe20000000000 */
[----:B------:R-:W-:Y:S01]  /*20210*/  PLOP3.LUT P0, PT, PT, PT, PT, 0x80, 0x0 ;  /* 0x000000000000781c */ /* 0x000fe20003f0f070 */
[----:B------:R-:W-:-:S12]  /*20220*/  UIADD3.X UR5, URZ, UR43, URZ, UP0, !UPT ;  /* 0x0000002b3f057290 */ /* 0x000fd800087fe43f */
.L_x_1497:
        /* <DEDUP_REMOVED lines=15> */
.L_x_1498:
        /* <DEDUP_REMOVED lines=15> */
.L_x_1499:
        /* <DEDUP_REMOVED lines=10> */
.L_x_1485:
[----:B------:R-:W-:Y:S05]  /*204b0*/  BSYNC B1 ;  /* 0x0000000000017941 */ /* 0x000fea0003800000 */
.L_x_1484:
[----:B------:R-:W-:Y:S01]  /*204c0*/  VIADD R10, R5, 0xfffffffe ;  /* 0xfffffffe050a7836 */ /* 0x000fe20000000000 */
[----:B------:R-:W-:Y:S01]  /*204d0*/  PLOP3.LUT P0, PT, PT, PT, PT, 0x8, 0x0 ;  /* 0x000000000000781c */ /* 0x000fe20003f0e170 */
[----:B------:R-:W-:-:S03]  /*204e0*/  VIADD R23, R23, 0x1 ;  /* 0x0000000117177836 */ /* 0x000fc60000000000 */
[----:B------:R-:W-:Y:S02]  /*204f0*/  ISETP.GE.AND P2, PT, R10, R3, PT ;  /* 0x000000030a00720c */ /* 0x000fe40003f46270 */
[----:B------:R-:W-:-:S04]  /*20500*/  ISETP.NE.AND P1, PT, R23, 0x2, PT ;  /* 0x000000021700780c */ /* 0x000fc80003f25270 */
[----:B------:R-:W-:Y:S02]  /*20510*/  SEL R5, RZ, 0x1, P1 ;  /* 0x00000001ff057807 */ /* 0x000fe40000800000 */
[----:B------:R-:W-:Y:S02]  /*20520*/  SEL R23, R23, RZ, P1 ;  /* 0x000000ff17177207 */ /* 0x000fe40000800000 */
[----:B------:R-:W-:-:S03]  /*20530*/  LOP3.LUT R29, R29, R5, RZ, 0x3c, !PT ;  /* 0x000000051d1d7212 */ /* 0x000fc600078e3cff */
[----:B------:R-:W-:Y:S05]  /*20540*/  @!P2 BRA `(.L_x_1478) ;  /* 0x000000080054a947 */ /* 0x000fea0003800000 */
.L_x_1516:
[----:B------:R-:W-:Y:S05]  /*20550*/  YIELD ;  /* 0x0000000000007946 */ /* 0x000fea0003800000 */
        /* <DEDUP_REMOVED lines=10> */
.L_x_1655:
[----:B------:R-:W-:Y:S05]  /*20600*/  BSYNC B2 ;  /* 0x0000000000027941 */ /* 0x000fea0003800000 */
.L_x_1502:
[----:B------:R-:W-:Y:S04]  /*20610*/  BSSY B2, `(.L_x_1504) ;  /* 0x0000009000027945 */ /* 0x000fe80003800000 */
[----:B------:R-:W-:Y:S05]  /*20620*/  @P2 BRA `(.L_x_1505) ;  /* 0x00000000001c2947 */ /* 0x000fea0003800000 */
[----:B------:R-:W0:Y:S02]  /*20630*/  S2R R5, SR_TID.X ;  /* 0x0000000000057919 */ /* 0x000e240000002100 */
[----:B0-----:R-:W-:Y:S01]  /*20640*/  LOP3.LUT R6, R5, 0x1f, RZ, 0xc0, !PT ;  /* 0x0000001f05067812 */ /* 0x001fe200078ec0ff */
[----:B------:R-:W-:-:S03]  /*20650*/  IMAD.MOV.U32 R5, RZ, RZ, 0x3000 ;  /* 0x00003000ff057424 */ /* 0x000fc600078e00ff */
[----:B------:R-:W-:Y:S01]  /*20660*/  ISETP.NE.AND P1, PT, R6, RZ, PT ;  /* 0x000000ff0600720c */ /* 0x000fe20003f25270 */
[----:B------:R3:W-:-:S12]  /*20670*/  SYNCS.ARRIVE.TRANS64 RZ, [R9+URZ+0x19c90], R5 ;  /* 0x019c900509ff79a7 */ /* 0x0007d8000800003f */
[----:B---3--:R-:W-:Y:S05]  /*20680*/  @!P1 BRA `(.L_x_1505) ;  /* 0x0000000000049947 */ /* 0x008fea0003800000 */
[----:B------:R-:W-:Y:S01]  /*20690*/  BPT.TRAP 0x1 ;  /* 0x000000040000795c */ /* 0x000fe20000300000 */
.L_x_1505:
[----:B------:R-:W-:Y:S05]  /*206a0*/  BSYNC B2 ;  /* 0x0000000000027941 */ /* 0x000fea0003800000 */
.L_x_1504:
[----:B------:R-:W-:Y:S01]  /*206b0*/  IMAD.MOV.U32 R14, RZ, RZ, RZ ;  /* 0x000000ffff0e7224 */ /* 0x000fe200078e00ff */
[----:B------:R-:W-:Y:S01]  /*206c0*/  UIADD3 UR4, UP0, UR42, 0x570, URZ ;  /* 0x000005702a047890 */ /* 0x000fe2000ff1e03f */
[----:B------:R-:W-:Y:S01]  /*206d0*/  IMAD R7, R23, 0x3000, R18 ;  /* 0x0000300017077824 */ /* 0x000fe200078e0212 */
[----:B------:R-:W-:Y:S01]  /*206e0*/  PLOP3.LUT P1, PT, PT, PT, PT, 0x80, 0x0 ;  /* 0x000000000000781c */ /* 0x000fe20003f2f070 */
[----:B0-----:R-:W-:Y:S01]  /*206f0*/  IMAD R6, R10, 0x80, R4 ;  /* 0x000000800a067824 */ /* 0x001fe200078e0204 */
[----:B------:R-:W-:Y:S01]  /*20700*/  R2UR UR10, R14 ;  /* 0x000000000e0a72ca */ /* 0x000fe200000e0000 */
[----:B------:R-:W-:Y:S01]  /*20710*/  VIADD R5, R9, 0x19c90 ;  /* 0x00019c9009057836 */ /* 0x000fe20000000000 */
[----:B------:R-:W-:Y:S01]  /*20720*/  UIADD3.X UR5, URZ, UR43, URZ, UP0, !UPT ;  /* 0x0000002b3f057290 */ /* 0x000fe200087fe43f */
[----:B------:R-:W-:Y:S01]  /*20730*/  VIADD R11, R7, 0x13800 ;  /* 0x00013800070b7836 */ /* 0x000fe20000000000 */
[----:B------:R-:W-:Y:S01]  /*20740*/  UMOV UR6, 0x0 ;  /* 0x0000000000067882 */ /* 0x000fe20000000000 */
[----:B------:R-:W-:-:S10]  /*20750*/  UMOV UR7, 0x12f00000 ;  /* 0x12f0000000077882 */ /* 0x000fd40000000000 */
.L_x_1506:
        /* <DEDUP_REMOVED lines=12> */
[----:B------:R-:W-:Y:S01]  /*20820*/  UMOV UR6, 0x0 ;  /* 0x0000000000067882 */ /* 0x000fe20000000000 */
[----:B------:R-:W-:Y:S02]  /*20830*/  UMOV UR7, 0x12f00000 ;  /* 0x12f0000000077882 */ /* 0x000fe40000000000 */
[----:B------:R-:W-:Y:S01]  /*20840*/  R2UR UR10, R11 ;  /* 0x000000000b0a72ca */ /* 0x000fe200000e0000 */
[----:B------:R-:W-:-:S14]  /*20850*/  VIADD R11, R7, 0x14800 ;  /* 0x00014800070b7836 */ /* 0x000fdc0000000000 */
.L_x_1507:
        /* <DEDUP_REMOVED lines=16> */
.L_x_1508:
        /* <DEDUP_REMOVED lines=13> */
.L_x_1656:
[----:B------:R-:W-:Y:S05]  /*20a30*/  BSYNC B2 ;  /* 0x0000000000027941 */ /* 0x000fea0003800000 */
.L_x_1509:
[----:B------:R-:W-:Y:S01]  /*20a40*/  BSSY B2, `(.L_x_1511) ;  /* 0x000000b000027945 */ /* 0x000fe20003800000 */
[----:B-1----:R-:W-:Y:S02]  /*20a50*/  IMAD.MOV.U32 R12, RZ, RZ, 0x0 ;  /* 0x00000000ff0c7424 */ /* 0x002fe400078e00ff */
        /* <DEDUP_REMOVED lines=9> */
.L_x_1512:
[----:B------:R-:W-:Y:S05]  /*20af0*/  BSYNC B2 ;  /* 0x0000000000027941 */ /* 0x000fea0003800000 */
.L_x_1511:
[----:B------:R-:W-:Y:S01]  /*20b00*/  R2UR UR10, R14 ;  /* 0x000000000e0a72ca */ /* 0x000fe200000e0000 */
[----:B------:R-:W-:Y:S01]  /*20b10*/  UIADD3 UR4, UP0, UR42, 0x670, URZ ;  /* 0x000006702a047890 */ /* 0x000fe2000ff1e03f */
[----:B------:R-:W-:Y:S01]  /*20b20*/  R2UR UR6, R12 ;  /* 0x000000000c0672ca */ /* 0x000fe200000e0000 */
[----:B0-2---:R-:W-:Y:S01]  /*20b30*/  VIADD R9, R9, 0x19cb0 ;  /* 0x00019cb009097836 */ /* 0x005fe20000000000 */
[----:B------:R-:W-:Y:S01]  /*20b40*/  R2UR UR7, R13 ;  /* 0x000000000d0772ca */ /* 0x000fe200000e0000 */
[----:B------:R-:W-:Y:S01]  /*20b50*/  VIADD R5, R7, 0x9000 ;  /* 0x0000900007057836 */ /* 0x000fe20000000000 */
[----:B------:R-:W-:Y:S01]  /*20b60*/  PLOP3.LUT P1, PT, PT, PT, PT, 0x80, 0x0 ;  /* 0x000000000000781c */ /* 0x000fe20003f2f070 */
[----:B------:R-:W-:-:S12]  /*20b70*/  UIADD3.X UR5, URZ, UR43, URZ, UP0, !UPT ;  /* 0x0000002b3f057290 */ /* 0x000fd800087fe43f */
.L_x_1513:
        /* <DEDUP_REMOVED lines=16> */
.L_x_1514:
        /* <DEDUP_REMOVED lines=15> */
.L_x_1515:
        /* <DEDUP_REMOVED lines=10> */
.L_x_1501:
[----:B------:R-:W-:Y:S05]  /*20e10*/  BSYNC B1 ;  /* 0x0000000000017941 */ /* 0x000fea0003800000 */
.L_x_1500:
[C---:B------:R-:W-:Y:S01]  /*20e20*/  ISETP.GT.AND P2, PT, R10.reuse, R3, PT ;  /* 0x000000030a00720c */ /* 0x040fe20003f44270 */
[----:B------:R-:W-:Y:S02]  /*20e30*/  VIADD R23, R23, 0x1 ;  /* 0x0000000117177836 */ /* 0x000fe40000000000 */
[----:B------:R-:W-:-:S03]  /*20e40*/  VIADD R10, R10, 0xffffffff ;  /* 0xffffffff0a0a7836 */ /* 0x000fc60000000000 */
[----:B------:R-:W-:-:S04]  /*20e50*/  ISETP.NE.AND P1, PT, R23, 0x2, PT ;  /* 0x000000021700780c */ /* 0x000fc80003f25270 */
[----:B------:R-:W-:Y:S02]  /*20e60*/  SEL R5, RZ, 0x1, P1 ;  /* 0x00000001ff057807 */ /* 0x000fe40000800000 */
[----:B------:R-:W-:Y:S02]  /*20e70*/  SEL R23, R23, RZ, P1 ;  /* 0x000000ff17177207 */ /* 0x000fe40000800000 */
[----:B------:R-:W-:Y:S01]  /*20e80*/  LOP3.LUT R29, R29, R5, RZ, 0x3c, !PT ;  /* 0x000000051d1d7212 */ /* 0x000fe200078e3cff */
[----:B------:R-:W-:Y:S06]  /*20e90*/  @P2 BRA `(.L_x_1516) ;  /* 0xfffffff400ac2947 */ /* 0x000fec000383ffff */
.L_x_1478:
[----:B------:R-:W-:Y:S05]  /*20ea0*/  BSYNC B0 ;  /* 0x0000000000007941 */ /* 0x000fea0003800000 */
.L_x_1477:
[----:B------:R-:W2:Y:S01]  /*20eb0*/  LDC R2, c[0x0][0x448] ;  /* 0x00011200ff027b82 */ /* 0x000ea20000000800 */
[----:B------:R-:W-:Y:S07]  /*20ec0*/  @!P0 WARPSYNC.ALL ;  /* 0x0000000000008948 */ /* 0x000fee0003800000 */
[----:B------:R-:W-:Y:S01]  /*20ed0*/  @!P0 BAR.SYNC.DEFER_BLOCKING 0xc, 0x200 ;  /* 0x0308000000008b1d */ /* 0x000fe20000010000 */
[----:B--2---:R-:W-:Y:S01]  /*20ee0*/  ISETP.NE.AND P1, PT, R2, 0x1, PT ;  /* 0x000000010200780c */ /* 0x004fe20003f25270 */
[----:B------:R-:W-:-:S04]  /*20ef0*/  VIADD R2, R25, 0xbf ;  /* 0x000000bf19027836 */ /* 0x000fc80000000000 */
[----:B0-----:R-:W-:-:S08]  /*20f00*/  IMAD.MOV.U32 R6, RZ, RZ, R2 ;  /* 0x000000ffff067224 */ /* 0x001fd000078e0002 */
[----:B------:R-:W0:Y:S08]  /*20f10*/  @P1 LDC R3, c[0x0][0x44c] ;  /* 0x00011300ff031b82 */ /* 0x000e300000000800 */
[----:B------:R-:W2:Y:S01]  /*20f20*/  @P1 LDC R4, c[0x0][0x450] ;  /* 0x00011400ff041b82 */ /* 0x000ea20000000800 */
[----:B0-----:R-:W-:-:S05]  /*20f30*/  @P1 IMAD.HI.U32 R3, R2, R3, RZ ;  /* 0x0000000302031227 */ /* 0x001fca00078e00ff */
[----:B--2---:R-:W-:Y:S02]  /*20f40*/  @P1 SHF.R.U32.HI R6, RZ, R4, R3 ;  /* 0x00000004ff061219 */ /* 0x004fe40000011603 */
[----:B------:R-:W0:Y:S03]  /*20f50*/  LDC.64 R2, c[0x0][0x9e0] ;  /* 0x00027800ff027b82 */ /* 0x000e260000000a00 */
[----:B------:R-:W-:Y:S01]  /*20f60*/  IMAD.IADD R6, R26, 0x1, R6 ;  /* 0x000000011a067824 */ /* 0x000fe200078e0206 */
[----:B0-----:R-:W-:-:S03]  /*20f70*/  ISETP.GE.AND P2, PT, R3, 0x1, PT ;  /* 0x000000010300780c */ /* 0x001fc60003f46270 */
[----:B------:R-:W-:-:S10]  /*20f80*/  IMAD.IADD R2, R6, 0x1, R2 ;  /* 0x0000000106027824 */ /* 0x000fd400078e0202 */
[----:B------:R-:W-:Y:S05]  /*20f90*/  @!P2 BRA `(.L_x_1517) ;  /* 0x000000000048a947 */ /* 0x000fea0003800000 */
        /* <DEDUP_REMOVED lines=11> */
.L_x_1519:
[----:B------:R-:W-:-:S13]  /*21050*/  ISETP.NE.AND P0, PT, R3, 0x1, PT ;  /* 0x000000010300780c */ /* 0x000fda0003f05270 */
[----:B------:R-:W0:Y:S02]  /*21060*/  @P0 LDC.64 R4, c[0x0][0x9e8] ;  /* 0x00027a00ff040b82 */ /* 0x000e240000000a00 */
[----:B0-----:R-:W-:-:S05]  /*21070*/  @P0 IMAD.HI.U32 R4, R7, R4, RZ ;  /* 0x0000000407040227 */ /* 0x001fca00078e00ff */
[----:B------:R-:W-:-:S07]  /*21080*/  @P0 SHF.R.U32.HI R7, RZ, R5, R4 ;  /* 0x00000005ff070219 */ /* 0x000fce0000011604 */
.L_x_1520:
[----:B------:R-:W-:Y:S05]  /*21090*/  BSYNC B0 ;  /* 0x0000000000007941 */ /* 0x000fea0003800000 */
.L_x_1518:
[----:B------:R-:W-:-:S05]  /*210a0*/  IMAD R7, R7, R3, R3 ;  /* 0x0000000307077224 */ /* 0x000fca00078e0203 */
[----:B------:R-:W-:-:S07]  /*210b0*/  VIMNMX R2, R2, R7, PT ;  /* 0x0000000702027248 */ /* 0x000fce0003fe0100 */
.L_x_1517:
[----:B------:R-:W2:Y:S01]  /*210c0*/  LDL.LU R5, [R1+0x4] ;  /* 0x0000040001057983 */ /* 0x000ea20000300800 */
[----:B------:R-:W-:Y:S01]  /*210d0*/  VIADD R2, R2, 0x7f ;  /* 0x0000007f02027836 */ /* 0x000fe20000000000 */
[----:B------:R-:W-:-:S04]  /*210e0*/  ULDC UR4, c[0x0][0x9dc] ;  /* 0x0002770000047ab9 */ /* 0x000fc80000000800 */
[----:B------:R-:W-:-:S04]  /*210f0*/  SHF.R.S32.HI R4, RZ, 0x1f, R2 ;  /* 0x0000001fff047819 */ /* 0x000fc80000011402 */
[----:B------:R-:W-:Y:S02]  /*21100*/  LEA.HI R4, R4, R2, RZ, 0x7 ;  /* 0x0000000204047211 */ /* 0x000fe400078f38ff */
[----:B------:R-:W0:Y:S02]  /*21110*/  @P1 LDC R2, c[0x0][0x44c] ;  /* 0x00011300ff021b82 */ /* 0x000e240000000800 */
[----:B------:R-:W-:Y:S01]  /*21120*/  SHF.R.S32.HI R4, RZ, 0x7, R4 ;  /* 0x00000007ff047819 */ /* 0x000fe20000011404 */
[----:B0-----:R-:W-:-:S03]  /*21130*/  @P1 IMAD.HI.U32 R2, R25, R2, RZ ;  /* 0x0000000219021227 */ /* 0x001fc600078e00ff */
[----:B--2---:R-:W-:Y:S01]  /*21140*/  VIMNMX R6, R5, R4, PT ;  /* 0x0000000405067248 */ /* 0x004fe20003fe0100 */
[----:B------:R-:W-:Y:S01]  /*21150*/  IMAD.MOV.U32 R4, RZ, RZ, R25 ;  /* 0x000000ffff047224 */ /* 0x000fe200078e0019 */
[----:B------:R-:W0:Y:S02]  /*21160*/  @P1 LDC R5, c[0x0][0x450] ;  /* 0x00011400ff051b82 */ /* 0x000e240000000800 */
[----:B0-----:R-:W-:-:S05]  /*21170*/  @P1 SHF.R.U32.HI R4, RZ, R5, R2 ;  /* 0x00000005ff041219 */ /* 0x001fca0000011602 */
        /* <DEDUP_REMOVED lines=13> */
.L_x_1523:
[----:B------:R-:W-:-:S13]  /*21250*/  ISETP.NE.AND P0, PT, R3, 0x1, PT ;  /* 0x000000010300780c */ /* 0x000fda0003f05270 */
[----:B------:R-:W0:Y:S02]  /*21260*/  @P0 LDC.64 R4, c[0x0][0x9e8] ;  /* 0x00027a00ff040b82 */ /* 0x000e240000000a00 */
[----:B0-----:R-:W-:-:S05]  /*21270*/  @P0 IMAD.HI.U32 R4, R7, R4, RZ ;  /* 0x0000000407040227 */ /* 0x001fca00078e00ff */
[----:B------:R-:W-:-:S07]  /*21280*/  @P0 SHF.R.U32.HI R7, RZ, R5, R4 ;  /* 0x00000005ff070219 */ /* 0x000fce0000011604 */
.L_x_1524:
[----:B------:R-:W-:Y:S05]  /*21290*/  BSYNC B0 ;  /* 0x0000000000007941 */ /* 0x000fea0003800000 */
.L_x_1522:
[----:B------:R-:W-:-:S05]  /*212a0*/  IMAD R3, R7, R3, RZ ;  /* 0x0000000307037224 */ /* 0x000fca00078e02ff */
[----:B------:R-:W-:-:S07]  /*212b0*/  VIMNMX R2, R2, R3, !PT ;  /* 0x0000000302027248 */ /* 0x000fce0007fe0100 */
.L_x_1521:
[----:B------:R-:W-:Y:S01]  /*212c0*/  ISETP.NE.AND P1, PT, R0, RZ, PT ;  /* 0x000000ff0000720c */ /* 0x000fe20003f25270 */
[----:B------:R-:W-:Y:S01]  /*212d0*/  BSSY B0, `(.L_x_1525) ;  /* 0x0000024000007945 */ /* 0x000fe20003800000 */
[----:B------:R-:W-:-:S04]  /*212e0*/  SHF.R.S32.HI R3, RZ, 0x1f, R2 ;  /* 0x0000001fff037819 */ /* 0x000fc80000011402 */
[----:B------:R-:W-:Y:S01]  /*212f0*/  LEA.HI R3, R3, R2, RZ, 0x7 ;  /* 0x0000000203037211 */ /* 0x000fe200078f38ff */
[----:B------:R-:W-:-:S03]  /*21300*/  IMAD.MOV.U32 R2, RZ, RZ, RZ ;  /* 0x000000ffff027224 */ /* 0x000fc600078e00ff */
[----:B------:R-:W-:-:S03]  /*21310*/  SHF.R.S32.HI R3, RZ, 0x7, R3 ;  /* 0x00000007ff037819 */ /* 0x000fc60000011403 */
[----:B------:R-:W0:Y:S01]  /*21320*/  @!P1 LDC R0, c[0x0][0x9f0] ;  /* 0x00027c00ff009b82 */ /* 0x000e220000000800 */
[----:B------:R-:W-:-:S04]  /*21330*/  VIMNMX R4, RZ, R3, !PT ;  /* 0x00000003ff047248 */ /* 0x000fc80007fe0100 */
[----:B------:R-:W-:-:S13]  /*21340*/  ISETP.GT.AND P0, PT, R6, R4, PT ;  /* 0x000000040600720c */ /* 0x000fda0003f04270 */
[----:B------:R-:W-:Y:S05]  /*21350*/  @!P0 BRA `(.L_x_1526) ;  /* 0x00000000006c8947 */ /* 0x000fea0003800000 */
[-C--:B0-----:R-:W-:Y:S02]  /*21360*/  IABS R5, R0.reuse ;  /* 0x0000000000057213 */ /* 0x081fe40000000000 */
[----:B------:R-:W-:Y:S02]  /*21370*/  IABS R8, R0 ;  /* 0x0000000000087213 */ /* 0x000fe40000000000 */
[----:B------:R-:W0:Y:S03]  /*21380*/  I2F.RP R2, R5 ;  /* 0x0000000500027306 */ /* 0x000e260000209400 */
[----:B------:R-:W-:-:S05]  /*21390*/  IMAD.MOV R8, RZ, RZ, -R8 ;  /* 0x000000ffff087224 */ /* 0x000fca00078e0a08 */
[----:B0-----:R-:W0:Y:S02]  /*213a0*/  MUFU.RCP R2, R2 ;  /* 0x0000000200027308 */ /* 0x001e240000001000 */
[----:B0-----:R-:W-:-:S06]  /*213b0*/  VIADD R2, R2, 0xffffffe ;  /* 0x0ffffffe02027836 */ /* 0x001fcc0000000000 */
[----:B------:R-:W0:Y:S02]  /*213c0*/  F2I.FTZ.U32.TRUNC.NTZ R3, R2 ;  /* 0x0000000200037305 */ /* 0x000e24000021f000 */
[----:B0-----:R-:W-:-:S04]  /*213d0*/  IMAD.MOV R2, RZ, RZ, -R3 ;  /* 0x000000ffff027224 */ /* 0x001fc800078e0a03 */
[----:B------:R-:W-:Y:S02]  /*213e0*/  IMAD R7, R2, R5, RZ ;  /* 0x0000000502077224 */ /* 0x000fe400078e02ff */
[----:B------:R-:W-:-:S04]  /*213f0*/  IMAD.MOV.U32 R2, RZ, RZ, RZ ;  /* 0x000000ffff027224 */ /* 0x000fc800078e00ff */
[----:B------:R-:W-:Y:S01]  /*21400*/  IMAD.HI.U32 R7, R3, R7, R2 ;  /* 0x0000000703077227 */ /* 0x000fe200078e0002 */
[----:B------:R-:W-:-:S05]  /*21410*/  IADD3 R3, R0, -0x1, R6 ;  /* 0xffffffff00037810 */ /* 0x000fca0007ffe006 */
[----:B------:R-:W-:-:S05]  /*21420*/  IMAD.IADD R3, R3, 0x1, -R4 ;  /* 0x0000000103037824 */ /* 0x000fca00078e0a04 */
        /* <DEDUP_REMOVED lines=14> */
.L_x_1526:
[----:B------:R-:W-:Y:S05]  /*21510*/  BSYNC B0 ;  /* 0x0000000000007941 */ /* 0x000fea0003800000 */
.L_x_1525:
[----:B0-----:R-:W-:-:S05]  /*21520*/  IMAD R0, R21, R2, R4 ;  /* 0x0000000215007224 */ /* 0x001fca00078e0204 */
[----:B------:R-:W-:Y:S01]  /*21530*/  VIADDMNMX R26, R0, R2, R6, PT ;  /* 0x00000002001a7246 */ /* 0x000fe20003800106 */
[----:B------:R0:W-:Y:S03]  /*21540*/  STL [R1+0x4], R0 ;  /* 0x0000040001007387 */ /* 0x0001e60000100800 */
        /* <DEDUP_REMOVED lines=9> */
[----:B------:R-:W2:Y:S01]  /*215e0*/  LDC.64 R2, c[0x0][0xc60] ;  /* 0x00031800ff027b82 */ /* 0x000ea20000000a00 */
[----:B------:R-:W0:Y:S02]  /*215f0*/  FLO.U32 R0, UR4 ;  /* 0x0000000400007d00 */ /* 0x000e2400080e0000 */
[----:B0-----:R-:W-:-:S06]  /*21600*/  ISETP.EQ.U32.AND P0, PT, R0, R5, PT ;  /* 0x000000050000720c */ /* 0x001fcc0003f02070 */
[----:B------:R-:W2:Y:S07]  /*21610*/  POPC R5, UR4 ;  /* 0x0000000400057d09 */ /* 0x000eae0008000000 */
[----:B--2---:R-:W2:Y:S01]  /*21620*/  @P0 ATOMG.E.ADD.STRONG.GPU PT, R3, desc[UR40][R2.64], R5 ;  /* 0x00000005020309a8 */ /* 0x004ea200081ee1e8 */
[----:B------:R-:W0:Y:S02]  /*21630*/  S2R R4, SR_LTMASK ;  /* 0x0000000000047919 */ /* 0x000e240000003900 */
[----:B0-----:R-:W-:-:S04]  /*21640*/  LOP3.LUT R4, R4, UR4, RZ, 0xc0, !PT ;  /* 0x0000000404047c12 */ /* 0x001fc8000f8ec0ff */
[----:B------:R-:W0:Y:S01]  /*21650*/  POPC R7, R4 ;  /* 0x0000000400077309 */ /* 0x000e220000000000 */
[----:B--2---:R-:W0:Y:S02]  /*21660*/  SHFL.IDX PT, R0, R3, R0, 0x1f ;  /* 0x00001f0003007589 */ /* 0x004e2400000e0000 */
[----:B0-----:R-:W-:Y:S01]  /*21670*/  IADD3 R24, R0, UR38, R7 ;  /* 0x0000002600187c10 */ /* 0x001fe2000fffe007 */
[----:B------:R-:W-:Y:S06]  /*21680*/  BRA `(.L_x_1528) ;  /* 0x00000034006c7947 */ /* 0x000fec0003800000 */
.L_x_1527:
        /* <DEDUP_REMOVED lines=16> */
[----:B-1----:R-:W-:Y:S02]  /*21790*/  IMAD.MOV.U32 R12, RZ, RZ, 0x1 ;  /* 0x00000001ff0c7424 */ /* 0x002fe400078e00ff */
[----:B------:R-:W-:-:S07]  /*217a0*/  IMAD.MOV.U32 R13, RZ, RZ, RZ ;  /* 0x000000ffff0d7224 */ /* 0x000fce00078e00ff */
[----:B------:R-:W-:-:S07]  /*217b0*/  LEPC R20, `(.L_x_1530) ;  /* 0x000000001014794e */ /* 0x000fce0000000000 */
[----:B0-----:R-:W-:Y:S05]  /*217c0*/  CALL.ABS.NOINC R2 ;  /* 0x0000000002007343 */ /* 0x001fea0003c00000 */
.L_x_1530:
[----:B------:R-:W-:Y:S05]  /*217d0*/  BSYNC B6 ;  /* 0x0000000000067941 */ /* 0x000fea0003800000 */
.L_x_1529:
        /* <DEDUP_REMOVED lines=22> */
.L_x_1532:
[----:B------:R-:W-:Y:S05]  /*21940*/  BSYNC B6 ;  /* 0x0000000000067941 */ /* 0x000fea0003800000 */
.L_x_1531:
        /* <DEDUP_REMOVED lines=20> */
.L_x_1534:
[----:B------:R-:W-:Y:S05]  /*21a90*/  BSYNC B6 ;  /* 0x0000000000067941 */ /* 0x000fea0003800000 */
.L_x_1533:
        /* <DEDUP_REMOVED lines=19> */
.L_x_1536:
[----:B------:R-:W-:Y:S05]  /*21bd0*/  BSYNC B6 ;  /* 0x0000000000067941 */ /* 0x000fea0003800000 */
.L_x_1535:
[----:B------:R-:W-:Y:S01]  /*21be0*/  ULDC.64 UR4, c[0x0][0x9f8] ;  /* 0x00027e0000047ab9 */ /* 0x000fe20000000a00 */
[----:B------:R-:W2:Y:S01]  /*21bf0*/  LDL R21, [R1+0x8] ;  /* 0x0000080001157983 */ /* 0x000ea20000100800 */
[----:B------:R-:W-:Y:S01]  /*21c00*/  ISETP.NE.U32.AND P0, PT, RZ, UR4, PT ;  /* 0x00000004ff007c0c */ /* 0x000fe2000bf05070 */
[----:B------:R-:W-:Y:S01]  /*21c10*/  IMAD.MOV.U32 R0, RZ, RZ, R26 ;  /* 0x000000ffff007224 */ /* 0x000fe200078e001a */
[----:B------:R-:W0:Y:S02]  /*21c20*/  LDC R8, c[0x0][0x430] ;  /* 0x00010c00ff087b82 */ /* 0x000e240000000800 */
[----:B------:R-:W-:Y:S01]  /*21c30*/  ISETP.NE.AND.EX P0, PT, RZ, UR5, PT, P0 ;  /* 0x00000005ff007c0c */ /* 0x000fe2000bf05300 */
[----:B------:R-:W3:Y:S01]  /*21c40*/  S2R R4, SR_TID.X ;  /* 0x0000000000047919 */ /* 0x000ee20000002100 */
[----:B------:R-:W4:Y:S04]  /*21c50*/  S2R R20, SR_TID.X ;  /* 0x0000000000147919 */ /* 0x000f280000002100 */
[----:B------:R-:W1:Y:S08]  /*21c60*/  LDC R11, c[0x0][0x2f4] ;  /* 0x0000bd00ff0b7b82 */ /* 0x000e700000000800 */
[----:B------:R-:W3:Y:S01]  /*21c70*/  @P0 LDC.64 R2, c[0x0][0x9f8] ;  /* 0x00027e00ff020b82 */ /* 0x000ee20000000a00 */
[----:B------:R-:W-:-:S02]  /*21c80*/  IMAD.MOV.U32 R26, RZ, RZ, R27 ;  /* 0x000000ffff1a7224 */ /* 0x000fc400078e001b */
[----:B---3--:R-:W-:-:S05]  /*21c90*/  @P0 IMAD.WIDE R2, R27, 0x4, R2 ;  /* 0x000000041b020825 */ /* 0x008fca00078e0202 */
[----:B------:R3:W2:Y:S01]  /*21ca0*/  @P0 LDG.E R26, desc[UR40][R2.64] ;  /* 0x00000028021a0981 */ /* 0x0006a2000c1e1900 */
[----:B0-----:R-:W-:Y:S01]  /*21cb0*/  ISETP.NE.AND P1, PT, R8, 0x1, PT ;  /* 0x000000010800780c */ /* 0x001fe20003f25270 */
[----:B------:R-:W-:Y:S01]  /*21cc0*/  IMAD.SHL.U32 R4, R4, 0x40, RZ ;  /* 0x0000004004047824 */ /* 0x000fe200078e00ff */
[----:B----4-:R-:W-:Y:S02]  /*21cd0*/  LOP3.LUT R20, R20, 0x7f, RZ, 0xc0, !PT ;  /* 0x0000007f14147812 */ /* 0x010fe400078ec0ff */
[----:B------:R-:W-:Y:S02]  /*21ce0*/  LEA R0, R0, 0xffffff80, 0x7 ;  /* 0xffffff8000007811 */ /* 0x000fe400078e38ff */
[----:B------:R-:W-:Y:S02]  /*21cf0*/  SHF.R.U32.HI R20, RZ, 0x1, R20 ;  /* 0x00000001ff147819 */ /* 0x000fe40000011614 */
[----:B------:R-:W-:-:S04]  /*21d00*/  LOP3.LUT R4, R4, 0x40, RZ, 0xc0, !PT ;  /* 0x0000004004047812 */ /* 0x000fc800078ec0ff */
[----:B------:R-:W-:Y:S01]  /*21d10*/  LOP3.LUT R4, R0, R20, R4, 0xfe, !PT ;  /* 0x0000001400047212 */ /* 0x000fe200078efe04 */
[----:B------:R-:W0:Y:S03]  /*21d20*/  @P1 LDC R5, c[0x0][0x434] ;  /* 0x00010d00ff051b82 */ /* 0x000e260000000800 */
[----:B------:R-:W-:-:S05]  /*21d30*/  ISETP.GE.AND P0, PT, R4, R19, PT ;  /* 0x000000130400720c */ /* 0x000fca0003f06270 */
[----:B------:R-:W4:Y:S08]  /*21d40*/  @P1 LDC R7, c[0x0][0x438] ;  /* 0x00010e00ff071b82 */ /* 0x000f300000000800 */
[----:B---3--:R-:W3:Y:S01]  /*21d50*/  @!P0 LDC.64 R2, c[0x0][0x428] ;  /* 0x00010a00ff028b82 */ /* 0x008ee20000000a00 */
[----:B------:R-:W-:Y:S01]  /*21d60*/  LOP3.LUT R17, R17, 0xfffffffb, RZ, 0xc0, !PT ;  /* 0xfffffffb11117812 */ /* 0x000fe200078ec0ff */
[----:B------:R-:W-:Y:S01]  /*21d70*/  UMOV UR4, 0xffffffff ;  /* 0xffffffff00047882 */ /* 0x000fe20000000000 */
[----:B--2---:R-:W-:-:S02]  /*21d80*/  IMAD.IADD R4, R4, 0x1, R21 ;  /* 0x0000000104047824 */ /* 0x004fc400078e0215 */
[----:B------:R-:W2:Y:S02]  /*21d90*/  S2R R21, SR_TID.X ;  /* 0x0000000000157919 */ /* 0x000ea40000002100 */
[----:B0-----:R-:W-:-:S04]  /*21da0*/  @P1 IMAD.HI.U32 R5, R4, R5, RZ ;  /* 0x0000000504051227 */ /* 0x001fc800078e00ff */
[----:B------:R-:W-:Y:S01]  /*21db0*/  IMAD.MOV.U32 R6, RZ, RZ, R4 ;  /* 0x000000ffff067224 */ /* 0x000fe200078e0004 */
[----:B----4-:R-:W-:-:S05]  /*21dc0*/  @P1 SHF.R.U32.HI R6, RZ, R7, R5 ;  /* 0x00000007ff061219 */ /* 0x010fca0000011605 */
[--C-:B------:R-:W-:Y:S01]  /*21dd0*/  IMAD.MOV R5, RZ, RZ, -R6.reuse ;  /* 0x000000ffff057224 */ /* 0x100fe200078e0a06 */
[----:B------:R-:W-:-:S03]  /*21de0*/  @!P0 SHF.R.S32.HI R7, RZ, 0x1f, R6 ;  /* 0x0000001fff078819 */ /* 0x000fc60000011406 */
[----:B------:R-:W-:Y:S01]  /*21df0*/  IMAD R5, R8, R5, R4 ;  /* 0x0000000508057224 */ /* 0x000fe200078e0204 */
[----:B------:R-:W-:Y:S01]  /*21e00*/  SHF.R.S32.HI R9, RZ, 0x1f, R26 ;  /* 0x0000001fff097819 */ /* 0x000fe2000001141a */
[----:B---3--:R-:W-:-:S04]  /*21e10*/  @!P0 IMAD.WIDE.U32 R6, R26, R2, R6 ;  /* 0x000000021a068225 */ /* 0x008fc800078e0006 */
[----:B------:R-:W-:-:S04]  /*21e20*/  @!P0 IMAD R4, R9, R2, RZ ;  /* 0x0000000209048224 */ /* 0x000fc800078e02ff */
[----:B------:R-:W-:Y:S02]  /*21e30*/  @!P0 IMAD R4, R26, R3, R4 ;  /* 0x000000031a048224 */ /* 0x000fe400078e0204 */
[----:B------:R-:W0:Y:S01]  /*21e40*/  @!P0 LDC.64 R2, c[0x0][0x418] ;  /* 0x00010600ff028b82 */ /* 0x000e220000000a00 */
[----:B--2---:R-:W-:-:S05]  /*21e50*/  IMAD.SHL.U32 R21, R21, 0x10, RZ ;  /* 0x0000001015157824 */ /* 0x004fca00078e00ff */
[----:B------:R-:W-:-:S04]  /*21e60*/  LOP3.LUT R21, R21, 0x10, RZ, 0xc0, !PT ;  /* 0x0000001015157812 */ /* 0x000fc800078ec0ff */
[C---:B-1----:R-:W-:Y:S01]  /*21e70*/  ISETP.GE.AND P3, PT, R21.reuse, R11, PT ;  /* 0x0000000b1500720c */ /* 0x042fe20003f66270 */
[----:B------:R1:W-:Y:S01]  /*21e80*/  STL [R1+0xc], R9 ;  /* 0x00000c0901007387 */ /* 0x0003e20000100800 */
[----:B------:R-:W-:Y:S02]  /*21e90*/  LOP3.LUT R12, R21, 0x20, RZ, 0xfc, !PT ;  /* 0x00000020150c7812 */ /* 0x000fe400078efcff */
[----:B0-----:R-:W-:Y:S01]  /*21ea0*/  @!P0 LEA R8, P1, R6, R2, 0x2 ;  /* 0x0000000206088211 */ /* 0x001fe200078210ff */
[----:B------:R-:W-:-:S08]  /*21eb0*/  @!P0 IMAD.IADD R2, R7, 0x1, R4 ;  /* 0x0000000107028824 */ /* 0x000fd000078e0204 */
[----:B------:R-:W-:Y:S02]  /*21ec0*/  @P3 LOP3.LUT R17, R17, 0x4, RZ, 0xfc, !PT ;  /* 0x0000000411113812 */ /* 0x000fe400078efcff */
[----:B-1----:R-:W-:Y:S01]  /*21ed0*/  @!P0 LEA.HI.X R9, R6, R3, R2, 0x2, P1 ;  /* 0x0000000306098211 */ /* 0x002fe200008f1402 */
[----:B------:R-:W-:Y:S01]  /*21ee0*/  IMAD.U32 R3, RZ, RZ, UR39 ;  /* 0x00000027ff037e24 */ /* 0x000fe2000f8e00ff */
[----:B------:R-:W-:Y:S01]  /*21ef0*/  ISETP.GE.AND P1, PT, R12, R11, PT ;  /* 0x0000000b0c00720c */ /* 0x000fe20003f26270 */
[----:B------:R-:W-:Y:S01]  /*21f00*/  IMAD.MOV.U32 R2, RZ, RZ, RZ ;  /* 0x000000ffff027224 */ /* 0x000fe200078e00ff */
[----:B------:R-:W-:Y:S02]  /*21f10*/  LOP3.LUT R17, R17, 0xfffffff7, RZ, 0xc0, !PT ;  /* 0xfffffff711117812 */ /* 0x000fe400078ec0ff */
[----:B------:R-:W-:Y:S02]  /*21f20*/  ISETP.NE.AND P2, PT, R3, 0x3, PT ;  /* 0x000000030300780c */ /* 0x000fe40003f45270 */
[----:B------:R-:W-:Y:S01]  /*21f30*/  LOP3.LUT R10, R21, 0x40, RZ, 0xfc, !PT ;  /* 0x00000040150a7812 */ /* 0x000fe200078efcff */
[----:B------:R0:W5:Y:S01]  /*21f40*/  @!P0 LDG.E R2, desc[UR40][R8.64] ;  /* 0x0000002808028981 */ /* 0x000162000c1e1900 */
[----:B------:R-:W-:-:S02]  /*21f50*/  LOP3.LUT R17, R17, 0xfffffffd, RZ, 0xc0, !PT ;  /* 0xfffffffd11117812 */ /* 0x000fc400078ec0ff */
[----:B------:R-:W-:-:S03]  /*21f60*/  ISETP.GE.AND P0, PT, R10, R11, PT ;  /* 0x0000000b0a00720c */ /* 0x000fc60003f06270 */
[----:B------:R-:W-:-:S04]  /*21f70*/  @P1 LOP3.LUT R17, R17, 0x2, RZ, 0xfc, !PT ;  /* 0x0000000211111812 */ /* 0x000fc800078efcff */
[----:B------:R-:W-:-:S04]  /*21f80*/  @P2 LOP3.LUT R17, R17, 0x8, RZ, 0xfc, !PT ;  /* 0x0000000811112812 */ /* 0x000fc800078efcff */
[----:B------:R-:W-:-:S04]  /*21f90*/  LOP3.LUT R17, R17, 0xfffffffe, RZ, 0xc0, !PT ;  /* 0xfffffffe11117812 */ /* 0x000fc800078ec0ff */
[----:B------:R-:W-:Y:S01]  /*21fa0*/  @P0 LOP3.LUT R17, R17, 0x1, RZ, 0xfc, !PT ;  /* 0x0000000111110812 */ /* 0x000fe200078efcff */
[----:B0-----:R-:W-:Y:S06]  /*21fb0*/  BRA.DIV UR4, `(.L_x_1537) ;  /* 0x0000004e04cc7947 */ /* 0x001fec000b800000 */
.L_x_1659:
[----:B------:R-:W-:Y:S05]  /*21fc0*/  @!P2 BRA `(.L_x_1538) ;  /* 0x000000000004a947 */ /* 0x000fea0003800000 */
[----:B------:R-:W-:Y:S01]  /*21fd0*/  BPT.TRAP 0x1 ;  /* 0x000000040000795c */ /* 0x000fe20000300000 */
.L_x_1538:
[----:B------:R-:W-:Y:S01]  /*21fe0*/  IMAD R4, R22, 0x8, R18 ;  /* 0x0000000816047824 */ /* 0x000fe200078e0212 */
[----:B------:R-:W-:Y:S01]  /*21ff0*/  SHF.L.U32 R21, R28, 0x1f, RZ ;  /* 0x0000001f1c157819 */ /* 0x000fe200000006ff */
[----:B------:R-:W-:Y:S01]  /*22000*/  BSSY B0, `(.L_x_1539) ;  /* 0x0000005000007945 */ /* 0x000fe20003800000 */
[----:B------:R-:W-:Y:S02]  /*22010*/  IADD3 R3, -R20, R19, -R0 ;  /* 0x0000001314037210 */ /* 0x000fe40007ffe900 */
[----:B------:R-:W0:Y:S01]  /*22020*/  SYNCS.PHASECHK.TRANS64.TRYWAIT P0, [R4+URZ+0x19c80], R21 ;  /* 0x019c8015040075a7 */ /* 0x000e22000800017f */
[----:B------:R-:W-:Y:S01]  /*22030*/  SHF.R.S32.HI R19, RZ, 0x1f, R5 ;  /* 0x0000001fff137819 */ /* 0x000fe20000011405 */
[----:B0-----:R-:W-:Y:S06]  /*22040*/  @!P0 BRA `(.L_x_1540) ;  /* 0x0000004c00dc8947 */ /* 0x001fec0003800000 */
.L_x_1660:
[----:B------:R-:W-:Y:S05]  /*22050*/  BSYNC B0 ;  /* 0x0000000000007941 */ /* 0x000fea0003800000 */
.L_x_1539:
[----:B------:R-:W2:Y:S01]  /*22060*/  LDL R10, [R1+0x14] ;  /* 0x00001400010a7983 */ /* 0x000ea20000100800 */
[----:B------:R-:W-:Y:S01]  /*22070*/  ULDC.64 UR4, c[0x0][0x328] ;  /* 0x0000ca0000047ab9 */ /* 0x000fe20000000a00 */
[----:B-----5:R-:W-:Y:S01]  /*22080*/  SHF.R.S32.HI R20, RZ, 0x1f, R2 ;  /* 0x0000001fff147819 */ /* 0x020fe20000011402 */
[----:B------:R-:W-:Y:S01]  /*22090*/  IMAD R0, R19, UR4, RZ ;  /* 0x0000000413007c24 */ /* 0x000fe2000f8e02ff */
[----:B------:R-:W-:Y:S01]  /*220a0*/  ULDC.64 UR6, c[0x0][0x318] ;  /* 0x0000c60000067ab9 */ /* 0x000fe20000000a00 */
[----:B------:R-:W-:Y:S01]  /*220b0*/  IMAD.WIDE.U32 R6, R5, UR4, RZ ;  /* 0x0000000405067c25 */ /* 0x000fe2000f8e00ff */
[----:B------:R-:W-:-:S03]  /*220c0*/  ISETP.GE.AND P1, PT, R3, 0x1, PT ;  /* 0x000000010300780c */ /* 0x000fc60003f26270 */
        /* <DEDUP_REMOVED lines=15> */
[----:B------:R-:W1:Y:S01]  /*221c0*/  S2R R7, SR_TID.X ;  /* 0x0000000000077919 */ /* 0x000e620000002100 */
[----:B------:R-:W2:Y:S01]  /*221d0*/  LDC R12, c[0x0][0x2f4] ;  /* 0x0000bd00ff0c7b82 */ /* 0x000ea20000000800 */
[----:B------:R-:W3:Y:S04]  /*221e0*/  SHFL.IDX PT, R6, R8, RZ, 0x1e1f ;  /* 0x001e1fff08067589 */ /* 0x000ee800000e0000 */
[----:B------:R-:W4:Y:S04]  /*221f0*/  SHFL.IDX PT, R0, R9, RZ, 0x1e1f ;  /* 0x001e1fff09007589 */ /* 0x000f2800000e0000 */
[----:B------:R-:W0:Y:S01]  /*22200*/  SHFL.IDX PT, R9, R9, 0x1, 0x1e1f ;  /* 0x003e1f0009097f89 */ /* 0x000e2200000e0000 */
[----:B-1----:R-:W-:-:S05]  /*22210*/  IMAD.SHL.U32 R11, R7, 0x10, RZ ;  /* 0x00000010070b7824 */ /* 0x002fca00078e00ff */
[----:B------:R-:W-:-:S04]  /*22220*/  LOP3.LUT R11, R11, 0x10, RZ, 0xc0, !PT ;  /* 0x000000100b0b7812 */ /* 0x000fc800078ec0ff */
[C---:B---3--:R-:W-:Y:S02]  /*22230*/  IADD3 R6, P0, R11.reuse, R6, RZ ;  /* 0x000000060b067210 */ /* 0x048fe40007f1e0ff */
[CC--:B--2---:R-:W-:Y:S02]  /*22240*/  ISETP.GE.AND P4, PT, R11.reuse, R12.reuse, PT ;  /* 0x0000000c0b00720c */ /* 0x0c4fe40003f86270 */
[----:B------:R-:W-:Y:S01]  /*22250*/  LOP3.LUT R13, R11, 0x20, RZ, 0xfc, !PT ;  /* 0x000000200b0d7812 */ /* 0x000fe200078efcff */
[----:B----4-:R-:W-:Y:S01]  /*22260*/  IMAD.X R7, RZ, RZ, R0, P0 ;  /* 0x000000ffff077224 */ /* 0x010fe200000e0600 */
[----:B------:R-:W-:Y:S01]  /*22270*/  ISETP.LT.OR P0, PT, R3, 0x1, P4 ;  /* 0x000000010300780c */ /* 0x000fe20002701670 */
[----:B------:R-:W-:Y:S01]  /*22280*/  IMAD.IADD R0, R18, 0x1, R10 ;  /* 0x0000000112007824 */ /* 0x000fe200078e020a */
[----:B------:R-:W-:Y:S02]  /*22290*/  ISETP.GE.AND P2, PT, R13, R12, PT ;  /* 0x0000000c0d00720c */ /* 0x000fe40003f46270 */
[----:B------:R-:W-:-:S09]  /*222a0*/  LOP3.LUT R11, R11, 0x40, RZ, 0xfc, !PT ;  /* 0x000000400b0b7812 */ /* 0x000fd200078efcff */
[----:B------:R-:W-:Y:S01]  /*222b0*/  LDGSTS.E.BYPASS.LTC128B.128 [R0+0x9000], desc[UR40][R6.64], !P0 ;  /* 0x0900000006007fae */ /* 0x000fe2000c101d68 */
[----:B------:R-:W-:-:S13]  /*222c0*/  ISETP.LT.OR P0, PT, R3, 0x1, P2 ;  /* 0x000000010300780c */ /* 0x000fda0001701670 */
[----:B------:R-:W-:Y:S01]  /*222d0*/  LDGSTS.E.BYPASS.LTC128B.128 [R0+0xa000], desc[UR40][R6.64+0x20], !P0 ;  /* 0x0a00002006007fae */ /* 0x000fe2000c101d68 */
[----:B------:R-:W-:-:S04]  /*222e0*/  ISETP.GE.AND P0, PT, R11, R12, PT ;  /* 0x0000000c0b00720c */ /* 0x000fc80003f06270 */
[----:B------:R-:W-:-:S13]  /*222f0*/  ISETP.LT.OR P3, PT, R3, 0x1, P0 ;  /* 0x000000010300780c */ /* 0x000fda0000761670 */
[----:B------:R1:W-:Y:S01]  /*22300*/  LDGSTS.E.BYPASS.LTC128B.128 [R0+0xb000], desc[UR40][R6.64+0x40], !P3 ;  /* 0x0b00004006007fae */ /* 0x0003e2000d901d68 */
[----:B------:R-:W-:-:S03]  /*22310*/  ISETP.GE.AND P3, PT, R3, 0x41, PT ;  /* 0x000000410300780c */ /* 0x000fc60003f66270 */
[----:B01----:R1:W2:Y:S10]  /*22320*/  SHFL.IDX PT, R6, R8, 0x1, 0x1e1f ;  /* 0x003e1f0008067f89 */ /* 0x0032b400000e0000 */
.L_x_1666:
[----:B------:R-:W0:Y:S01]  /*22330*/  S2R R7, SR_TID.X ;  /* 0x0000000000077919 */ /* 0x000e220000002100 */
[C---:B------:R-:W-:Y:S02]  /*22340*/  ISETP.LT.OR P4, PT, R3.reuse, 0x41, P4 ;  /* 0x000000410300780c */ /* 0x040fe40002781670 */
[C---:B------:R-:W-:Y:S02]  /*22350*/  ISETP.LT.OR P2, PT, R3.reuse, 0x41, P2 ;  /* 0x000000410300780c */ /* 0x040fe40001741670 */
[----:B------:R-:W-:Y:S01]  /*22360*/  ISETP.LT.OR P0, PT, R3, 0x41, P0 ;  /* 0x000000410300780c */ /* 0x000fe20000701670 */
[----:B0-----:R-:W-:-:S05]  /*22370*/  IMAD.SHL.U32 R7, R7, 0x10, RZ ;  /* 0x0000001007077824 */ /* 0x001fca00078e00ff */
[----:B------:R-:W-:-:S04]  /*22380*/  LOP3.LUT R7, R7, 0x10, RZ, 0xc0, !PT ;  /* 0x0000001007077812 */ /* 0x000fc800078ec0ff */
        /* <DEDUP_REMOVED lines=10> */
.L_x_1542:
        /* <DEDUP_REMOVED lines=11> */
.L_x_1543:
[----:B------:R2:W-:Y:S01]  /*224e0*/  SYNCS.ARRIVE.TRANS64.A1T0 RZ, [R4+URZ+0x19c70], RZ ;  /* 0x019c70ff04ff79a7 */ /* 0x0005e2000810003f */
[----:B------:R-:W-:Y:S05]  /*224f0*/  @!P4 BRA `(.L_x_1544) ;  /* 0x000000000004c947 */ /* 0x000fea0003800000 */
[----:B------:R-:W-:Y:S01]  /*22500*/  BPT.TRAP 0x1 ;  /* 0x000000040000795c */ /* 0x000fe20000300000 */
.L_x_1544:
[----:B------:R-:W3:Y:S01]  /*22510*/  SYNCS.PHASECHK.TRANS64.TRYWAIT P0, [R4+URZ+0x19c40], R21 ;  /* 0x019c4015040075a7 */ /* 0x000ee2000800017f */
[----:B------:R-:W-:Y:S04]  /*22520*/  BSSY B0, `(.L_x_1545) ;  /* 0x0000002000007945 */ /* 0x000fe80003800000 */
[----:B---3--:R-:W-:Y:S05]  /*22530*/  @!P0 BRA `(.L_x_1546) ;  /* 0x0000004c00988947 */ /* 0x008fea0003800000 */
.L_x_1667:
[----:B------:R-:W-:Y:S05]  /*22540*/  BSYNC B0 ;  /* 0x0000000000007941 */ /* 0x000fea0003800000 */
.L_x_1545:
[----:B-1----:R-:W1:Y:S01]  /*22550*/  S2R R8, SR_TID.X ;  /* 0x0000000000087919 */ /* 0x002e620000002100 */
[----:B------:R-:W-:Y:S01]  /*22560*/  ULDC.64 UR4, c[0x0][0x300] ;  /* 0x0000c00000047ab9 */ /* 0x000fe20000000a00 */
[----:B------:R-:W4:Y:S01]  /*22570*/  LDC R9, c[0x0][0x2f4] ;  /* 0x0000bd00ff097b82 */ /* 0x000f220000000800 */
[----:B------:R-:W-:Y:S01]  /*22580*/  IMAD R19, R19, UR4, RZ ;  /* 0x0000000413137c24 */ /* 0x000fe2000f8e02ff */
[----:B------:R-:W-:Y:S01]  /*22590*/  ULDC.64 UR6, c[0x0][0x2e8] ;  /* 0x0000ba0000067ab9 */ /* 0x000fe20000000a00 */
[----:B0-----:R-:W-:-:S04]  /*225a0*/  IMAD.WIDE.U32 R6, R5, UR4, RZ ;  /* 0x0000000405067c25 */ /* 0x001fc8000f8e00ff */
[----:B------:R-:W-:Y:S01]  /*225b0*/  IMAD R19, R5, UR5, R19 ;  /* 0x0000000505137c24 */ /* 0x000fe2000f8e0213 */
[----:B------:R-:W-:Y:S02]  /*225c0*/  ULDC.64 UR4, c[0x0][0x310] ;  /* 0x0000c40000047ab9 */ /* 0x000fe40000000a00 */
[----:B------:R-:W-:Y:S02]  /*225d0*/  IMAD R20, R20, UR4, RZ ;  /* 0x0000000414147c24 */ /* 0x000fe4000f8e02ff */
[----:B------:R-:W-:Y:S02]  /*225e0*/  IMAD.IADD R7, R7, 0x1, R19 ;  /* 0x0000000107077824 */ /* 0x000fe400078e0213 */
[----:B------:R-:W-:-:S04]  /*225f0*/  IMAD.WIDE.U32 R6, R2, UR4, R6 ;  /* 0x0000000402067c25 */ /* 0x000fc8000f8e0006 */
[----:B------:R-:W-:Y:S01]  /*22600*/  IMAD R2, R2, UR5, R20 ;  /* 0x0000000502027c24 */ /* 0x000fe2000f8e0214 */
[----:B------:R-:W-:-:S03]  /*22610*/  ULDC.64 UR4, c[0x0][0x308] ;  /* 0x0000c20000047ab9 */ /* 0x000fc60000000a00 */
[----:B------:R-:W-:Y:S02]  /*22620*/  IMAD.IADD R3, R7, 0x1, R2 ;  /* 0x0000000107037824 */ /* 0x000fe400078e0202 */
[----:B------:R-:W-:Y:S02]  /*22630*/  IMAD.MOV.U32 R2, RZ, RZ, R6 ;  /* 0x000000ffff027224 */ /* 0x000fe400078e0006 */
[----:B-1----:R-:W-:Y:S02]  /*22640*/  IMAD.SHL.U32 R10, R8, 0x10, RZ ;  /* 0x00000010080a7824 */ /* 0x002fe400078e00ff */
[----:B------:R-:W-:Y:S01]  /*22650*/  IMAD.WIDE.U32 R2, R16, UR4, R2 ;  /* 0x0000000410027c25 */ /* 0x000fe2000f8e0002 */
[----:B------:R-:W-:Y:S02]  /*22660*/  UMOV UR4, 0xffffffff ;  /* 0xffffffff00047882 */ /* 0x000fe40000000000 */
[----:B------:R-:W-:Y:S01]  /*22670*/  LOP3.LUT R10, R10, 0x10, RZ, 0xc0, !PT ;  /* 0x000000100a0a7812 */ /* 0x000fe200078ec0ff */
[----:B------:R-:W-:Y:S01]  /*22680*/  IMAD.SHL.U32 R8, R8, 0x10, RZ ;  /* 0x0000001008087824 */ /* 0x000fe200078e00ff */
[----:B------:R-:W-:Y:S01]  /*22690*/  IADD3 R5, P0, R2, UR6, RZ ;  /* 0x0000000602057c10 */ /* 0x000fe2000ff1e0ff */
[----:B------:R-:W-:Y:S01]  /*226a0*/  IMAD R6, R16, UR5, R3 ;  /* 0x0000000510067c24 */ /* 0x000fe2000f8e0203 */
[----:B------:R-:W-:-:S02]  /*226b0*/  LOP3.LUT R11, R10, 0x40, RZ, 0xfc, !PT ;  /* 0x000000400a0b7812 */ /* 0x000fc400078efcff */
[----:B------:R-:W-:Y:S02]  /*226c0*/  LOP3.LUT R10, R10, 0x20, RZ, 0xfc, !PT ;  /* 0x000000200a0a7812 */ /* 0x000fe400078efcff */
[----:B------:R-:W-:Y:S02]  /*226d0*/  LOP3.LUT R8, R8, 0x10, RZ, 0xc0, !PT ;  /* 0x0000001008087812 */ /* 0x000fe400078ec0ff */
[----:B------:R-:W-:Y:S02]  /*226e0*/  IADD3.X R6, R6, UR7, RZ, P0, !PT ;  /* 0x0000000706067c10 */ /* 0x000fe400087fe4ff */
[-C--:B----4-:R-:W-:Y:S02]  /*226f0*/  ISETP.GE.AND P2, PT, R11, R9.reuse, PT ;  /* 0x000000090b00720c */ /* 0x090fe40003f46270 */
[-C--:B------:R-:W-:Y:S02]  /*22700*/  ISETP.GE.AND P4, PT, R10, R9.reuse, PT ;  /* 0x000000090a00720c */ /* 0x080fe40003f86270 */
[----:B------:R-:W-:Y:S01]  /*22710*/  ISETP.GE.AND P5, PT, R8, R9, PT ;  /* 0x000000090800720c */ /* 0x000fe20003fa6270 */
[----:B------:R-:W-:-:S12]  /*22720*/  BRA.DIV UR4, `(.L_x_1547) ;  /* 0x0000004e04307947 */ /* 0x000fd8000b800000 */
[----:B------:R-:W0:Y:S04]  /*22730*/  SHFL.IDX PT, R3, R5, RZ, 0x1e1f ;  /* 0x001e1fff05037589 */ /* 0x000e2800000e0000 */
[----:B------:R-:W1:Y:S04]  /*22740*/  SHFL.IDX PT, R2, R6, RZ, 0x1e1f ;  /* 0x001e1fff06027589 */ /* 0x000e6800000e0000 */
[----:B------:R-:W4:Y:S04]  /*22750*/  SHFL.IDX PT, R5, R5, 0x1, 0x1e1f ;  /* 0x003e1f0005057f89 */ /* 0x000f2800000e0000 */
[----:B------:R-:W2:Y:S01]  /*22760*/  SHFL.IDX PT, R6, R6, 0x1, 0x1e1f ;  /* 0x003e1f0006067f89 */ /* 0x000ea200000e0000 */
[----:B0-----:R-:W-:-:S05]  /*22770*/  @P1 IADD3 R3, P0, R8, R3, RZ ;  /* 0x0000000308031210 */ /* 0x001fca0007f1e0ff */
[----:B-1----:R-:W-:-:S05]  /*22780*/  @P1 IMAD.X R2, RZ, RZ, R2, P0 ;  /* 0x000000ffff021224 */ /* 0x002fca00000e0602 */
[----:B------:R-:W-:-:S04]  /*22790*/  @P1 LOP3.LUT R3, R3, R2, RZ, 0x3c, !PT ;  /* 0x0000000203031212 */ /* 0x000fc800078e3cff */
[----:B------:R-:W-:-:S04]  /*227a0*/  @P1 LOP3.LUT R2, R3, R2, RZ, 0x3c, !PT ;  /* 0x0000000203021212 */ /* 0x000fc800078e3cff */
[----:B------:R-:W-:-:S05]  /*227b0*/  @P1 LOP3.LUT R3, R3, R2, RZ, 0x3c, !PT ;  /* 0x0000000203031212 */ /* 0x000fca00078e3cff */
[----:B------:R1:W-:Y:S04]  /*227c0*/  @P1 LDGSTS.E.BYPASS.LTC128B.128 [R0+0x13800], desc[UR40][R2.64], !P5 ;  /* 0x1380000002001fae */ /* 0x0003e8000e901d68 */
[----:B------:R1:W-:Y:S04]  /*227d0*/  @P1 LDGSTS.E.BYPASS.LTC128B.128 [R0+0x14800], desc[UR40][R2.64+0x20], !P4 ;  /* 0x1480002002001fae */ /* 0x0003e8000e101d68 */
[----:B--2-4-:R1:W-:Y:S02]  /*227e0*/  @P1 LDGSTS.E.BYPASS.LTC128B.128 [R0+0x15800], desc[UR40][R2.64+0x40], !P2 ;  /* 0x1580004002001fae */ /* 0x0143e4000d101d68 */
.L_x_1673:
[----:B01----:R-:W-:-:S05]  /*227f0*/  @P3 IADD3 R2, P0, R8, R5, RZ ;  /* 0x0000000508023210 */ /* 0x003fca0007f1e0ff */
[----:B------:R-:W-:Y:S01]  /*22800*/  @P3 IMAD.X R3, RZ, RZ, R6, P0 ;  /* 0x000000ffff033224 */ /* 0x000fe200000e0606 */
[----:B------:R-:W-:-:S04]  /*22810*/  PLOP3.LUT P0, PT, PT, PT, PT, 0x80, 0x0 ;  /* 0x000000000000781c */ /* 0x000fc80003f0f070 */
[----:B------:R-:W-:Y:S01]  /*22820*/  @!PT LDS RZ, [RZ] ;  /* 0x00000000fffff984 */ /* 0x000fe20000000800 */
[----:B------:R-:W-:Y:S01]  /*22830*/  @!PT LDS RZ, [RZ] ;  /* 0x00000000fffff984 */ /* 0x000fe20000000800 */
[----:B------:R-:W-:Y:S01]  /*22840*/  @!PT LDS RZ, [RZ] ;  /* 0x00000000fffff984 */ /* 0x000fe20000000800 */
[----:B------:R0:W-:Y:S04]  /*22850*/  @P3 LDGSTS.E.BYPASS.LTC128B.128 [R0+0x14000], desc[UR40][R2.64], !P5 ;  /* 0x1400000002003fae */ /* 0x0001e8000e901d68 */
[----:B------:R0:W-:Y:S04]  /*22860*/  @P3 LDGSTS.E.BYPASS.LTC128B.128 [R0+0x15000], desc[UR40][R2.64+0x20], !P4 ;  /* 0x1500002002003fae */ /* 0x0001e8000e101d68 */
[----:B------:R0:W-:Y:S01]  /*22870*/  @P3 LDGSTS.E.BYPASS.LTC128B.128 [R0+0x16000], desc[UR40][R2.64+0x40], !P2 ;  /* 0x1600004002003fae */ /* 0x0001e2000d101d68 */
[----:B------:R-:W-:Y:S01]  /*22880*/  NOP ;  /* 0x0000000000007918 */ /* 0x000fe20000000000 */
.L_x_1548:
        /* <DEDUP_REMOVED lines=11> */
.L_x_1549:
[----:B------:R0:W5:Y:S01]  /*22940*/  LDL.LU R3, [R1+0x28] ;  /* 0x0000280001037983 */ /* 0x0001620000300800 */
[----:B------:R0:W-:Y:S02]  /*22950*/  SYNCS.ARRIVE.TRANS64.A1T0 RZ, [R4+URZ+0x19c30], RZ ;  /* 0x019c30ff04ff79a7 */ /* 0x0001e4000810003f */
[----:B------:R-:W-:Y:S05]  /*22960*/  WARPSYNC.ALL ;  /* 0x0000000000007948 */ /* 0x000fea0003800000 */
[----:B------:R-:W-:Y:S01]  /*22970*/  ULDC.64 UR4, c[0x0][0x298] ;  /* 0x0000a60000047ab9 */ /* 0x000fe20000000a00 */
[----:B------:R-:W-:Y:S01]  /*22980*/  VIADD R0, R18, 0xf000 ;  /* 0x0000f00012007836 */ /* 0x000fe20000000000 */
[----:B------:R-:W-:Y:S01]  /*22990*/  ULDC.64 UR6, c[0x0][0xa00] ;  /* 0x0002800000067ab9 */ /* 0x000fe20000000a00 */
[----:B------:R-:W-:Y:S01]  /*229a0*/  BSSY B6, `(.L_x_1550) ;  /* 0x0000021000067945 */ /* 0x000fe20003800000 */
[----:B------:R-:W-:Y:S01]  /*229b0*/  BAR.SYNC.DEFER_BLOCKING 0x8, 0x200 ;  /* 0x0208000000007b1d */ /* 0x000fe20000010000 */
[----:B------:R-:W-:-:S02]  /*229c0*/  ISETP.NE.U32.AND P0, PT, RZ, UR6, PT ;  /* 0x00000006ff007c0c */ /* 0x000fc4000bf05070 */
[----:B------:R-:W-:Y:S02]  /*229d0*/  LOP3.LUT P1, RZ, R0, 0x9f, RZ, 0xc0, !PT ;  /* 0x0000009f00ff7812 */ /* 0x000fe4000782c0ff */
[----:B------:R-:W-:-:S04]  /*229e0*/  ISETP.NE.AND.EX P0, PT, RZ, UR7, PT, P0 ;  /* 0x00000007ff007c0c */ /* 0x000fc8000bf05300 */
[----:B------:R-:W-:Y:S02]  /*229f0*/  SEL R19, R27, RZ, !P0 ;  /* 0x000000ff1b137207 */ /* 0x000fe40004000000 */
[----:B-----5:R-:W-:Y:S01]  /*22a00*/  SHF.R.S32.HI R2, RZ, 0x1f, R3 ;  /* 0x0000001fff027819 */ /* 0x020fe20000011403 */
[----:B0--3--:R-:W-:-:S04]  /*22a10*/  IMAD.WIDE.U32 R4, R3, UR4, RZ ;  /* 0x0000000403047c25 */ /* 0x009fc8000f8e00ff */
[----:B------:R-:W-:Y:S01]  /*22a20*/  IMAD R2, R2, UR4, RZ ;  /* 0x0000000402027c24 */ /* 0x000fe2000f8e02ff */
[----:B------:R0:W-:Y:S03]  /*22a30*/  STL.64 [R1+0x28], R4 ;  /* 0x0000280401007387 */ /* 0x0001e60000100a00 */
[----:B------:R-:W-:Y:S01]  /*22a40*/  IMAD R0, R3, UR5, R2 ;  /* 0x0000000503007c24 */ /* 0x000fe2000f8e0202 */
[----:B------:R-:W-:-:S03]  /*22a50*/  SHF.R.S32.HI R2, RZ, 0x1f, R27 ;  /* 0x0000001fff027819 */ /* 0x000fc6000001141b */
[----:B------:R-:W-:Y:S01]  /*22a60*/  IMAD.IADD R3, R5, 0x1, R0 ;  /* 0x0000000105037824 */ /* 0x000fe200078e0200 */
[----:B------:R-:W-:-:S04]  /*22a70*/  SEL R0, R2, RZ, !P0 ;  /* 0x000000ff02007207 */ /* 0x000fc80004000000 */
[----:B------:R0:W-:Y:S04]  /*22a80*/  STL [R1+0x38], R3 ;  /* 0x0000380301007387 */ /* 0x0001e80000100800 */
[----:B------:R0:W-:Y:S01]  /*22a90*/  STL [R1+0x3c], R0 ;  /* 0x00003c0001007387 */ /* 0x0001e20000100800 */
[----:B------:R-:W-:Y:S05]  /*22aa0*/  @!P1 BRA `(.L_x_1551) ;  /* 0x0000000000409947 */ /* 0x000fea0003800000 */
[----:B------:R-:W-:Y:S01]  /*22ab0*/  MOV R2, 0x0 ;  /* 0x0000000000027802 */ /* 0x000fe20000000f00 */
[----:B------:R-:W-:Y:S01]  /*22ac0*/  ULDC.64 UR4, c[0x4][0x98] ;  /* 0x0100260000047ab9 */ /* 0x000fe20000000a00 */
[----:B------:R-:W-:Y:S01]  /*22ad0*/  ULDC.64 UR6, c[0x4][0xa0] ;  /* 0x0100280000067ab9 */ /* 0x000fe20000000a00 */
[----:B------:R-:W-:Y:S01]  /*22ae0*/  ULDC.64 UR8, c[0x4][0x28] ;  /* 0x01000a0000087ab9 */ /* 0x000fe20000000a00 */
[----:B0-----:R-:W-:Y:S02]  /*22af0*/  IMAD.U32 R4, RZ, RZ, UR4 ;  /* 0x00000004ff047e24 */ /* 0x001fe4000f8e00ff */
        /* <DEDUP_REMOVED lines=11> */
.L_x_1551:
[----:B------:R-:W-:Y:S05]  /*22bb0*/  BSYNC B6 ;  /* 0x0000000000067941 */ /* 0x000fea0003800000 */
.L_x_1550:
[----:B------:R-:W2:Y:S01]  /*22bc0*/  LDL.LU R2, [R1+0x38] ;  /* 0x0000380001027983 */ /* 0x000ea20000300800 */
[----:B------:R-:W1:Y:S01]  /*22bd0*/  LDC R9, c[0x0][0x448] ;  /* 0x00011200ff097b82 */ /* 0x000e620000000800 */
[----:B------:R-:W-:Y:S01]  /*22be0*/  ULDC.64 UR4, c[0x0][0x2d8] ;  /* 0x0000b60000047ab9 */ /* 0x000fe20000000a00 */
[----:B------:R-:W-:Y:S01]  /*22bf0*/  ULDC.64 UR6, c[0x0][0x2e0] ;  /* 0x0000b80000067ab9 */ /* 0x000fe20000000a00 */
[----:B------:R-:W3:Y:S01]  /*22c00*/  LDL.LU.64 R20, [R1+0x28] ;  /* 0x0000280001147983 */ /* 0x000ee20000300a00 */
[----:B------:R-:W-:-:S03]  /*22c10*/  ULDC.64 UR8, c[0x0][0x280] ;  /* 0x0000a00000087ab9 */ /* 0x000fc60000000a00 */
[----:B0-----:R-:W4:Y:S01]  /*22c20*/  LDL.LU R0, [R1+0x3c] ;  /* 0x00003c0001007983 */ /* 0x001f220000300800 */
[----:B-1----:R-:W-:-:S13]  /*22c30*/  ISETP.NE.AND P1, PT, R9, 0x1, PT ;  /* 0x000000010900780c */ /* 0x002fda0003f25270 */
        /* <DEDUP_REMOVED lines=20> */
[----:B------:R-:W-:Y:S02]  /*22d80*/  IMAD.IADD R0, R20, 0x1, R25 ;  /* 0x0000000114007824 */ /* 0x000fe400078e0219 */
[----:B------:R2:W5:Y:S02]  /*22d90*/  LDL R20, [R1+0x24] ;  /* 0x0000240001147983 */ /* 0x0005640000100800 */
[----:B0-----:R-:W-:Y:S01]  /*22da0*/  @P1 IMAD.HI.U32 R5, R0, R5, RZ ;  /* 0x0000000500051227 */ /* 0x001fe200078e00ff */
[----:B------:R-:W0:Y:S03]  /*22db0*/  S2R R21, SR_TID.X ;  /* 0x0000000000157919 */ /* 0x000e260000002100 */
[----:B------:R-:W-:Y:S01]  /*22dc0*/  IMAD.MOV.U32 R4, RZ, RZ, R0 ;  /* 0x000000ffff047224 */ /* 0x000fe200078e0000 */
[----:B-1----:R-:W-:-:S04]  /*22dd0*/  @P1 SHF.R.U32.HI R4, RZ, R6, R5 ;  /* 0x00000006ff041219 */ /* 0x002fc80000011605 */
[--C-:B------:R-:W-:Y:S01]  /*22de0*/  SHF.R.S32.HI R5, RZ, 0x1f, R4.reuse ;  /* 0x0000001fff057819 */ /* 0x100fe20000011404 */
[----:B------:R-:W-:-:S04]  /*22df0*/  IMAD.MOV R7, RZ, RZ, -R4 ;  /* 0x000000ffff077224 */ /* 0x000fc800078e0a04 */
[----:B------:R-:W-:-:S04]  /*22e00*/  IMAD R5, R5, UR4, RZ ;  /* 0x0000000405057c24 */ /* 0x000fc8000f8e02ff */
[C---:B------:R-:W-:Y:S02]  /*22e10*/  IMAD R6, R4.reuse, UR5, R5 ;  /* 0x0000000504067c24 */ /* 0x040fe4000f8e0205 */
[----:B------:R-:W-:-:S04]  /*22e20*/  IMAD.WIDE.U32 R4, R4, UR4, R2 ;  /* 0x0000000404047c25 */ /* 0x000fc8000f8e0002 */
[----:B------:R-:W-:Y:S02]  /*22e30*/  IMAD.IADD R5, R5, 0x1, R6 ;  /* 0x0000000105057824 */ /* 0x000fe400078e0206 */
[----:B------:R-:W-:Y:S02]  /*22e40*/  IMAD R6, R9, R7, R0 ;  /* 0x0000000709067224 */ /* 0x000fe400078e0200 */
[----:B------:R-:W-:Y:S02]  /*22e50*/  VIADD R0, R0, 0x80 ;  /* 0x0000008000007836 */ /* 0x000fe40000000000 */
[----:B------:R-:W-:Y:S01]  /*22e60*/  IMAD.WIDE.U32 R4, R6, UR6, R4 ;  /* 0x0000000606047c25 */ /* 0x000fe2000f8e0004 */
[----:B------:R-:W-:-:S03]  /*22e70*/  SHF.R.S32.HI R7, RZ, 0x1f, R6 ;  /* 0x0000001fff077819 */ /* 0x000fc60000011406 */
[----:B0-----:R-:W-:Y:S02]  /*22e80*/  IMAD.SHL.U32 R11, R21, 0x10, RZ ;  /* 0x00000010150b7824 */ /* 0x001fe400078e00ff */
[----:B------:R-:W-:Y:S02]  /*22e90*/  IMAD R7, R7, UR6, RZ ;  /* 0x0000000607077c24 */ /* 0x000fe4000f8e02ff */
[----:B------:R-:W-:Y:S01]  /*22ea0*/  IMAD.SHL.U32 R10, R21, 0x10, RZ ;  /* 0x00000010150a7824 */ /* 0x000fe200078e00ff */
[----:B------:R-:W-:Y:S01]  /*22eb0*/  LOP3.LUT R11, R11, 0x10, RZ, 0xc0, !PT ;  /* 0x000000100b0b7812 */ /* 0x000fe200078ec0ff */
[----:B------:R-:W-:Y:S01]  /*22ec0*/  IMAD R7, R6, UR7, R7 ;  /* 0x0000000706077c24 */ /* 0x000fe2000f8e0207 */
[----:B------:R-:W-:Y:S02]  /*22ed0*/  IADD3 R6, P0, R4, UR8, RZ ;  /* 0x0000000804067c10 */ /* 0x000fe4000ff1e0ff */
[----:B------:R-:W-:Y:S02]  /*22ee0*/  LOP3.LUT R12, R11, 0x20, RZ, 0xfc, !PT ;  /* 0x000000200b0c7812 */ /* 0x000fe400078efcff */
[----:B------:R-:W-:Y:S01]  /*22ef0*/  IADD3.X R4, R5, UR9, R7, P0, !PT ;  /* 0x0000000905047c10 */ /* 0x000fe200087fe407 */
[----:B------:R-:W-:Y:S01]  /*22f00*/  IMAD.MOV.U32 R5, RZ, RZ, R0 ;  /* 0x000000ffff057224 */ /* 0x000fe200078e0000 */
[----:B------:R-:W0:Y:S01]  /*22f10*/  @P1 LDC R7, c[0x0][0x44c] ;  /* 0x00011300ff071b82 */ /* 0x000e220000000800 */
[----:B------:R-:W-:-:S02]  /*22f20*/  LOP3.LUT R10, R10, 0x10, RZ, 0xc0, !PT ;  /* 0x000000100a0a7812 */ /* 0x000fc400078ec0ff */
[----:B------:R-:W-:Y:S02]  /*22f30*/  LOP3.LUT R11, R11, 0x40, RZ, 0xfc, !PT ;  /* 0x000000400b0b7812 */ /* 0x000fe400078efcff */
[----:B------:R-:W-:Y:S01]  /*22f40*/  LOP3.LUT R21, R21, 0x7f, RZ, 0xc0, !PT ;  /* 0x0000007f15157812 */ /* 0x000fe200078ec0ff */
[----:B0-----:R-:W-:-:S05]  /*22f50*/  @P1 IMAD.HI.U32 R7, R0, R7, RZ ;  /* 0x0000000700071227 */ /* 0x001fca00078e00ff */
[----:B------:R-:W-:Y:S02]  /*22f60*/  @P1 SHF.R.U32.HI R5, RZ, R8, R7 ;  /* 0x00000008ff051219 */ /* 0x000fe40000011607 */
[----:B------:R2:W5:Y:S03]  /*22f70*/  LDL R8, [R1+0x30] ;  /* 0x0000300001087983 */ /* 0x0005660000100800 */
[----:B------:R-:W-:Y:S02]  /*22f80*/  IMAD.MOV R7, RZ, RZ, -R5 ;  /* 0x000000ffff077224 */ /* 0x000fe400078e0a05 */
[----:B------:R-:W-:-:S04]  /*22f90*/  IMAD.WIDE.U32 R2, R5, UR4, R2 ;  /* 0x0000000405027c25 */ /* 0x000fc8000f8e0002 */
[----:B------:R-:W-:Y:S01]  /*22fa0*/  IMAD R0, R9, R7, R0 ;  /* 0x0000000709007224 */ /* 0x000fe200078e0200 */
[----:B------:R-:W-:-:S05]  /*22fb0*/  SHF.R.S32.HI R7, RZ, 0x1f, R5 ;  /* 0x0000001fff077819 */ /* 0x000fca0000011405 */
[----:B------:R-:W-:Y:S01]  /*22fc0*/  IMAD R7, R7, UR4, RZ ;  /* 0x0000000407077c24 */ /* 0x000fe2000f8e02ff */
[----:B------:R-:W-:Y:S02]  /*22fd0*/  ULDC UR4, c[0x0][0x2b8] ;  /* 0x0000ae0000047ab9 */ /* 0x000fe40000000800 */
[----:B------:R-:W-:Y:S01]  /*22fe0*/  ISETP.GE.AND P3, PT, R10, UR4, PT ;  /* 0x000000040a007c0c */ /* 0x000fe2000bf66270 */
[----:B------:R-:W-:Y:S01]  /*22ff0*/  IMAD R7, R5, UR5, R7 ;  /* 0x0000000505077c24 */ /* 0x000fe2000f8e0207 */
[----:B------:R-:W-:Y:S01]  /*23000*/  SHF.R.S32.HI R5, RZ, 0x1f, R0 ;  /* 0x0000001fff057819 */ /* 0x000fe20000011400 */
[----:B------:R-:W-:Y:S02]  /*23010*/  UMOV UR5, 0xffffffff ;  /* 0xffffffff00057882 */ /* 0x000fe40000000000 */
[----:B------:R-:W-:Y:S02]  /*23020*/  IMAD.IADD R3, R3, 0x1, R7 ;  /* 0x0000000103037824 */ /* 0x000fe400078e0207 */
[----:B------:R-:W-:-:S02]  /*23030*/  IMAD R5, R5, UR6, RZ ;  /* 0x0000000605057c24 */ /* 0x000fc4000f8e02ff */
[----:B------:R-:W-:-:S04]  /*23040*/  IMAD.WIDE.U32 R2, R0, UR6, R2 ;  /* 0x0000000600027c25 */ /* 0x000fc8000f8e0002 */
[----:B------:R-:W-:Y:S01]  /*23050*/  IMAD R5, R0, UR7, R5 ;  /* 0x0000000700057c24 */ /* 0x000fe2000f8e0205 */
[----:B------:R-:W-:Y:S02]  /*23060*/  IADD3 R7, P0, R2, UR8, RZ ;  /* 0x0000000802077c10 */ /* 0x000fe4000ff1e0ff */
[----:B------:R-:W-:Y:S02]  /*23070*/  ISETP.GE.AND P1, PT, R11, UR4, PT ;  /* 0x000000040b007c0c */ /* 0x000fe4000bf26270 */
[----:B------:R-:W-:Y:S02]  /*23080*/  IADD3.X R5, R3, UR9, R5, P0, !PT ;  /* 0x0000000903057c10 */ /* 0x000fe400087fe405 */
[----:B------:R-:W-:Y:S02]  /*23090*/  ISETP.GE.AND P0, PT, R12, UR4, PT ;  /* 0x000000040c007c0c */ /* 0x000fe4000bf06270 */
[----:B------:R-:W-:Y:S01]  /*230a0*/  SHF.R.U32.HI R19, RZ, 0x1, R21 ;  /* 0x00000001ff137819 */ /* 0x000fe20000011615 */
[----:B--2---:R-:W-:Y:S10]  /*230b0*/  BRA.DIV UR5, `(.L_x_1552) ;  /* 0x0000004605707947 */ /* 0x004ff4000b800000 */
[----:B------:R-:W0:Y:S01]  /*230c0*/  SHFL.IDX PT, R3, R6, RZ, 0x1e1f ;  /* 0x001e1fff06037589 */ /* 0x000e2200000e0000 */
[----:B-----5:R-:W-:Y:S02]  /*230d0*/  IMAD R0, R20, R9, RZ ;  /* 0x0000000914007224 */ /* 0x020fe400078e02ff */
[----:B------:R-:W-:Y:S01]  /*230e0*/  IMAD.IADD R25, R19, 0x1, R25 ;  /* 0x0000000113197824 */ /* 0x000fe200078e0219 */
        /* <DEDUP_REMOVED lines=21> */
.L_x_1680:
[----:B------:R-:W-:Y:S01]  /*23240*/  VIADD R25, R25, 0x80 ;  /* 0x0000008019197836 */ /* 0x000fe20000000000 */
[----:B------:R-:W-:Y:S04]  /*23250*/  BSSY B0, `(.L_x_1553) ;  /* 0x000000b000007945 */ /* 0x000fe80003800000 */
[----:B------:R-:W-:-:S13]  /*23260*/  ISETP.GE.AND P2, PT, R25, R0, PT ;  /* 0x000000001900720c */ /* 0x000fda0003f46270 */
[----:B------:R-:W-:Y:S05]  /*23270*/  @P2 BRA `(.L_x_1554) ;  /* 0x0000000000202947 */ /* 0x000fea0003800000 */
[----:B--2---:R-:W-:-:S05]  /*23280*/  IADD3 R2, P2, R10, R2, RZ ;  /* 0x000000020a027210 */ /* 0x004fca0007f5e0ff */
[----:B-1----:R-:W-:-:S05]  /*23290*/  IMAD.X R3, RZ, RZ, R3, P2 ;  /* 0x000000ffff037224 */ /* 0x002fca00010e0603 */
[----:B------:R-:W-:Y:S01]  /*232a0*/  @!PT LDS RZ, [RZ] ;  /* 0x00000000fffff984 */ /* 0x000fe20000000800 */
[----:B------:R-:W-:Y:S01]  /*232b0*/  @!PT LDS RZ, [RZ] ;  /* 0x00000000fffff984 */ /* 0x000fe20000000800 */
[----:B------:R-:W-:Y:S01]  /*232c0*/  @!PT LDS RZ, [RZ] ;  /* 0x00000000fffff984 */ /* 0x000fe20000000800 */
[----:B------:R3:W-:Y:S04]  /*232d0*/  LDGSTS.E.BYPASS.LTC128B.128 [R8+0x10000], desc[UR40][R2.64], !P3 ;  /* 0x1000000002087fae */ /* 0x0007e8000d901d68 */
[----:B------:R3:W-:Y:S04]  /*232e0*/  LDGSTS.E.BYPASS.LTC128B.128 [R8+0x11800], desc[UR40][R2.64+0x20], !P0 ;  /* 0x1180002002087fae */ /* 0x0007e8000c101d68 */
[----:B------:R3:W-:Y:S02]  /*232f0*/  LDGSTS.E.BYPASS.LTC128B.128 [R8+0x13000], desc[UR40][R2.64+0x40], !P1 ;  /* 0x1300004002087fae */ /* 0x0007e4000c901d68 */
.L_x_1554:
[----:B------:R-:W-:Y:S05]  /*23300*/  BSYNC B0 ;  /* 0x0000000000007941 */ /* 0x000fea0003800000 */
.L_x_1553:
[----:B------:R-:W-:Y:S01]  /*23310*/  NOP ;  /* 0x0000000000007918 */ /* 0x000fe20000000000 */
[----:B------:R-:W-:-:S13]  /*23320*/  PLOP3.LUT P0, PT, PT, PT, PT, 0x80, 0x0 ;  /* 0x000000000000781c */ /* 0x000fda0003f0f070 */
.L_x_1555:
        /* <DEDUP_REMOVED lines=18> */
.L_x_1681:
[----:B------:R-:W-:Y:S05]  /*23450*/  BSYNC B0 ;  /* 0x0000000000007941 */ /* 0x000fea0003800000 */
.L_x_1556:
[----:B-1----:R-:W3:Y:S04]  /*23460*/  LDL.LU R3, [R1+0x34] ;  /* 0x0000340001037983 */ /* 0x002ee80000300800 */
[----:B------:R-:W4:Y:S01]  /*23470*/  LDL R2, [R1+0x4] ;  /* 0x0000040001027983 */ /* 0x000f220000100800 */
[----:B---3--:R-:W-:-:S05]  /*23480*/  VIADD R20, R3, 0xfffffffe ;  /* 0xfffffffe03147836 */ /* 0x008fca0000000000 */
[----:B----4-:R-:W-:-:S13]  /*23490*/  ISETP.GE.AND P0, PT, R20, R2, PT ;  /* 0x000000021400720c */ /* 0x010fda0003f06270 */
[----:B------:R-:W-:Y:S05]  /*234a0*/  @!P0 BRA `(.L_x_1558) ;  /* 0x0000001000408947 */ /* 0x000fea0003800000 */
[----:B------:R-:W-:Y:S02]  /*234b0*/  IMAD.MOV.U32 R4, RZ, RZ, R22 ;  /* 0x000000ffff047224 */ /* 0x000fe400078e0016 */
[----:B------:R-:W-:-:S07]  /*234c0*/  IMAD.MOV.U32 R6, RZ, RZ, R28 ;  /* 0x000000ffff067224 */ /* 0x000fce00078e001c */
.L_x_1578:
[----:B0--3--:R-:W3:Y:S01]  /*234d0*/  LDL R9, [R1+0x8] ;  /* 0x0000080001097983 */ /* 0x009ee20000100800 */
[----:B0-----:R-:W0:Y:S03]  /*234e0*/  LDC R7, c[0x0][0x430] ;  /* 0x00010c00ff077b82 */ /* 0x001e260000000800 */
[----:B------:R-:W4:Y:S01]  /*234f0*/  LDL R8, [R1+0xc] ;  /* 0x00000c0001087983 */ /* 0x000f220000100800 */
[----:B------:R-:W2:Y:S03]  /*23500*/  S2R R2, SR_TID.X ;  /* 0x0000000000027919 */ /* 0x000ea60000002100 */
[----:B------:R-:W5:Y:S01]  /*23510*/  LDL R10, [R1+0x4] ;  /* 0x00000400010a7983 */ /* 0x000f620000100800 */
        /* <DEDUP_REMOVED lines=13> */
[----:B-1----:R-:W-:-:S05]  /*235f0*/  @P0 SHF.R.U32.HI R2, RZ, R0, R5 ;  /* 0x00000000ff020219 */ /* 0x002fca0000011605 */
[----:B------:R-:W-:-:S04]  /*23600*/  IMAD.MOV R0, RZ, RZ, -R2 ;  /* 0x000000ffff007224 */ /* 0x000fc800078e0a02 */
        /* <DEDUP_REMOVED lines=10> */
[----:B------:R-:W-:-:S05]  /*236b0*/  IMAD.MOV.U32 R0, RZ, RZ, R20 ;  /* 0x000000ffff007224 */ /* 0x000fca00078e0014 */
[----:B-----5:R-:W-:Y:S01]  /*236c0*/  ISETP.GT.AND P1, PT, R0, R10, PT ;  /* 0x0000000a0000720c */ /* 0x020fe20003f24270 */
[----:B------:R-:W-:Y:S02]  /*236d0*/  IMAD.U32 R10, RZ, RZ, UR39 ;  /* 0x00000027ff0a7e24 */ /* 0x000fe4000f8e00ff */
[----:B------:R-:W-:-:S03]  /*236e0*/  VIADD R22, R4, 0x1 ;  /* 0x0000000104167836 */ /* 0x000fc60000000000 */
[----:B------:R-:W-:Y:S02]  /*236f0*/  ISETP.NE.AND P2, PT, R10, 0x3, PT ;  /* 0x000000030a00780c */ /* 0x000fe40003f45270 */
[----:B------:R-:W-:-:S04]  /*23700*/  ISETP.NE.AND P0, PT, R22, 0x2, PT ;  /* 0x000000021600780c */ /* 0x000fc80003f05270 */
[----:B------:R-:W-:Y:S01]  /*23710*/  SEL R28, RZ, 0x1, P0 ;  /* 0x00000001ff1c7807 */ /* 0x000fe20000000000 */
[----:B------:R-:W-:Y:S01]  /*23720*/  VIADD R20, R20, 0xffffffff ;  /* 0xffffffff14147836 */ /* 0x000fe20000000000 */
[----:B------:R-:W-:Y:S02]  /*23730*/  SEL R22, R22, RZ, P0 ;  /* 0x000000ff16167207 */ /* 0x000fe40000000000 */
[----:B------:R-:W-:Y:S02]  /*23740*/  LOP3.LUT R28, R6, R28, RZ, 0x3c, !PT ;  /* 0x0000001c061c7212 */ /* 0x000fe400078e3cff */
[----:B--2---:R-:W-:Y:S01]  /*23750*/  SHF.R.S32.HI R19, RZ, 0x1f, R8 ;  /* 0x0000001fff137819 */ /* 0x004fe20000011408 */
[----:B------:R-:W-:Y:S06]  /*23760*/  @!P2 BRA `(.L_x_1559) ;  /* 0x000000000004a947 */ /* 0x000fec0003800000 */
[----:B------:R-:W-:Y:S01]  /*23770*/  BPT.TRAP 0x1 ;  /* 0x000000040000795c */ /* 0x000fe20000300000 */
.L_x_1559:
[----:B------:R-:W-:Y:S01]  /*23780*/  IMAD R0, R22, 0x8, R18 ;  /* 0x0000000816007824 */ /* 0x000fe200078e0212 */
[----:B------:R-:W-:Y:S01]  /*23790*/  SHF.L.U32 R10, R28, 0x1f, RZ ;  /* 0x0000001f1c0a7819 */ /* 0x000fe200000006ff */
[----:B------:R-:W-:Y:S01]  /*237a0*/  BSSY B0, `(.L_x_1560) ;  /* 0x0000004000007945 */ /* 0x000fe20003800000 */
[----:B------:R-:W-:Y:S02]  /*237b0*/  SHF.R.S32.HI R9, RZ, 0x1f, R7 ;  /* 0x0000001fff097819 */ /* 0x000fe40000011407 */
[----:B------:R-:W0:Y:S02]  /*237c0*/  SYNCS.PHASECHK.TRANS64.TRYWAIT P0, [R0+URZ+0x19c80], R10 ;  /* 0x019c800a000075a7 */ /* 0x000e24000800017f */
[----:B0-----:R-:W-:Y:S05]  /*237d0*/  @!P0 BRA `(.L_x_1561) ;  /* 0x0000004000ac8947 */ /* 0x001fea0003800000 */
.L_x_1682:
[----:B------:R-:W-:Y:S05]  /*237e0*/  BSYNC B0 ;  /* 0x0000000000007941 */ /* 0x000fea0003800000 */
.L_x_1560:
[----:B------:R-:W2:Y:S01]  /*237f0*/  LDL R15, [R1+0x14] ;  /* 0x00001400010f7983 */ /* 0x000ea20000100800 */
[----:B------:R-:W-:Y:S01]  /*23800*/  ULDC.64 UR4, c[0x0][0x328] ;  /* 0x0000ca0000047ab9 */ /* 0x000fe20000000a00 */
[----:B------:R-:W1:Y:S01]  /*23810*/  LDC R12, c[0x0][0x2f4] ;  /* 0x0000bd00ff0c7b82 */ /* 0x000e620000000800 */
[----:B------:R-:W-:Y:S01]  /*23820*/  IMAD R5, R9, UR4, RZ ;  /* 0x0000000409057c24 */ /* 0x000fe2000f8e02ff */
[----:B------:R-:W3:Y:S01]  /*23830*/  S2R R11, SR_TID.X ;  /* 0x00000000000b7919 */ /* 0x000ee20000002100 */
[----:B------:R-:W-:Y:S01]  /*23840*/  IMAD.WIDE.U32 R2, R7, UR4, RZ ;  /* 0x0000000407027c25 */ /* 0x000fe2000f8e00ff */
[----:B------:R-:W-:-:S03]  /*23850*/  ULDC.64 UR6, c[0x0][0x318] ;  /* 0x0000c60000067ab9 */ /* 0x000fc60000000a00 */
        /* <DEDUP_REMOVED lines=11> */
[----:B------:R-:W-:Y:S01]  /*23910*/  IADD3 R25, P0, R2, UR6, RZ ;  /* 0x0000000602197c10 */ /* 0x000fe2000ff1e0ff */
[C---:B---3--:R-:W-:Y:S02]  /*23920*/  IMAD.SHL.U32 R13, R11.reuse, 0x10, RZ ;  /* 0x000000100b0d7824 */ /* 0x048fe400078e00ff */
[----:B------:R-:W-:Y:S01]  /*23930*/  IMAD.SHL.U32 R11, R11, 0x10, RZ ;  /* 0x000000100b0b7824 */ /* 0x000fe200078e00ff */
[----:B------:R-:W-:Y:S02]  /*23940*/  IADD3.X R21, R21, UR7, RZ, P0, !PT ;  /* 0x0000000715157c10 */ /* 0x000fe400087fe4ff */
[----:B------:R-:W-:Y:S02]  /*23950*/  LOP3.LUT R13, R13, 0x10, RZ, 0xc0, !PT ;  /* 0x000000100d0d7812 */ /* 0x000fe400078ec0ff */
[----:B------:R-:W-:Y:S02]  /*23960*/  LOP3.LUT R11, R11, 0x10, RZ, 0xc0, !PT ;  /* 0x000000100b0b7812 */ /* 0x000fe400078ec0ff */
[----:B------:R-:W-:-:S02]  /*23970*/  LOP3.LUT R14, R13, 0x40, RZ, 0xfc, !PT ;  /* 0x000000400d0e7812 */ /* 0x000fc400078efcff */
[----:B------:R-:W-:Y:S02]  /*23980*/  LOP3.LUT R13, R13, 0x20, RZ, 0xfc, !PT ;  /* 0x000000200d0d7812 */ /* 0x000fe400078efcff */
[-C--:B-1----:R-:W-:Y:S02]  /*23990*/  ISETP.GE.AND P2, PT, R14, R12.reuse, PT ;  /* 0x0000000c0e00720c */ /* 0x082fe40003f46270 */
[-C--:B------:R-:W-:Y:S02]  /*239a0*/  ISETP.GE.AND P3, PT, R13, R12.reuse, PT ;  /* 0x0000000c0d00720c */ /* 0x080fe40003f66270 */
[----:B------:R-:W-:Y:S01]  /*239b0*/  ISETP.GE.AND P4, PT, R11, R12, PT ;  /* 0x0000000c0b00720c */ /* 0x000fe20003f86270 */
[----:B--2---:R-:W-:Y:S01]  /*239c0*/  IMAD R5, R22, 0x3000, R15 ;  /* 0x0000300016057824 */ /* 0x004fe200078e020f */
[----:B------:R-:W-:Y:S11]  /*239d0*/  BRA.DIV UR4, `(.L_x_1562) ;  /* 0x0000004204407947 */ /* 0x000ff6000b800000 */
[----:B------:R-:W1:Y:S01]  /*239e0*/  S2R R3, SR_TID.X ;  /* 0x0000000000037919 */ /* 0x000e620000002100 */
[----:B------:R-:W-:Y:S01]  /*239f0*/  IMAD.IADD R5, R18, 0x1, R5 ;  /* 0x0000000112057824 */ /* 0x000fe200078e0205 */
[----:B------:R-:W2:Y:S01]  /*23a00*/  SHFL.IDX PT, R2, R25, RZ, 0x1e1f ;  /* 0x001e1fff19027589 */ /* 0x000ea200000e0000 */
[----:B-1----:R-:W-:-:S03]  /*23a10*/  IMAD.SHL.U32 R11, R3, 0x10, RZ ;  /* 0x00000010030b7824 */ /* 0x002fc600078e00ff */
[----:B------:R-:W1:Y:S02]  /*23a20*/  SHFL.IDX PT, R3, R21, RZ, 0x1e1f ;  /* 0x001e1fff15037589 */ /* 0x000e6400000e0000 */
[----:B------:R-:W-:Y:S02]  /*23a30*/  LOP3.LUT R11, R11, 0x10, RZ, 0xc0, !PT ;  /* 0x000000100b0b7812 */ /* 0x000fe400078ec0ff */
[----:B------:R-:W3:Y:S02]  /*23a40*/  SHFL.IDX PT, R21, R21, 0x1, 0x1e1f ;  /* 0x003e1f0015157f89 */ /* 0x000ee400000e0000 */
[----:B--2---:R-:W-:-:S05]  /*23a50*/  IADD3 R2, P0, R11, R2, RZ ;  /* 0x000000020b027210 */ /* 0x004fca0007f1e0ff */
[----:B-1----:R-:W-:-:S05]  /*23a60*/  IMAD.X R3, RZ, RZ, R3, P0 ;  /* 0x000000ffff037224 */ /* 0x002fca00000e0603 */
[----:B------:R-:W-:Y:S04]  /*23a70*/  LDGSTS.E.BYPASS.LTC128B.128 [R5+0x9000], desc[UR40][R2.64], !P4 ;  /* 0x0900000002057fae */ /* 0x000fe8000e101d68 */
[----:B------:R-:W-:Y:S04]  /*23a80*/  LDGSTS.E.BYPASS.LTC128B.128 [R5+0xa000], desc[UR40][R2.64+0x20], !P3 ;  /* 0x0a00002002057fae */ /* 0x000fe8000d901d68 */
[----:B------:R1:W-:Y:S04]  /*23a90*/  LDGSTS.E.BYPASS.LTC128B.128 [R5+0xb000], desc[UR40][R2.64+0x40], !P2 ;  /* 0x0b00004002057fae */ /* 0x0003e8000d101d68 */
[----:B-1-3--:R1:W2:Y:S02]  /*23aa0*/  SHFL.IDX PT, R2, R25, 0x1, 0x1e1f ;  /* 0x003e1f0019027f89 */ /* 0x00a2a400000e0000 */
.L_x_1688:
[----:B------:R-:W3:Y:S02]  /*23ab0*/  S2R R3, SR_TID.X ;  /* 0x0000000000037919 */ /* 0x000ee40000002100 */
[----:B---3--:R-:W-:-:S05]  /*23ac0*/  IMAD.SHL.U32 R3, R3, 0x10, RZ ;  /* 0x0000001003037824 */ /* 0x008fca00078e00ff */
[----:B------:R-:W-:-:S04]  /*23ad0*/  LOP3.LUT R3, R3, 0x10, RZ, 0xc0, !PT ;  /* 0x0000001003037812 */ /* 0x000fc800078ec0ff */
        /* <DEDUP_REMOVED lines=10> */
.L_x_1563:
        /* <DEDUP_REMOVED lines=11> */
.L_x_1564:
[----:B------:R2:W-:Y:S01]  /*23c30*/  SYNCS.ARRIVE.TRANS64.A1T0 RZ, [R0+URZ+0x19c70], RZ ;  /* 0x019c70ff00ff79a7 */ /* 0x0005e2000810003f */
[----:B------:R-:W-:Y:S05]  /*23c40*/  @!P3 BRA `(.L_x_1565) ;  /* 0x000000000004b947 */ /* 0x000fea0003800000 */
[----:B------:R-:W-:Y:S01]  /*23c50*/  BPT.TRAP 0x1 ;  /* 0x000000040000795c */ /* 0x000fe20000300000 */
.L_x_1565:
[----:B------:R-:W3:Y:S01]  /*23c60*/  SYNCS.PHASECHK.TRANS64.TRYWAIT P0, [R0+URZ+0x19c40], R10 ;  /* 0x019c400a000075a7 */ /* 0x000ee2000800017f */
[----:B------:R-:W-:Y:S04]  /*23c70*/  BSSY B0, `(.L_x_1566) ;  /* 0x0000002000007945 */ /* 0x000fe80003800000 */
[----:B---3--:R-:W-:Y:S05]  /*23c80*/  @!P0 BRA `(.L_x_1567) ;  /* 0x0000004000408947 */ /* 0x008fea0003800000 */
.L_x_1689:
[----:B------:R-:W-:Y:S05]  /*23c90*/  BSYNC B0 ;  /* 0x0000000000007941 */ /* 0x000fea0003800000 */
.L_x_1566:
[----:B------:R-:W4:Y:S01]  /*23ca0*/  S2R R13, SR_TID.X ;  /* 0x00000000000d7919 */ /* 0x000f220000002100 */
[----:B------:R-:W-:Y:S01]  /*23cb0*/  ULDC.64 UR4, c[0x0][0x300] ;  /* 0x0000c00000047ab9 */ /* 0x000fe20000000a00 */
[----:B------:R-:W5:Y:S01]  /*23cc0*/  LDC R11, c[0x0][0x2f4] ;  /* 0x0000bd00ff0b7b82 */ /* 0x000f620000000800 */
[----:B------:R-:W-:Y:S01]  /*23cd0*/  IMAD R9, R9, UR4, RZ ;  /* 0x0000000409097c24 */ /* 0x000fe2000f8e02ff */
[----:B------:R-:W-:Y:S01]  /*23ce0*/  ULDC.64 UR6, c[0x0][0x2e8] ;  /* 0x0000ba0000067ab9 */ /* 0x000fe20000000a00 */
[----:B------:R-:W-:-:S04]  /*23cf0*/  IMAD.WIDE.U32 R2, R7, UR4, RZ ;  /* 0x0000000407027c25 */ /* 0x000fc8000f8e00ff */
        /* <DEDUP_REMOVED lines=12> */
[C---:B----4-:R-:W-:Y:S02]  /*23dc0*/  IMAD.SHL.U32 R12, R13.reuse, 0x10, RZ ;  /* 0x000000100d0c7824 */ /* 0x050fe400078e00ff */
[----:B------:R-:W-:Y:S01]  /*23dd0*/  IMAD.SHL.U32 R21, R13, 0x10, RZ ;  /* 0x000000100d157824 */ /* 0x000fe200078e00ff */
[----:B------:R-:W-:Y:S02]  /*23de0*/  IADD3.X R8, R8, UR7, RZ, P0, !PT ;  /* 0x0000000708087c10 */ /* 0x000fe400087fe4ff */
[----:B------:R-:W-:Y:S02]  /*23df0*/  LOP3.LUT R12, R12, 0x10, RZ, 0xc0, !PT ;  /* 0x000000100c0c7812 */ /* 0x000fe400078ec0ff */
[----:B------:R-:W-:Y:S02]  /*23e00*/  LOP3.LUT R21, R21, 0x10, RZ, 0xc0, !PT ;  /* 0x0000001015157812 */ /* 0x000fe400078ec0ff */
[----:B------:R-:W-:-:S02]  /*23e10*/  LOP3.LUT R13, R12, 0x40, RZ, 0xfc, !PT ;  /* 0x000000400c0d7812 */ /* 0x000fc400078efcff */
[----:B------:R-:W-:Y:S02]  /*23e20*/  LOP3.LUT R12, R12, 0x20, RZ, 0xfc, !PT ;  /* 0x000000200c0c7812 */ /* 0x000fe400078efcff */
[-C--:B-----5:R-:W-:Y:S02]  /*23e30*/  ISETP.GE.AND P2, PT, R13, R11.reuse, PT ;  /* 0x0000000b0d00720c */ /* 0x0a0fe40003f46270 */
[-C--:B------:R-:W-:Y:S02]  /*23e40*/  ISETP.GE.AND P3, PT, R12, R11.reuse, PT ;  /* 0x0000000b0c00720c */ /* 0x080fe40003f66270 */
        /* <DEDUP_REMOVED lines=11> */
.L_x_1695:
        /* <DEDUP_REMOVED lines=10> */
.L_x_1569:
        /* <DEDUP_REMOVED lines=11> */
.L_x_1570:
[----:B------:R2:W-:Y:S02]  /*24050*/  SYNCS.ARRIVE.TRANS64.A1T0 RZ, [R0+URZ+0x19c30], RZ ;  /* 0x019c30ff00ff79a7 */ /* 0x0005e4000810003f */
[----:B--23--:R-:W-:-:S05]  /*24060*/  IMAD.U32 R0, RZ, RZ, UR36 ;  /* 0x00000024ff007e24 */ /* 0x00cfca000f8e00ff */
[----:B------:R-:W-:-:S13]  /*24070*/  ISETP.NE.AND P0, PT, R0, 0x3, PT ;  /* 0x000000030000780c */ /* 0x000fda0003f05270 */
[----:B------:R-:W-:Y:S05]  /*24080*/  @!P0 BRA `(.L_x_1571) ;  /* 0x0000000000048947 */ /* 0x000fea0003800000 */
[----:B------:R-:W-:Y:S01]  /*24090*/  BPT.TRAP 0x1 ;  /* 0x000000040000795c */ /* 0x000fe20000300000 */
.L_x_1571:
[----:B------:R-:W-:Y:S01]  /*240a0*/  LOP3.LUT R0, R6, 0x1, RZ, 0x3c, !PT ;  /* 0x0000000106007812 */ /* 0x000fe200078e3cff */
[----:B------:R-:W-:Y:S01]  /*240b0*/  IMAD R2, R4, 0x8, R18 ;  /* 0x0000000804027824 */ /* 0x000fe200078e0212 */
[----:B------:R-:W-:Y:S02]  /*240c0*/  BSSY B0, `(.L_x_1572) ;  /* 0x0000004000007945 */ /* 0x000fe40003800000 */
[----:B------:R-:W-:-:S04]  /*240d0*/  SHF.L.U32 R0, R0, 0x1f, RZ ;  /* 0x0000001f00007819 */ /* 0x000fc800000006ff */
[----:B------:R-:W0:Y:S02]  /*240e0*/  SYNCS.PHASECHK.TRANS64.TRYWAIT P2, [R2+URZ+0x19c70], R0 ;  /* 0x019c7000020075a7 */ /* 0x000e24000804017f */
[----:B0-----:R-:W-:Y:S05]  /*240f0*/  @!P2 BRA `(.L_x_1573) ;  /* 0x0000003c00d0a947 */ /* 0x001fea0003800000 */
.L_x_1696:
[----:B------:R-:W-:Y:S05]  /*24100*/  BSYNC B0 ;  /* 0x0000000000007941 */ /* 0x000fea0003800000 */
.L_x_1572:
[----:B------:R-:W-:-:S05]  /*24110*/  IMAD.U32 R3, RZ, RZ, UR39 ;  /* 0x00000027ff037e24 */ /* 0x000fca000f8e00ff */
[----:B------:R-:W-:-:S13]  /*24120*/  ISETP.NE.AND P2, PT, R3, 0x3, PT ;  /* 0x000000030300780c */ /* 0x000fda0003f45270 */
[----:B------:R-:W-:Y:S05]  /*24130*/  @!P2 BRA `(.L_x_1574) ;  /* 0x000000000004a947 */ /* 0x000fea0003800000 */
[----:B------:R-:W-:Y:S01]  /*24140*/  BPT.TRAP 0x1 ;  /* 0x000000040000795c */ /* 0x000fe20000300000 */
.L_x_1574:
[----:B0-----:R-:W-:Y:S01]  /*24150*/  SHF.L.U32 R0, R6, 0x1f, RZ ;  /* 0x0000001f06007819 */ /* 0x001fe200000006ff */
[----:B------:R-:W-:-:S03]  /*24160*/  IMAD R3, R4, 0x3000, RZ ;  /* 0x0000300004037824 */ /* 0x000fc600078e02ff */
[----:B------:R-:W0:Y:S02]  /*24170*/  SYNCS.PHASECHK.TRANS64.TRYWAIT P2, [R2+URZ+0x19c60], R0 ;  /* 0x019c6000020075a7 */ /* 0x000e24000804017f */
[----:B0-----:R-:W-:Y:S05]  /*24180*/  @!P2 BRA `(.L_x_1575) ;  /* 0x0000003c00c0a947 */ /* 0x001fea0003800000 */
.L_x_1697:
[----:B------:R-:W0:Y:S04]  /*24190*/  LDL R4, [R1+0x20] ;  /* 0x0000200001047983 */ /* 0x000e280000100800 */
[----:B------:R-:W2:Y:S04]  /*241a0*/  LDL R10, [R1+0x18] ;  /* 0x00001800010a7983 */ /* 0x000ea80000100800 */
[----:B------:R-:W3:Y:S01]  /*241b0*/  LDL R12, [R1+0x1c] ;  /* 0x00001c00010c7983 */ /* 0x000ee20000100800 */
[----:B------:R-:W-:Y:S05]  /*241c0*/  WARPSYNC.ALL ;  /* 0x0000000000007948 */ /* 0x000fea0003800000 */
[----:B0-----:R-:W-:-:S02]  /*241d0*/  LOP3.LUT R0, R3, R4, RZ, 0xfc, !PT ;  /* 0x0000000403007212 */ /* 0x001fc400078efcff */
[----:B--2---:R-:W-:-:S03]  /*241e0*/  LOP3.LUT R3, R3, R10, RZ, 0xfc, !PT ;  /* 0x0000000a03037212 */ /* 0x004fc600078efcff */
[C---:B------:R-:W-:Y:S02]  /*241f0*/  IMAD.IADD R0, R18.reuse, 0x1, R0 ;  /* 0x0000000112007824 */ /* 0x040fe400078e0200 */
[----:B------:R-:W-:-:S03]  /*24200*/  IMAD.IADD R3, R18, 0x1, R3 ;  /* 0x0000000112037824 */ /* 0x000fc600078e0203 */
[----:B----4-:R-:W0:Y:S02]  /*24210*/  LDSM.16.MT88.4 R4, [R0+0x9000] ;  /* 0x009000000004783b */ /* 0x010e240000004200 */
        /* <DEDUP_REMOVED lines=46> */
.L_x_1576:
[----:B--2---:R2:W-:Y:S01]  /*24500*/  SYNCS.ARRIVE.TRANS64.A1T0 RZ, [R2+URZ+0x19c50], RZ ;  /* 0x019c50ff02ff79a7 */ /* 0x0045e2000810003f */
[----:B------:R-:W-:Y:S06]  /*24510*/  BAR.SYNC.DEFER_BLOCKING 0x2, 0x80 ;  /* 0x0082000000007b1d */ /* 0x000fec0000010000 */
[----:B------:R-:W-:Y:S05]  /*24520*/  @!P0 BRA `(.L_x_1577) ;  /* 0x0000000000048947 */ /* 0x000fea0003800000 */
[----:B------:R-:W-:Y:S01]  /*24530*/  BPT.TRAP 0x1 ;  /* 0x000000040000795c */ /* 0x000fe20000300000 */
.L_x_1577:
[----:B------:R-:W3:Y:S01]  /*24540*/  LDL R0, [R1+0x10] ;  /* 0x0000100001007983 */ /* 0x000ee20000100800 */
[----:B--2---:R-:W-:Y:S02]  /*24550*/  VIADD R2, R2, 0x19c80 ;  /* 0x00019c8002027836 */ /* 0x004fe40000000000 */
[----:B------:R-:W-:Y:S02]  /*24560*/  IMAD.MOV.U32 R4, RZ, RZ, R22 ;  /* 0x000000ffff047224 */ /* 0x000fe400078e0016 */
[----:B------:R-:W-:Y:S01]  /*24570*/  IMAD.MOV.U32 R6, RZ, RZ, R28 ;  /* 0x000000ffff067224 */ /* 0x000fe200078e001c */
[----:B---3--:R-:W-:-:S04]  /*24580*/  PRMT R2, R0, 0x654, R2 ;  /* 0x0000065400027816 */ /* 0x008fc80000000002 */
[----:B------:R3:W-:Y:S01]  /*24590*/  SYNCS.ARRIVE.TRANS64.RED.A1T0 RZ, [R2+URZ], RZ ;  /* 0x000000ff02ff79a7 */ /* 0x0007e2000810043f */
[----:B------:R-:W-:Y:S05]  /*245a0*/  @P1 BRA `(.L_x_1578) ;  /* 0xffffffec00c81947 */ /* 0x000fea000383ffff */
.L_x_1558:
[----:B--2---:R-:W3:Y:S01]  /*245b0*/  S2R R0, SR_TID.X ;  /* 0x0000000000007919 */ /* 0x004ee20000002100 */
[----:B------:R-:W-:Y:S01]  /*245c0*/  BSSY B0, `(.L_x_1579) ;  /* 0x0000012000007945 */ /* 0x000fe20003800000 */
[----:B---3--:R-:W-:Y:S01]  /*245d0*/  LOP3.LUT R2, R0, 0x7f, RZ, 0xc0, !PT ;  /* 0x0000007f00027812 */ /* 0x008fe200078ec0ff */
[----:B------:R-:W-:-:S03]  /*245e0*/  IMAD.U32 R0, RZ, RZ, UR36 ;  /* 0x00000024ff007e24 */ /* 0x000fc6000f8e00ff */
[----:B------:R-:W-:Y:S02]  /*245f0*/  ISETP.NE.AND P1, PT, R2, RZ, PT ;  /* 0x000000ff0200720c */ /* 0x000fe40003f25270 */
[----:B------:R-:W-:-:S11]  /*24600*/  ISETP.NE.AND P0, PT, R0, 0x3, PT ;  /* 0x000000030000780c */ /* 0x000fd60003f05270 */
[----:B------:R-:W-:Y:S05]  /*24610*/  @P1 BRA `(.L_x_1580) ;  /* 0x0000000000301947 */ /* 0x000fea0003800000 */
[----:B0-----:R-:W0:Y:S01]  /*24620*/  S2R R5, SR_LANEID ;  /* 0x0000000000057919 */ /* 0x001e220000000000 */
        /* <DEDUP_REMOVED lines=10> */
[----:B0-----:R-:W-:-:S07]  /*246d0*/  IADD3 R24, R0, UR38, R7 ;  /* 0x0000002600187c10 */ /* 0x001fce000fffe007 */
.L_x_1580:
[----:B------:R-:W-:Y:S05]  /*246e0*/  BSYNC B0 ;  /* 0x0000000000007941 */ /* 0x000fea0003800000 */
.L_x_1579:
[----:B------:R-:W-:Y:S05]  /*246f0*/  @!P0 BRA `(.L_x_1581) ;  /* 0x0000000000048947 */ /* 0x000fea0003800000 */
[----:B------:R-:W-:Y:S01]  /*24700*/  BPT.TRAP 0x1 ;  /* 0x000000040000795c */ /* 0x000fe20000300000 */
.L_x_1581:
[----:B------:R-:W-:Y:S01]  /*24710*/  LOP3.LUT R0, R28, 0x1, RZ, 0x3c, !PT ;  /* 0x000000011c007812 */ /* 0x000fe200078e3cff */
[----:B0-----:R-:W-:Y:S01]  /*24720*/  IMAD R3, R22, 0x8, R18 ;  /* 0x0000000816037824 */ /* 0x001fe200078e0212 */
[----:B------:R-:W-:Y:S02]  /*24730*/  BSSY B0, `(.L_x_1582) ;  /* 0x0000004000007945 */ /* 0x000fe40003800000 */
[----:B------:R-:W-:-:S04]  /*24740*/  SHF.L.U32 R0, R0, 0x1f, RZ ;  /* 0x0000001f00007819 */ /* 0x000fc800000006ff */
[----:B------:R-:W0:Y:S02]  /*24750*/  SYNCS.PHASECHK.TRANS64.TRYWAIT P1, [R3+URZ+0x19c70], R0 ;  /* 0x019c7000030075a7 */ /* 0x000e24000802017f */
[----:B0-----:R-:W-:Y:S05]  /*24760*/  @!P1 BRA `(.L_x_1583) ;  /* 0x00000038005c9947 */ /* 0x001fea0003800000 */
.L_x_1698:
[----:B------:R-:W-:Y:S05]  /*24770*/  BSYNC B0 ;  /* 0x0000000000007941 */ /* 0x000fea0003800000 */
.L_x_1582:
[----:B------:R-:W-:-:S05]  /*24780*/  IMAD.U32 R2, RZ, RZ, UR39 ;  /* 0x00000027ff027e24 */ /* 0x000fca000f8e00ff */
[----:B------:R-:W-:-:S13]  /*24790*/  ISETP.NE.AND P1, PT, R2, 0x3, PT ;  /* 0x000000030200780c */ /* 0x000fda0003f25270 */
[----:B------:R-:W-:Y:S05]  /*247a0*/  @!P1 BRA `(.L_x_1584) ;  /* 0x0000000000049947 */ /* 0x000fea0003800000 */
[----:B------:R-:W-:Y:S01]  /*247b0*/  BPT.TRAP 0x1 ;  /* 0x000000040000795c */ /* 0x000fe20000300000 */
.L_x_1584:
[----:B0-----:R-:W-:-:S04]  /*247c0*/  SHF.L.U32 R0, R28, 0x1f, RZ ;  /* 0x0000001f1c007819 */ /* 0x001fc800000006ff */
[----:B------:R-:W0:Y:S02]  /*247d0*/  SYNCS.PHASECHK.TRANS64.TRYWAIT P1, [R3+URZ+0x19c60], R0 ;  /* 0x019c6000030075a7 */ /* 0x000e24000802017f */
[----:B0-----:R-:W-:Y:S05]  /*247e0*/  @!P1 BRA `(.L_x_1585) ;  /* 0x0000003800509947 */ /* 0x001fea0003800000 */
.L_x_1699:
        /* <DEDUP_REMOVED lines=56> */
.L_x_1586:
[----:B--2---:R2:W-:Y:S01]  /*24b70*/  SYNCS.ARRIVE.TRANS64.A1T0 RZ, [R3+URZ+0x19c50], RZ ;  /* 0x019c50ff03ff79a7 */ /* 0x0045e2000810003f */
[----:B------:R-:W-:Y:S06]  /*24b80*/  BAR.SYNC.DEFER_BLOCKING 0x2, 0x80 ;  /* 0x0082000000007b1d */ /* 0x000fec0000010000 */
[----:B------:R-:W-:Y:S05]  /*24b90*/  @!P0 BRA `(.L_x_1587) ;  /* 0x0000000000048947 */ /* 0x000fea0003800000 */
[----:B------:R-:W-:Y:S01]  /*24ba0*/  BPT.TRAP 0x1 ;  /* 0x000000040000795c */ /* 0x000fe20000300000 */
.L_x_1587:
[----:B------:R-:W3:Y:S01]  /*24bb0*/  LDL R0, [R1+0x10] ;  /* 0x0000100001007983 */ /* 0x000ee20000100800 */
[----:B--2---:R-:W-:Y:S02]  /*24bc0*/  VIADD R3, R3, 0x19c80 ;  /* 0x00019c8003037836 */ /* 0x004fe40000000000 */
[----:B------:R-:W-:-:S05]  /*24bd0*/  VIADD R22, R22, 0x1 ;  /* 0x0000000116167836 */ /* 0x000fca0000000000 */
[----:B------:R-:W-:-:S04]  /*24be0*/  ISETP.NE.AND P0, PT, R22, 0x2, PT ;  /* 0x000000021600780c */ /* 0x000fc80003f05270 */
[----:B------:R-:W-:Y:S02]  /*24bf0*/  SEL R22, R22, RZ, P0 ;  /* 0x000000ff16167207 */ /* 0x000fe40000000000 */
[----:B---3--:R-:W-:-:S04]  /*24c00*/  PRMT R3, R0, 0x654, R3 ;  /* 0x0000065400037816 */ /* 0x008fc80000000003 */
[----:B------:R2:W-:Y:S02]  /*24c10*/  SYNCS.ARRIVE.TRANS64.RED.A1T0 RZ, [R3+URZ], RZ ;  /* 0x000000ff03ff79a7 */ /* 0x0005e4000810043f */
[----:B--2---:R-:W-:-:S04]  /*24c20*/  SEL R3, RZ, 0x1, P0 ;  /* 0x00000001ff037807 */ /* 0x004fc80000000000 */
[----:B------:R-:W-:-:S07]  /*24c30*/  LOP3.LUT R28, R28, R3, RZ, 0x3c, !PT ;  /* 0x000000031c1c7212 */ /* 0x000fce00078e3cff */
.L_x_1528:
[----:B------:R-:W-:-:S13]  /*24c40*/  LOP3.LUT P0, RZ, R17, 0x10, RZ, 0xc0, !PT ;  /* 0x0000001011ff7812 */ /* 0x000fda000780c0ff */
[----:B------:R-:W-:Y:S05]  /*24c50*/  @!P0 BRA `(.L_x_1588) ;  /* 0x0000000000288947 */ /* 0x000fea0003800000 */
[----:B------:R-:W-:Y:S05]  /*24c60*/  WARPSYNC.ALL ;  /* 0x0000000000007948 */ /* 0x000fea0003800000 */
[----:B------:R-:W2:Y:S08]  /*24c70*/  S2UR UR4, SR_CgaCtaId ;  /* 0x00000000000479c3 */ /* 0x000eb00000008800 */
[----:B------:R-:W-:Y:S01]  /*24c80*/  BAR.SYNC.DEFER_BLOCKING 0x5, 0x200 ;  /* 0x0148000000007b1d */ /* 0x000fe20000010000 */
[----:B------:R-:W-:Y:S01]  /*24c90*/  MOV R18, 0x400 ;  /* 0x0000040000127802 */ /* 0x000fe20000000f00 */
[----:B--2---:R-:W-:-:S05]  /*24ca0*/  IMAD.U32 R0, RZ, RZ, UR4 ;  /* 0x00000004ff007e24 */ /* 0x004fca000f8e00ff */
[----:B------:R-:W-:Y:S01]  /*24cb0*/  LEA R18, R0, R18, 0x18 ;  /* 0x0000001200127211 */ /* 0x000fe200078ec0ff */
[----:B------:R2:W-:Y:S04]  /*24cc0*/  STL [R1+0x10], R0 ;  /* 0x0000100001007387 */ /* 0x0005e80000100800 */
[----:B-1----:R2:W1:Y:S01]  /*24cd0*/  LDS.128 R24, [R18+0x19cd0] ;  /* 0x019cd00012187984 */ /* 0x0024620000000c00 */
[----:B------:R-:W-:Y:S06]  /*24ce0*/  BAR.ARV 0x4, 0x200 ;  /* 0x0108000000007b1d */ /* 0x000fec0000002000 */
[----:B------:R-:W-:Y:S05]  /*24cf0*/  BRA `(.L_x_1589) ;  /* 0x0000000c00e47947 */ /* 0x000fea0003800000 */
.L_x_1588:
[----:B------:R-:W0:Y:S01]  /*24d00*/  S2R R0, SR_TID.X ;  /* 0x0000000000007919 */ /* 0x000e220000002100 */
[----:B------:R-:W-:Y:S01]  /*24d10*/  UMOV UR4, 0xffffffff ;  /* 0xffffffff00047882 */ /* 0x000fe20000000000 */
[----:B0-----:R-:W-:-:S04]  /*24d20*/  LOP3.LUT R9, R0, 0x1f, RZ, 0xc0, !PT ;  /* 0x0000001f00097812 */ /* 0x001fc800078ec0ff */
[----:B------:R-:W-:Y:S01]  /*24d30*/  ISETP.NE.AND P0, PT, R9, 0x1f, PT ;  /* 0x0000001f0900780c */ /* 0x000fe20003f05270 */
[----:B------:R-:W-:-:S12]  /*24d40*/  BRA.DIV UR4, `(.L_x_1590) ;  /* 0x00000036040c7947 */ /* 0x000fd8000b800000 */
[----:B------:R-:W-:Y:S01]  /*24d50*/  IMAD.IADD R0, R27, 0x1, R9 ;  /* 0x000000011b007824 */ /* 0x000fe200078e0209 */
[----:B------:R-:W-:-:S04]  /*24d60*/  ULDC UR4, c[0x0][0xc3c] ;  /* 0x00030f0000047ab9 */ /* 0x000fc80000000800 */
[----:B------:R-:W-:-:S13]  /*24d70*/  ISETP.GE.OR P1, PT, R0, UR4, !P0 ;  /* 0x0000000400007c0c */ /* 0x000fda000c726670 */
[----:B------:R-:W0:Y:S08]  /*24d80*/  @!P1 LDC.64 R2, c[0x0][0xc80] ;  /* 0x00032000ff029b82 */ /* 0x000e300000000a00 */
[----:B------:R-:W2:Y:S01]  /*24d90*/  @!P1 LDC.64 R4, c[0x0][0xc78] ;  /* 0x00031e00ff049b82 */ /* 0x000ea20000000a00 */
[----:B0-----:R-:W-:-:S05]  /*24da0*/  @!P1 IMAD.WIDE R2, R0, 0x4, R2 ;  /* 0x0000000400029825 */ /* 0x001fca00078e0202 */
[----:B------:R2:W3:Y:S02]  /*24db0*/  @!P1 LDG.E R7, desc[UR40][R2.64] ;  /* 0x0000002802079981 */ /* 0x0004e4000c1e1900 */
[----:B--2---:R-:W-:-:S06]  /*24dc0*/  @!P1 IMAD.WIDE R2, R0, 0x4, R4 ;  /* 0x0000000400029825 */ /* 0x004fcc00078e0204 */
[----:B------:R-:W2:Y:S01]  /*24dd0*/  @!P1 LDG.E R2, desc[UR40][R2.64] ;  /* 0x0000002802029981 */ /* 0x000ea2000c1e1900 */
[----:B-1----:R-:W-:Y:S01]  /*24de0*/  IMAD.MOV.U32 R25, RZ, RZ, RZ ;  /* 0x000000ffff197224 */ /* 0x002fe200078e00ff */
[C---:B------:R-:W-:Y:S01]  /*24df0*/  ISETP.GE.U32.AND P2, PT, R9.reuse, 0x2, PT ;  /* 0x000000020900780c */ /* 0x040fe20003f46070 */
[----:B------:R-:W-:Y:S01]  /*24e00*/  IMAD.MOV.U32 R5, RZ, RZ, RZ ;  /* 0x000000ffff057224 */ /* 0x000fe200078e00ff */
[C---:B------:R-:W-:Y:S01]  /*24e10*/  ISETP.GE.U32.AND P3, PT, R9.reuse, 0x4, PT ;  /* 0x000000040900780c */ /* 0x040fe20003f66070 */
[----:B------:R-:W-:Y:S01]  /*24e20*/  SHFL.IDX PT, R0, R24, RZ, 0x1f ;  /* 0x00001fff18007589 */ /* 0x000fe200000e0000 */
[C---:B------:R-:W-:Y:S02]  /*24e30*/  ISETP.GE.U32.AND P4, PT, R9.reuse, 0x8, PT ;  /* 0x000000080900780c */ /* 0x040fe40003f86070 */
[----:B------:R-:W-:Y:S01]  /*24e40*/  ISETP.GE.U32.AND P5, PT, R9, 0x10, PT ;  /* 0x000000100900780c */ /* 0x000fe20003fa6070 */
[----:B------:R0:W-:Y:S02]  /*24e50*/  SHFL.IDX PT, R6, R24, 0x1, 0x1f ;  /* 0x00201f0018067f89 */ /* 0x0001e400000e0000 */
[----:B0-----:R-:W-:-:S02]  /*24e60*/  IMAD.MOV.U32 R24, RZ, RZ, RZ ;  /* 0x000000ffff187224 */ /* 0x001fc400078e00ff */
[----:B---3--:R-:W-:Y:S02]  /*24e70*/  @!P1 IMAD.MOV.U32 R25, RZ, RZ, R7 ;  /* 0x000000ffff199224 */ /* 0x008fe400078e0007 */
[----:B--2---:R-:W-:Y:S01]  /*24e80*/  @!P1 IMAD.MOV.U32 R5, RZ, RZ, R2 ;  /* 0x000000ffff059224 */ /* 0x004fe200078e0002 */
        /* <DEDUP_REMOVED lines=18> */
.L_x_1709:
[----:B------:R-:W-:Y:S02]  /*24fb0*/  ULDC UR4, c[0x0][0xc38] ;  /* 0x00030e0000047ab9 */ /* 0x000fe40000000800 */
[----:B------:R-:W-:-:S04]  /*24fc0*/  IMAD.U32 R7, RZ, RZ, UR4 ;  /* 0x00000004ff077e24 */ /* 0x000fc8000f8e00ff */
[----:B-1----:R-:W-:-:S04]  /*24fd0*/  IMAD R3, R3, R7, RZ ;  /* 0x0000000703037224 */ /* 0x002fc800078e02ff */
[----:B------:R-:W-:-:S05]  /*24fe0*/  IMAD.IADD R4, R6, 0x1, R3 ;  /* 0x0000000106047824 */ /* 0x000fca00078e0203 */
[----:B------:R-:W-:-:S13]  /*24ff0*/  ISETP.GT.AND P6, PT, R4, R0, PT ;  /* 0x000000000400720c */ /* 0x000fda0003fc4270 */
[----:B------:R-:W-:Y:S05]  /*25000*/  @P6 BRA `(.L_x_1591) ;  /* 0x0000000000a46947 */ /* 0x000fea0003800000 */
.L_x_1594:
        /* <DEDUP_REMOVED lines=35> */
.L_x_1717:
[----:B------:R-:W-:Y:S02]  /*25240*/  ULDC UR4, c[0x0][0xc38] ;  /* 0x00030e0000047ab9 */ /* 0x000fe40000000800 */
[----:B------:R-:W-:-:S04]  /*25250*/  IMAD.U32 R7, RZ, RZ, UR4 ;  /* 0x00000004ff077e24 */ /* 0x000fc8000f8e00ff */
[----:B-1----:R-:W-:-:S04]  /*25260*/  IMAD R3, R3, R7, RZ ;  /* 0x0000000703037224 */ /* 0x002fc800078e02ff */
[----:B------:R-:W-:-:S05]  /*25270*/  IMAD.IADD R4, R3, 0x1, R4 ;  /* 0x0000000103047824 */ /* 0x000fca00078e0204 */
[----:B------:R-:W-:-:S13]  /*25280*/  ISETP.GT.AND P6, PT, R4, R0, PT ;  /* 0x000000000400720c */ /* 0x000fda0003fc4270 */
[----:B------:R-:W-:Y:S05]  /*25290*/  @!P6 BRA `(.L_x_1594) ;  /* 0xfffffffc005ce947 */ /* 0x000fea000383ffff */
.L_x_1591:
[----:B------:R-:W-:Y:S01]  /*252a0*/  IMAD.IADD R4, R4, 0x1, -R3 ;  /* 0x0000000104047824 */ /* 0x000fe200078e0a03 */
[----:B------:R-:W-:-:S03]  /*252b0*/  UMOV UR4, 0xffffffff ;  /* 0xffffffff00047882 */ /* 0x000fc60000000000 */
[----:B------:R-:W-:-:S05]  /*252c0*/  IMAD R3, R2, R7, R4 ;  /* 0x0000000702037224 */ /* 0x000fca00078e0204 */
[----:B------:R-:W-:Y:S01]  /*252d0*/  ISETP.GT.AND P6, PT, R3, R0, PT ;  /* 0x000000000300720c */ /* 0x000fe20003fc4270 */
[----:B------:R-:W-:-:S12]  /*252e0*/  BRA.DIV UR4, `(.L_x_1595) ;  /* 0x0000003604d07947 */ /* 0x000fd8000b800000 */
[----:B------:R-:W-:-:S04]  /*252f0*/  VOTE.ANY R3, PT, !P6 ;  /* 0x0000000000037806 */ /* 0x000fc800070e0100 */
[----:B------:R-:W1:Y:S02]  /*25300*/  POPC R6, R3 ;  /* 0x0000000300067309 */ /* 0x000e640000000000 */
[----:B-1----:R1:W2:Y:S01]  /*25310*/  SHFL.IDX PT, R25, R25, R6, 0x1f ;  /* 0x00001f0619197589 */ /* 0x0022a200000e0000 */
[----:B------:R-:W-:-:S03]  /*25320*/  IMAD.IADD R27, R6, 0x1, R27 ;  /* 0x00000001061b7824 */ /* 0x000fc600078e021b */
[----:B------:R1:W3:Y:S04]  /*25330*/  SHFL.IDX PT, R5, R5, R6, 0x1f ;  /* 0x00001f0605057589 */ /* 0x0002e800000e0000 */
.L_x_1722:
[----:B------:R-:W-:-:S13]  /*25340*/  ISETP.NE.AND P0, PT, R3, RZ, PT ;  /* 0x000000ff0300720c */ /* 0x000fda0003f05270 */
[----:B------:R-:W-:Y:S05]  /*25350*/  @!P0 BRA `(.L_x_1596) ;  /* 0x0000000000108947 */ /* 0x000fea0003800000 */
[----:B------:R-:W-:Y:S01]  /*25360*/  UMOV UR4, 0xffffffff ;  /* 0xffffffff00047882 */ /* 0x000fe20000000000 */
[----:B-1----:R-:W-:Y:S02]  /*25370*/  VIADD R6, R6, 0xffffffff ;  /* 0xffffffff06067836 */ /* 0x002fe40000000000 */
[----:B------:R-:W-:Y:S05]  /*25380*/  BRA.DIV UR4, `(.L_x_1597) ;  /* 0x0000003a04087947 */ /* 0x000fea000b800000 */
[----:B------:R4:W1:Y:S02]  /*25390*/  SHFL.IDX PT, R24, R2, R6, 0x1f ;  /* 0x00001f0602187589 */ /* 0x00086400000e0000 */
.L_x_1596:
[----:B---3--:R-:W-:Y:S01]  /*253a0*/  ISETP.NE.AND P0, PT, R5, 0x1, PT ;  /* 0x000000010500780c */ /* 0x008fe20003f05270 */
[----:B-1----:R-:W-:-:S04]  /*253b0*/  IMAD R24, R24, R7, R4 ;  /* 0x0000000718187224 */ /* 0x002fc800078e0204 */
[----:B------:R-:W-:-:S08]  /*253c0*/  IMAD.IADD R0, R0, 0x1, -R24 ;  /* 0x0000000100007824 */ /* 0x000fd000078e0a18 */
[----:B------:R-:W-:Y:S05]  /*253d0*/  @!P0 BRA `(.L_x_1598) ;  /* 0x0000000000e08947 */ /* 0x000fea0003800000 */
[----:B--2---:R-:W-:-:S04]  /*253e0*/  IABS R4, R25 ;  /* 0x0000001900047213 */ /* 0x004fc80000000000 */
[----:B----4-:R-:W1:Y:S08]  /*253f0*/  I2F.RP R6, R4 ;  /* 0x0000000400067306 */ /* 0x010e700000209400 */
[----:B-1----:R-:W1:Y:S02]  /*25400*/  MUFU.RCP R6, R6 ;  /* 0x0000000600067308 */ /* 0x002e640000001000 */
[----:B-1----:R-:W-:-:S06]  /*25410*/  VIADD R8, R6, 0xffffffe ;  /* 0x0ffffffe06087836 */ /* 0x002fcc0000000000 */
        /* <DEDUP_REMOVED lines=25> */
[----:B------:R-:W-:-:S03]  /*255b0*/  LOP3.LUT R2, R0, R25, RZ, 0x3c, !PT ;  /* 0x0000001900027212 */ /* 0x000fc600078e3cff */
[----:B------:R-:W-:Y:S01]  /*255c0*/  IMAD.MOV.U32 R3, RZ, RZ, R7 ;  /* 0x000000ffff037224 */ /* 0x000fe200078e0007 */
[----:B------:R-:W-:Y:S02]  /*255d0*/  ISETP.GE.AND P2, PT, R2, RZ, PT ;  /* 0x000000ff0200720c */ /* 0x000fe40003f46270 */
        /* <DEDUP_REMOVED lines=19> */
[----:B------:R-:W-:-:S04]  /*25710*/  IMAD.MOV R2, RZ, RZ, -R6 ;  /* 0x000000ffff027224 */ /* 0x000fc800078e0a06 */
[C---:B------:R-:W-:Y:S02]  /*25720*/  IMAD R2, R5.reuse, R2, R3 ;  /* 0x0000000205027224 */ /* 0x040fe400078e0203 */
[----:B------:R-:W-:-:S04]  /*25730*/  IMAD R5, R5, 0x1000000, R6 ;  /* 0x0100000005057824 */ /* 0x000fc800078e0206 */
[----:B------:R-:W-:Y:S01]  /*25740*/  IMAD R26, R2, 0x10000, R5 ;  /* 0x00010000021a7824 */ /* 0x000fe200078e0205 */
[----:B------:R-:W-:Y:S06]  /*25750*/  BRA `(.L_x_1599) ;  /* 0x0000000000f47947 */ /* 0x000fec0003800000 */
.L_x_1598:
[----:B0---4-:R-:W0:Y:S02]  /*25760*/  LDC.64 R2, c[0x0][0xc90] ;  /* 0x00032400ff027b82 */ /* 0x011e240000000a00 */
[----:B0-----:R-:W-:-:S05]  /*25770*/  IMAD.WIDE R2, R27, 0x4, R2 ;  /* 0x000000041b027825 */ /* 0x001fca00078e0202 */
[----:B------:R-:W2:Y:S02]  /*25780*/  LDG.E R5, desc[UR40][R2.64] ;  /* 0x0000002802057981 */ /* 0x000ea4000c1e1900 */
[----:B--2---:R-:W-:-:S05]  /*25790*/  IMAD R4, R25, R5, RZ ;  /* 0x0000000519047224 */ /* 0x004fca00078e02ff */
        /* <DEDUP_REMOVED lines=49> */
[----:B------:R-:W-:Y:S02]  /*25ab0*/  ISETP.GE.AND P2, PT, R3, RZ, PT ;  /* 0x000000ff0300720c */ /* 0x000fe40003f46270 */
[----:B------:R-:W-:-:S05]  /*25ac0*/  IADD3 R3, R6, 0x1000000, R0 ;  /* 0x0100000006037810 */ /* 0x000fca0007ffe000 */
[----:B------:R-:W-:-:S06]  /*25ad0*/  @P0 VIADD R2, R2, 0x1 ;  /* 0x0000000102020836 */ /* 0x000fcc0000000000 */
[----:B------:R-:W-:Y:S01]  /*25ae0*/  @!P2 IMAD.MOV R2, RZ, RZ, -R2 ;  /* 0x000000ffff02a224 */ /* 0x000fe200078e0a02 */
[----:B------:R-:W-:Y:S01]  /*25af0*/  @!P1 LOP3.LUT R2, RZ, R5, RZ, 0x33, !PT ;  /* 0x00000005ff029212 */ /* 0x000fe200078e33ff */
[----:B------:R-:W-:-:S04]  /*25b00*/  IMAD.MOV R5, RZ, RZ, -R5 ;  /* 0x000000ffff057224 */ /* 0x000fc800078e0a05 */
[----:B------:R-:W-:Y:S02]  /*25b10*/  IMAD R26, R2, R5, R3 ;  /* 0x00000005021a7224 */ /* 0x000fe400078e0203 */
[----:B------:R-:W-:-:S07]  /*25b20*/  IMAD.MOV.U32 R0, RZ, RZ, R2 ;  /* 0x000000ffff007224 */ /* 0x000fce00078e0002 */
.L_x_1599:
[----:B------:R-:W-:-:S05]  /*25b30*/  LOP3.LUT R0, RZ, R0, RZ, 0x33, !PT ;  /* 0x00000000ff007212 */ /* 0x000fca00078e33ff */
[----:B------:R-:W-:Y:S01]  /*25b40*/  IMAD.IADD R25, R25, 0x1, R0 ;  /* 0x0000000119197824 */ /* 0x000fe200078e0200 */
[----:B------:R-:W-:Y:S06]  /*25b50*/  BRA `(.L_x_1600) ;  /* 0x00000000001c7947 */ /* 0x000fec0003800000 */
.L_x_1592:
[----:B------:R-:W-:Y:S01]  /*25b60*/  UMOV UR4, URZ ;  /* 0x0000003f00047c82 */ /* 0x000fe20008000000 */
[----:B------:R-:W-:Y:S01]  /*25b70*/  UMOV UR5, URZ ;  /* 0x0000003f00057c82 */ /* 0x000fe20008000000 */
[----:B------:R-:W-:Y:S01]  /*25b80*/  ULDC UR6, c[0x0][0xc3c] ;  /* 0x00030f0000067ab9 */ /* 0x000fe20000000800 */
[----:B------:R-:W-:Y:S02]  /*25b90*/  IMAD.MOV.U32 R24, RZ, RZ, R0 ;  /* 0x000000ffff187224 */ /* 0x000fe400078e0000 */
[----:B------:R-:W-:Y:S02]  /*25ba0*/  IMAD.U32 R25, RZ, RZ, UR4 ;  /* 0x00000004ff197e24 */ /* 0x000fe4000f8e00ff */
[----:B------:R-:W-:Y:S02]  /*25bb0*/  IMAD.U32 R26, RZ, RZ, UR5 ;  /* 0x00000005ff1a7e24 */ /* 0x000fe4000f8e00ff */
[----:B------:R-:W-:-:S07]  /*25bc0*/  IMAD.U32 R27, RZ, RZ, UR6 ;  /* 0x00000006ff1b7e24 */ /* 0x000fce000f8e00ff */
.L_x_1600:
[----:B------:R0:W2:Y:S01]  /*25bd0*/  LDL R2, [R1+0x10] ;  /* 0x0000100001027983 */ /* 0x0000a20000100800 */
[----:B------:R-:W1:Y:S01]  /*25be0*/  S2R R0, SR_TID.X ;  /* 0x0000000000007919 */ /* 0x000e620000002100 */
[----:B------:R-:W-:Y:S05]  /*25bf0*/  WARPSYNC.ALL ;  /* 0x0000000000007948 */ /* 0x000fea0003800000 */
[----:B-1----:R-:W-:Y:S01]  /*25c00*/  LOP3.LUT R0, R0, 0x1f, RZ, 0xc0, !PT ;  /* 0x0000001f00007812 */ /* 0x002fe200078ec0ff */
[----:B------:R-:W-:Y:S03]  /*25c10*/  BAR.SYNC.DEFER_BLOCKING 0x4, 0x200 ;  /* 0x0108000000007b1d */ /* 0x000fe60000010000 */
[----:B------:R-:W-:-:S13]  /*25c20*/  ISETP.NE.AND P0, PT, R0, RZ, PT ;  /* 0x000000ff0000720c */ /* 0x000fda0003f05270 */
[----:B------:R-:W-:Y:S01]  /*25c30*/  @!P0 MOV R0, 0x400 ;  /* 0x0000040000008802 */ /* 0x000fe20000000f00 */
[----:B--2---:R-:W1:Y:S03]  /*25c40*/  @!P0 S2R R2, SR_CgaCtaId ;  /* 0x0000000000028919 */ /* 0x004e660000008800 */
[----:B-1----:R-:W-:Y:S01]  /*25c50*/  @!P0 LEA R18, R2, R0, 0x18 ;  /* 0x0000000002128211 */ /* 0x002fe200078ec0ff */
[----:B------:R0:W-:Y:S04]  /*25c60*/  @!P0 STL [R1+0x10], R2 ;  /* 0x0000100201008387 */ /* 0x0001e80000100800 */
[----:B------:R0:W-:Y:S01]  /*25c70*/  @!P0 STS.128 [R18+0x19cd0], R24 ;  /* 0x019cd01812008388 */ /* 0x0001e20000000c00 */
[----:B------:R-:W-:Y:S06]  /*25c80*/  BAR.ARV 0x5, 0x200 ;  /* 0x0148000000007b1d */ /* 0x000fec0000002000 */
.L_x_1589:
[----:B------:R-:W-:Y:S02]  /*25c90*/  ULDC UR4, c[0x0][0xc3c] ;  /* 0x00030f0000047ab9 */ /* 0x000fe40000000800 */
[----:B-1----:R-:W-:-:S13]  /*25ca0*/  ISETP.GE.AND P0, PT, R27, UR4, PT ;  /* 0x000000041b007c0c */ /* 0x002fda000bf06270 */
[----:B------:R-:W-:Y:S05]  /*25cb0*/  @!P0 BRA `(.L_x_1601) ;  /* 0xffffff9000448947 */ /* 0x000fea000383ffff */
[----:B------:R-:W-:Y:S05]  /*25cc0*/  BSYNC B7 ;  /* 0x0000000000077941 */ /* 0x000fea0003800000 */
.L_x_1463:
[----:B0-2---:R-:W2:Y:S01]  /*25cd0*/  LDL.LU R0, [R1+0x44] ;  /* 0x0000440001007983 */ /* 0x005ea20000300800 */
[----:B------:R-:W-:Y:S01]  /*25ce0*/  BSSY B0, `(.L_x_1602) ;  /* 0x000000b000007945 */ /* 0x000fe20003800000 */
[----:B------:R-:W0:Y:S01]  /*25cf0*/  S2R R5, SR_CgaCtaId ;  /* 0x0000000000057919 */ /* 0x000e220000008800 */
[----:B--2---:R-:W-:-:S05]  /*25d00*/  VIADD R0, R0, 0x1 ;  /* 0x0000000100007836 */ /* 0x004fca0000000000 */
        /* <DEDUP_REMOVED lines=8> */
.L_x_1725:
[----:B------:R-:W-:Y:S05]  /*25d90*/  BSYNC B0 ;  /* 0x0000000000007941 */ /* 0x000fea0003800000 */
.L_x_1602:
[----:B------:R-:W-:-:S03]  /*25da0*/  UMOV UR4, 0xffffffff ;  /* 0xffffffff00047882 */ /* 0x000fc60000000000 */
[----:B------:R-:W-:Y:S05]  /*25db0*/  BRA.DIV UR4, `(.L_x_1604) ;  /* 0x0000002e04bc7947 */ /* 0x000fea000b800000 */
[----:B0-----:R-:W0:Y:S02]  /*25dc0*/  S2R R0, SR_TID.X ;  /* 0x0000000000007919 */ /* 0x001e240000002100 */
[----:B0-----:R-:W-:-:S04]  /*25dd0*/  SHF.R.U32.HI R0, RZ, 0x5, R0 ;  /* 0x00000005ff007819 */ /* 0x001fc80000011600 */
[----:B------:R-:W-:-:S05]  /*25de0*/  LOP3.LUT R0, R0, 0x3, RZ, 0xc0, !PT ;  /* 0x0000000300007812 */ /* 0x000fca00078ec0ff */
[----:B------:R0:W1:Y:S02]  /*25df0*/  SHFL.IDX PT, R14, R0, RZ, 0x1f ;  /* 0x00001fff000e7589 */ /* 0x00006400000e0000 */
.L_x_1728:
[----:B-1----:R-:W-:-:S13]  /*25e00*/  ISETP.NE.AND P0, PT, R14, RZ, PT ;  /* 0x000000ff0e00720c */ /* 0x002fda0003f05270 */
[----:B------:R-:W-:Y:S05]  /*25e10*/  @P0 BRA `(.L_x_1248) ;  /* 0x0000000000a80947 */ /* 0x000fea0003800000 */
[----:B------:R-:W-:-:S03]  /*25e20*/  UMOV UR4, 0xffffffff ;  /* 0xffffffff00047882 */ /* 0x000fc60000000000 */
[----:B------:R-:W-:Y:S05]  /*25e30*/  BRA.DIV UR4, `(.L_x_1605) ;  /* 0x0000002e04d07947 */ /* 0x000fea000b800000 */
[----:B------:R-:W-:-:S13]  /*25e40*/  ELECT P6, URZ, PT ;  /* 0x00000000003f782f */ /* 0x000fda00038c0000 */
.L_x_1731:
[----:B------:R-:W-:Y:S05]  /*25e50*/  @!P6 BRA `(.L_x_1248) ;  /* 0x000000000098e947 */ /* 0x000fea0003800000 */
[----:B------:R-:W-:-:S06]  /*25e60*/  ULOP3.LUT UR4, UR37, 0x2, URZ, 0xfc, !UPT ;  /* 0x0000000225047892 */ /* 0x000fcc000f8efc3f */
[----:B0-----:R-:W-:-:S05]  /*25e70*/  IMAD.U32 R0, RZ, RZ, UR4 ;  /* 0x00000004ff007e24 */ /* 0x001fca000f8e00ff */
[----:B------:R-:W-:-:S13]  /*25e80*/  ISETP.NE.AND P0, PT, R0, 0x3, PT ;  /* 0x000000030000780c */ /* 0x000fda0003f05270 */
[----:B------:R-:W-:Y:S05]  /*25e90*/  @!P0 BRA `(.L_x_1606) ;  /* 0x0000000000048947 */ /* 0x000fea0003800000 */
[----:B------:R-:W-:Y:S01]  /*25ea0*/  BPT.TRAP 0x1 ;  /* 0x000000040000795c */ /* 0x000fe20000300000 */
.L_x_1606:
[----:B------:R-:W-:Y:S01]  /*25eb0*/  IMAD R5, R22, 0x8, R7 ;  /* 0x0000000816057824 */ /* 0x000fe200078e0207 */
[----:B------:R-:W-:Y:S01]  /*25ec0*/  SHF.L.U32 R0, R28, 0x1f, RZ ;  /* 0x0000001f1c007819 */ /* 0x000fe200000006ff */
[----:B------:R-:W-:-:S03]  /*25ed0*/  VIADD R22, R22, 0x1 ;  /* 0x0000000116167836 */ /* 0x000fc60000000000 */
[----:B------:R-:W0:Y:S02]  /*25ee0*/  SYNCS.PHASECHK.TRANS64.TRYWAIT P1, [R5+URZ+0x19c40], R0 ;  /* 0x019c4000050075a7 */ /* 0x000e24000802017f */
[----:B------:R-:W-:-:S04]  /*25ef0*/  ISETP.NE.AND P2, PT, R22, 0x2, PT ;  /* 0x000000021600780c */ /* 0x000fc80003f45270 */
[----:B------:R-:W-:Y:S01]  /*25f00*/  SEL R3, RZ, 0x1, P2 ;  /* 0x00000001ff037807 */ /* 0x000fe20001000000 */
[----:B0-----:R-:W-:Y:S08]  /*25f10*/  @!P1 BRA `(.L_x_1607) ;  /* 0x0000002c00b89947 */ /* 0x001ff00003800000 */
.L_x_1732:
[----:B------:R-:W-:Y:S02]  /*25f20*/  SEL R22, R22, RZ, P2 ;  /* 0x000000ff16167207 */ /* 0x000fe40001000000 */
[----:B------:R-:W-:Y:S01]  /*25f30*/  LOP3.LUT R2, R28, R3, RZ, 0x3c, !PT ;  /* 0x000000031c027212 */ /* 0x000fe200078e3cff */
[----:B------:R-:W-:Y:S06]  /*25f40*/  @!P0 BRA `(.L_x_1608) ;  /* 0x0000000000048947 */ /* 0x000fec0003800000 */
[----:B------:R-:W-:Y:S01]  /*25f50*/  BPT.TRAP 0x1 ;  /* 0x000000040000795c */ /* 0x000fe20000300000 */
.L_x_1608:
[----:B------:R-:W-:Y:S01]  /*25f60*/  IMAD R3, R22, 0x8, R7 ;  /* 0x0000000816037824 */ /* 0x000fe200078e0207 */
[----:B------:R-:W-:-:S04]  /*25f70*/  SHF.L.U32 R2, R2, 0x1f, RZ ;  /* 0x0000001f02027819 */ /* 0x000fc800000006ff */
[----:B------:R-:W1:Y:S02]  /*25f80*/  SYNCS.PHASECHK.TRANS64.TRYWAIT P1, [R3+URZ+0x19c40], R2 ;  /* 0x019c4002030075a7 */ /* 0x000e64000802017f */
[----:B-1----:R-:W-:Y:S05]  /*25f90*/  @!P1 BRA `(.L_x_1609) ;  /* 0x0000002c00ac9947 */ /* 0x002fea0003800000 */
.L_x_1733:
[----:B------:R-:W-:Y:S05]  /*25fa0*/  @!P0 BRA `(.L_x_1610) ;  /* 0x0000000000048947 */ /* 0x000fea0003800000 */
[----:B------:R-:W-:Y:S01]  /*25fb0*/  BPT.TRAP 0x1 ;  /* 0x000000040000795c */ /* 0x000fe20000300000 */
.L_x_1610:
[----:B------:R-:W2:Y:S02]  /*25fc0*/  SYNCS.PHASECHK.TRANS64.TRYWAIT P1, [R5+URZ+0x19c60], R0 ;  /* 0x019c6000050075a7 */ /* 0x000ea4000802017f */
[----:B--2---:R-:W-:Y:S05]  /*25fd0*/  @!P1 BRA `(.L_x_1611) ;  /* 0x0000002c00b09947 */ /* 0x004fea0003800000 */
.L_x_1734:
[----:B------:R-:W-:Y:S05]  /*25fe0*/  @!P0 BRA `(.L_x_1612) ;  /* 0x0000000000048947 */ /* 0x000fea0003800000 */
[----:B------:R-:W-:Y:S01]  /*25ff0*/  BPT.TRAP 0x1 ;  /* 0x000000040000795c */ /* 0x000fe20000300000 */
.L_x_1612:
[----:B------:R-:W3:Y:S02]  /*26000*/  SYNCS.PHASECHK.TRANS64.TRYWAIT P1, [R3+URZ+0x19c60], R2 ;  /* 0x019c6002030075a7 */ /* 0x000ee4000802017f */
[----:B---3--:R-:W-:Y:S05]  /*26010*/  @!P1 BRA `(.L_x_1613) ;  /* 0x0000002c00b49947 */ /* 0x008fea0003800000 */
.L_x_1735:
[----:B------:R-:W-:Y:S05]  /*26020*/  @!P0 BRA `(.L_x_1614) ;  /* 0x0000000000048947 */ /* 0x000fea0003800000 */
[----:B------:R-:W-:Y:S01]  /*26030*/  BPT.TRAP 0x1 ;  /* 0x000000040000795c */ /* 0x000fe20000300000 */
.L_x_1614:
[----:B------:R-:W4:Y:S02]  /*26040*/  SYNCS.PHASECHK.TRANS64.TRYWAIT P1, [R5+URZ+0x19c80], R0 ;  /* 0x019c8000050075a7 */ /* 0x000f24000802017f */
[----:B----4-:R-:W-:Y:S05]  /*26050*/  @!P1 BRA `(.L_x_1615) ;  /* 0x0000002c00b89947 */ /* 0x010fea0003800000 */
.L_x_1736:
[----:B------:R-:W-:Y:S05]  /*26060*/  @!P0 BRA `(.L_x_1616) ;  /* 0x0000000000048947 */ /* 0x000fea0003800000 */
[----:B------:R-:W-:Y:S01]  /*26070*/  BPT.TRAP 0x1 ;  /* 0x000000040000795c */ /* 0x000fe20000300000 */
.L_x_1616:
[----:B------:R0:W0:Y:S02]  /*26080*/  SYNCS.PHASECHK.TRANS64.TRYWAIT P0, [R3+URZ+0x19c80], R2 ;  /* 0x019c8002030075a7 */ /* 0x000024000800017f */
[----:B0-----:R-:W-:Y:S05]  /*26090*/  @!P0 NANOSLEEP.SYNCS 0x989680 ;  /* 0x009896800000895d */ /* 0x001fea0003900000 */
[----:B------:R-:W0:Y:S02]  /*260a0*/  @!P0 SYNCS.PHASECHK.TRANS64 P0, [R3+URZ+0x19c80], R2 ;  /* 0x019c8002030085a7 */ /* 0x000e24000800007f */
[----:B0-----:R-:W-:Y:S05]  /*260b0*/  @!P0 BRA `(.L_x_1616) ;  /* 0xfffffffc00f08947 */ /* 0x001fea000383ffff */
.L_x_1248:
[----:B------:R-:W-:Y:S05]  /*260c0*/  BSYNC B8 ;  /* 0x0000000000087941 */ /* 0x000fea0003800000 */
.L_x_1245:
[----:B------:R-:W-:Y:S05]  /*260d0*/  EXIT ;  /* 0x000000000000794d */ /* 0x000fea0003800000 */
.L_x_1274:
[----:B-1----:R1:W2:Y:S02]  /*260e0*/  SYNCS.PHASECHK.TRANS64.TRYWAIT P6, [R67+URZ+0x19c90], R78 ;  /* 0x019c904e430075a7 */ /* 0x0022a400080c017f */
[----:B--2---:R-:W-:Y:S05]  /*260f0*/  @!P6 NANOSLEEP.SYNCS 0x989680 ;  /* 0x009896800000e95d */ /* 0x004fea0003900000 */
[----:B------:R-:W2:Y:S02]  /*26100*/  @!P6 SYNCS.PHASECHK.TRANS64 P6, [R67+URZ+0x19c90], R78 ;  /* 0x019c904e4300e5a7 */ /* 0x000ea400080c007f */
[----:B--2---:R-:W-:Y:S05]  /*26110*/  @!P6 BRA `(.L_x_1274) ;  /* 0xfffffffc00f0e947 */ /* 0x004fea000383ffff */
[----:B------:R-:W-:Y:S05]  /*26120*/  BRA `(.L_x_1617) ;  /* 0xfffffdcc00947947 */ /* 0x000fea000383ffff */
.L_x_1275:
        /* <DEDUP_REMOVED lines=8> */
.L_x_1619:
[----:B------:R-:W-:Y:S05]  /*261b0*/  BSYNC B1 ;  /* 0x0000000000017941 */ /* 0x000fea0003800000 */
.L_x_1618:
        /* <DEDUP_REMOVED lines=8> */
.L_x_1620:
[----:B------:R-:W-:Y:S05]  /*26240*/  BRA `(.L_x_1621) ;  /* 0xfffffdcc00607947 */ /* 0x000fea000383ffff */
.L_x_1291:
[----:B-1----:R1:W2:Y:S02]  /*26250*/  SYNCS.PHASECHK.TRANS64.TRYWAIT P6, [R67+URZ+0x19c90], R78 ;  /* 0x019c904e430075a7 */ /* 0x0022a400080c017f */
[----:B--2---:R-:W-:Y:S05]  /*26260*/  @!P6 NANOSLEEP.SYNCS 0x989680 ;  /* 0x009896800000e95d */ /* 0x004fea0003900000 */
[----:B------:R-:W2:Y:S02]  /*26270*/  @!P6 SYNCS.PHASECHK.TRANS64 P6, [R67+URZ+0x19c90], R78 ;  /* 0x019c904e4300e5a7 */ /* 0x000ea400080c007f */
[----:B--2---:R-:W-:Y:S05]  /*26280*/  @!P6 BRA `(.L_x_1291) ;  /* 0xfffffffc00f0e947 */ /* 0x004fea000383ffff */
[----:B------:R-:W-:Y:S05]  /*26290*/  BRA `(.L_x_1622) ;  /* 0xfffffde400907947 */ /* 0x000fea000383ffff */
.L_x_1292:
        /* <DEDUP_REMOVED lines=8> */
.L_x_1624:
[----:B------:R-:W-:Y:S05]  /*26320*/  BSYNC B1 ;  /* 0x0000000000017941 */ /* 0x000fea0003800000 */
.L_x_1623:
        /* <DEDUP_REMOVED lines=8> */
.L_x_1625:
[----:B------:R-:W-:Y:S01]  /*263b0*/  IMAD.MOV.U32 R81, RZ, RZ, R14 ;  /* 0x000000ffff517224 */ /* 0x000fe200078e000e */
[----:B------:R-:W-:Y:S06]  /*263c0*/  BRA `(.L_x_1626) ;  /* 0xfffffde400587947 */ /* 0x000fec000383ffff */
.L_x_1301:
[----:B0-----:R0:W1:Y:S02]  /*263d0*/  SYNCS.PHASECHK.TRANS64.TRYWAIT P5, [R67+URZ+0x19c90], R78 ;  /* 0x019c904e430075a7 */ /* 0x00106400080a017f */
[----:B-1----:R-:W-:Y:S05]  /*263e0*/  @!P5 NANOSLEEP.SYNCS 0x989680 ;  /* 0x009896800000d95d */ /* 0x002fea0003900000 */
[----:B------:R-:W1:Y:S02]  /*263f0*/  @!P5 SYNCS.PHASECHK.TRANS64 P5, [R67+URZ+0x19c90], R78 ;  /* 0x019c904e4300d5a7 */ /* 0x000e6400080a007f */
[----:B-1----:R-:W-:Y:S05]  /*26400*/  @!P5 BRA `(.L_x_1301) ;  /* 0xfffffffc00f0d947 */ /* 0x002fea000383ffff */
[----:B------:R-:W-:Y:S05]  /*26410*/  BRA `(.L_x_1627) ;  /* 0xfffffe0400147947 */ /* 0x000fea000383ffff */
.L_x_1302:
[----:B------:R-:W-:Y:S01]  /*26420*/  BSSY B1, `(.L_x_1628) ;  /* 0x0000007000017945 */ /* 0x000fe20003800000 */
[----:B------:R-:W-:Y:S02]  /*26430*/  IMAD.MOV.U32 R12, RZ, RZ, RZ ;  /* 0x000000ffff0c7224 */ /* 0x000fe400078e00ff */
[----:B------:R-:W-:Y:S02]  /*26440*/  IMAD.MOV.U32 R11, RZ, RZ, 0x1e1f ;  /* 0x00001e1fff0b7424 */ /* 0x000fe400078e00ff */
[----:B------:R-:W-:-:S07]  /*26450*/  IMAD.MOV.U32 R15, RZ, RZ, -0x1 ;  /* 0xffffffffff0f7424 */ /* 0x000fce00078e00ff */
[----:B0-----:R-:W-:Y:S05]  /*26460*/  WARPSYNC.COLLECTIVE R15, `(.L_x_1629) ;  /* 0x000000000f087348 */ /* 0x001fea0003c00000 */
[----:B------:R1:W2:Y:S02]  /*26470*/  SHFL.IDX P6, R14, R13, R12, R11 ;  /* 0x0000000c0d0e7389 */ /* 0x0002a400000c000b */
[----:B012---:R-:W-:Y:S01]  /*26480*/  ENDCOLLECTIVE ;  /* 0x000000000000791b */ /* 0x007fe20003800000 */
.L_x_1629:
[----:B------:R-:W-:Y:S05]  /*26490*/  BSYNC B1 ;  /* 0x0000000000017941 */ /* 0x000fea0003800000 */
.L_x_1628:
        /* <DEDUP_REMOVED lines=8> */
.L_x_1630:
[----:B------:R-:W-:Y:S05]  /*26520*/  BRA `(.L_x_1631) ;  /* 0xfffffe0400447947 */ /* 0x000fea000383ffff */
.L_x_1306:
[----:B0-----:R0:W2:Y:S02]  /*26530*/  SYNCS.PHASECHK.TRANS64.TRYWAIT P0, [R67+URZ+0x19cb0], R78 ;  /* 0x019cb04e430075a7 */ /* 0x0010a4000800017f */
[----:B--2---:R-:W-:Y:S05]  /*26540*/  @!P0 NANOSLEEP.SYNCS 0x989680 ;  /* 0x009896800000895d */ /* 0x004fea0003900000 */
[----:B------:R-:W2:Y:S02]  /*26550*/  @!P0 SYNCS.PHASECHK.TRANS64 P0, [R67+URZ+0x19cb0], R78 ;  /* 0x019cb04e430085a7 */ /* 0x000ea4000800007f */
[----:B--2---:R-:W-:Y:S05]  /*26560*/  @!P0 BRA `(.L_x_1306) ;  /* 0xfffffffc00f08947 */ /* 0x004fea000383ffff */
[----:B------:R-:W-:Y:S05]  /*26570*/  BRA `(.L_x_1632) ;  /* 0xfffffe0400d87947 */ /* 0x000fea000383ffff */
.L_x_1334:
[----:B------:R-:W-:Y:S01]  /*26580*/  BSSY B1, `(.L_x_1633) ;  /* 0x0000007000017945 */ /* 0x000fe20003800000 */
[----:B------:R-:W-:Y:S02]  /*26590*/  IMAD.MOV.U32 R12, RZ, RZ, RZ ;  /* 0x000000ffff0c7224 */ /* 0x000fe400078e00ff */
[----:B------:R-:W-:Y:S02]  /*265a0*/  IMAD.MOV.U32 R11, RZ, RZ, 0x1e1f ;  /* 0x00001e1fff0b7424 */ /* 0x000fe400078e00ff */
[----:B------:R-:W-:-:S07]  /*265b0*/  IMAD.MOV.U32 R15, RZ, RZ, -0x1 ;  /* 0xffffffffff0f7424 */ /* 0x000fce00078e00ff */
[----:B------:R-:W-:Y:S05]  /*265c0*/  WARPSYNC.COLLECTIVE R15, `(.L_x_1634) ;  /* 0x000000000f087348 */ /* 0x000fea0003c00000 */
[----:B------:R0:W1:Y:S02]  /*265d0*/  SHFL.IDX P6, R14, R13, R12, R11 ;  /* 0x0000000c0d0e7389 */ /* 0x00006400000c000b */
[----:B01----:R-:W-:Y:S01]  /*265e0*/  ENDCOLLECTIVE ;  /* 0x000000000000791b */ /* 0x003fe20003800000 */
.L_x_1634:
[----:B------:R-:W-:Y:S05]  /*265f0*/  BSYNC B1 ;  /* 0x0000000000017941 */ /* 0x000fea0003800000 */
.L_x_1633:
        /* <DEDUP_REMOVED lines=8> */
.L_x_1635:
[----:B------:R-:W-:Y:S02]  /*26680*/  IMAD.MOV.U32 R13, RZ, RZ, R4 ;  /* 0x000000ffff0d7224 */ /* 0x000fe400078e0004 */
[----:B------:R-:W-:-:S07]  /*26690*/  IMAD.MOV.U32 R3, RZ, RZ, R14 ;  /* 0x000000ffff037224 */ /* 0x000fce00078e000e */
[----:B------:R-:W-:Y:S05]  /*266a0*/  WARPSYNC.COLLECTIVE R15, `(.L_x_1636) ;  /* 0x000000000f087348 */ /* 0x000fea0003c00000 */
[----:B------:R0:W1:Y:S02]  /*266b0*/  SHFL.IDX P6, R14, R13, R12, R11 ;  /* 0x0000000c0d0e7389 */ /* 0x00006400000c000b */
[----:B01----:R-:W-:Y:S01]  /*266c0*/  ENDCOLLECTIVE ;  /* 0x000000000000791b */ /* 0x003fe20003800000 */
.L_x_1636:
[----:B------:R-:W-:Y:S02]  /*266d0*/  IMAD.MOV.U32 R13, RZ, RZ, R5 ;  /* 0x000000ffff0d7224 */ /* 0x000fe400078e0005 */
[----:B------:R-:W-:-:S07]  /*266e0*/  IMAD.MOV.U32 R4, RZ, RZ, R14 ;  /* 0x000000ffff047224 */ /* 0x000fce00078e000e */
[----:B------:R-:W-:Y:S05]  /*266f0*/  WARPSYNC.COLLECTIVE R15, `(.L_x_1637) ;  /* 0x000000000f087348 */ /* 0x000fea0003c00000 */
[----:B------:R0:W1:Y:S02]  /*26700*/  SHFL.IDX P6, R14, R13, R12, R11 ;  /* 0x0000000c0d0e7389 */ /* 0x00006400000c000b */
[----:B01----:R-:W-:Y:S01]  /*26710*/  ENDCOLLECTIVE ;  /* 0x000000000000791b */ /* 0x003fe20003800000 */
.L_x_1637:
[----:B------:R-:W-:Y:S05]  /*26720*/  BRA `(.L_x_1638) ;  /* 0xfffffe1c004c7947 */ /* 0x000fea000383ffff */
.L_x_1338:
[----:B-1----:R1:W2:Y:S02]  /*26730*/  SYNCS.PHASECHK.TRANS64.TRYWAIT P0, [R16+URZ+0x19c00], R5 ;  /* 0x019c0005100075a7 */ /* 0x0022a4000800017f */
[----:B--2---:R-:W-:Y:S05]  /*26740*/  @!P0 NANOSLEEP.SYNCS 0x989680 ;  /* 0x009896800000895d */ /* 0x004fea0003900000 */
[----:B------:R-:W2:Y:S02]  /*26750*/  @!P0 SYNCS.PHASECHK.TRANS64 P0, [R16+URZ+0x19c00], R5 ;  /* 0x019c0005100085a7 */ /* 0x000ea4000800007f */
[----:B--2---:R-:W-:Y:S05]  /*26760*/  @!P0 BRA `(.L_x_1338) ;  /* 0xfffffffc00f08947 */ /* 0x004fea000383ffff */
[----:B------:R-:W-:Y:S05]  /*26770*/  BRA `(.L_x_1639) ;  /* 0xfffffe20001c7947 */ /* 0x000fea000383ffff */
.L_x_1344:
[----:B------:R-:W-:Y:S01]  /*26780*/  BSSY B1, `(.L_x_1640) ;  /* 0x0000007000017945 */ /* 0x000fe20003800000 */
[----:B------:R-:W-:Y:S02]  /*26790*/  IMAD.MOV.U32 R12, RZ, RZ, RZ ;  /* 0x000000ffff0c7224 */ /* 0x000fe400078e00ff */
[----:B------:R-:W-:Y:S02]  /*267a0*/  IMAD.MOV.U32 R11, RZ, RZ, 0x1e1f ;  /* 0x00001e1fff0b7424 */ /* 0x000fe400078e00ff */
[----:B------:R-:W-:-:S07]  /*267b0*/  IMAD.MOV.U32 R15, RZ, RZ, -0x1 ;  /* 0xffffffffff0f7424 */ /* 0x000fce00078e00ff */
[----:B------:R-:W-:Y:S05]  /*267c0*/  WARPSYNC.COLLECTIVE R15, `(.L_x_1641) ;  /* 0x000000000f087348 */ /* 0x000fea0003c00000 */
[----:B------:R0:W1:Y:S02]  /*267d0*/  SHFL.IDX P6, R14, R13, R12, R11 ;  /* 0x0000000c0d0e7389 */ /* 0x00006400000c000b */
[----:B01----:R-:W-:Y:S01]  /*267e0*/  ENDCOLLECTIVE ;  /* 0x000000000000791b */ /* 0x003fe20003800000 */
.L_x_1641:
[----:B------:R-:W-:Y:S05]  /*267f0*/  BSYNC B1 ;  /* 0x0000000000017941 */ /* 0x000fea0003800000 */
.L_x_1640:
        /* <DEDUP_REMOVED lines=8> */
.L_x_1642:
[----:B------:R-:W-:Y:S02]  /*26880*/  IMAD.MOV.U32 R13, RZ, RZ, R20 ;  /* 0x000000ffff0d7224 */ /* 0x000fe400078e0014 */
[----:B------:R-:W-:-:S07]  /*26890*/  IMAD.MOV.U32 R3, RZ, RZ, R14 ;  /* 0x000000ffff037224 */ /* 0x000fce00078e000e */
[----:B------:R-:W-:Y:S05]  /*268a0*/  WARPSYNC.COLLECTIVE R15, `(.L_x_1643) ;  /* 0x000000000f087348 */ /* 0x000fea0003c00000 */
[----:B------:R0:W1:Y:S02]  /*268b0*/  SHFL.IDX P6, R14, R13, R12, R11 ;  /* 0x0000000c0d0e7389 */ /* 0x00006400000c000b */
[----:B01----:R-:W-:Y:S01]  /*268c0*/  ENDCOLLECTIVE ;  /* 0x000000000000791b */ /* 0x003fe20003800000 */
.L_x_1643:
[----:B------:R-:W-:Y:S02]  /*268d0*/  IMAD.MOV.U32 R13, RZ, RZ, R21 ;  /* 0x000000ffff0d7224 */ /* 0x000fe400078e0015 */
[----:B------:R-:W-:-:S07]  /*268e0*/  IMAD.MOV.U32 R20, RZ, RZ, R14 ;  /* 0x000000ffff147224 */ /* 0x000fce00078e000e */
[----:B------:R-:W-:Y:S05]  /*268f0*/  WARPSYNC.COLLECTIVE R15, `(.L_x_1644) ;  /* 0x000000000f087348 */ /* 0x000fea0003c00000 */
[----:B------:R0:W1:Y:S02]  /*26900*/  SHFL.IDX P6, R14, R13, R12, R11 ;  /* 0x0000000c0d0e7389 */ /* 0x00006400000c000b */
[----:B01----:R-:W-:Y:S01]  /*26910*/  ENDCOLLECTIVE ;  /* 0x000000000000791b */ /* 0x003fe20003800000 */
.L_x_1644:
[----:B------:R-:W-:Y:S01]  /*26920*/  IMAD.MOV.U32 R21, RZ, RZ, R14 ;  /* 0x000000ffff157224 */ /* 0x000fe200078e000e */
[----:B------:R-:W-:Y:S06]  /*26930*/  BRA `(.L_x_1645) ;  /* 0xfffffe3800087947 */ /* 0x000fec000383ffff */
.L_x_1348:
[----:B-1----:R1:W2:Y:S02]  /*26940*/  SYNCS.PHASECHK.TRANS64.TRYWAIT P0, [R16+URZ+0x19c00], R39 ;  /* 0x019c0027100075a7 */ /* 0x0022a4000800017f */
[----:B--2---:R-:W-:Y:S05]  /*26950*/  @!P0 NANOSLEEP.SYNCS 0x989680 ;  /* 0x009896800000895d */ /* 0x004fea0003900000 */
[----:B------:R-:W2:Y:S02]  /*26960*/  @!P0 SYNCS.PHASECHK.TRANS64 P0, [R16+URZ+0x19c00], R39 ;  /* 0x019c0027100085a7 */ /* 0x000ea4000800007f */
[----:B--2---:R-:W-:Y:S05]  /*26970*/  @!P0 BRA `(.L_x_1348) ;  /* 0xfffffffc00f08947 */ /* 0x004fea000383ffff */
[----:B------:R-:W-:Y:S05]  /*26980*/  BRA `(.L_x_1646) ;  /* 0xfffffe3800d87947 */ /* 0x000fea000383ffff */
.L_x_1354:
[----:B--2---:R2:W0:Y:S02]  /*26990*/  SYNCS.PHASECHK.TRANS64.TRYWAIT P1, [R0+URZ+0x19c30], R5 ;  /* 0x019c3005000075a7 */ /* 0x004424000802017f */
[----:B0-----:R-:W-:Y:S05]  /*269a0*/  @!P1 NANOSLEEP.SYNCS 0x989680 ;  /* 0x009896800000995d */ /* 0x001fea0003900000 */
[----:B------:R-:W0:Y:S02]  /*269b0*/  @!P1 SYNCS.PHASECHK.TRANS64 P1, [R0+URZ+0x19c30], R5 ;  /* 0x019c3005000095a7 */ /* 0x000e24000802007f */
[----:B0-----:R-:W-:Y:S05]  /*269c0*/  @!P1 BRA `(.L_x_1354) ;  /* 0xfffffffc00f09947 */ /* 0x001fea000383ffff */
[----:B------:R-:W-:Y:S05]  /*269d0*/  BRA `(.L_x_1353) ;  /* 0xfffffe5c00447947 */ /* 0x000fea000383ffff */
.L_x_1375:
[----:B-1----:R1:W2:Y:S02]  /*269e0*/  SYNCS.PHASECHK.TRANS64.TRYWAIT P1, [R15+URZ+0x19c30], R8 ;  /* 0x019c30080f0075a7 */ /* 0x0022a4000802017f */
[----:B--2---:R-:W-:Y:S05]  /*269f0*/  @!P1 NANOSLEEP.SYNCS 0x989680 ;  /* 0x009896800000995d */ /* 0x004fea0003900000 */
[----:B------:R-:W2:Y:S02]  /*26a00*/  @!P1 SYNCS.PHASECHK.TRANS64 P1, [R15+URZ+0x19c30], R8 ;  /* 0x019c30080f0095a7 */ /* 0x000ea4000802007f */
[----:B--2---:R-:W-:Y:S05]  /*26a10*/  @!P1 BRA `(.L_x_1375) ;  /* 0xfffffffc00f09947 */ /* 0x004fea000383ffff */
[----:B------:R-:W-:Y:S05]  /*26a20*/  BRA `(.L_x_1374) ;  /* 0xfffffe98005c7947 */ /* 0x000fea000383ffff */
.L_x_1380:
[----:B-1----:R1:W2:Y:S02]  /*26a30*/  SYNCS.PHASECHK.TRANS64.TRYWAIT P1, [R152+URZ+0x19c50], R8 ;  /* 0x019c5008980075a7 */ /* 0x0022a4000802017f */
[----:B--2---:R-:W-:Y:S05]  /*26a40*/  @!P1 NANOSLEEP.SYNCS 0x989680 ;  /* 0x009896800000995d */ /* 0x004fea0003900000 */
[----:B------:R-:W2:Y:S02]  /*26a50*/  @!P1 SYNCS.PHASECHK.TRANS64 P1, [R152+URZ+0x19c50], R8 ;  /* 0x019c5008980095a7 */ /* 0x000ea4000802007f */
[----:B--2---:R-:W-:Y:S05]  /*26a60*/  @!P1 BRA `(.L_x_1380) ;  /* 0xfffffffc00f09947 */ /* 0x004fea000383ffff */
[----:B------:R-:W-:Y:S05]  /*26a70*/  BRA `(.L_x_1379) ;  /* 0xfffffe9800dc7947 */ /* 0x000fea000383ffff */
.L_x_1402:
[----:B-1----:R1:W2:Y:S02]  /*26a80*/  SYNCS.PHASECHK.TRANS64.TRYWAIT P1, [R12+URZ+0x19c30], R13 ;  /* 0x019c300d0c0075a7 */ /* 0x0022a4000802017f */
[----:B--2---:R-:W-:Y:S05]  /*26a90*/  @!P1 NANOSLEEP.SYNCS 0x989680 ;  /* 0x009896800000995d */ /* 0x004fea0003900000 */
[----:B------:R-:W2:Y:S02]  /*26aa0*/  @!P1 SYNCS.PHASECHK.TRANS64 P1, [R12+URZ+0x19c30], R13 ;  /* 0x019c300d0c0095a7 */ /* 0x000ea4000802007f */
[----:B--2---:R-:W-:Y:S05]  /*26ab0*/  @!P1 BRA `(.L_x_1402) ;  /* 0xfffffffc00f09947 */ /* 0x004fea000383ffff */
[----:B------:R-:W-:Y:S05]  /*26ac0*/  BRA `(.L_x_1401) ;  /* 0xfffffed400487947 */ /* 0x000fea000383ffff */
.L_x_1407:
[----:B-1----:R1:W2:Y:S02]  /*26ad0*/  SYNCS.PHASECHK.TRANS64.TRYWAIT P1, [R21+URZ+0x19c50], R9 ;  /* 0x019c5009150075a7 */ /* 0x0022a4000802017f */
[----:B--2---:R-:W-:Y:S05]  /*26ae0*/  @!P1 NANOSLEEP.SYNCS 0x989680 ;  /* 0x009896800000995d */ /* 0x004fea0003900000 */
[----:B------:R-:W2:Y:S02]  /*26af0*/  @!P1 SYNCS.PHASECHK.TRANS64 P1, [R21+URZ+0x19c50], R9 ;  /* 0x019c5009150095a7 */ /* 0x000ea4000802007f */
[----:B--2---:R-:W-:Y:S05]  /*26b00*/  @!P1 BRA `(.L_x_1407) ;  /* 0xfffffffc00f09947 */ /* 0x004fea000383ffff */
[----:B------:R-:W-:Y:S05]  /*26b10*/  BRA `(.L_x_1406) ;  /* 0xfffffed400c87947 */ /* 0x000fea000383ffff */
.L_x_1417:
[----:B-1----:R1:W2:Y:S02]  /*26b20*/  SYNCS.PHASECHK.TRANS64.TRYWAIT P1, [R12+URZ+0x19c30], R13 ;  /* 0x019c300d0c0075a7 */ /* 0x0022a4000802017f */
[----:B--2---:R-:W-:Y:S05]  /*26b30*/  @!P1 NANOSLEEP.SYNCS 0x989680 ;  /* 0x009896800000995d */ /* 0x004fea0003900000 */
[----:B------:R-:W2:Y:S02]  /*26b40*/  @!P1 SYNCS.PHASECHK.TRANS64 P1, [R12+URZ+0x19c30], R13 ;  /* 0x019c300d0c0095a7 */ /* 0x000ea4000802007f */
[----:B--2---:R-:W-:Y:S05]  /*26b50*/  @!P1 BRA `(.L_x_1417) ;  /* 0xfffffffc00f09947 */ /* 0x004fea000383ffff */
[----:B------:R-:W-:Y:S05]  /*26b60*/  BRA `(.L_x_1416) ;  /* 0xfffffef800c47947 */ /* 0x000fea000383ffff */
.L_x_1422:
[----:B-1----:R1:W2:Y:S02]  /*26b70*/  SYNCS.PHASECHK.TRANS64.TRYWAIT P1, [R21+URZ+0x19c50], R9 ;  /* 0x019c5009150075a7 */ /* 0x0022a4000802017f */
[----:B--2---:R-:W-:Y:S05]  /*26b80*/  @!P1 NANOSLEEP.SYNCS 0x989680 ;  /* 0x009896800000995d */ /* 0x004fea0003900000 */
[----:B------:R-:W2:Y:S02]  /*26b90*/  @!P1 SYNCS.PHASECHK.TRANS64 P1, [R21+URZ+0x19c50], R9 ;  /* 0x019c5009150095a7 */ /* 0x000ea4000802007f */
[----:B--2---:R-:W-:Y:S05]  /*26ba0*/  @!P1 BRA `(.L_x_1422) ;  /* 0xfffffffc00f09947 */ /* 0x004fea000383ffff */
[----:B------:R-:W-:Y:S05]  /*26bb0*/  BRA `(.L_x_1421) ;  /* 0xfffffefc00447947 */ /* 0x000fea000383ffff */
.L_x_1438:
[----:B-1----:R1:W2:Y:S02]  /*26bc0*/  SYNCS.PHASECHK.TRANS64.TRYWAIT P1, [R12+URZ+0x19c50], R7 ;  /* 0x019c50070c0075a7 */ /* 0x0022a4000802017f */
[----:B--2---:R-:W-:Y:S05]  /*26bd0*/  @!P1 NANOSLEEP.SYNCS 0x989680 ;  /* 0x009896800000995d */ /* 0x004fea0003900000 */
[----:B------:R-:W2:Y:S02]  /*26be0*/  @!P1 SYNCS.PHASECHK.TRANS64 P1, [R12+URZ+0x19c50], R7 ;  /* 0x019c50070c0095a7 */ /* 0x000ea4000802007f */
[----:B--2---:R-:W-:Y:S05]  /*26bf0*/  @!P1 BRA `(.L_x_1438) ;  /* 0xfffffffc00f09947 */ /* 0x004fea000383ffff */
[----:B------:R-:W-:Y:S05]  /*26c00*/  BRA `(.L_x_1437) ;  /* 0xffffff3000807947 */ /* 0x000fea000383ffff */
.L_x_1479:
[----:B------:R-:W0:Y:S01]  /*26c10*/  S2R R7, SR_TID.X ;  /* 0x0000000000077919 */ /* 0x000e220000002100 */
[----:B------:R-:W-:Y:S01]  /*26c20*/  BSSY B1, `(.L_x_1647) ;  /* 0x000000a000017945 */ /* 0x000fe20003800000 */
[----:B-1----:R-:W-:Y:S02]  /*26c30*/  IMAD.MOV.U32 R12, RZ, RZ, RZ ;  /* 0x000000ffff0c7224 */ /* 0x002fe400078e00ff */
[----:B------:R-:W-:Y:S02]  /*26c40*/  IMAD.MOV.U32 R11, RZ, RZ, 0x1f ;  /* 0x0000001fff0b7424 */ /* 0x000fe400078e00ff */
[----:B------:R-:W-:Y:S01]  /*26c50*/  IMAD.MOV.U32 R15, RZ, RZ, -0x1 ;  /* 0xffffffffff0f7424 */ /* 0x000fe200078e00ff */
[----:B0-----:R-:W-:-:S04]  /*26c60*/  SHF.R.U32.HI R7, RZ, 0x5, R7 ;  /* 0x00000005ff077819 */ /* 0x001fc80000011607 */
[----:B------:R-:W-:-:S05]  /*26c70*/  LOP3.LUT R7, R7, 0x3, RZ, 0xc0, !PT ;  /* 0x0000000307077812 */ /* 0x000fca00078ec0ff */
[----:B------:R-:W-:-:S07]  /*26c80*/  IMAD.MOV.U32 R13, RZ, RZ, R7 ;  /* 0x000000ffff0d7224 */ /* 0x000fce00078e0007 */
[----:B------:R-:W-:Y:S05]  /*26c90*/  WARPSYNC.COLLECTIVE R15, `(.L_x_1648) ;  /* 0x000000000f087348 */ /* 0x000fea0003c00000 */
[----:B------:R0:W1:Y:S02]  /*26ca0*/  SHFL.IDX P6, R14, R13, R12, R11 ;  /* 0x0000000c0d0e7389 */ /* 0x00006400000c000b */
[----:B01----:R-:W-:Y:S01]  /*26cb0*/  ENDCOLLECTIVE ;  /* 0x000000000000791b */ /* 0x003fe20003800000 */
.L_x_1648:
[----:B------:R-:W-:Y:S05]  /*26cc0*/  BSYNC B1 ;  /* 0x0000000000017941 */ /* 0x000fea0003800000 */
.L_x_1647:
[----:B------:R-:W-:Y:S05]  /*26cd0*/  BRA `(.L_x_1649) ;  /* 0xffffff8c00887947 */ /* 0x000fea000383ffff */
.L_x_1481:
[----:B------:R-:W-:Y:S01]  /*26ce0*/  BSSY B1, `(.L_x_1650) ;  /* 0x0000006000017945 */ /* 0x000fe20003800000 */
[----:B------:R-:W-:-:S07]  /*26cf0*/  IMAD.MOV.U32 R15, RZ, RZ, -0x1 ;  /* 0xffffffffff0f7424 */ /* 0x000fce00078e00ff */
[----:B01----:R-:W-:Y:S05]  /*26d00*/  WARPSYNC.COLLECTIVE R15, `(.L_x_1651) ;  /* 0x000000000f0c7348 */ /* 0x003fea0003c00000 */
[----:B------:R-:W-:Y:S02]  /*26d10*/  ELECT P6, UR62, PT ;  /* 0x00000000003e782f */ /* 0x000fe400038c0000 */
[----:B------:R-:W-:Y:S01]  /*26d20*/  MOV R14, UR62 ;  /* 0x0000003e000e7c02 */ /* 0x000fe20008000f00 */
[----:B01----:R-:W-:Y:S10]  /*26d30*/  ENDCOLLECTIVE ;  /* 0x000000000000791b */ /* 0x003ff40003800000 */
.L_x_1651:
[----:B------:R-:W-:Y:S05]  /*26d40*/  BSYNC B1 ;  /* 0x0000000000017941 */ /* 0x000fea0003800000 */
.L_x_1650:
[----:B------:R-:W-:Y:S05]  /*26d50*/  BRA `(.L_x_1480) ;  /* 0xffffff8c00807947 */ /* 0x000fea000383ffff */
.L_x_1483:
[----:B0-----:R0:W2:Y:S02]  /*26d60*/  SYNCS.PHASECHK.TRANS64.TRYWAIT P0, [R18+URZ+0x19c20], R6 ;  /* 0x019c2006120075a7 */ /* 0x0010a4000800017f */
[----:B--2---:R-:W-:Y:S05]  /*26d70*/  @!P0 NANOSLEEP.SYNCS 0x989680 ;  /* 0x009896800000895d */ /* 0x004fea0003900000 */
[----:B------:R-:W2:Y:S02]  /*26d80*/  @!P0 SYNCS.PHASECHK.TRANS64 P0, [R18+URZ+0x19c20], R6 ;  /* 0x019c2006120085a7 */ /* 0x000ea4000800007f */
[----:B--2---:R-:W-:Y:S05]  /*26d90*/  @!P0 BRA `(.L_x_1483) ;  /* 0xfffffffc00f08947 */ /* 0x004fea000383ffff */
[----:B------:R-:W-:Y:S05]  /*26da0*/  BRA `(.L_x_1652) ;  /* 0xffffff8c00907947 */ /* 0x000fea000383ffff */
.L_x_1487:
[----:B--2---:R2:W3:Y:S02]  /*26db0*/  SYNCS.PHASECHK.TRANS64.TRYWAIT P0, [R9+URZ+0x19ca0], R11 ;  /* 0x019ca00b090075a7 */ /* 0x0044e4000800017f */
[----:B---3--:R-:W-:Y:S05]  /*26dc0*/  @!P0 NANOSLEEP.SYNCS 0x989680 ;  /* 0x009896800000895d */ /* 0x008fea0003900000 */
[----:B------:R-:W3:Y:S02]  /*26dd0*/  @!P0 SYNCS.PHASECHK.TRANS64 P0, [R9+URZ+0x19ca0], R11 ;  /* 0x019ca00b090085a7 */ /* 0x000ee4000800007f */
[----:B---3--:R-:W-:Y:S05]  /*26de0*/  @!P0 BRA `(.L_x_1487) ;  /* 0xfffffffc00f08947 */ /* 0x008fea000383ffff */
[----:B------:R-:W-:Y:S05]  /*26df0*/  BRA `(.L_x_1653) ;  /* 0xffffff8c00a87947 */ /* 0x000fea000383ffff */
.L_x_1494:
[----:B0-----:R0:W1:Y:S02]  /*26e00*/  SYNCS.PHASECHK.TRANS64.TRYWAIT P0, [R9+URZ+0x19cc0], R11 ;  /* 0x019cc00b090075a7 */ /* 0x001064000800017f */
[----:B-1----:R-:W-:Y:S05]  /*26e10*/  @!P0 NANOSLEEP.SYNCS 0x989680 ;  /* 0x009896800000895d */ /* 0x002fea0003900000 */
[----:B------:R-:W1:Y:S02]  /*26e20*/  @!P0 SYNCS.PHASECHK.TRANS64 P0, [R9+URZ+0x19cc0], R11 ;  /* 0x019cc00b090085a7 */ /* 0x000e64000800007f */
[----:B-1----:R-:W-:Y:S05]  /*26e30*/  @!P0 BRA `(.L_x_1494) ;  /* 0xfffffffc00f08947 */ /* 0x002fea000383ffff */
[----:B------:R-:W-:Y:S05]  /*26e40*/  BRA `(.L_x_1654) ;  /* 0xffffff9000a47947 */ /* 0x000fea000383ffff */
.L_x_1503:
[----:B--2---:R2:W3:Y:S02]  /*26e50*/  SYNCS.PHASECHK.TRANS64.TRYWAIT P1, [R9+URZ+0x19ca0], R8 ;  /* 0x019ca008090075a7 */ /* 0x0044e4000802017f */
[----:B---3--:R-:W-:Y:S05]  /*26e60*/  @!P1 NANOSLEEP.SYNCS 0x989680 ;  /* 0x009896800000995d */ /* 0x008fea0003900000 */
[----:B------:R-:W3:Y:S02]  /*26e70*/  @!P1 SYNCS.PHASECHK.TRANS64 P1, [R9+URZ+0x19ca0], R8 ;  /* 0x019ca008090095a7 */ /* 0x000ee4000802007f */
[----:B---3--:R-:W-:Y:S05]  /*26e80*/  @!P1 BRA `(.L_x_1503) ;  /* 0xfffffffc00f09947 */ /* 0x008fea000383ffff */
[----:B------:R-:W-:Y:S05]  /*26e90*/  BRA `(.L_x_1655) ;  /* 0xffffff9400d87947 */ /* 0x000fea000383ffff */
.L_x_1510:
[----:B0-----:R0:W3:Y:S02]  /*26ea0*/  SYNCS.PHASECHK.TRANS64.TRYWAIT P1, [R9+URZ+0x19cc0], R8 ;  /* 0x019cc008090075a7 */ /* 0x0010e4000802017f */
[----:B---3--:R-:W-:Y:S05]  /*26eb0*/  @!P1 NANOSLEEP.SYNCS 0x989680 ;  /* 0x009896800000995d */ /* 0x008fea0003900000 */
[----:B------:R-:W3:Y:S02]  /*26ec0*/  @!P1 SYNCS.PHASECHK.TRANS64 P1, [R9+URZ+0x19cc0], R8 ;  /* 0x019cc008090095a7 */ /* 0x000ee4000802007f */
[----:B---3--:R-:W-:Y:S05]  /*26ed0*/  @!P1 BRA `(.L_x_1510) ;  /* 0xfffffffc00f09947 */ /* 0x008fea000383ffff */
[----:B------:R-:W-:Y:S05]  /*26ee0*/  BRA `(.L_x_1656) ;  /* 0xffffff9800d07947 */ /* 0x000fea000383ffff */
.L_x_1537:
        /* <DEDUP_REMOVED lines=11> */
.L_x_1658:
[----:B------:R-:W-:Y:S05]  /*26fa0*/  BSYNC B0 ;  /* 0x0000000000007941 */ /* 0x000fea0003800000 */
.L_x_1657:
[----:B------:R-:W-:Y:S05]  /*26fb0*/  BRA `(.L_x_1659) ;  /* 0xffffffb000007947 */ /* 0x000fea000383ffff */
.L_x_1540:
[----:B0-----:R0:W1:Y:S02]  /*26fc0*/  SYNCS.PHASECHK.TRANS64.TRYWAIT P0, [R4+URZ+0x19c80], R21 ;  /* 0x019c8015040075a7 */ /* 0x001064000800017f */
[----:B-1----:R-:W-:Y:S05]  /*26fd0*/  @!P0 NANOSLEEP.SYNCS 0x989680 ;  /* 0x009896800000895d */ /* 0x002fea0003900000 */
[----:B------:R-:W1:Y:S02]  /*26fe0*/  @!P0 SYNCS.PHASECHK.TRANS64 P0, [R4+URZ+0x19c80], R21 ;  /* 0x019c8015040085a7 */ /* 0x000e64000800007f */
[----:B-1----:R-:W-:Y:S05]  /*26ff0*/  @!P0 BRA `(.L_x_1540) ;  /* 0xfffffffc00f08947 */ /* 0x002fea000383ffff */
[----:B------:R-:W-:Y:S05]  /*27000*/  BRA `(.L_x_1660) ;  /* 0xffffffb000107947 */ /* 0x000fea000383ffff */
.L_x_1541:
        /* <DEDUP_REMOVED lines=8> */
.L_x_1662:
[----:B------:R-:W-:Y:S05]  /*27090*/  BSYNC B0 ;  /* 0x0000000000007941 */ /* 0x000fea0003800000 */
.L_x_1661:
[----:B------:R-:W0:Y:S01]  /*270a0*/  S2R R7, SR_TID.X ;  /* 0x0000000000077919 */ /* 0x000e220000002100 */
[----:B------:R-:W-:Y:S02]  /*270b0*/  IMAD.MOV.U32 R13, RZ, RZ, R8 ;  /* 0x000000ffff0d7224 */ /* 0x000fe400078e0008 */
[----:B------:R-:W-:Y:S02]  /*270c0*/  IMAD.MOV.U32 R12, RZ, RZ, RZ ;  /* 0x000000ffff0c7224 */ /* 0x000fe400078e00ff */
[----:B------:R-:W-:Y:S02]  /*270d0*/  IMAD.MOV.U32 R11, RZ, RZ, 0x1e1f ;  /* 0x00001e1fff0b7424 */ /* 0x000fe400078e00ff */
[----:B------:R-:W-:Y:S02]  /*270e0*/  IMAD.MOV.U32 R15, RZ, RZ, -0x1 ;  /* 0xffffffffff0f7424 */ /* 0x000fe400078e00ff */
[----:B------:R-:W-:-:S07]  /*270f0*/  IMAD.MOV.U32 R0, RZ, RZ, R14 ;  /* 0x000000ffff007224 */ /* 0x000fce00078e000e */
[----:B0-----:R-:W-:Y:S05]  /*27100*/  WARPSYNC.COLLECTIVE R15, `(.L_x_1663) ;  /* 0x000000000f087348 */ /* 0x001fea0003c00000 */
[----:B------:R1:W2:Y:S02]  /*27110*/  SHFL.IDX P6, R14, R13, R12, R11 ;  /* 0x0000000c0d0e7389 */ /* 0x0002a400000c000b */
[----:B012---:R-:W-:Y:S01]  /*27120*/  ENDCOLLECTIVE ;  /* 0x000000000000791b */ /* 0x007fe20003800000 */
.L_x_1663:
[----:B------:R-:W0:Y:S01]  /*27130*/  LDC R11, c[0x0][0x2f4] ;  /* 0x0000bd00ff0b7b82 */ /* 0x000e220000000800 */
[----:B------:R-:W-:Y:S02]  /*27140*/  IMAD.MOV.U32 R13, RZ, RZ, R9 ;  /* 0x000000ffff0d7224 */ /* 0x000fe400078e0009 */
[----:B------:R-:W-:Y:S02]  /*27150*/  IMAD.SHL.U32 R15, R7, 0x10, RZ ;  /* 0x00000010070f7824 */ /* 0x000fe400078e00ff */
[----:B------:R-:W-:-:S03]  /*27160*/  IMAD.MOV.U32 R6, RZ, RZ, R14 ;  /* 0x000000ffff067224 */ /* 0x000fc600078e000e */
[----:B------:R-:W-:-:S04]  /*27170*/  LOP3.LUT R15, R15, 0x10, RZ, 0xc0, !PT ;  /* 0x000000100f0f7812 */ /* 0x000fc800078ec0ff */
[C---:B------:R-:W-:Y:S02]  /*27180*/  IADD3 R6, P0, R15.reuse, R6, RZ ;  /* 0x000000060f067210 */ /* 0x040fe40007f1e0ff */
[----:B------:R-:W-:-:S03]  /*27190*/  LOP3.LUT R12, R15, 0x20, RZ, 0xfc, !PT ;  /* 0x000000200f0c7812 */ /* 0x000fc600078efcff */
[----:B------:R-:W-:Y:S02]  /*271a0*/  IMAD.X R7, RZ, RZ, R0, P0 ;  /* 0x000000ffff077224 */ /* 0x000fe400000e0600 */
[----:B------:R-:W-:Y:S01]  /*271b0*/  IMAD.IADD R0, R18, 0x1, R10 ;  /* 0x0000000112007824 */ /* 0x000fe200078e020a */
[-C--:B0-----:R-:W-:Y:S02]  /*271c0*/  ISETP.GE.AND P4, PT, R15, R11.reuse, PT ;  /* 0x0000000b0f00720c */ /* 0x081fe40003f86270 */
[----:B------:R-:W-:Y:S01]  /*271d0*/  ISETP.GE.AND P2, PT, R12, R11, PT ;  /* 0x0000000b0c00720c */ /* 0x000fe20003f46270 */
[----:B------:R-:W-:Y:S01]  /*271e0*/  IMAD.MOV.U32 R12, RZ, RZ, 0x1 ;  /* 0x00000001ff0c7424 */ /* 0x000fe200078e00ff */
[----:B------:R-:W-:Y:S02]  /*271f0*/  ISETP.LT.OR P0, PT, R3, 0x1, P4 ;  /* 0x000000010300780c */ /* 0x000fe40002701670 */
[----:B------:R-:W-:-:S11]  /*27200*/  LOP3.LUT R15, R15, 0x40, RZ, 0xfc, !PT ;  /* 0x000000400f0f7812 */ /* 0x000fd600078efcff */
        /* <DEDUP_REMOVED lines=13> */
.L_x_1664:
        /* <DEDUP_REMOVED lines=10> */
.L_x_1665:
[----:B------:R-:W-:Y:S01]  /*27380*/  IMAD.MOV.U32 R6, RZ, RZ, R14 ;  /* 0x000000ffff067224 */ /* 0x000fe200078e000e */
[----:B------:R-:W-:Y:S06]  /*27390*/  BRA `(.L_x_1666) ;  /* 0xffffffac00e47947 */ /* 0x000fec000383ffff */
.L_x_1546:
[----:B---3--:R3:W4:Y:S02]  /*273a0*/  SYNCS.PHASECHK.TRANS64.TRYWAIT P0, [R4+URZ+0x19c40], R21 ;  /* 0x019c4015040075a7 */ /* 0x008724000800017f */
[----:B----4-:R-:W-:Y:S05]  /*273b0*/  @!P0 NANOSLEEP.SYNCS 0x989680 ;  /* 0x009896800000895d */ /* 0x010fea0003900000 */
[----:B------:R-:W4:Y:S02]  /*273c0*/  @!P0 SYNCS.PHASECHK.TRANS64 P0, [R4+URZ+0x19c40], R21 ;  /* 0x019c4015040085a7 */ /* 0x000f24000800007f */
[----:B----4-:R-:W-:Y:S05]  /*273d0*/  @!P0 BRA `(.L_x_1546) ;  /* 0xfffffffc00f08947 */ /* 0x010fea000383ffff */
[----:B------:R-:W-:Y:S05]  /*273e0*/  BRA `(.L_x_1667) ;  /* 0xffffffb000547947 */ /* 0x000fea000383ffff */
.L_x_1547:
[----:B------:R-:W-:Y:S01]  /*273f0*/  BSSY B0, `(.L_x_1668) ;  /* 0x0000008000007945 */ /* 0x000fe20003800000 */
[----:B------:R-:W-:Y:S02]  /*27400*/  IMAD.MOV.U32 R13, RZ, RZ, R6 ;  /* 0x000000ffff0d7224 */ /* 0x000fe400078e0006 */
[----:B------:R-:W-:Y:S02]  /*27410*/  IMAD.MOV.U32 R12, RZ, RZ, RZ ;  /* 0x000000ffff0c7224 */ /* 0x000fe400078e00ff */
[----:B------:R-:W-:Y:S02]  /*27420*/  IMAD.MOV.U32 R11, RZ, RZ, 0x1e1f ;  /* 0x00001e1fff0b7424 */ /* 0x000fe400078e00ff */
[----:B------:R-:W-:-:S07]  /*27430*/  IMAD.MOV.U32 R15, RZ, RZ, -0x1 ;  /* 0xffffffffff0f7424 */ /* 0x000fce00078e00ff */
[----:B--23--:R-:W-:Y:S05]  /*27440*/  WARPSYNC.COLLECTIVE R15, `(.L_x_1669) ;  /* 0x000000000f087348 */ /* 0x00cfea0003c00000 */
[----:B------:R0:W1:Y:S02]  /*27450*/  SHFL.IDX P6, R14, R13, R12, R11 ;  /* 0x0000000c0d0e7389 */ /* 0x00006400000c000b */
[----:B0123--:R-:W-:Y:S01]  /*27460*/  ENDCOLLECTIVE ;  /* 0x000000000000791b */ /* 0x00ffe20003800000 */
.L_x_1669:
[----:B------:R-:W-:Y:S05]  /*27470*/  BSYNC B0 ;  /* 0x0000000000007941 */ /* 0x000fea0003800000 */
.L_x_1668:
        /* <DEDUP_REMOVED lines=8> */
.L_x_1670:
[----:B------:R-:W-:Y:S02]  /*27500*/  IMAD.MOV.U32 R13, RZ, RZ, R6 ;  /* 0x000000ffff0d7224 */ /* 0x000fe400078e0006 */
[----:B------:R-:W-:Y:S02]  /*27510*/  IMAD.MOV.U32 R12, RZ, RZ, 0x1 ;  /* 0x00000001ff0c7424 */ /* 0x000fe400078e00ff */
[----:B------:R-:W-:-:S07]  /*27520*/  IMAD.MOV.U32 R3, RZ, RZ, R14 ;  /* 0x000000ffff037224 */ /* 0x000fce00078e000e */
[----:B------:R-:W-:Y:S05]  /*27530*/  WARPSYNC.COLLECTIVE R15, `(.L_x_1671) ;  /* 0x000000000f087348 */ /* 0x000fea0003c00000 */
[----:B------:R0:W1:Y:S02]  /*27540*/  SHFL.IDX P6, R14, R13, R12, R11 ;  /* 0x0000000c0d0e7389 */ /* 0x00006400000c000b */
[----:B01----:R-:W-:Y:S01]  /*27550*/  ENDCOLLECTIVE ;  /* 0x000000000000791b */ /* 0x003fe20003800000 */
.L_x_1671:
        /* <DEDUP_REMOVED lines=10> */
.L_x_1672:
        /* <DEDUP_REMOVED lines=8> */
.L_x_1552:
[----:B------:R-:W-:Y:S02]  /*27680*/  IMAD.MOV.U32 R13, RZ, RZ, R4 ;  /* 0x000000ffff0d7224 */ /* 0x000fe400078e0004 */
[----:B------:R-:W-:Y:S02]  /*27690*/  IMAD.MOV.U32 R12, RZ, RZ, RZ ;  /* 0x000000ffff0c7224 */ /* 0x000fe400078e00ff */
[----:B------:R-:W-:Y:S02]  /*276a0*/  IMAD.MOV.U32 R11, RZ, RZ, 0x1e1f ;  /* 0x00001e1fff0b7424 */ /* 0x000fe400078e00ff */
[----:B------:R-:W-:Y:S02]  /*276b0*/  IMAD.MOV.U32 R15, RZ, RZ, -0x1 ;  /* 0xffffffffff0f7424 */ /* 0x000fe400078e00ff */
[----:B-----5:R-:W-:Y:S02]  /*276c0*/  IMAD R0, R20, R9, RZ ;  /* 0x0000000914007224 */ /* 0x020fe400078e02ff */
[----:B------:R-:W-:-:S07]  /*276d0*/  IMAD.IADD R25, R19, 0x1, R25 ;  /* 0x0000000113197824 */ /* 0x000fce00078e0219 */
[----:B------:R-:W-:Y:S05]  /*276e0*/  WARPSYNC.COLLECTIVE R15, `(.L_x_1674) ;  /* 0x000000000f087348 */ /* 0x000fea0003c00000 */
[----:B------:R0:W1:Y:S02]  /*276f0*/  SHFL.IDX P6, R14, R13, R12, R11 ;  /* 0x0000000c0d0e7389 */ /* 0x00006400000c000b */
[----:B01----:R-:W-:Y:S01]  /*27700*/  ENDCOLLECTIVE ;  /* 0x000000000000791b */ /* 0x003fe20003800000 */
.L_x_1674:
[----:B------:R-:W-:Y:S01]  /*27710*/  ISETP.GE.AND P2, PT, R25, R0, PT ;  /* 0x000000001900720c */ /* 0x000fe20003f46270 */
[----:B------:R-:W-:Y:S02]  /*27720*/  IMAD.MOV.U32 R13, RZ, RZ, R6 ;  /* 0x000000ffff0d7224 */ /* 0x000fe400078e0006 */
[----:B------:R-:W-:-:S10]  /*27730*/  IMAD.MOV.U32 R2, RZ, RZ, R14 ;  /* 0x000000ffff027224 */ /* 0x000fd400078e000e */
[----:B------:R-:W-:Y:S05]  /*27740*/  WARPSYNC.COLLECTIVE R15, `(.L_x_1675) ;  /* 0x000000000f087348 */ /* 0x000fea0003c00000 */
[----:B------:R0:W1:Y:S02]  /*27750*/  SHFL.IDX P6, R14, R13, R12, R11 ;  /* 0x0000000c0d0e7389 */ /* 0x00006400000c000b */
[----:B01----:R-:W-:Y:S01]  /*27760*/  ENDCOLLECTIVE ;  /* 0x000000000000791b */ /* 0x003fe20003800000 */
.L_x_1675:
[----:B------:R-:W-:Y:S02]  /*27770*/  IMAD.MOV.U32 R13, RZ, RZ, R4 ;  /* 0x000000ffff0d7224 */ /* 0x000fe400078e0004 */
[----:B------:R-:W-:Y:S02]  /*27780*/  IMAD.MOV.U32 R12, RZ, RZ, 0x1 ;  /* 0x00000001ff0c7424 */ /* 0x000fe400078e00ff */
[----:B------:R-:W-:-:S07]  /*27790*/  IMAD.MOV.U32 R3, RZ, RZ, R14 ;  /* 0x000000ffff037224 */ /* 0x000fce00078e000e */
[----:B------:R-:W-:Y:S05]  /*277a0*/  WARPSYNC.COLLECTIVE R15, `(.L_x_1676) ;  /* 0x000000000f087348 */ /* 0x000fea0003c00000 */
[----:B------:R0:W1:Y:S02]  /*277b0*/  SHFL.IDX P6, R14, R13, R12, R11 ;  /* 0x0000000c0d0e7389 */ /* 0x00006400000c000b */
[----:B01----:R-:W-:Y:S01]  /*277c0*/  ENDCOLLECTIVE ;  /* 0x000000000000791b */ /* 0x003fe20003800000 */
.L_x_1676:
        /* <DEDUP_REMOVED lines=10> */
.L_x_1677:
        /* <DEDUP_REMOVED lines=13> */
.L_x_1678:
[----:B------:R-:W-:-:S13]  /*27940*/  ISETP.GE.AND P2, PT, R3, R0, PT ;  /* 0x000000000300720c */ /* 0x000fda0003f46270 */
[----:B------:R-:W-:Y:S01]  /*27950*/  @!P2 IADD3 R2, P4, R10, R6, RZ ;  /* 0x000000060a02a210 */ /* 0x000fe20007f9e0ff */
[----:B------:R-:W-:-:S04]  /*27960*/  IMAD.MOV.U32 R13, RZ, RZ, R7 ;  /* 0x000000ffff0d7224 */ /* 0x000fc800078e0007 */
[----:B------:R-:W-:-:S05]  /*27970*/  @!P2 IMAD.X R3, RZ, RZ, R4, P4 ;  /* 0x000000ffff03a224 */ /* 0x000fca00020e0604 */
        /* <DEDUP_REMOVED lines=10> */
.L_x_1679:
[----:B------:R-:W-:Y:S01]  /*27a20*/  IMAD.MOV.U32 R2, RZ, RZ, R14 ;  /* 0x000000ffff027224 */ /* 0x000fe200078e000e */
[----:B------:R-:W-:Y:S06]  /*27a30*/  BRA `(.L_x_1680) ;  /* 0xffffffb800007947 */ /* 0x000fec000383ffff */
.L_x_1557:
[----:B--2---:R2:W3:Y:S02]  /*27a40*/  SYNCS.PHASECHK.TRANS64.TRYWAIT P0, [R18+URZ+0x19c20], R0 ;  /* 0x019c2000120075a7 */ /* 0x0044e4000800017f */
[----:B---3--:R-:W-:Y:S05]  /*27a50*/  @!P0 NANOSLEEP.SYNCS 0x989680 ;  /* 0x009896800000895d */ /* 0x008fea0003900000 */
[----:B------:R-:W3:Y:S02]  /*27a60*/  @!P0 SYNCS.PHASECHK.TRANS64 P0, [R18+URZ+0x19c20], R0 ;  /* 0x019c2000120085a7 */ /* 0x000ee4000800007f */
[----:B---3--:R-:W-:Y:S05]  /*27a70*/  @!P0 BRA `(.L_x_1557) ;  /* 0xfffffffc00f08947 */ /* 0x008fea000383ffff */
[----:B------:R-:W-:Y:S05]  /*27a80*/  BRA `(.L_x_1681) ;  /* 0xffffffb800707947 */ /* 0x000fea000383ffff */
.L_x_1561:
[----:B0-----:R0:W1:Y:S02]  /*27a90*/  SYNCS.PHASECHK.TRANS64.TRYWAIT P0, [R0+URZ+0x19c80], R10 ;  /* 0x019c800a000075a7 */ /* 0x001064000800017f */
[----:B-1----:R-:W-:Y:S05]  /*27aa0*/  @!P0 NANOSLEEP.SYNCS 0x989680 ;  /* 0x009896800000895d */ /* 0x002fea0003900000 */
[----:B------:R-:W1:Y:S02]  /*27ab0*/  @!P0 SYNCS.PHASECHK.TRANS64 P0, [R0+URZ+0x19c80], R10 ;  /* 0x019c800a000085a7 */ /* 0x000e64000800007f */
[----:B-1----:R-:W-:Y:S05]  /*27ac0*/  @!P0 BRA `(.L_x_1561) ;  /* 0xfffffffc00f08947 */ /* 0x002fea000383ffff */
[----:B------:R-:W-:Y:S05]  /*27ad0*/  BRA `(.L_x_1682) ;  /* 0xffffffbc00407947 */ /* 0x000fea000383ffff */
.L_x_1562:
        /* <DEDUP_REMOVED lines=8> */
.L_x_1684:
[----:B------:R-:W-:Y:S05]  /*27b60*/  BSYNC B0 ;  /* 0x0000000000007941 */ /* 0x000fea0003800000 */
.L_x_1683:
[----:B------:R-:W0:Y:S01]  /*27b70*/  S2R R2, SR_TID.X ;  /* 0x0000000000027919 */ /* 0x000e220000002100 */
[----:B------:R-:W-:Y:S02]  /*27b80*/  IMAD.MOV.U32 R13, RZ, RZ, R25 ;  /* 0x000000ffff0d7224 */ /* 0x000fe400078e0019 */
[----:B------:R-:W-:Y:S02]  /*27b90*/  IMAD.MOV.U32 R12, RZ, RZ, RZ ;  /* 0x000000ffff0c7224 */ /* 0x000fe400078e00ff */
[----:B------:R-:W-:Y:S02]  /*27ba0*/  IMAD.MOV.U32 R11, RZ, RZ, 0x1e1f ;  /* 0x00001e1fff0b7424 */ /* 0x000fe400078e00ff */
[----:B------:R-:W-:Y:S02]  /*27bb0*/  IMAD.MOV.U32 R15, RZ, RZ, -0x1 ;  /* 0xffffffffff0f7424 */ /* 0x000fe400078e00ff */
[----:B------:R-:W-:Y:S02]  /*27bc0*/  IMAD.MOV.U32 R3, RZ, RZ, R14 ;  /* 0x000000ffff037224 */ /* 0x000fe400078e000e */
[----:B------:R-:W-:-:S07]  /*27bd0*/  IMAD.IADD R5, R18, 0x1, R5 ;  /* 0x0000000112057824 */ /* 0x000fce00078e0205 */
[----:B0-----:R-:W-:Y:S05]  /*27be0*/  WARPSYNC.COLLECTIVE R15, `(.L_x_1685) ;  /* 0x000000000f087348 */ /* 0x001fea0003c00000 */
[----:B------:R1:W2:Y:S02]  /*27bf0*/  SHFL.IDX P6, R14, R13, R12, R11 ;  /* 0x0000000c0d0e7389 */ /* 0x0002a400000c000b */
[----:B012---:R-:W-:Y:S01]  /*27c00*/  ENDCOLLECTIVE ;  /* 0x000000000000791b */ /* 0x007fe20003800000 */
.L_x_1685:
[----:B------:R-:W-:Y:S02]  /*27c10*/  IMAD.MOV.U32 R13, RZ, RZ, R21 ;  /* 0x000000ffff0d7224 */ /* 0x000fe400078e0015 */
[----:B------:R-:W-:Y:S02]  /*27c20*/  IMAD.MOV.U32 R12, RZ, RZ, 0x1 ;  /* 0x00000001ff0c7424 */ /* 0x000fe400078e00ff */
[----:B------:R-:W-:Y:S02]  /*27c30*/  IMAD.SHL.U32 R15, R2, 0x10, RZ ;  /* 0x00000010020f7824 */ /* 0x000fe400078e00ff */
[----:B------:R-:W-:-:S03]  /*27c40*/  IMAD.MOV.U32 R2, RZ, RZ, R14 ;  /* 0x000000ffff027224 */ /* 0x000fc600078e000e */
[----:B------:R-:W-:-:S04]  /*27c50*/  LOP3.LUT R15, R15, 0x10, RZ, 0xc0, !PT ;  /* 0x000000100f0f7812 */ /* 0x000fc800078ec0ff */
[----:B------:R-:W-:Y:S01]  /*27c60*/  IADD3 R2, P0, R15, R2, RZ ;  /* 0x000000020f027210 */ /* 0x000fe20007f1e0ff */
[----:B------:R-:W-:-:S04]  /*27c70*/  IMAD.MOV.U32 R15, RZ, RZ, -0x1 ;  /* 0xffffffffff0f7424 */ /* 0x000fc800078e00ff */
[----:B------:R-:W-:-:S08]  /*27c80*/  IMAD.X R3, RZ, RZ, R3, P0 ;  /* 0x000000ffff037224 */ /* 0x000fd000000e0603 */
[----:B------:R-:W-:Y:S05]  /*27c90*/  WARPSYNC.COLLECTIVE R15, `(.L_x_1686) ;  /* 0x000000000f087348 */ /* 0x000fea0003c00000 */
[----:B------:R0:W1:Y:S02]  /*27ca0*/  SHFL.IDX P6, R14, R13, R12, R11 ;  /* 0x0000000c0d0e7389 */ /* 0x00006400000c000b */
[----:B01----:R-:W-:Y:S01]  /*27cb0*/  ENDCOLLECTIVE ;  /* 0x000000000000791b */ /* 0x003fe20003800000 */
.L_x_1686:
[----:B------:R-:W-:Y:S01]  /*27cc0*/  @!PT LDS RZ, [RZ] ;  /* 0x00000000fffff984 */ /* 0x000fe20000000800 */
[----:B------:R-:W-:Y:S01]  /*27cd0*/  @!PT LDS RZ, [RZ] ;  /* 0x00000000fffff984 */ /* 0x000fe20000000800 */
[----:B------:R-:W-:Y:S01]  /*27ce0*/  @!PT LDS RZ, [RZ] ;  /* 0x00000000fffff984 */ /* 0x000fe20000000800 */
[----:B------:R0:W-:Y:S04]  /*27cf0*/  LDGSTS.E.BYPASS.LTC128B.128 [R5+0x9000], desc[UR40][R2.64], !P4 ;  /* 0x0900000002057fae */ /* 0x0001e8000e101d68 */
[----:B------:R0:W-:Y:S04]  /*27d00*/  LDGSTS.E.BYPASS.LTC128B.128 [R5+0xa000], desc[UR40][R2.64+0x20], !P3 ;  /* 0x0a00002002057fae */ /* 0x0001e8000d901d68 */
[----:B------:R0:W-:Y:S01]  /*27d10*/  LDGSTS.E.BYPASS.LTC128B.128 [R5+0xb000], desc[UR40][R2.64+0x40], !P2 ;  /* 0x0b00004002057fae */ /* 0x0001e2000d101d68 */
[----:B------:R-:W-:Y:S02]  /*27d20*/  IMAD.MOV.U32 R13, RZ, RZ, R25 ;  /* 0x000000ffff0d7224 */ /* 0x000fe400078e0019 */
[----:B------:R-:W-:-:S07]  /*27d30*/  IMAD.MOV.U32 R21, RZ, RZ, R14 ;  /* 0x000000ffff157224 */ /* 0x000fce00078e000e */
[----:B0-----:R-:W-:Y:S05]  /*27d40*/  WARPSYNC.COLLECTIVE R15, `(.L_x_1687) ;  /* 0x000000000f087348 */ /* 0x001fea0003c00000 */
[----:B------:R1:W2:Y:S02]  /*27d50*/  SHFL.IDX P6, R14, R13, R12, R11 ;  /* 0x0000000c0d0e7389 */ /* 0x0002a400000c000b */
[----:B012---:R-:W-:Y:S01]  /*27d60*/  ENDCOLLECTIVE ;  /* 0x000000000000791b */ /* 0x007fe20003800000 */
.L_x_1687:
[----:B------:R-:W-:Y:S01]  /*27d70*/  IMAD.MOV.U32 R2, RZ, RZ, R14 ;  /* 0x000000ffff027224 */ /* 0x000fe200078e000e */
[----:B------:R-:W-:Y:S06]  /*27d80*/  BRA `(.L_x_1688) ;  /* 0xffffffbc00487947 */ /* 0x000fec000383ffff */
.L_x_1567:
[----:B---3--:R3:W4:Y:S02]  /*27d90*/  SYNCS.PHASECHK.TRANS64.TRYWAIT P0, [R0+URZ+0x19c40], R10 ;  /* 0x019c400a000075a7 */ /* 0x008724000800017f */
[----:B----4-:R-:W-:Y:S05]  /*27da0*/  @!P0 NANOSLEEP.SYNCS 0x989680 ;  /* 0x009896800000895d */ /* 0x010fea0003900000 */
[----:B------:R-:W4:Y:S02]  /*27db0*/  @!P0 SYNCS.PHASECHK.TRANS64 P0, [R0+URZ+0x19c40], R10 ;  /* 0x019c400a000085a7 */ /* 0x000f24000800007f */
[----:B----4-:R-:W-:Y:S05]  /*27dc0*/  @!P0 BRA `(.L_x_1567) ;  /* 0xfffffffc00f08947 */ /* 0x010fea000383ffff */
[----:B------:R-:W-:Y:S05]  /*27dd0*/  BRA `(.L_x_1689) ;  /* 0xffffffbc00ac7947 */ /* 0x000fea000383ffff */
.L_x_1568:
        /* <DEDUP_REMOVED lines=8> */
.L_x_1691:
[----:B------:R-:W-:Y:S05]  /*27e60*/  BSYNC B0 ;  /* 0x0000000000007941 */ /* 0x000fea0003800000 */
.L_x_1690:
        /* <DEDUP_REMOVED lines=8> */
.L_x_1692:
[----:B------:R-:W-:Y:S02]  /*27ef0*/  IMAD.MOV.U32 R13, RZ, RZ, R8 ;  /* 0x000000ffff0d7224 */ /* 0x000fe400078e0008 */
[----:B------:R-:W-:Y:S02]  /*27f00*/  IMAD.MOV.U32 R12, RZ, RZ, 0x1 ;  /* 0x00000001ff0c7424 */ /* 0x000fe400078e00ff */
[----:B------:R-:W-:-:S07]  /*27f10*/  IMAD.MOV.U32 R2, RZ, RZ, R14 ;  /* 0x000000ffff027224 */ /* 0x000fce00078e000e */
[----:B------:R-:W-:Y:S05]  /*27f20*/  WARPSYNC.COLLECTIVE R15, `(.L_x_1693) ;  /* 0x000000000f087348 */ /* 0x000fea0003c00000 */
[----:B------:R0:W1:Y:S02]  /*27f30*/  SHFL.IDX P6, R14, R13, R12, R11 ;  /* 0x0000000c0d0e7389 */ /* 0x00006400000c000b */
[----:B01----:R-:W-:Y:S01]  /*27f40*/  ENDCOLLECTIVE ;  /* 0x000000000000791b */ /* 0x003fe20003800000 */
.L_x_1693:
        /* <DEDUP_REMOVED lines=13> */
.L_x_1694:
[----:B------:R-:W-:Y:S01]  /*28020*/  IMAD.MOV.U32 R2, RZ, RZ, R14 ;  /* 0x000000ffff027224 */ /* 0x000fe200078e000e */
[----:B------:R-:W-:Y:S06]  /*28030*/  BRA `(.L_x_1695) ;  /* 0xffffffbc00b07947 */ /* 0x000fec000383ffff */
.L_x_1573:
[----:B0-----:R0:W2:Y:S02]  /*28040*/  SYNCS.PHASECHK.TRANS64.TRYWAIT P2, [R2+URZ+0x19c70], R0 ;  /* 0x019c7000020075a7 */ /* 0x0010a4000804017f */
[----:B--2---:R-:W-:Y:S05]  /*28050*/  @!P2 NANOSLEEP.SYNCS 0x989680 ;  /* 0x009896800000a95d */ /* 0x004fea0003900000 */
[----:B------:R-:W2:Y:S02]  /*28060*/  @!P2 SYNCS.PHASECHK.TRANS64 P2, [R2+URZ+0x19c70], R0 ;  /* 0x019c70000200a5a7 */ /* 0x000ea4000804007f */
[----:B--2---:R-:W-:Y:S05]  /*28070*/  @!P2 BRA `(.L_x_1573) ;  /* 0xfffffffc00f0a947 */ /* 0x004fea000383ffff */
[----:B------:R-:W-:Y:S05]  /*28080*/  BRA `(.L_x_1696) ;  /* 0xffffffc0001c7947 */ /* 0x000fea000383ffff */
.L_x_1575:
[----:B0-----:R0:W2:Y:S02]  /*28090*/  SYNCS.PHASECHK.TRANS64.TRYWAIT P2, [R2+URZ+0x19c60], R0 ;  /* 0x019c6000020075a7 */ /* 0x0010a4000804017f */
[----:B--2---:R-:W-:Y:S05]  /*280a0*/  @!P2 NANOSLEEP.SYNCS 0x989680 ;  /* 0x009896800000a95d */ /* 0x004fea0003900000 */
[----:B------:R-:W2:Y:S02]  /*280b0*/  @!P2 SYNCS.PHASECHK.TRANS64 P2, [R2+URZ+0x19c60], R0 ;  /* 0x019c60000200a5a7 */ /* 0x000ea4000804007f */
[----:B--2---:R-:W-:Y:S05]  /*280c0*/  @!P2 BRA `(.L_x_1575) ;  /* 0xfffffffc00f0a947 */ /* 0x004fea000383ffff */
[----:B------:R-:W-:Y:S05]  /*280d0*/  BRA `(.L_x_1697) ;  /* 0xffffffc0002c7947 */ /* 0x000fea000383ffff */
.L_x_1583:
[----:B0-----:R0:W2:Y:S02]  /*280e0*/  SYNCS.PHASECHK.TRANS64.TRYWAIT P1, [R3+URZ+0x19c70], R0 ;  /* 0x019c7000030075a7 */ /* 0x0010a4000802017f */
[----:B--2---:R-:W-:Y:S05]  /*280f0*/  @!P1 NANOSLEEP.SYNCS 0x989680 ;  /* 0x009896800000995d */ /* 0x004fea0003900000 */
[----:B------:R-:W2:Y:S02]  /*28100*/  @!P1 SYNCS.PHASECHK.TRANS64 P1, [R3+URZ+0x19c70], R0 ;  /* 0x019c7000030095a7 */ /* 0x000ea4000802007f */
[----:B--2---:R-:W-:Y:S05]  /*28110*/  @!P1 BRA `(.L_x_1583) ;  /* 0xfffffffc00f09947 */ /* 0x004fea000383ffff */
[----:B------:R-:W-:Y:S05]  /*28120*/  BRA `(.L_x_1698) ;  /* 0xffffffc400907947 */ /* 0x000fea000383ffff */
.L_x_1585:
[----:B0-----:R0:W2:Y:S02]  /*28130*/  SYNCS.PHASECHK.TRANS64.TRYWAIT P1, [R3+URZ+0x19c60], R0 ;  /* 0x019c6000030075a7 */ /* 0x0010a4000802017f */
[----:B--2---:R-:W-:Y:S05]  /*28140*/  @!P1 NANOSLEEP.SYNCS 0x989680 ;  /* 0x009896800000995d */ /* 0x004fea0003900000 */
[----:B------:R-:W2:Y:S02]  /*28150*/  @!P1 SYNCS.PHASECHK.TRANS64 P1, [R3+URZ+0x19c60], R0 ;  /* 0x019c6000030095a7 */ /* 0x000ea4000802007f */
[----:B--2---:R-:W-:Y:S05]  /*28160*/  @!P1 BRA `(.L_x_1585) ;  /* 0xfffffffc00f09947 */ /* 0x004fea000383ffff */
[----:B------:R-:W-:Y:S05]  /*28170*/  BRA `(.L_x_1699) ;  /* 0xffffffc4009c7947 */ /* 0x000fea000383ffff */
.L_x_1590:
[----:B------:R-:W-:Y:S01]  /*28180*/  BSSY B0, `(.L_x_1700) ;  /* 0x0000008000007945 */ /* 0x000fe20003800000 */
[----:B------:R-:W-:Y:S02]  /*28190*/  IMAD.MOV.U32 R13, RZ, RZ, R24 ;  /* 0x000000ffff0d7224 */ /* 0x000fe400078e0018 */
[----:B-1----:R-:W-:Y:S02]  /*281a0*/  IMAD.MOV.U32 R12, RZ, RZ, RZ ;  /* 0x000000ffff0c7224 */ /* 0x002fe400078e00ff */
[----:B------:R-:W-:Y:S02]  /*281b0*/  IMAD.MOV.U32 R11, RZ, RZ, 0x1f ;  /* 0x0000001fff0b7424 */ /* 0x000fe400078e00ff */
[----:B------:R-:W-:-:S07]  /*281c0*/  IMAD.MOV.U32 R15, RZ, RZ, -0x1 ;  /* 0xffffffffff0f7424 */ /* 0x000fce00078e00ff */
[----:B------:R-:W-:Y:S05]  /*281d0*/  WARPSYNC.COLLECTIVE R15, `(.L_x_1701) ;  /* 0x000000000f087348 */ /* 0x000fea0003c00000 */
[----:B------:R0:W1:Y:S02]  /*281e0*/  SHFL.IDX P6, R14, R13, R12, R11 ;  /* 0x0000000c0d0e7389 */ /* 0x00006400000c000b */
[----:B01----:R-:W-:Y:S01]  /*281f0*/  ENDCOLLECTIVE ;  /* 0x000000000000791b */ /* 0x003fe20003800000 */
.L_x_1701:
[----:B------:R-:W-:Y:S05]  /*28200*/  BSYNC B0 ;  /* 0x0000000000007941 */ /* 0x000fea0003800000 */
.L_x_1700:
[----:B------:R-:W-:Y:S02]  /*28210*/  IMAD.MOV.U32 R13, RZ, RZ, R24 ;  /* 0x000000ffff0d7224 */ /* 0x000fe400078e0018 */
[----:B------:R-:W-:Y:S02]  /*28220*/  IMAD.MOV.U32 R12, RZ, RZ, 0x1 ;  /* 0x00000001ff0c7424 */ /* 0x000fe400078e00ff */
[----:B------:R-:W-:Y:S02]  /*28230*/  IMAD.MOV.U32 R11, RZ, RZ, 0x1f ;  /* 0x0000001fff0b7424 */ /* 0x000fe400078e00ff */
[----:B------:R-:W-:Y:S02]  /*28240*/  IMAD.MOV.U32 R15, RZ, RZ, -0x1 ;  /* 0xffffffffff0f7424 */ /* 0x000fe400078e00ff */
[----:B------:R-:W-:Y:S02]  /*28250*/  IMAD.IADD R8, R27, 0x1, R9 ;  /* 0x000000011b087824 */ /* 0x000fe400078e0209 */
[----:B------:R-:W-:-:S07]  /*28260*/  IMAD.MOV.U32 R0, RZ, RZ, R14 ;  /* 0x000000ffff007224 */ /* 0x000fce00078e000e */
[----:B------:R-:W-:Y:S05]  /*28270*/  WARPSYNC.COLLECTIVE R15, `(.L_x_1702) ;  /* 0x000000000f087348 */ /* 0x000fea0003c00000 */
[----:B------:R0:W1:Y:S02]  /*28280*/  SHFL.IDX P6, R14, R13, R12, R11 ;  /* 0x0000000c0d0e7389 */ /* 0x00006400000c000b */
[----:B01----:R-:W-:Y:S01]  /*28290*/  ENDCOLLECTIVE ;  /* 0x000000000000791b */ /* 0x003fe20003800000 */
.L_x_1702:
[----:B------:R-:W-:Y:S02]  /*282a0*/  ULDC UR4, c[0x0][0xc3c] ;  /* 0x00030f0000047ab9 */ /* 0x000fe40000000800 */
[----:B------:R-:W-:-:S13]  /*282b0*/  ISETP.GE.OR P1, PT, R8, UR4, !P0 ;  /* 0x0000000408007c0c */ /* 0x000fda000c726670 */
[----:B------:R-:W0:Y:S08]  /*282c0*/  @!P1 LDC.64 R2, c[0x0][0xc80] ;  /* 0x00032000ff029b82 */ /* 0x000e300000000a00 */
[----:B------:R-:W1:Y:S01]  /*282d0*/  @!P1 LDC.64 R4, c[0x0][0xc78] ;  /* 0x00031e00ff049b82 */ /* 0x000e620000000a00 */
[----:B------:R-:W-:Y:S01]  /*282e0*/  CS2R R24, SRZ ;  /* 0x0000000000187805 */ /* 0x000fe2000001ff00 */
[----:B------:R-:W-:-:S02]  /*282f0*/  IMAD.MOV.U32 R11, RZ, RZ, RZ ;  /* 0x000000ffff0b7224 */ /* 0x000fc400078e00ff */
[----:B------:R-:W-:Y:S02]  /*28300*/  IMAD.MOV.U32 R6, RZ, RZ, R14 ;  /* 0x000000ffff067224 */ /* 0x000fe400078e000e */
[----:B0-----:R-:W-:-:S05]  /*28310*/  @!P1 IMAD.WIDE R2, R8, 0x4, R2 ;  /* 0x0000000408029825 */ /* 0x001fca00078e0202 */
[----:B------:R1:W2:Y:S02]  /*28320*/  @!P1 LDG.E R7, desc[UR40][R2.64] ;  /* 0x0000002802079981 */ /* 0x0002a4000c1e1900 */
[----:B-1----:R-:W-:-:S06]  /*28330*/  @!P1 IMAD.WIDE R2, R8, 0x4, R4 ;  /* 0x0000000408029825 */ /* 0x002fcc00078e0204 */
[----:B------:R-:W3:Y:S01]  /*28340*/  @!P1 LDG.E R2, desc[UR40][R2.64] ;  /* 0x0000002802029981 */ /* 0x000ee2000c1e1900 */
[----:B------:R-:W-:Y:S01]  /*28350*/  IMAD.MOV.U32 R5, RZ, RZ, RZ ;  /* 0x000000ffff057224 */ /* 0x000fe200078e00ff */
[C---:B------:R-:W-:Y:S02]  /*28360*/  ISETP.GE.U32.AND P2, PT, R9.reuse, 0x2, PT ;  /* 0x000000020900780c */ /* 0x040fe40003f46070 */
[C---:B------:R-:W-:Y:S02]  /*28370*/  ISETP.GE.U32.AND P3, PT, R9.reuse, 0x4, PT ;  /* 0x000000040900780c */ /* 0x040fe40003f66070 */
[C---:B------:R-:W-:Y:S02]  /*28380*/  ISETP.GE.U32.AND P4, PT, R9.reuse, 0x8, PT ;  /* 0x000000080900780c */ /* 0x040fe40003f86070 */
[C---:B------:R-:W-:Y:S01]  /*28390*/  ISETP.GE.U32.AND P5, PT, R9.reuse, 0x10, PT ;  /* 0x000000100900780c */ /* 0x040fe20003fa6070 */
[----:B--2---:R-:W-:Y:S02]  /*283a0*/  @!P1 IMAD.MOV.U32 R25, RZ, RZ, R7 ;  /* 0x000000ffff199224 */ /* 0x004fe400078e0007 */
[----:B---3--:R-:W-:Y:S01]  /*283b0*/  @!P1 IMAD.MOV.U32 R5, RZ, RZ, R2 ;  /* 0x000000ffff059224 */ /* 0x008fe200078e0002 */
[----:B------:R-:W-:-:S03]  /*283c0*/  ISETP.NE.AND P1, PT, R9, RZ, PT ;  /* 0x000000ff0900720c */ /* 0x000fc60003f25270 */
[----:B------:R-:W-:-:S04]  /*283d0*/  IMAD R2, R5, R25, RZ ;  /* 0x0000001905027224 */ /* 0x000fc800078e02ff */
[----:B------:R-:W-:-:S07]  /*283e0*/  IMAD.MOV.U32 R13, RZ, RZ, R2 ;  /* 0x000000ffff0d7224 */ /* 0x000fce00078e0002 */
[----:B------:R-:W-:Y:S05]  /*283f0*/  WARPSYNC.COLLECTIVE R15, `(.L_x_1703) ;  /* 0x000000000f087348 */ /* 0x000fea0003c00000 */
[----:B------:R0:W1:Y:S02]  /*28400*/  SHFL.UP P6, R14, R13, R12, R11 ;  /* 0x0400000c0d0e7389 */ /* 0x00006400000c000b */
[----:B01----:R-:W-:Y:S01]  /*28410*/  ENDCOLLECTIVE ;  /* 0x000000000000791b */ /* 0x003fe20003800000 */
.L_x_1703:
        /* <DEDUP_REMOVED lines=8> */
.L_x_1704:
        /* <DEDUP_REMOVED lines=8> */
.L_x_1705:
        /* <DEDUP_REMOVED lines=8> */
.L_x_1706:
        /* <DEDUP_REMOVED lines=8> */
.L_x_1707:
        /* <DEDUP_REMOVED lines=9> */
.L_x_1708:
[----:B------:R-:W-:Y:S01]  /*286b0*/  IMAD.MOV.U32 R3, RZ, RZ, R14 ;  /* 0x000000ffff037224 */ /* 0x000fe200078e000e */
[----:B------:R-:W-:Y:S06]  /*286c0*/  BRA `(.L_x_1709) ;  /* 0xffffffc800387947 */ /* 0x000fec000383ffff */
.L_x_1593:
[----:B------:R-:W-:Y:S01]  /*286d0*/  BSSY B0, `(.L_x_1710) ;  /* 0x0000008000007945 */ /* 0x000fe20003800000 */
[----:B------:R-:W-:Y:S02]  /*286e0*/  IMAD.MOV.U32 R13, RZ, RZ, R2 ;  /* 0x000000ffff0d7224 */ /* 0x000fe400078e0002 */
[----:B------:R-:W-:Y:S02]  /*286f0*/  IMAD.MOV.U32 R12, RZ, RZ, 0x1 ;  /* 0x00000001ff0c7424 */ /* 0x000fe400078e00ff */
[----:B------:R-:W-:Y:S02]  /*28700*/  IMAD.MOV.U32 R11, RZ, RZ, RZ ;  /* 0x000000ffff0b7224 */ /* 0x000fe400078e00ff */
[----:B------:R-:W-:-:S07]  /*28710*/  IMAD.MOV.U32 R15, RZ, RZ, -0x1 ;  /* 0xffffffffff0f7424 */ /* 0x000fce00078e00ff */
[----:B------:R-:W-:Y:S05]  /*28720*/  WARPSYNC.COLLECTIVE R15, `(.L_x_1711) ;  /* 0x000000000f087348 */ /* 0x000fea0003c00000 */
[----:B------:R0:W1:Y:S02]  /*28730*/  SHFL.UP P6, R14, R13, R12, R11 ;  /* 0x0400000c0d0e7389 */ /* 0x00006400000c000b */
[----:B01----:R-:W-:Y:S01]  /*28740*/  ENDCOLLECTIVE ;  /* 0x000000000000791b */ /* 0x003fe20003800000 */
.L_x_1711:
[----:B------:R-:W-:Y:S05]  /*28750*/  BSYNC B0 ;  /* 0x0000000000007941 */ /* 0x000fea0003800000 */
.L_x_1710:
        /* <DEDUP_REMOVED lines=10> */
.L_x_1712:
        /* <DEDUP_REMOVED lines=8> */
.L_x_1713:
        /* <DEDUP_REMOVED lines=8> */
.L_x_1714:
        /* <DEDUP_REMOVED lines=8> */
.L_x_1715:
        /* <DEDUP_REMOVED lines=9> */
.L_x_1716:
[----:B------:R-:W-:Y:S01]  /*28a10*/  IMAD.MOV.U32 R3, RZ, RZ, R14 ;  /* 0x000000ffff037224 */ /* 0x000fe200078e000e */
[----:B------:R-:W-:Y:S06]  /*28a20*/  BRA `(.L_x_1717) ;  /* 0xffffffc800047947 */ /* 0x000fec000383ffff */
.L_x_1595:
[----:B------:R-:W-:Y:S01]  /*28a30*/  BSSY B0, `(.L_x_1718) ;  /* 0x0000006000007945 */ /* 0x000fe20003800000 */
[----:B------:R-:W-:Y:S01]  /*28a40*/  PLOP3.LUT P6, PT, P6, PT, PT, 0x8, 0x0 ;  /* 0x000000000000781c */ /* 0x000fe200037ce170 */
[----:B------:R-:W-:-:S12]  /*28a50*/  IMAD.MOV.U32 R15, RZ, RZ, -0x1 ;  /* 0xffffffffff0f7424 */ /* 0x000fd800078e00ff */
[----:B0-----:R-:W-:Y:S05]  /*28a60*/  WARPSYNC.COLLECTIVE R15, `(.L_x_1719) ;  /* 0x000000000f087348 */ /* 0x001fea0003c00000 */
[----:B------:R-:W-:Y:S01]  /*28a70*/  VOTE.ANY R14, PT, P6 ;  /* 0x00000000000e7806 */ /* 0x000fe200030e0100 */
[----:B0-----:R-:W-:Y:S06]  /*28a80*/  ENDCOLLECTIVE ;  /* 0x000000000000791b */ /* 0x001fec0003800000 */
.L_x_1719:
[----:B------:R-:W-:Y:S05]  /*28a90*/  BSYNC B0 ;  /* 0x0000000000007941 */ /* 0x000fea0003800000 */
.L_x_1718:
[----:B------:R-:W-:Y:S02]  /*28aa0*/  IMAD.MOV.U32 R3, RZ, RZ, R14 ;  /* 0x000000ffff037224 */ /* 0x000fe400078e000e */
[----:B------:R-:W-:Y:S02]  /*28ab0*/  IMAD.MOV.U32 R13, RZ, RZ, R25 ;  /* 0x000000ffff0d7224 */ /* 0x000fe400078e0019 */
[----:B------:R-:W0:Y:S01]  /*28ac0*/  POPC R6, R3 ;  /* 0x0000000300067309 */ /* 0x000e220000000000 */
[----:B------:R-:W-:Y:S02]  /*28ad0*/  IMAD.MOV.U32 R11, RZ, RZ, 0x1f ;  /* 0x0000001fff0b7424 */ /* 0x000fe400078e00ff */
[----:B------:R-:W-:Y:S02]  /*28ae0*/  IMAD.MOV.U32 R15, RZ, RZ, -0x1 ;  /* 0xffffffffff0f7424 */ /* 0x000fe400078e00ff */
[----:B0-----:R-:W-:Y:S02]  /*28af0*/  IMAD.MOV.U32 R12, RZ, RZ, R6 ;  /* 0x000000ffff0c7224 */ /* 0x001fe400078e0006 */
[----:B------:R-:W-:-:S07]  /*28b00*/  IMAD.IADD R27, R6, 0x1, R27 ;  /* 0x00000001061b7824 */ /* 0x000fce00078e021b */
[----:B------:R-:W-:Y:S05]  /*28b10*/  WARPSYNC.COLLECTIVE R15, `(.L_x_1720) ;  /* 0x000000000f087348 */ /* 0x000fea0003c00000 */
[----:B------:R0:W1:Y:S02]  /*28b20*/  SHFL.IDX P6, R14, R13, R12, R11 ;  /* 0x0000000c0d0e7389 */ /* 0x00006400000c000b */
[----:B01----:R-:W-:Y:S01]  /*28b30*/  ENDCOLLECTIVE ;  /* 0x000000000000791b */ /* 0x003fe20003800000 */
.L_x_1720:
[----:B------:R-:W-:Y:S02]  /*28b40*/  IMAD.MOV.U32 R13, RZ, RZ, R5 ;  /* 0x000000ffff0d7224 */ /* 0x000fe400078e0005 */
[----:B------:R-:W-:-:S07]  /*28b50*/  IMAD.MOV.U32 R25, RZ, RZ, R14 ;  /* 0x000000ffff197224 */ /* 0x000fce00078e000e */
[----:B------:R-:W-:Y:S05]  /*28b60*/  WARPSYNC.COLLECTIVE R15, `(.L_x_1721) ;  /* 0x000000000f087348 */ /* 0x000fea0003c00000 */
[----:B------:R0:W1:Y:S02]  /*28b70*/  SHFL.IDX P6, R14, R13, R12, R11 ;  /* 0x0000000c0d0e7389 */ /* 0x00006400000c000b */
[----:B01----:R-:W-:Y:S01]  /*28b80*/  ENDCOLLECTIVE ;  /* 0x000000000000791b */ /* 0x003fe20003800000 */
.L_x_1721:
[----:B------:R-:W-:Y:S01]  /*28b90*/  IMAD.MOV.U32 R5, RZ, RZ, R14 ;  /* 0x000000ffff057224 */ /* 0x000fe200078e000e */
[----:B------:R-:W-:Y:S06]  /*28ba0*/  BRA `(.L_x_1722) ;  /* 0xffffffc400e47947 */ /* 0x000fec000383ffff */
.L_x_1597:
[----:B------:R-:W-:Y:S01]  /*28bb0*/  BSSY B0, `(.L_x_1723) ;  /* 0x0000008000007945 */ /* 0x000fe20003800000 */
[----:B------:R-:W-:Y:S02]  /*28bc0*/  IMAD.MOV.U32 R13, RZ, RZ, R2 ;  /* 0x000000ffff0d7224 */ /* 0x000fe400078e0002 */
[----:B------:R-:W-:Y:S02]  /*28bd0*/  IMAD.MOV.U32 R12, RZ, RZ, R6 ;  /* 0x000000ffff0c7224 */ /* 0x000fe400078e0006 */
[----:B------:R-:W-:Y:S02]  /*28be0*/  IMAD.MOV.U32 R11, RZ, RZ, 0x1f ;  /* 0x0000001fff0b7424 */ /* 0x000fe400078e00ff */
[----:B------:R-:W-:-:S07]  /*28bf0*/  IMAD.MOV.U32 R15, RZ, RZ, -0x1 ;  /* 0xffffffffff0f7424 */ /* 0x000fce00078e00ff */
[----:B0-23--:R-:W-:Y:S05]  /*28c00*/  WARPSYNC.COLLECTIVE R15, `(.L_x_1724) ;  /* 0x000000000f087348 */ /* 0x00dfea0003c00000 */
[----:B------:R1:W4:Y:S02]  /*28c10*/  SHFL.IDX P6, R14, R13, R12, R11 ;  /* 0x0000000c0d0e7389 */ /* 0x00032400000c000b */
[----:B01234-:R-:W-:Y:S01]  /*28c20*/  ENDCOLLECTIVE ;  /* 0x000000000000791b */ /* 0x01ffe20003800000 */
.L_x_1724:
[----:B------:R-:W-:Y:S05]  /*28c30*/  BSYNC B0 ;  /* 0x0000000000007941 */ /* 0x000fea0003800000 */
.L_x_1723:
[----:B------:R-:W-:Y:S01]  /*28c40*/  IMAD.MOV.U32 R24, RZ, RZ, R14 ;  /* 0x000000ffff187224 */ /* 0x000fe200078e000e */
[----:B------:R-:W-:Y:S06]  /*28c50*/  BRA `(.L_x_1596) ;  /* 0xffffffc400d07947 */ /* 0x000fec000383ffff */
.L_x_1603:
[----:B0-----:R0:W1:Y:S02]  /*28c60*/  SYNCS.PHASECHK.TRANS64.TRYWAIT P0, [R7+URZ+0x19c20], R0 ;  /* 0x019c2000070075a7 */ /* 0x001064000800017f */
[----:B-1----:R-:W-:Y:S05]  /*28c70*/  @!P0 NANOSLEEP.SYNCS 0x989680 ;  /* 0x009896800000895d */ /* 0x002fea0003900000 */
[----:B------:R-:W1:Y:S02]  /*28c80*/  @!P0 SYNCS.PHASECHK.TRANS64 P0, [R7+URZ+0x19c20], R0 ;  /* 0x019c2000070085a7 */ /* 0x000e64000800007f */
[----:B-1----:R-:W-:Y:S05]  /*28c90*/  @!P0 BRA `(.L_x_1603) ;  /* 0xfffffffc00f08947 */ /* 0x002fea000383ffff */
[----:B------:R-:W-:Y:S05]  /*28ca0*/  BRA `(.L_x_1725) ;  /* 0xffffffd000387947 */ /* 0x000fea000383ffff */
.L_x_1604:
        /* <DEDUP_REMOVED lines=11> */
.L_x_1727:
[----:B------:R-:W-:Y:S05]  /*28d60*/  BSYNC B0 ;  /* 0x0000000000007941 */ /* 0x000fea0003800000 */
.L_x_1726:
[----:B------:R-:W-:Y:S05]  /*28d70*/  BRA `(.L_x_1728) ;  /* 0xffffffd000207947 */ /* 0x000fea000383ffff */
.L_x_1605:
[----:B------:R-:W-:Y:S01]  /*28d80*/  BSSY B0, `(.L_x_1729) ;  /* 0x0000006000007945 */ /* 0x000fe20003800000 */
[----:B------:R-:W-:-:S07]  /*28d90*/  IMAD.MOV.U32 R15, RZ, RZ, -0x1 ;  /* 0xffffffffff0f7424 */ /* 0x000fce00078e00ff */
[----:B0-----:R-:W-:Y:S05]  /*28da0*/  WARPSYNC.COLLECTIVE R15, `(.L_x_1730) ;  /* 0x000000000f0c7348 */ /* 0x001fea0003c00000 */
[----:B------:R-:W-:Y:S02]  /*28db0*/  ELECT P6, UR62, PT ;  /* 0x00000000003e782f */ /* 0x000fe400038c0000 */
[----:B------:R-:W-:Y:S01]  /*28dc0*/  MOV R14, UR62 ;  /* 0x0000003e000e7c02 */ /* 0x000fe20008000f00 */
[----:B0-----:R-:W-:Y:S10]  /*28dd0*/  ENDCOLLECTIVE ;  /* 0x000000000000791b */ /* 0x001ff40003800000 */
.L_x_1730:
[----:B------:R-:W-:Y:S05]  /*28de0*/  BSYNC B0 ;  /* 0x0000000000007941 */ /* 0x000fea0003800000 */
.L_x_1729:
[----:B------:R-:W-:Y:S05]  /*28df0*/  BRA `(.L_x_1731) ;  /* 0xffffffd000147947 */ /* 0x000fea000383ffff */
.L_x_1607:
[----:B0-----:R0:W1:Y:S02]  /*28e00*/  SYNCS.PHASECHK.TRANS64.TRYWAIT P1, [R5+URZ+0x19c40], R0 ;  /* 0x019c4000050075a7 */ /* 0x001064000802017f */
[----:B-1----:R-:W-:Y:S05]  /*28e10*/  @!P1 NANOSLEEP.SYNCS 0x989680 ;  /* 0x009896800000995d */ /* 0x002fea0003900000 */
[----:B------:R-:W1:Y:S02]  /*28e20*/  @!P1 SYNCS.PHASECHK.TRANS64 P1, [R5+URZ+0x19c40], R0 ;  /* 0x019c4000050095a7 */ /* 0x000e64000802007f */
[----:B-1----:R-:W-:Y:S05]  /*28e30*/  @!P1 BRA `(.L_x_1607) ;  /* 0xfffffffc00f09947 */ /* 0x002fea000383ffff */
[----:B------:R-:W-:Y:S05]  /*28e40*/  BRA `(.L_x_1732) ;  /* 0xffffffd000347947 */ /* 0x000fea000383ffff */
.L_x_1609:
[----:B-1----:R1:W2:Y:S02]  /*28e50*/  SYNCS.PHASECHK.TRANS64.TRYWAIT P1, [R3+URZ+0x19c40], R2 ;  /* 0x019c4002030075a7 */ /* 0x0022a4000802017f */
[----:B--2---:R-:W-:Y:S05]  /*28e60*/  @!P1 NANOSLEEP.SYNCS 0x989680 ;  /* 0x009896800000995d */ /* 0x004fea0003900000 */
[----:B------:R-:W2:Y:S02]  /*28e70*/  @!P1 SYNCS.PHASECHK.TRANS64 P1, [R3+URZ+0x19c40], R2 ;  /* 0x019c4002030095a7 */ /* 0x000ea4000802007f */
[----:B--2---:R-:W-:Y:S05]  /*28e80*/  @!P1 BRA `(.L_x_1609) ;  /* 0xfffffffc00f09947 */ /* 0x004fea000383ffff */
[----:B------:R-:W-:Y:S05]  /*28e90*/  BRA `(.L_x_1733) ;  /* 0xffffffd000407947 */ /* 0x000fea000383ffff */
.L_x_1611:
[----:B--2---:R2:W3:Y:S02]  /*28ea0*/  SYNCS.PHASECHK.TRANS64.TRYWAIT P1, [R5+URZ+0x19c60], R0 ;  /* 0x019c6000050075a7 */ /* 0x0044e4000802017f */
[----:B---3--:R-:W-:Y:S05]  /*28eb0*/  @!P1 NANOSLEEP.SYNCS 0x989680 ;  /* 0x009896800000995d */ /* 0x008fea0003900000 */
[----:B------:R-:W3:Y:S02]  /*28ec0*/  @!P1 SYNCS.PHASECHK.TRANS64 P1, [R5+URZ+0x19c60], R0 ;  /* 0x019c6000050095a7 */ /* 0x000ee4000802007f */
[----:B---3--:R-:W-:Y:S05]  /*28ed0*/  @!P1 BRA `(.L_x_1611) ;  /* 0xfffffffc00f09947 */ /* 0x008fea000383ffff */
[----:B------:R-:W-:Y:S05]  /*28ee0*/  BRA `(.L_x_1734) ;  /* 0xffffffd0003c7947 */ /* 0x000fea000383ffff */
.L_x_1613:
[----:B---3--:R3:W4:Y:S02]  /*28ef0*/  SYNCS.PHASECHK.TRANS64.TRYWAIT P1, [R3+URZ+0x19c60], R2 ;  /* 0x019c6002030075a7 */ /* 0x008724000802017f */
[----:B----4-:R-:W-:Y:S05]  /*28f00*/  @!P1 NANOSLEEP.SYNCS 0x989680 ;  /* 0x009896800000995d */ /* 0x010fea0003900000 */
[----:B------:R-:W4:Y:S02]  /*28f10*/  @!P1 SYNCS.PHASECHK.TRANS64 P1, [R3+URZ+0x19c60], R2 ;  /* 0x019c6002030095a7 */ /* 0x000f24000802007f */
[----:B----4-:R-:W-:Y:S05]  /*28f20*/  @!P1 BRA `(.L_x_1613) ;  /* 0xfffffffc00f09947 */ /* 0x010fea000383ffff */
[----:B------:R-:W-:Y:S05]  /*28f30*/  BRA `(.L_x_1735) ;  /* 0xffffffd000387947 */ /* 0x000fea000383ffff */
.L_x_1615:
[----:B----4-:R4:W0:Y:S02]  /*28f40*/  SYNCS.PHASECHK.TRANS64.TRYWAIT P1, [R5+URZ+0x19c80], R0 ;  /* 0x019c8000050075a7 */ /* 0x010824000802017f */
[----:B0-----:R-:W-:Y:S05]  /*28f50*/  @!P1 NANOSLEEP.SYNCS 0x989680 ;  /* 0x009896800000995d */ /* 0x001fea0003900000 */
[----:B------:R-:W0:Y:S02]  /*28f60*/  @!P1 SYNCS.PHASECHK.TRANS64 P1, [R5+URZ+0x19c80], R0 ;  /* 0x019c8000050095a7 */ /* 0x000e24000802007f */
[----:B0-----:R-:W-:Y:S05]  /*28f70*/  @!P1 BRA `(.L_x_1615) ;  /* 0xfffffffc00f09947 */ /* 0x001fea000383ffff */
[----:B------:R-:W-:Y:S05]  /*28f80*/  BRA `(.L_x_1736) ;  /* 0xffffffd000347947 */ /* 0x000fea000383ffff */
.L_x_1737:
        /* <DEDUP_REMOVED lines=15> */
.L_x_2542:


//--------------------- .text._ZN7cutlass13device_kernelIN5flash11enable_sm90INS1_16FlashAttnFwdSm90INS1_25CollectiveMainloopFwdSm90ILi2EN4cute5tupleIJNS5_1CILi1EEES8_S8_EEENS6_IJNS7_ILi192EEENS7_ILi128EEENS7_ILi96EEEEEELi96ENS_12float_e4m3_tEfNS_4arch4Sm90ELb1ELb0ELb1ELb0ELb1ELb0ELb0ELb1ELb1ELb1ELb1ELb0EEENS1_21CollectiveEpilogueFwdINS6_IJSA_SC_SB_EEES9_NS_10bfloat16_tESG_Li384ELb0ELb1ELb1ELb1EEENS1_19SingleTileSchedulerILb0ELb1ELb1ELi192EEEEEEEEEvNT_6ParamsE --------------------------
	.section	.text._ZN7cutlass13device_kernelIN5flash11enable_sm90INS1_16FlashAttnFwdSm90INS1_25CollectiveMainloopFwdSm90ILi2EN4cute5tupleIJNS5_1CILi1EEES8_S8_EEENS6_IJNS7_ILi192EEENS7_ILi128EEENS7_ILi96EEEEEELi96ENS_12float_e4m3_tEfNS_4arch4Sm90ELb1ELb0ELb1ELb0ELb1ELb0ELb0ELb1ELb1ELb1ELb1ELb0EEENS1_21CollectiveEpilogueFwdINS6_IJSA_SC_SB_EEES9_NS_10bfloat16_tESG_Li384ELb0ELb1ELb1ELb1EEENS1_19SingleTileSchedulerILb0ELb1ELb1ELi192EEEEEEEEEvNT_6ParamsE,"ax",@progbits
	.align	128
.text._ZN7cutlass13device_kernelIN5flash11enable_sm90INS1_16FlashAttnFwdSm90INS1_25CollectiveMainloopFwdSm90ILi2EN4cute5tupleIJNS5_1CILi1EEES8_S8_EEENS6_IJNS7_ILi192EEENS7_ILi128EEENS7_ILi96EEEEEELi96ENS_12float_e4m3_tEfNS_4arch4Sm90ELb1ELb0ELb1ELb0ELb1ELb0ELb0ELb1ELb1ELb1ELb1ELb0EEENS1_21CollectiveEpilogueFwdINS6_IJSA_SC_SB_EEES9_NS_10bfloat16_tESG_Li384ELb0ELb1ELb1ELb1EEENS1_19SingleTileSchedulerILb0ELb1ELb1ELi192EEEEEEEEEvNT_6ParamsE:
        .type           _ZN7cutlass13device_kernelIN5flash11enable_sm90INS1_16FlashAttnFwdSm90INS1_25CollectiveMainloopFwdSm90ILi2EN4cute5tupleIJNS5_1CILi1EEES8_S8_EEENS6_IJNS7_ILi192EEENS7_ILi128EEENS7_ILi96EEEEEELi96ENS_12float_e4m3_tEfNS_4arch4Sm90ELb1ELb0ELb1ELb0ELb1ELb0ELb0ELb1ELb1ELb1ELb1ELb0EEENS1_21CollectiveEpilogueFwdINS6_IJSA_SC_SB_EEES9_NS_10bfloat16_tESG_Li384ELb0ELb1ELb1ELb1EEENS1_19SingleTileSchedulerILb0ELb1ELb1ELi192EEEEEEEEEvNT_6ParamsE,@function
        .size           _ZN7cutlass13device_kernelIN5flash11enable_sm90INS1_16FlashAttnFwdSm90INS1_25CollectiveMainloopFwdSm90ILi2EN4cute5tupleIJNS5_1CILi1EEES8_S8_EEENS6_IJNS7_ILi192EEENS7_ILi128EEENS7_ILi96EEEEEELi96ENS_12float_e4m3_tEfNS_4arch4Sm90ELb1ELb0ELb1ELb0ELb1ELb0ELb0ELb1ELb1ELb1ELb1ELb0EEENS1_21CollectiveEpilogueFwdINS6_IJSA_SC_SB_EEES9_NS_10bfloat16_tESG_Li384ELb0ELb1ELb1ELb1EEENS1_19SingleTileSchedulerILb0ELb1ELb1ELi192EEEEEEEEEvNT_6ParamsE,(.L_x_2543 - _ZN7cutlass13device_kernelIN5flash11enable_sm90INS1_16FlashAttnFwdSm90INS1_25CollectiveMainloopFwdSm90ILi2EN4cute5tupleIJNS5_1CILi1EEES8_S8_EEENS6_IJNS7_ILi192EEENS7_ILi128EEENS7_ILi96EEEEEELi96ENS_12float_e4m3_tEfNS_4arch4Sm90ELb1ELb0ELb1ELb0ELb1ELb0ELb0ELb1ELb1ELb1ELb1ELb0EEENS1_21CollectiveEpilogueFwdINS6_IJSA_SC_SB_EEES9_NS_10bfloat16_tESG_Li384ELb0ELb1ELb1ELb1EEENS1_19SingleTileSchedulerILb0ELb1ELb1ELi192EEEEEEEEEvNT_6ParamsE)
        .other          _ZN7cutlass13device_kernelIN5flash11enable_sm90INS1_16FlashAttnFwdSm90INS1_25CollectiveMainloopFwdSm90ILi2EN4cute5tupleIJNS5_1CILi1EEES8_S8_EEENS6_IJNS7_ILi192EEENS7_ILi128EEENS7_ILi96EEEEEELi96ENS_12float_e4m3_tEfNS_4arch4Sm90ELb1ELb0ELb1ELb0ELb1ELb0ELb0ELb1ELb1ELb1ELb1ELb0EEENS1_21CollectiveEpilogueFwdINS6_IJSA_SC_SB_EEES9_NS_10bfloat16_tESG_Li384ELb0ELb1ELb1ELb1EEENS1_19SingleTileSchedulerILb0ELb1ELb1ELi192EEEEEEEEEvNT_6ParamsE,@"STO_CUDA_ENTRY STV_DEFAULT"
_ZN7cutlass13device_kernelIN5flash11enable_sm90INS1_16FlashAttnFwdSm90INS1_25CollectiveMainloopFwdSm90ILi2EN4cute5tupleIJNS5_1CILi1EEES8_S8_EEENS6_IJNS7_ILi192EEENS7_ILi128EEENS7_ILi96EEEEEELi96ENS_12float_e4m3_tEfNS_4arch4Sm90ELb1ELb0ELb1ELb0ELb1ELb0ELb0ELb1ELb1ELb1ELb1ELb0EEENS1_21CollectiveEpilogueFwdINS6_IJSA_SC_SB_EEES9_NS_10bfloat16_tESG_Li384ELb0ELb1ELb1ELb1EEENS1_19SingleTileSchedulerILb0ELb1ELb1ELi192EEEEEEEEEvNT_6ParamsE:
        /* <DEDUP_REMOVED lines=45> */
.L_x_1738:
        /* <DEDUP_REMOVED lines=22> */
.L_x_1739:
        /* <DEDUP_REMOVED lines=18> */
.L_x_1740:
        /* <DEDUP_REMOVED lines=22> */
.L_x_1741:
        /* <DEDUP_REMOVED lines=23> */
.L_x_1742:
        /* <DEDUP_REMOVED lines=9> */
.L_x_1745:
        /* <DEDUP_REMOVED lines=18> */
[----:B------:R-:W0:Y:S01]  /*09d0*/  S2UR UR46, SR_CTAID.X ;  /* 0x00000000002e79c3 */ /* 0x000e220000002500 */
[----:B------:R-:W-:Y:S01]  /*09e0*/  ULDC UR4, c[0x0][0x448] ;  /* 0x0001120000047ab9 */ /* 0x000fe20000000800 */
[----:B------:R-:W-:Y:S01]  /*09f0*/  ULDC UR37, c[0x0][0x424] ;  /* 0x0001090000257ab9 */ /* 0x000fe20000000800 */
[----:B------:R-:W-:Y:S01]  /*0a00*/  UISETP.NE.AND UP1, UPT, UR4, 0x1, UPT ;  /* 0x000000010400788c */ /* 0x000fe2000bf25270 */
[----:B------:R-:W-:Y:S02]  /*0a10*/  ULDC UR7, c[0x0][0x288] ;  /* 0x0000a20000077ab9 */ /* 0x000fe40000000800 */
[----:B------:R-:W-:Y:S01]  /*0a20*/  ULDC.64 UR4, c[0x0][0x418] ;  /* 0x0001060000047ab9 */ /* 0x000fe20000000a00 */
[----:B------:R-:W-:Y:S02]  /*0a30*/  UIADD3 UR7, -UR7, 0x80, URZ ;  /* 0x0000008007077890 */ /* 0x000fe4000fffe13f */
[----:B------:R-:W-:Y:S01]  /*0a40*/  UISETP.NE.U32.AND UP0, UPT, UR4, URZ, UPT ;  /* 0x0000003f0400728c */ /* 0x000fe2000bf05070 */
[----:B------:R-:W-:Y:S01]  /*0a50*/  ULDC UR8, c[0x0][0x2f0] ;  /* 0x0000bc0000087ab9 */ /* 0x000fe20000000800 */
[----:B------:R-:W-:-:S02]  /*0a60*/  UP2UR UR43, UPR, URZ, 0x2 ;  /* 0x000000023f2b7883 */ /* 0x000fc40008000000 */
[----:B------:R-:W-:Y:S01]  /*0a70*/  UISETP.NE.AND.EX UP0, UPT, UR5, URZ, UPT, UP0 ;  /* 0x0000003f0500728c */ /* 0x000fe2000bf05300 */
[----:B------:R-:W-:Y:S02]  /*0a80*/  @UP1 ULDC UR9, c[0x0][0x450] ;  /* 0x0001140000091ab9 */ /* 0x000fe40000000800 */
[----:B------:R-:W-:Y:S01]  /*0a90*/  @UP1 ULDC UR5, c[0x0][0x44c] ;  /* 0x0001130000051ab9 */ /* 0x000fe20000000800 */
[----:B------:R-:W-:Y:S02]  /*0aa0*/  USEL UR37, UR37, 0x1, UP0 ;  /* 0x0000000125257887 */ /* 0x000fe40008000000 */
[----:B------:R-:W-:Y:S02]  /*0ab0*/  USHF.R.U32.HI UR10, URZ, 0x10, UR40 ;  /* 0x000000103f0a7899 */ /* 0x000fe40008011628 */
[----:B------:R-:W-:Y:S02]  /*0ac0*/  UIMAD UR7, UR37, UR8, UR7 ;  /* 0x00000008250772a4 */ /* 0x000fe4000f8e0207 */
[----:B0-----:R-:W-:-:S02]  /*0ad0*/  UIMAD UR46, UR46, 0xc0, URZ ;  /* 0x000000c02e2e78a4 */ /* 0x001fc4000f8e023f */
[----:B------:R-:W-:Y:S02]  /*0ae0*/  ULOP3.LUT UR40, UR40, 0xffff, URZ, 0xc0, !UPT ;  /* 0x0000ffff28287892 */ /* 0x000fe4000f8ec03f */
[----:B------:R-:W-:Y:S02]  /*0af0*/  @UP1 UIADD3 UR4, UR46, 0xbf, URZ ;  /* 0x000000bf2e041890 */ /* 0x000fe4000fffe03f */
[----:B------:R-:W-:Y:S02]  /*0b00*/  UIADD3 UR6, UR46, 0xbf, URZ ;  /* 0x000000bf2e067890 */ /* 0x000fe4000fffe03f */
[----:B------:R-:W-:Y:S02]  /*0b10*/  UIMAD.WIDE.U32 UR4, UR4, UR5, URZ ;  /* 0x00000005040472a5 */ /* 0x000fe4000f8e003f */
[----:B------:R-:W-:Y:S02]  /*0b20*/  UIMAD UR4, UR37, UR8, 0x7f ;  /* 0x0000007f250474a4 */ /* 0x000fe4000f8e0208 */
[----:B------:R-:W-:-:S02]  /*0b30*/  @UP1 USHF.R.U32.HI UR6, URZ, UR9, UR5 ;  /* 0x000000093f061299 */ /* 0x000fc40008011605 */
[----:B------:R-:W-:Y:S02]  /*0b40*/  USHF.R.S32.HI UR5, URZ, 0x1f, UR4 ;  /* 0x0000001f3f057899 */ /* 0x000fe40008011404 */
[----:B------:R-:W-:Y:S02]  /*0b50*/  UIADD3 UR6, UR7, UR6, URZ ;  /* 0x0000000607067290 */ /* 0x000fe4000fffe03f */
[----:B------:R-:W-:Y:S02]  /*0b60*/  ULEA.HI UR5, UR5, UR4, URZ, 0x7 ;  /* 0x0000000405057291 */ /* 0x000fe4000f8f383f */
[----:B------:R-:W-:Y:S02]  /*0b70*/  USHF.R.S32.HI UR7, URZ, 0x1f, UR6 ;  /* 0x0000001f3f077899 */ /* 0x000fe40008011406 */
[----:B------:R-:W-:Y:S02]  /*0b80*/  USHF.R.S32.HI UR5, URZ, 0x7, UR5 ;  /* 0x000000073f057899 */ /* 0x000fe40008011405 */
[----:B------:R-:W-:Y:S01]  /*0b90*/  ULEA.HI UR7, UR7, UR6, URZ, 0x7 ;  /* 0x0000000607077291 */ /* 0x000fe2000f8f383f */
[----:B------:R-:W-:-:S03]  /*0ba0*/  UMOV UR4, URZ ;  /* 0x0000003f00047c82 */ /* 0x000fc60008000000 */
[----:B------:R-:W-:-:S04]  /*0bb0*/  USHF.R.S32.HI UR7, URZ, 0x7, UR7 ;  /* 0x000000073f077899 */ /* 0x000fc80008011407 */
[----:B------:R-:W-:-:S04]  /*0bc0*/  UISETP.LT.AND UP0, UPT, UR5, UR7, UPT ;  /* 0x000000070500728c */ /* 0x000fc8000bf01270 */
[----:B------:R-:W-:Y:S02]  /*0bd0*/  USEL UR9, UR5, UR7, UP0 ;  /* 0x0000000705097287 */ /* 0x000fe40008000000 */
[----:B------:R-:W-:Y:S02]  /*0be0*/  UISETP.NE.AND UP0, UPT, UR10, URZ, UPT ;  /* 0x0000003f0a00728c */ /* 0x000fe4000bf05270 */
[----:B------:R-:W-:-:S06]  /*0bf0*/  UISETP.GE.AND UP1, UPT, UR9, 0x1, UPT ;  /* 0x000000010900788c */ /* 0x000fcc000bf26270 */
[----:B------:R-:W-:-:S03]  /*0c00*/  PLOP3.LUT P0, PT, PT, PT, UP1, 0x80, 0x0 ;  /* 0x000000000000781c */ /* 0x000fc60003f0f018 */
[----:B------:R-:W-:-:S10]  /*0c10*/  @!UP0 ULDC UR10, c[0x0][0x9f0] ;  /* 0x00027c00000a8ab9 */ /* 0x000fd40000000800 */
[----:B------:R-:W-:Y:S05]  /*0c20*/  @!P0 BRA `(.L_x_1747) ;  /* 0x0000000000848947 */ /* 0x000fea0003800000 */
[----:B------:R-:W-:Y:S01]  /*0c30*/  IMAD.U32 R3, RZ, RZ, UR10 ;  /* 0x0000000aff037e24 */ /* 0x000fe2000f8e00ff */
[----:B------:R-:W-:Y:S01]  /*0c40*/  UIADD3 UR6, UR10, -0x1, UR9 ;  /* 0xffffffff0a067890 */ /* 0x000fe2000fffe009 */
[----:B------:R-:W-:-:S03]  /*0c50*/  UMOV UR4, URZ ;  /* 0x0000003f00047c82 */ /* 0x000fc60008000000 */
        /* <DEDUP_REMOVED lines=30> */
.L_x_1747:
[----:B------:R-:W-:Y:S01]  /*0e40*/  UIMAD UR40, UR40, UR4, URZ ;  /* 0x00000004282872a4 */ /* 0x000fe2000f8e023f */
[----:B------:R-:W-:Y:S01]  /*0e50*/  IMAD.U32 R0, RZ, RZ, UR9 ;  /* 0x00000009ff007e24 */ /* 0x000fe2000f8e00ff */
[----:B------:R-:W-:Y:S01]  /*0e60*/  USHF.R.S32.HI UR45, URZ, 0x1f, UR42 ;  /* 0x0000001f3f2d7899 */ /* 0x000fe2000801142a */
[----:B------:R-:W-:Y:S01]  /*0e70*/  IMAD.U32 R3, RZ, RZ, UR4 ;  /* 0x00000004ff037e24 */ /* 0x000fe2000f8e00ff */
[----:B------:R-:W-:Y:S01]  /*0e80*/  PLOP3.LUT P0, PT, PT, PT, PT, 0x80, 0x0 ;  /* 0x000000000000781c */ /* 0x000fe20003f0f070 */
[----:B------:R-:W-:Y:S01]  /*0e90*/  VIADD R22, R22, 0xffffff80 ;  /* 0xffffff8016167836 */ /* 0x000fe20000000000 */
[----:B------:R-:W-:Y:S02]  /*0ea0*/  CS2R R14, SRZ ;  /* 0x00000000000e7805 */ /* 0x000fe4000001ff00 */
[----:B------:R-:W-:Y:S02]  /*0eb0*/  CS2R R94, SRZ ;  /* 0x00000000005e7805 */ /* 0x000fe4000001ff00 */
[----:B------:R-:W-:-:S02]  /*0ec0*/  VIADDMNMX R0, R3, UR40, R0, PT ;  /* 0x0000002803007c46 */ /* 0x000fc4000b800100 */
[----:B------:R-:W-:Y:S02]  /*0ed0*/  CS2R R2, SRZ ;  /* 0x0000000000027805 */ /* 0x000fe4000001ff00 */
[----:B------:R-:W-:Y:S02]  /*0ee0*/  CS2R R90, SRZ ;  /* 0x00000000005a7805 */ /* 0x000fe4000001ff00 */
[----:B------:R-:W-:Y:S02]  /*0ef0*/  MOV R93, RZ ;  /* 0x000000ff005d7202 */ /* 0x000fe40000000f00 */
[----:B------:R-:W-:Y:S02]  /*0f00*/  CS2R R4, SRZ ;  /* 0x0000000000047805 */ /* 0x000fe4000001ff00 */
[----:B------:R-:W-:Y:S01]  /*0f10*/  R2UR UR47, R0 ;  /* 0x00000000002f72ca */ /* 0x000fe200000e0000 */
        /* <DEDUP_REMOVED lines=20> */
[----:B------:R-:W-:Y:S02]  /*1060*/  CS2R R126, SRZ ;  /* 0x00000000007e7805 */ /* 0x000fe4000001ff00 */
[----:B------:R-:W-:Y:S02]  /*1070*/  CS2R R122, SRZ ;  /* 0x00000000007a7805 */ /* 0x000fe4000001ff00 */
[----:B------:R-:W-:Y:S01]  /*1080*/  CS2R R132, SRZ ;  /* 0x0000000000847805 */ /* 0x000fe2000001ff00 */
[----:B------:R-:W-:Y:S01]  /*1090*/  IMAD.MOV.U32 R51, RZ, RZ, RZ ;  /* 0x000000ffff337224 */ /* 0x000fe200078e00ff */
[----:B------:R-:W-:-:S02]  /*10a0*/  CS2R R134, SRZ ;  /* 0x0000000000867805 */ /* 0x000fc4000001ff00 */
[----:B------:R-:W-:Y:S01]  /*10b0*/  CS2R R130, SRZ ;  /* 0x0000000000827805 */ /* 0x000fe2000001ff00 */
[----:B------:R-:W-:Y:S02]  /*10c0*/  IMAD.MOV.U32 R20, RZ, RZ, RZ ;  /* 0x000000ffff147224 */ /* 0x000fe400078e00ff */
[----:B------:R-:W-:Y:S05]  /*10d0*/  @!P1 BRA `(.L_x_1748) ;  /* 0x0000008c00409947 */ /* 0x000fea0003800000 */
        /* <DEDUP_REMOVED lines=34> */
.L_x_1749:
        /* <DEDUP_REMOVED lines=14> */
[----:B------:R-:W-:Y:S02]  /*13e0*/  @UP1 UIMAD UR12, UR45, UR16, URZ ;  /* 0x000000102d0c12a4 */ /* 0x000fe4000f8e023f */
[----:B------:R-:W-:Y:S02]  /*13f0*/  @UP0 UIMAD UR15, UR42, UR15, UR8 ;  /* 0x0000000f2a0f02a4 */ /* 0x000fe4000f8e0208 */
[----:B------:R-:W-:Y:S02]  /*1400*/  @UP1 UIMAD.WIDE.U32 UR8, UR42, UR16, URZ ;  /* 0x000000102a0812a5 */ /* 0x000fe4000f8e003f */
        /* <DEDUP_REMOVED lines=10> */
[----:B------:R-:W-:Y:S02]  /*14b0*/  @UP0 UIMAD UR14, UR36, UR19, UR14 ;  /* 0x00000013240e02a4 */ /* 0x000fe4000f8e020e */
[----:B------:R-:W-:Y:S02]  /*14c0*/  @UP0 UIMAD.WIDE.U32 UR10, UR36, UR18, UR10 ;  /* 0x00000012240a02a5 */ /* 0x000fe4000f8e000a */
[----:B------:R-:W-:Y:S02]  /*14d0*/  @UP1 UIMAD.WIDE.U32 UR12, UR36, UR12, UR8 ;  /* 0x0000000c240c12a5 */ /* 0x000fe4000f8e0008 */
[----:B------:R-:W-:-:S02]  /*14e0*/  @UP0 UIADD3 UR9, UR11, UR14, URZ ;  /* 0x0000000e0b090290 */ /* 0x000fc4000fffe03f */
[----:B------:R-:W-:Y:S02]  /*14f0*/  @UP0 ULEA UR6, UP2, UR10, UR6, 0x2 ;  /* 0x000000060a060291 */ /* 0x000fe4000f84103f */
[----:B------:R-:W-:Y:S02]  /*1500*/  @UP1 UIADD3 UR8, UR13, UR15, URZ ;  /* 0x0000000f0d081290 */ /* 0x000fe4000fffe03f */
[----:B------:R-:W-:Y:S02]  /*1510*/  @UP1 ULEA UR4, UP3, UR12, UR4, 0x2 ;  /* 0x000000040c041291 */ /* 0x000fe4000f86103f */
[----:B------:R-:W-:Y:S01]  /*1520*/  @UP0 ULEA.HI.X UR7, UR10, UR7, UR9, 0x2, UP2 ;  /* 0x000000070a070291 */ /* 0x000fe200090f1409 */
[----:B------:R-:W-:Y:S01]  /*1530*/  MOV R2, UR6 ;  /* 0x0000000600027c02 */ /* 0x000fe20008000f00 */
        /* <DEDUP_REMOVED lines=12> */
.L_x_1846:
[----:B------:R-:W-:-:S06]  /*1600*/  ULOP3.LUT UR4, UR41, 0x1, URZ, 0xfc, !UPT ;  /* 0x0000000129047892 */ /* 0x000fcc000f8efc3f */
[----:B------:R-:W-:-:S05]  /*1610*/  IMAD.U32 R2, RZ, RZ, UR4 ;  /* 0x00000004ff027e24 */ /* 0x000fca000f8e00ff */
[----:B------:R-:W-:-:S13]  /*1620*/  ISETP.NE.AND P0, PT, R2, 0x3, PT ;  /* 0x000000030200780c */ /* 0x000fda0003f05270 */
[----:B------:R-:W-:Y:S05]  /*1630*/  @!P0 BRA `(.L_x_1751) ;  /* 0x0000000000048947 */ /* 0x000fea0003800000 */
[----:B------:R-:W-:Y:S01]  /*1640*/  BPT.TRAP 0x1 ;  /* 0x000000040000795c */ /* 0x000fe20000300000 */
.L_x_1751:
[----:B------:R1:W2:Y:S01]  /*1650*/  SYNCS.PHASECHK.TRANS64.TRYWAIT P1, [UR44+0x17030], R6 ;  /* 0x01703006ff0075a7 */ /* 0x0002a2000802016c */
[----:B------:R-:W-:Y:S05]  /*1660*/  @!P0 BRA `(.L_x_1752) ;  /* 0x0000000000048947 */ /* 0x000fea0003800000 */
[----:B------:R-:W-:Y:S01]  /*1670*/  BPT.TRAP 0x1 ;  /* 0x000000040000795c */ /* 0x000fe20000300000 */
.L_x_1752:
[----:B------:R-:W-:-:S05]  /*1680*/  IMAD.U32 R4, RZ, RZ, UR49 ;  /* 0x00000031ff047e24 */ /* 0x000fca000f8e00ff */
[----:B------:R-:W-:Y:S01]  /*1690*/  LOP3.LUT R4, R4, 0x10000, RZ, 0xfc, !PT ;  /* 0x0001000004047812 */ /* 0x000fe200078efcff */
[----:B--2---:R-:W-:Y:S06]  /*16a0*/  @P1 BRA `(.L_x_1753) ;  /* 0x0000000000081947 */ /* 0x004fec0003800000 */
[----:B------:R-:W2:Y:S02]  /*16b0*/  SYNCS.PHASECHK.TRANS64.TRYWAIT P1, [UR44+0x17030], R6 ;  /* 0x01703006ff0075a7 */ /* 0x000ea4000802016c */
[----:B--2---:R-:W-:Y:S05]  /*16c0*/  @!P1 BRA `(.L_x_1754) ;  /* 0x000000e4003c9947 */ /* 0x004fea0003800000 */
.L_x_1753:
[----:B------:R-:W-:Y:S05]  /*16d0*/  WARPSYNC.ALL ;  /* 0x0000000000007948 */ /* 0x000fea0003800000 */
[----:B------:R-:W-:Y:S01]  /*16e0*/  IMAD.MOV.U32 R5, RZ, RZ, -0x3ffffff0 ;  /* 0xc0000010ff057424 */ /* 0x000fe200078e00ff */
[----:B------:R-:W-:-:S04]  /*16f0*/  UIADD3 UR4, UR44, 0x10c00, URZ ;  /* 0x00010c002c047890 */ /* 0x000fc8000fffe03f */
[----:B------:R-:W-:Y:S01]  /*1700*/  R2UR UR5, R5 ;  /* 0x00000000050572ca */ /* 0x000fe200000e0000 */
[----:B------:R-:W-:Y:S01]  /*1710*/  WARPGROUP.ARRIVE ;  /* 0x00000000000079c5 */ /* 0x000fe20000000000 */
[----:B------:R-:W-:Y:S01]  /*1720*/  UMOV UR7, 0xc0000010 ;  /* 0xc000001000077882 */ /* 0x000fe20000000000 */
[----:B------:R-:W-:Y:S01]  /*1730*/  USHF.R.U32.HI UR6, URZ, 0x4, UR4 ;  /* 0x000000043f067899 */ /* 0x000fe20008011604 */
[C---:B------:R-:W-:Y:S01]  /*1740*/  R2UR UR12, R4.reuse ;  /* 0x00000000040c72ca */ /* 0x040fe200000e0000 */
[----:B------:R-:W-:Y:S01]  /*1750*/  UMOV UR9, 0xc0000010 ;  /* 0xc000001000097882 */ /* 0x000fe20000000000 */
[----:B------:R-:W-:Y:S01]  /*1760*/  R2UR UR4, R4 ;  /* 0x00000000040472ca */ /* 0x000fe200000e0000 */
[----:B------:R-:W-:Y:S01]  /*1770*/  ULOP3.LUT UR6, UR6, 0x3fff, URZ, 0xc0, !UPT ;  /* 0x00003fff06067892 */ /* 0x000fe2000f8ec03f */
[----:B------:R-:W-:Y:S01]  /*1780*/  UMOV UR11, 0xc0000010 ;  /* 0xc0000010000b7882 */ /* 0x000fe20000000000 */
[----:B------:R-:W-:Y:S02]  /*1790*/  UMOV UR13, 0xc0000010 ;  /* 0xc0000010000d7882 */ /* 0x000fe40000000000 */
[----:B------:R-:W-:Y:S01]  /*17a0*/  ULOP3.LUT UR20, UR6, 0x10000, URZ, 0xfc, !UPT ;  /* 0x0001000006147892 */ /* 0x000fe2000f8efc3f */
[----:B------:R-:W-:-:S03]  /*17b0*/  UMOV UR15, 0xc0000010 ;  /* 0xc0000010000f7882 */ /* 0x000fc60000000000 */
[----:B------:R-:W-:Y:S02]  /*17c0*/  UIADD3 UR10, UR20, 0x100, URZ ;  /* 0x00000100140a7890 */ /* 0x000fe4000fffe03f */
[----:B------:R-:W-:Y:S01]  /*17d0*/  UIADD3 UR8, UR12, 0x180, URZ ;  /* 0x000001800c087890 */ /* 0x000fe2000fffe03f */
[----:B------:R-:W-:Y:S01]  /*17e0*/  UMOV UR6, UR20 ;  /* 0x0000001400067c82 */ /* 0x000fe20008000000 */
[----:B------:R-:W-:Y:S01]  /*17f0*/  UIADD3 UR12, UR12, 0x300, URZ ;  /* 0x000003000c0c7890 */ /* 0x000fe2000fffe03f */
[----:B------:R-:W-:Y:S01]  /*1800*/  QGMMA.64x128x32.F32.E4M3.E4M3 R24, gdesc[UR4], RZ, !UPT, gsb0 ;  /* 0x01e00000041879f3 */ /* 0x000fe2000c0008ff */
[----:B------:R-:W-:Y:S02]  /*1810*/  UIADD3 UR14, UR20, 0x200, URZ ;  /* 0x00000200140e7890 */ /* 0x000fe4000fffe03f */
        /* <DEDUP_REMOVED lines=9> */
.L_x_1755:
[----:B------:R-:W-:Y:S01]  /*18b0*/  LOP3.LUT R7, R19, 0xffffff80, RZ, 0xc0, !PT ;  /* 0xffffff8013077812 */ /* 0x000fe200078ec0ff */
[C---:B------:R-:W-:Y:S01]  /*18c0*/  FMUL.FTZ R2, R0.reuse, R24 ;  /* 0x0000001800027220 */ /* 0x040fe20000410000 */
[----:B------:R-:W-:Y:S01]  /*18d0*/  LEA.HI R89, R89, R22, RZ, 0x2 ;  /* 0x0000001659597211 */ /* 0x000fe200078f10ff */
[C---:B------:R-:W-:Y:S01]  /*18e0*/  FMUL.FTZ R21, R0.reuse, R25 ;  /* 0x0000001900157220 */ /* 0x040fe20000410000 */
[----:B------:R-:W-:Y:S01]  /*18f0*/  FMUL.FTZ R10, R0, R31 ;  /* 0x0000001f000a7220 */ /* 0x000fe20000410000 */
[----:B------:R-:W-:Y:S01]  /*1900*/  IMAD.IADD R7, R22, 0x1, -R7 ;  /* 0x0000000116077824 */ /* 0x000fe200078e0a07 */
[----:B------:R-:W-:Y:S01]  /*1910*/  LOP3.LUT R89, R89, 0xfffffffc, RZ, 0xc0, !PT ;  /* 0xfffffffc59597812 */ /* 0x000fe200078ec0ff */
[C---:B------:R-:W-:Y:S01]  /*1920*/  FMUL.FTZ R31, R0.reuse, R37 ;  /* 0x00000025001f7220 */ /* 0x040fe20000410000 */
[C---:B------:R-:W-:Y:S01]  /*1930*/  FMUL.FTZ R9, R0.reuse, R30 ;  /* 0x0000001e00097220 */ /* 0x040fe20000410000 */
[----:B------:R-:W-:Y:S01]  /*1940*/  FMUL.FTZ R30, R0, R36 ;  /* 0x00000024001e7220 */ /* 0x000fe20000410000 */
[----:B01----:R-:W-:Y:S01]  /*1950*/  SHF.R.S32.HI R6, RZ, 0x1f, R7 ;  /* 0x0000001fff067819 */ /* 0x003fe20000011407 */
[----:B------:R-:W-:Y:S01]  /*1960*/  IMAD.HI R36, R23, 0x55555556, RZ ;  /* 0x5555555617247827 */ /* 0x000fe200078e02ff */
[----:B------:R-:W-:-:S03]  /*1970*/  UISETP.NE.AND UP0, UPT, UR43, URZ, UPT ;  /* 0x0000003f2b00728c */ /* 0x000fc6000bf05270 */
[----:B------:R-:W-:Y:S01]  /*1980*/  FMUL.FTZ R11, R0, R35 ;  /* 0x00000023000b7220 */ /* 0x000fe20000410000 */
[-C--:B------:R-:W-:Y:S01]  /*1990*/  LEA.HI R24, R6, R7.reuse, RZ, 0x2 ;  /* 0x0000000706187211 */ /* 0x080fe200078f10ff */
[----:B------:R-:W-:Y:S01]  /*19a0*/  IMAD.IADD R89, R22, 0x1, -R89 ;  /* 0x0000000116597824 */ /* 0x000fe200078e0a59 */
[----:B------:R-:W-:Y:S01]  /*19b0*/  LEA.HI R25, R6, R7, RZ, 0x5 ;  /* 0x0000000706197211 */ /* 0x000fe200078f28ff */
[C---:B------:R-:W-:Y:S01]  /*19c0*/  FMUL.FTZ R35, R0.reuse, R45 ;  /* 0x0000002d00237220 */ /* 0x040fe20000410000 */
[--C-:B------:R-:W-:Y:S01]  /*19d0*/  SHF.R.S32.HI R6, RZ, 0x2, R24.reuse ;  /* 0x00000002ff067819 */ /* 0x100fe20000011418 */
[----:B------:R-:W-:Y:S01]  /*19e0*/  ULDC UR7, c[0x0][0x2f0] ;  /* 0x0000bc0000077ab9 */ /* 0x000fe20000000800 */
[----:B------:R-:W-:Y:S01]  /*19f0*/  SHF.R.S32.HI R37, RZ, 0x1f, R24 ;  /* 0x0000001fff257819 */ /* 0x000fe20000011418 */
[----:B------:R-:W-:Y:S01]  /*1a00*/  FMUL.FTZ R13, R0, R39 ;  /* 0x00000027000d7220 */ /* 0x000fe20000410000 */
[----:B------:R-:W-:Y:S01]  /*1a10*/  SHF.R.S32.HI R25, RZ, 0x5, R25 ;  /* 0x00000005ff197819 */ /* 0x000fe20000011419 */
[----:B------:R-:W-:Y:S01]  /*1a20*/  @UP0 ULDC UR4, c[0x0][0x44c] ;  /* 0x0001130000040ab9 */ /* 0x000fe20000000800 */
[----:B------:R-:W-:Y:S01]  /*1a30*/  LEA.HI R37, R37, R6, RZ, 0x3 ;  /* 0x0000000625257211 */ /* 0x000fe200078f18ff */
[----:B------:R-:W-:Y:S01]  /*1a40*/  @UP0 ULDC UR5, c[0x0][0x450] ;  /* 0x0001140000050ab9 */ /* 0x000fe20000000800 */
[----:B------:R-:W-:Y:S01]  /*1a50*/  LEA.HI R36, R36, R36, RZ, 0x1 ;  /* 0x0000002424247211 */ /* 0x000fe200078f08ff */
[----:B------:R-:W-:Y:S01]  /*1a60*/  IMAD.U32 R39, RZ, RZ, UR7 ;  /* 0x00000007ff277e24 */ /* 0x000fe2000f8e00ff */
[----:B------:R-:W-:Y:S01]  /*1a70*/  LEA R25, R25, UR46, 0x4 ;  /* 0x0000002e19197c11 */ /* 0x000fe2000f8e20ff */
[----:B------:R-:W-:Y:S01]  /*1a80*/  FMUL.FTZ R3, R0, R26 ;  /* 0x0000001a00037220 */ /* 0x000fe20000410000 */
[----:B------:R-:W-:Y:S01]  /*1a90*/  LOP3.LUT R37, R37, 0xfffffff8, RZ, 0xc0, !PT ;  /* 0xfffffff825257812 */ /* 0x000fe200078ec0ff */
[----:B------:R-:W-:Y:S01]  /*1aa0*/  IMAD R36, R36, -0x3, R23 ;  /* 0xfffffffd24247824 */ /* 0x000fe200078e0217 */
[----:B------:R-:W-:Y:S01]  /*1ab0*/  LEA.HI R22, R89, R89, RZ, 0x1 ;  /* 0x0000005959167211 */ /* 0x000fe200078f08ff */
[C---:B------:R-:W-:Y:S01]  /*1ac0*/  FMUL.FTZ R23, R0.reuse, R54 ;  /* 0x0000003600177220 */ /* 0x040fe20000410000 */
[----:B------:R-:W-:Y:S01]  /*1ad0*/  IADD3 R25, R25, R6, -R37 ;  /* 0x0000000619197210 */ /* 0x000fe20007ffe825 */
[----:B------:R-:W-:Y:S01]  /*1ae0*/  FMUL.FTZ R26, R0, R28 ;  /* 0x0000001c001a7220 */ /* 0x000fe20000410000 */
[----:B------:R-:W-:Y:S01]  /*1af0*/  LOP3.LUT R22, R22, 0x1ffffffe, RZ, 0xc0, !PT ;  /* 0x1ffffffe16167812 */ /* 0x000fe200078ec0ff */
[----:B------:R-:W-:Y:S01]  /*1b00*/  FMUL.FTZ R14, R0, R38 ;  /* 0x00000026000e7220 */ /* 0x000fe20000410000 */
[----:B------:R-:W-:Y:S01]  /*1b10*/  PLOP3.LUT P1, PT, PT, PT, UP0, 0x80, 0x0 ;  /* 0x000000000000781c */ /* 0x000fe20003f2f008 */
[----:B------:R-:W-:Y:S01]  /*1b20*/  IMAD R25, R36, 0x40, R25 ;  /* 0x0000004024197824 */ /* 0x000fe200078e0219 */
[----:B------:R-:W-:Y:S01]  /*1b30*/  PLOP3.LUT P2, PT, PT, PT, UP0, 0x80, 0x0 ;  /* 0x000000000000781c */ /* 0x000fe20003f4f008 */
[----:B------:R-:W-:Y:S01]  /*1b40*/  IMAD.IADD R6, R89, 0x1, -R22 ;  /* 0x0000000159067824 */ /* 0x000fe200078e0a16 */
[----:B------:R-:W-:Y:S01]  /*1b50*/  LOP3.LUT R24, R24, 0x7ffffffc, RZ, 0xc0, !PT ;  /* 0x7ffffffc18187812 */ /* 0x000fe200078ec0ff */
[----:B------:R-:W0:Y:S01]  /*1b60*/  MUFU.TANH R2, R2 ;  /* 0x0000000200027308 */ /* 0x000e220000002400 */
[C---:B------:R-:W-:Y:S01]  /*1b70*/  FMUL.FTZ R8, R0.reuse, R27 ;  /* 0x0000001b00087220 */ /* 0x040fe20000410000 */
[----:B------:R-:W-:Y:S01]  /*1b80*/  FMUL.FTZ R27, R0, R29 ;  /* 0x0000001d001b7220 */ /* 0x000fe20000410000 */
[----:B------:R-:W-:Y:S01]  /*1b90*/  LEA R6, R6, R25, 0x3 ;  /* 0x0000001906067211 */ /* 0x000fe200078e18ff */
[----:B------:R-:W-:Y:S01]  /*1ba0*/  IMAD.IADD R7, R7, 0x1, -R24 ;  /* 0x0000000107077824 */ /* 0x000fe200078e0a18 */
[----:B------:R-:W-:Y:S01]  /*1bb0*/  ULDC UR10, c[0x0][0x288] ;  /* 0x0000a200000a7ab9 */ /* 0x000fe20000000800 */
[C---:B------:R-:W-:Y:S01]  /*1bc0*/  FMUL.FTZ R22, R0.reuse, R55 ;  /* 0x0000003700167220 */ /* 0x040fe20000410000 */
[----:B------:R-:W-:Y:S01]  /*1bd0*/  FMUL.FTZ R28, R0, R32 ;  /* 0x00000020001c7220 */ /* 0x000fe20000410000 */
[----:B------:R-:W-:Y:S01]  /*1be0*/  @P1 IMAD.HI.U32 R25, R6, UR4, RZ ;  /* 0x0000000406191c27 */ /* 0x000fe2000f8e00ff */
[----:B------:R-:W-:Y:S01]  /*1bf0*/  UMOV UR4, 0xffffff80 ;  /* 0xffffff8000047882 */ /* 0x000fe20000000000 */
[----:B------:R-:W1:Y:S01]  /*1c00*/  MUFU.TANH R21, R21 ;  /* 0x0000001500157308 */ /* 0x000e620000002400 */
[----:B------:R-:W-:Y:S01]  /*1c10*/  UIMAD UR4, UR47, UR4, 0x80 ;  /* 0x000000802f0474a4 */ /* 0x000fe2000f8e0204 */
[----:B------:R-:W-:Y:S01]  /*1c20*/  IMAD.MOV.U32 R45, RZ, RZ, R6 ;  /* 0x000000ffff2d7224 */ /* 0x000fe200078e0006 */
[----:B------:R-:W-:Y:S01]  /*1c30*/  @P2 SHF.R.U32.HI R45, RZ, UR5, R25 ;  /* 0x00000005ff2d2c19 */ /* 0x000fe20008011619 */
[C---:B------:R-:W-:Y:S01]  /*1c40*/  FMUL.FTZ R29, R0.reuse, R33 ;  /* 0x00000021001d7220 */ /* 0x040fe20000410000 */
[----:B------:R-:W-:Y:S01]  /*1c50*/  UIADD3 UR5, UR4, 0x1, URZ ;  /* 0x0000000104057890 */ /* 0x000fe2000fffe03f */
[C---:B------:R-:W-:Y:S01]  /*1c60*/  FMUL.FTZ R24, R0.reuse, R59 ;  /* 0x0000003b00187220 */ /* 0x040fe20000410000 */
[----:B------:R-:W-:Y:S01]  /*1c70*/  UIMAD UR4, UR37, UR7, UR4 ;  /* 0x00000007250472a4 */ /* 0x000fe2000f8e0204 */
[----:B------:R-:W2:Y:S01]  /*1c80*/  SHFL.IDX PT, R36, R45, RZ, 0x1c1f ;  /* 0x001c1fff2d247589 */ /* 0x000ea200000e0000 */
[----:B------:R-:W3:Y:S01]  /*1c90*/  MUFU.TANH R26, R26 ;  /* 0x0000001a001a7308 */ /* 0x000ee20000002400 */
[----:B------:R-:W-:Y:S01]  /*1ca0*/  FMUL.FTZ R57, R0, R57 ;  /* 0x0000003900397220 */ /* 0x000fe20000410000 */
[----:B------:R-:W-:-:S02]  /*1cb0*/  IMAD.U32 R54, RZ, RZ, UR5 ;  /* 0x00000005ff367e24 */ /* 0x000fc4000f8e00ff */
[C---:B------:R-:W-:Y:S01]  /*1cc0*/  FMUL.FTZ R25, R0.reuse, R58 ;  /* 0x0000003a00197220 */ /* 0x040fe20000410000 */
[----:B------:R-:W-:Y:S02]  /*1cd0*/  IMAD.U32 R38, RZ, RZ, UR4 ;  /* 0x00000004ff267e24 */ /* 0x000fe4000f8e00ff */
[C---:B------:R-:W-:Y:S01]  /*1ce0*/  FMUL.FTZ R32, R0.reuse, R40 ;  /* 0x0000002800207220 */ /* 0x040fe20000410000 */
[C---:B------:R-:W-:Y:S02]  /*1cf0*/  IMAD R54, R7.reuse, -0x2, R54 ;  /* 0xfffffffe07367824 */ /* 0x040fe400078e0236 */
[C---:B------:R-:W-:Y:S01]  /*1d00*/  FMUL.FTZ R56, R0.reuse, R56 ;  /* 0x0000003800387220 */ /* 0x040fe20000410000 */
[----:B------:R-:W-:Y:S01]  /*1d10*/  IMAD R55, R7, -0x2, R38 ;  /* 0xfffffffe07377824 */ /* 0x000fe200078e0226 */
[----:B------:R-:W4:Y:S01]  /*1d20*/  MUFU.TANH R27, R27 ;  /* 0x0000001b001b7308 */ /* 0x000f220000002400 */
[----:B------:R-:W-:Y:S02]  /*1d30*/  IMAD R54, R39, UR37, R54 ;  /* 0x0000002527367c24 */ /* 0x000fe4000f8e0236 */
[C---:B------:R-:W-:Y:S01]  /*1d40*/  FMUL.FTZ R33, R0.reuse, R41 ;  /* 0x0000002900217220 */ /* 0x040fe20000410000 */
[C---:B------:R-:W-:Y:S01]  /*1d50*/  FMUL.FTZ R50, R0.reuse, R50 ;  /* 0x0000003200327220 */ /* 0x040fe20000410000 */
[----:B------:R-:W-:Y:S01]  /*1d60*/  FMUL.FTZ R12, R0, R34 ;  /* 0x00000022000c7220 */ /* 0x000fe20000410000 */
[----:B------:R-:W-:-:S02]  /*1d70*/  VIADD R88, R54, -UR10 ;  /* 0x8000000a36587c36 */ /* 0x000fc40008000000 */
[C---:B------:R-:W-:Y:S01]  /*1d80*/  FMUL.FTZ R34, R0.reuse, R44 ;  /* 0x0000002c00227220 */ /* 0x040fe20000410000 */
[C---:B------:R-:W-:Y:S01]  /*1d90*/  FMUL.FTZ R52, R0.reuse, R52 ;  /* 0x0000003400347220 */ /* 0x040fe20000410000 */
[----:B------:R-:W5:Y:S01]  /*1da0*/  MUFU.TANH R28, R28 ;  /* 0x0000001c001c7308 */ /* 0x000f620000002400 */
[C---:B------:R-:W-:Y:S01]  /*1db0*/  FMUL.FTZ R15, R0.reuse, R43 ;  /* 0x0000002b000f7220 */ /* 0x040fe20000410000 */
[C---:B------:R-:W-:Y:S01]  /*1dc0*/  FMUL.FTZ R17, R0.reuse, R46 ;  /* 0x0000002e00117220 */ /* 0x040fe20000410000 */
[C---:B------:R-:W-:Y:S01]  /*1dd0*/  FMUL.FTZ R46, R0.reuse, R48 ;  /* 0x00000030002e7220 */ /* 0x040fe20000410000 */
[C---:B------:R-:W-:Y:S01]  /*1de0*/  FMUL.FTZ R20, R0.reuse, R51 ;  /* 0x0000003300147220 */ /* 0x040fe20000410000 */
[----:B------:R-:W-:Y:S01]  /*1df0*/  FMUL.FTZ R53, R0, R53 ;  /* 0x0000003500357220 */ /* 0x000fe20000410000 */
[----:B--2---:R-:W-:Y:S01]  /*1e00*/  VIADDMNMX R88, R36, R88, R55, PT ;  /* 0x0000005824587246 */ /* 0x004fe20003800137 */
[C---:B------:R-:W-:Y:S01]  /*1e10*/  FMUL.FTZ R44, R0.reuse, R49 ;  /* 0x00000031002c7220 */ /* 0x040fe20000410000 */
[----:B------:R-:W2:Y:S01]  /*1e20*/  MUFU.TANH R29, R29 ;  /* 0x0000001d001d7308 */ /* 0x000ea20000002400 */
[----:B------:R-:W-:Y:S01]  /*1e30*/  FMUL.FTZ R16, R0, R42 ;  /* 0x0000002a00107220 */ /* 0x000fe20000410000 */
[----:B------:R-:W-:Y:S01]  /*1e40*/  ISETP.GT.AND P1, PT, R88, RZ, PT ;  /* 0x000000ff5800720c */ /* 0x000fe20003f24270 */
[----:B------:R-:W-:Y:S01]  /*1e50*/  FMUL.FTZ R18, R0, R47 ;  /* 0x0000002f00127220 */ /* 0x000fe20000410000 */
[----:B------:R-:W-:Y:S01]  /*1e60*/  ISETP.GT.AND P2, PT, R88, 0x1, PT ;  /* 0x000000015800780c */ /* 0x000fe20003f44270 */
[----:B------:R-:W-:Y:S01]  /*1e70*/  FMUL.FTZ R60, R0, R60 ;  /* 0x0000003c003c7220 */ /* 0x000fe20000410000 */
[----:B------:R-:W-:Y:S01]  /*1e80*/  ISETP.GT.AND P3, PT, R88, 0x8, PT ;  /* 0x000000085800780c */ /* 0x000fe20003f64270 */
[----:B------:R-:W-:Y:S01]  /*1e90*/  FMUL.FTZ R61, R0, R61 ;  /* 0x0000003d003d7220 */ /* 0x000fe20000410000 */
[----:B0-----:R-:W-:Y:S01]  /*1ea0*/  FSEL R2, R2, -INF , P1 ;  /* 0xff80000002027808 */ /* 0x001fe20000800000 */
[----:B------:R-:W-:Y:S01]  /*1eb0*/  MUFU.TANH R30, R30 ;  /* 0x0000001e001e7308 */ /* 0x000fe20000002400 */
[----:B-1----:R-:W-:Y:S01]  /*1ec0*/  FSEL R59, R21, -INF , P2 ;  /* 0xff800000153b7808 */ /* 0x002fe20001000000 */
[----:B------:R-:W-:Y:S01]  /*1ed0*/  FMUL.FTZ R64, R0, R64 ;  /* 0x0000004000407220 */ /* 0x000fe20000410000 */
[----:B------:R-:W-:Y:S01]  /*1ee0*/  ISETP.GT.AND P1, PT, R88, 0x9, PT ;  /* 0x000000095800780c */ /* 0x000fe20003f24270 */
[----:B------:R-:W-:Y:S01]  /*1ef0*/  FMUL.FTZ R65, R0, R65 ;  /* 0x0000004100417220 */ /* 0x000fe20000410000 */
[----:B---3--:R-:W-:Y:S01]  /*1f00*/  FSEL R58, R26, -INF , P3 ;  /* 0xff8000001a3a7808 */ /* 0x008fe20001800000 */
[----:B------:R-:W-:Y:S01]  /*1f10*/  FMUL.FTZ R68, R0, R68 ;  /* 0x0000004400447220 */ /* 0x000fe20000410000 */
[----:B------:R-:W-:Y:S01]  /*1f20*/  FMNMX.FTZ R21, R2, R59, !PT ;  /* 0x0000003b02157209 */ /* 0x000fe20007810000 */
[----:B------:R-:W0:Y:S01]  /*1f30*/  MUFU.TANH R31, R31 ;  /* 0x0000001f001f7308 */ /* 0x000e220000002400 */
[----:B------:R-:W-:Y:S01]  /*1f40*/  ISETP.GT.AND P2, PT, R88, 0x10, PT ;  /* 0x000000105800780c */ /* 0x000fe20003f44270 */
[----:B------:R-:W-:Y:S01]  /*1f50*/  FMUL.FTZ R69, R0, R69 ;  /* 0x0000004500457220 */ /* 0x000fe20000410000 */
[----:B------:R-:W-:Y:S01]  /*1f60*/  FMNMX.FTZ R26, R58, R21, !PT ;  /* 0x000000153a1a7209 */ /* 0x000fe20007810000 */
[C---:B------:R-:W-:Y:S01]  /*1f70*/  FMUL.FTZ R72, R0.reuse, R72 ;  /* 0x0000004800487220 */ /* 0x040fe20000410000 */
[C---:B------:R-:W-:Y:S01]  /*1f80*/  FMUL.FTZ R73, R0.reuse, R73 ;  /* 0x0000004900497220 */ /* 0x040fe20000410000 */
[C---:B------:R-:W-:Y:S01]  /*1f90*/  FMUL.FTZ R76, R0.reuse, R76 ;  /* 0x0000004c004c7220 */ /* 0x040fe20000410000 */
[C---:B------:R-:W-:Y:S01]  /*1fa0*/  FMUL.FTZ R77, R0.reuse, R77 ;  /* 0x0000004d004d7220 */ /* 0x040fe20000410000 */
[----:B------:R4:W-:Y:S01]  /*1fb0*/  MUFU.TANH R37, R57 ;  /* 0x0000003900257308 */ /* 0x0009e20000002400 */
[C---:B------:R-:W-:Y:S01]  /*1fc0*/  FMUL.FTZ R80, R0.reuse, R80 ;  /* 0x0000005000507220 */ /* 0x040fe20000410000 */
[C---:B------:R-:W-:Y:S01]  /*1fd0*/  FMUL.FTZ R81, R0.reuse, R81 ;  /* 0x0000005100517220 */ /* 0x040fe20000410000 */
[C---:B------:R-:W-:Y:S01]  /*1fe0*/  FMUL.FTZ R84, R0.reuse, R84 ;  /* 0x0000005400547220 */ /* 0x040fe20000410000 */
[C---:B------:R-:W-:Y:S01]  /*1ff0*/  FMUL.FTZ R85, R0.reuse, R85 ;  /* 0x0000005500557220 */ /* 0x040fe20000410000 */
[----:B------:R-:W1:Y:S01]  /*2000*/  SHFL.IDX PT, R45, R45, 0x1, 0x1c1f ;  /* 0x003c1f002d2d7f89 */ /* 0x000e6200000e0000 */
[----:B------:R-:W-:Y:S01]  /*2010*/  ULDC UR24, c[0x0][0x988] ;  /* 0x0002620000187ab9 */ /* 0x000fe20000000800 */
[----:B------:R-:W-:Y:S01]  /*2020*/  FMUL.FTZ R70, R0, R70 ;  /* 0x0000004600467220 */ /* 0x000fe20000410000 */
[----:B------:R-:W-:Y:S01]  /*2030*/  MUFU.TANH R32, R32 ;  /* 0x0000002000207308 */ /* 0x000fe20000002400 */
[----:B----4-:R-:W-:Y:S01]  /*2040*/  FSEL R57, R27, -INF , P1 ;  /* 0xff8000001b397808 */ /* 0x010fe20000800000 */
[----:B------:R-:W-:Y:S01]  /*2050*/  @UP0 ULDC UR4, c[0x0][0x44c] ;  /* 0x0001130000040ab9 */ /* 0x000fe20000000800 */
[----:B------:R-:W-:Y:S01]  /*2060*/  ISETP.GT.AND P1, PT, R88, 0x11, PT ;  /* 0x000000115800780c */ /* 0x000fe20003f24270 */
[----:B------:R-:W-:Y:S01]  /*2070*/  UIMAD.WIDE.U32 UR4, UR46, UR4, URZ ;  /* 0x000000042e0472a5 */ /* 0x000fe2000f8e003f */
[----:B------:R-:W-:Y:S01]  /*2080*/  FMNMX.FTZ R21, R57, R26, !PT ;  /* 0x0000001a39157209 */ /* 0x000fe20007810000 */
[----:B------:R-:W-:Y:S01]  /*2090*/  @UP0 ULDC UR11, c[0x0][0x450] ;  /* 0x00011400000b0ab9 */ /* 0x000fe20000000800 */
[----:B------:R-:W-:Y:S01]  /*20a0*/  UIMAD UR7, UR37, UR7, -UR10 ;  /* 0x00000007250772a4 */ /* 0x000fe2000f8e0a0a */
[----:B------:R5:W-:Y:S01]  /*20b0*/  MUFU.TANH R41, R56 ;  /* 0x0000003800297308 */ /* 0x000be20000002400 */
[----:B------:R-:W-:Y:S01]  /*20c0*/  @UP0 USHF.R.U32.HI UR46, URZ, UR11, UR5 ;  /* 0x0000000b3f2e0299 */ /* 0x000fe20008011605 */
[----:B------:R-:W3:Y:S01]  /*20d0*/  S2UR UR21, SR_CgaCtaId ;  /* 0x00000000001579c3 */ /* 0x000ee20000008800 */
[----:B------:R-:W-:Y:S01]  /*20e0*/  UIADD3 UR23, UR47, -0x2, URZ ;  /* 0xfffffffe2f177890 */ /* 0x000fe2000fffe03f */
[----:B------:R-:W-:Y:S01]  /*20f0*/  CS2R R90, SRZ ;  /* 0x00000000005a7805 */ /* 0x000fe2000001ff00 */
[----:B------:R-:W-:Y:S01]  /*2100*/  UIADD3 UR7, UR7, UR46, URZ ;  /* 0x0000002e07077290 */ /* 0x000fe2000fffe03f */
[----:B------:R-:W-:Y:S01]  /*2110*/  CS2R R92, SRZ ;  /* 0x00000000005c7805 */ /* 0x000fe2000001ff00 */
[----:B------:R-:W-:Y:S01]  /*2120*/  UIADD3 UR6, UR44, 0x17040, URZ ;  /* 0x000170402c067890 */ /* 0x000fe2000fffe03f */
[----:B------:R-:W4:Y:S01]  /*2130*/  MUFU.TANH R33, R33 ;  /* 0x0000002100217308 */ /* 0x000f220000002400 */
[----:B-----5:R-:W-:Y:S01]  /*2140*/  FSEL R56, R28, -INF , P2 ;  /* 0xff8000001c387808 */ /* 0x020fe20001000000 */
[----:B------:R-:W-:Y:S01]  /*2150*/  USHF.R.S32.HI UR4, URZ, 0x1f, UR7 ;  /* 0x0000001f3f047899 */ /* 0x000fe20008011407 */
[----:B------:R-:W-:Y:S01]  /*2160*/  ISETP.GT.AND P2, PT, R88, 0x18, PT ;  /* 0x000000185800780c */ /* 0x000fe20003f44270 */
[----:B------:R-:W-:Y:S01]  /*2170*/  UPRMT UR6, UR48, 0x654, UR6 ;  /* 0x0000065430067896 */ /* 0x000fe20008000006 */
[----:B------:R-:W-:Y:S01]  /*2180*/  FMNMX.FTZ R21, R56, R21, !PT ;  /* 0x0000001538157209 */ /* 0x000fe20007810000 */
[----:B------:R-:W-:Y:S01]  /*2190*/  ULEA.HI UR4, UR4, UR7, URZ, 0x7 ;  /* 0x0000000704047291 */ /* 0x000fe2000f8f383f */
[----:B-1----:R-:W-:Y:S01]  /*21a0*/  IADD3 R54, R45, -UR10, R54 ;  /* 0x8000000a2d367c10 */ /* 0x002fe2000fffe036 */
[----:B------:R2:W-:Y:S01]  /*21b0*/  MUFU.TANH R19, R50 ;  /* 0x0000003200137308 */ /* 0x0005e20000002400 */
[----:B------:R-:W-:Y:S01]  /*21c0*/  UMOV UR5, URZ ;  /* 0x0000003f00057c82 */ /* 0x000fe20008000000 */
[----:B------:R-:W-:Y:S01]  /*21d0*/  USHF.R.S32.HI UR4, URZ, 0x7, UR4 ;  /* 0x000000073f047899 */ /* 0x000fe20008011404 */
[----:B------:R-:W-:-:S02]  /*21e0*/  CS2R R94, SRZ ;  /* 0x00000000005e7805 */ /* 0x000fc4000001ff00 */
[----:B------:R-:W-:Y:S01]  /*21f0*/  CS2R R96, SRZ ;  /* 0x0000000000607805 */ /* 0x000fe2000001ff00 */
[----:B------:R-:W-:Y:S01]  /*2200*/  SYNCS.ARRIVE.TRANS64.RED.A1T0 RZ, [UR6], RZ ;  /* 0x000000ffffff79a7 */ /* 0x000fe20008100406 */
[----:B------:R-:W-:Y:S01]  /*2210*/  UISETP.LT.AND UP0, UPT, UR40, UR4, UPT ;  /* 0x000000042800728c */ /* 0x000fe2000bf01270 */
[----:B------:R-:W-:Y:S01]  /*2220*/  CS2R R98, SRZ ;  /* 0x0000000000627805 */ /* 0x000fe2000001ff00 */
[----:B------:R-:W-:Y:S01]  /*2230*/  MUFU.TANH R34, R34 ;  /* 0x0000002200227308 */ /* 0x000fe20000002400 */
[----:B--2---:R-:W-:Y:S01]  /*2240*/  FSEL R50, R29, -INF , P1 ;  /* 0xff8000001d327808 */ /* 0x004fe20000800000 */
[----:B------:R-:W-:Y:S01]  /*2250*/  USEL UR22, UR40, UR4, !UP0 ;  /* 0x0000000428167287 */ /* 0x000fe2000c000000 */
[----:B------:R-:W-:Y:S02]  /*2260*/  ISETP.GT.AND P1, PT, R88, 0x19, PT ;  /* 0x000000195800780c */ /* 0x000fe40003f24270 */
[----:B------:R-:W-:Y:S02]  /*2270*/  CS2R R100, SRZ ;  /* 0x0000000000647805 */ /* 0x000fe4000001ff00 */
[----:B------:R-:W-:Y:S01]  /*2280*/  FMNMX.FTZ R21, R50, R21, !PT ;  /* 0x0000001532157209 */ /* 0x000fe20007810000 */
[----:B------:R-:W-:Y:S01]  /*2290*/  UISETP.GE.AND UP0, UPT, UR23, UR22, UPT ;  /* 0x000000161700728c */ /* 0x000fe2000bf06270 */
[----:B0-----:R-:W-:Y:S01]  /*22a0*/  FSEL R51, R31, -INF , P1 ;  /* 0xff8000001f337808 */ /* 0x001fe20000800000 */
[----:B------:R0:W-:Y:S01]  /*22b0*/  MUFU.TANH R43, R52 ;  /* 0x00000034002b7308 */ /* 0x0001e20000002400 */
[----:B------:R-:W-:Y:S01]  /*22c0*/  ISETP.GT.AND P1, PT, R88, 0x21, PT ;  /* 0x000000215800780c */ /* 0x000fe20003f24270 */
[----:B------:R-:W-:Y:S01]  /*22d0*/  UMOV UR4, URZ ;  /* 0x0000003f00047c82 */ /* 0x000fe20008000000 */
[----:B------:R-:W-:-:S02]  /*22e0*/  CS2R R102, SRZ ;  /* 0x0000000000667805 */ /* 0x000fc4000001ff00 */
[----:B------:R-:W-:Y:S02]  /*22f0*/  CS2R R104, SRZ ;  /* 0x0000000000687805 */ /* 0x000fe4000001ff00 */
[----:B----4-:R-:W-:Y:S02]  /*2300*/  FSEL R49, R33, -INF , P1 ;  /* 0xff80000021317808 */ /* 0x010fe40000800000 */
[----:B------:R-:W-:Y:S02]  /*2310*/  CS2R R106, SRZ ;  /* 0x00000000006a7805 */ /* 0x000fe4000001ff00 */
[----:B------:R-:W-:Y:S01]  /*2320*/  ISETP.GT.AND P1, PT, R88, 0x29, PT ;  /* 0x000000295800780c */ /* 0x000fe20003f24270 */
[----:B------:R-:W1:Y:S01]  /*2330*/  MUFU.TANH R35, R35 ;  /* 0x0000002300237308 */ /* 0x000e620000002400 */
[----:B0-----:R-:W-:Y:S02]  /*2340*/  FSEL R52, R30, -INF , P2 ;  /* 0xff8000001e347808 */ /* 0x001fe40001000000 */
[----:B------:R-:W-:-:S02]  /*2350*/  CS2R R108, SRZ ;  /* 0x00000000006c7805 */ /* 0x000fc4000001ff00 */
[----:B------:R-:W-:Y:S02]  /*2360*/  ISETP.GT.AND P2, PT, R88, 0x20, PT ;  /* 0x000000205800780c */ /* 0x000fe40003f44270 */
[----:B------:R-:W-:Y:S02]  /*2370*/  CS2R R110, SRZ ;  /* 0x00000000006e7805 */ /* 0x000fe4000001ff00 */
[----:B------:R-:W-:Y:S02]  /*2380*/  FMNMX.FTZ R26, R52, R21, !PT ;  /* 0x00000015341a7209 */ /* 0x000fe40007810000 */
[----:B------:R-:W-:Y:S02]  /*2390*/  CS2R R112, SRZ ;  /* 0x0000000000707805 */ /* 0x000fe4000001ff00 */
[----:B------:R-:W-:Y:S01]  /*23a0*/  CS2R R114, SRZ ;  /* 0x0000000000727805 */ /* 0x000fe2000001ff00 */
[----:B------:R-:W0:Y:S01]  /*23b0*/  MUFU.TANH R46, R46 ;  /* 0x0000002e002e7308 */ /* 0x000e220000002400 */
[----:B------:R-:W-:-:S02]  /*23c0*/  FMNMX.FTZ R26, R51, R26, !PT ;  /* 0x0000001a331a7209 */ /* 0x000fc40007810000 */
[----:B------:R-:W-:Y:S02]  /*23d0*/  CS2R R116, SRZ ;  /* 0x0000000000747805 */ /* 0x000fe4000001ff00 */
[----:B------:R-:W-:Y:S02]  /*23e0*/  CS2R R118, SRZ ;  /* 0x0000000000767805 */ /* 0x000fe4000001ff00 */
[----:B------:R-:W-:Y:S02]  /*23f0*/  CS2R R120, SRZ ;  /* 0x0000000000787805 */ /* 0x000fe4000001ff00 */
[----:B------:R-:W-:Y:S02]  /*2400*/  CS2R R122, SRZ ;  /* 0x00000000007a7805 */ /* 0x000fe4000001ff00 */
[----:B------:R-:W-:Y:S02]  /*2410*/  CS2R R124, SRZ ;  /* 0x00000000007c7805 */ /* 0x000fe4000001ff00 */
[----:B------:R-:W-:Y:S01]  /*2420*/  CS2R R126, SRZ ;  /* 0x00000000007e7805 */ /* 0x000fe2000001ff00 */
[----:B------:R2:W-:Y:S01]  /*2430*/  MUFU.TANH R42, R53 ;  /* 0x00000035002a7308 */ /* 0x0005e20000002400 */
[----:B-1----:R-:W-:-:S02]  /*2440*/  FSEL R47, R35, -INF , P1 ;  /* 0xff800000232f7808 */ /* 0x002fc40000800000 */
[----:B------:R-:W-:Y:S02]  /*2450*/  CS2R R128, SRZ ;  /* 0x0000000000807805 */ /* 0x000fe4000001ff00 */
[----:B------:R-:W-:Y:S02]  /*2460*/  ISETP.GT.AND P1, PT, R88, 0x31, PT ;  /* 0x000000315800780c */ /* 0x000fe40003f24270 */
[----:B------:R-:W-:Y:S02]  /*2470*/  CS2R R130, SRZ ;  /* 0x0000000000827805 */ /* 0x000fe4000001ff00 */
[----:B------:R-:W-:Y:S02]  /*2480*/  CS2R R132, SRZ ;  /* 0x0000000000847805 */ /* 0x000fe4000001ff00 */
[----:B------:R-:W-:Y:S01]  /*2490*/  CS2R R134, SRZ ;  /* 0x0000000000867805 */ /* 0x000fe2000001ff00 */
[----:B------:R-:W1:Y:S01]  /*24a0*/  MUFU.TANH R44, R44 ;  /* 0x0000002c002c7308 */ /* 0x000e620000002400 */
[----:B--2---:R-:W-:-:S02]  /*24b0*/  FSEL R53, R32, -INF , P2 ;  /* 0xff80000020357808 */ /* 0x004fc40001000000 */
[----:B------:R-:W-:Y:S02]  /*24c0*/  ISETP.GT.AND P2, PT, R88, 0x28, PT ;  /* 0x000000285800780c */ /* 0x000fe40003f44270 */
[----:B------:R-:W-:Y:S02]  /*24d0*/  FMNMX.FTZ R26, R53, R26, !PT ;  /* 0x0000001a351a7209 */ /* 0x000fe40007810000 */
[----:B------:R-:W-:Y:S01]  /*24e0*/  FSEL R48, R34, -INF , P2 ;  /* 0xff80000022307808 */ /* 0x000fe20001000000 */
[----:B------:R-:W2:Y:S01]  /*24f0*/  MUFU.TANH R60, R60 ;  /* 0x0000003c003c7308 */ /* 0x000ea20000002400 */
[----:B------:R-:W-:Y:S02]  /*2500*/  FMNMX.FTZ R21, R49, R26, !PT ;  /* 0x0000001a31157209 */ /* 0x000fe40007810000 */
[----:B------:R-:W-:Y:S02]  /*2510*/  ISETP.GT.AND P2, PT, R88, 0x30, PT ;  /* 0x000000305800780c */ /* 0x000fe40003f44270 */
[----:B------:R-:W-:-:S02]  /*2520*/  FMNMX.FTZ R26, R48, R21, !PT ;  /* 0x00000015301a7209 */ /* 0x000fc40007810000 */
[----:B0-----:R-:W-:Y:S01]  /*2530*/  FSEL R46, R46, -INF , P2 ;  /* 0xff8000002e2e7808 */ /* 0x001fe20001000000 */
[----:B------:R-:W0:Y:S01]  /*2540*/  MUFU.TANH R36, R61 ;  /* 0x0000003d00247308 */ /* 0x000e220000002400 */
[----:B------:R-:W-:Y:S02]  /*2550*/  FMNMX.FTZ R21, R47, R26, !PT ;  /* 0x0000001a2f157209 */ /* 0x000fe40007810000 */
[----:B------:R-:W-:Y:S02]  /*2560*/  ISETP.GT.AND P2, PT, R88, 0x38, PT ;  /* 0x000000385800780c */ /* 0x000fe40003f44270 */
[----:B-1----:R-:W-:Y:S02]  /*2570*/  FSEL R44, R44, -INF , P1 ;  /* 0xff8000002c2c7808 */ /* 0x002fe40000800000 */
[----:B------:R-:W-:Y:S01]  /*2580*/  FMNMX.FTZ R21, R46, R21, !PT ;  /* 0x000000152e157209 */ /* 0x000fe20007810000 */
[----:B------:R1:W4:Y:S01]  /*2590*/  MUFU.TANH R40, R64 ;  /* 0x0000004000287308 */ /* 0x0003220000002400 */
[----:B------:R-:W-:-:S02]  /*25a0*/  ISETP.GT.AND P1, PT, R88, 0x39, PT ;  /* 0x000000395800780c */ /* 0x000fc40003f24270 */
[----:B------:R-:W-:Y:S02]  /*25b0*/  FSEL R43, R43, -INF , P2 ;  /* 0xff8000002b2b7808 */ /* 0x000fe40001000000 */
[----:B------:R-:W-:Y:S02]  /*25c0*/  FMNMX.FTZ R26, R44, R21, !PT ;  /* 0x000000152c1a7209 */ /* 0x000fe40007810000 */
[----:B------:R-:W-:Y:S01]  /*25d0*/  ISETP.GT.AND P2, PT, R88, 0x40, PT ;  /* 0x000000405800780c */ /* 0x000fe20003f44270 */
[----:B------:R-:W5:Y:S01]  /*25e0*/  MUFU.TANH R65, R65 ;  /* 0x0000004100417308 */ /* 0x000f620000002400 */
[----:B------:R-:W-:Y:S01]  /*25f0*/  FSEL R42, R42, -INF , P1 ;  /* 0xff8000002a2a7808 */ /* 0x000fe20000800000 */
[C---:B-1----:R-:W-:Y:S01]  /*2600*/  FMUL.FTZ R64, R0.reuse, R63 ;  /* 0x0000003f00407220 */ /* 0x042fe20000410000 */
[----:B------:R-:W-:Y:S01]  /*2610*/  FMNMX.FTZ R21, R43, R26, !PT ;  /* 0x0000001a2b157209 */ /* 0x000fe20007810000 */
[----:B------:R-:W-:Y:S01]  /*2620*/  FMUL.FTZ R63, R0, R83 ;  /* 0x00000053003f7220 */ /* 0x000fe20000410000 */
[----:B------:R-:W-:-:S02]  /*2630*/  ISETP.GT.AND P1, PT, R88, 0x41, PT ;  /* 0x000000415800780c */ /* 0x000fc40003f24270 */
[----:B------:R-:W-:Y:S01]  /*2640*/  FSEL R41, R41, -INF , P2 ;  /* 0xff80000029297808 */ /* 0x000fe20001000000 */
[----:B------:R1:W3:Y:S01]  /*2650*/  MUFU.TANH R39, R68 ;  /* 0x0000004400277308 */ /* 0x0002e20000002400 */
[----:B------:R-:W-:Y:S02]  /*2660*/  FMNMX.FTZ R26, R42, R21, !PT ;  /* 0x000000152a1a7209 */ /* 0x000fe40007810000 */
[C---:B------:R-:W-:Y:S02]  /*2670*/  ISETP.GT.AND P2, PT, R88.reuse, 0x48, PT ;  /* 0x000000485800780c */ /* 0x040fe40003f44270 */
[----:B------:R-:W-:Y:S02]  /*2680*/  FSEL R34, R37, -INF , P1 ;  /* 0xff80000025227808 */ /* 0x000fe40000800000 */
[----:B------:R-:W-:Y:S01]  /*2690*/  FMNMX.FTZ R21, R41, R26, !PT ;  /* 0x0000001a29157209 */ /* 0x000fe20007810000 */
[----:B------:R4:W3:Y:S01]  /*26a0*/  MUFU.TANH R38, R69 ;  /* 0x0000004500267308 */ /* 0x0008e20000002400 */
[----:B------:R-:W-:Y:S01]  /*26b0*/  ISETP.GT.AND P1, PT, R88, 0x49, PT ;  /* 0x000000495800780c */ /* 0x000fe20003f24270 */
[----:B-1----:R-:W-:Y:S01]  /*26c0*/  FMUL.FTZ R68, R0, R78 ;  /* 0x0000004e00447220 */ /* 0x002fe20000410000 */
[----:B--2---:R-:W-:Y:S01]  /*26d0*/  FSEL R35, R60, -INF , P2 ;  /* 0xff8000003c237808 */ /* 0x004fe20001000000 */
[----:B------:R-:W-:Y:S01]  /*26e0*/  FMUL.FTZ R60, R0, R62 ;  /* 0x0000003e003c7220 */ /* 0x000fe20000410000 */
[----:B------:R-:W-:-:S02]  /*26f0*/  FMNMX.FTZ R26, R34, R21, !PT ;  /* 0x00000015221a7209 */ /* 0x000fc40007810000 */
[----:B------:R-:W-:Y:S01]  /*2700*/  ISETP.GT.AND P2, PT, R88, 0x50, PT ;  /* 0x000000505800780c */ /* 0x000fe20003f44270 */
[----:B------:R-:W1:Y:S01]  /*2710*/  MUFU.TANH R72, R72 ;  /* 0x0000004800487308 */ /* 0x000e620000002400 */
[----:B0-----:R-:W-:Y:S01]  /*2720*/  FSEL R36, R36, -INF , P1 ;  /* 0xff80000024247808 */ /* 0x001fe20000800000 */
[----:B----4-:R-:W-:Y:S01]  /*2730*/  FMUL.FTZ R69, R0, R75 ;  /* 0x0000004b00457220 */ /* 0x010fe20000410000 */
[----:B------:R-:W-:Y:S02]  /*2740*/  FMNMX.FTZ R21, R35, R26, !PT ;  /* 0x0000001a23157209 */ /* 0x000fe40007810000 */
[----:B------:R-:W-:Y:S02]  /*2750*/  ISETP.GT.AND P1, PT, R88, 0x51, PT ;  /* 0x000000515800780c */ /* 0x000fe40003f24270 */
[----:B------:R-:W-:Y:S01]  /*2760*/  FSEL R40, R40, -INF , P2 ;  /* 0xff80000028287808 */ /* 0x000fe20001000000 */
[----:B------:R0:W2:Y:S01]  /*2770*/  MUFU.TANH R31, R73 ;  /* 0x00000049001f7308 */ /* 0x0000a20000002400 */
[----:B------:R-:W-:-:S02]  /*2780*/  FMNMX.FTZ R21, R36, R21, !PT ;  /* 0x0000001524157209 */ /* 0x000fc40007810000 */
[----:B------:R-:W-:Y:S02]  /*2790*/  ISETP.GT.AND P2, PT, R88, 0x58, PT ;  /* 0x000000585800780c */ /* 0x000fe40003f44270 */
[----:B-----5:R-:W-:Y:S01]  /*27a0*/  FSEL R33, R65, -INF , P1 ;  /* 0xff80000041217808 */ /* 0x020fe20000800000 */
[----:B------:R-:W-:Y:S01]  /*27b0*/  FMUL.FTZ R65, R0, R71 ;  /* 0x0000004700417220 */ /* 0x000fe20000410000 */
[----:B------:R-:W-:Y:S01]  /*27c0*/  FMNMX.FTZ R26, R40, R21, !PT ;  /* 0x00000015281a7209 */ /* 0x000fe20007810000 */
[----:B------:R4:W5:Y:S01]  /*27d0*/  MUFU.TANH R32, R76 ;  /* 0x0000004c00207308 */ /* 0x0009620000002400 */
[----:B------:R-:W-:Y:S01]  /*27e0*/  ISETP.GT.AND P1, PT, R88, 0x59, PT ;  /* 0x000000595800780c */ /* 0x000fe20003f24270 */
[C---:B0-----:R-:W-:Y:S01]  /*27f0*/  FMUL.FTZ R73, R0.reuse, R66 ;  /* 0x0000004200497220 */ /* 0x041fe20000410000 */
[----:B---3--:R-:W-:Y:S01]  /*2800*/  FSEL R39, R39, -INF , P2 ;  /* 0xff80000027277808 */ /* 0x008fe20001000000 */
[C---:B------:R-:W-:Y:S01]  /*2810*/  FMUL.FTZ R66, R0.reuse, R74 ;  /* 0x0000004a00427220 */ /* 0x040fe20000410000 */
[----:B------:R-:W-:Y:S01]  /*2820*/  FMNMX.FTZ R26, R33, R26, !PT ;  /* 0x0000001a211a7209 */ /* 0x000fe20007810000 */
[----:B------:R-:W-:Y:S01]  /*2830*/  FMUL.FTZ R71, R0, R87 ;  /* 0x0000005700477220 */ /* 0x000fe20000410000 */
[----:B------:R-:W-:Y:S01]  /*2840*/  ISETP.GT.AND P2, PT, R88, 0x60, PT ;  /* 0x000000605800780c */ /* 0x000fe20003f44270 */
[----:B------:R-:W0:Y:S01]  /*2850*/  MUFU.TANH R30, R77 ;  /* 0x0000004d001e7308 */ /* 0x000e220000002400 */
[----:B------:R-:W-:Y:S01]  /*2860*/  FSEL R38, R38, -INF , P1 ;  /* 0xff80000026267808 */ /* 0x000fe20000800000 */
[----:B----4-:R-:W-:Y:S01]  /*2870*/  IMAD.U32 R76, RZ, RZ, UR24 ;  /* 0x00000018ff4c7e24 */ /* 0x010fe2000f8e00ff */
[----:B------:R-:W-:-:S02]  /*2880*/  FMNMX.FTZ R21, R39, R26, !PT ;  /* 0x0000001a27157209 */ /* 0x000fc40007810000 */
[----:B------:R-:W-:Y:S02]  /*2890*/  ISETP.GT.AND P1, PT, R88, 0x61, PT ;  /* 0x000000615800780c */ /* 0x000fe40003f24270 */
[----:B-1----:R-:W-:Y:S01]  /*28a0*/  FSEL R37, R72, -INF , P2 ;  /* 0xff80000048257808 */ /* 0x002fe20001000000 */
[----:B------:R-:W1:Y:S01]  /*28b0*/  MUFU.TANH R29, R80 ;  /* 0x00000050001d7308 */ /* 0x000e620000002400 */
[----:B------:R-:W-:Y:S01]  /*28c0*/  FMNMX.FTZ R26, R38, R21, !PT ;  /* 0x00000015261a7209 */ /* 0x000fe20007810000 */
[----:B------:R-:W-:Y:S01]  /*28d0*/  FMUL.FTZ R72, R0, R67 ;  /* 0x0000004300487220 */ /* 0x000fe20000410000 */
[----:B------:R-:W-:Y:S01]  /*28e0*/  ISETP.GT.AND P2, PT, R88, 0x68, PT ;  /* 0x000000685800780c */ /* 0x000fe20003f44270 */
[----:B------:R-:W-:Y:S01]  /*28f0*/  FMUL.FTZ R67, R0, R82 ;  /* 0x0000005200437220 */ /* 0x000fe20000410000 */
[----:B--2---:R-:W-:Y:S02]  /*2900*/  FSEL R31, R31, -INF , P1 ;  /* 0xff8000001f1f7808 */ /* 0x004fe40000800000 */
[----:B------:R-:W-:Y:S01]  /*2910*/  FMNMX.FTZ R26, R37, R26, !PT ;  /* 0x0000001a251a7209 */ /* 0x000fe20007810000 */
[----:B------:R-:W2:Y:S01]  /*2920*/  MUFU.TANH R81, R81 ;  /* 0x0000005100517308 */ /* 0x000ea20000002400 */
[----:B------:R-:W-:-:S02]  /*2930*/  ISETP.GT.AND P1, PT, R88, 0x69, PT ;  /* 0x000000695800780c */ /* 0x000fc40003f24270 */
[----:B-----5:R-:W-:Y:S02]  /*2940*/  FSEL R32, R32, -INF , P2 ;  /* 0xff80000020207808 */ /* 0x020fe40001000000 */
[----:B------:R-:W-:Y:S02]  /*2950*/  FMNMX.FTZ R21, R31, R26, !PT ;  /* 0x0000001a1f157209 */ /* 0x000fe40007810000 */
[----:B------:R-:W-:Y:S01]  /*2960*/  ISETP.GT.AND P2, PT, R88, 0x70, PT ;  /* 0x000000705800780c */ /* 0x000fe20003f44270 */
[----:B------:R-:W3:Y:S01]  /*2970*/  MUFU.TANH R84, R84 ;  /* 0x0000005400547308 */ /* 0x000ee20000002400 */
[----:B0-----:R-:W-:Y:S02]  /*2980*/  FSEL R30, R30, -INF , P1 ;  /* 0xff8000001e1e7808 */ /* 0x001fe40000800000 */
[----:B------:R-:W-:Y:S02]  /*2990*/  FMNMX.FTZ R21, R32, R21, !PT ;  /* 0x0000001520157209 */ /* 0x000fe40007810000 */
[----:B------:R-:W-:-:S02]  /*29a0*/  ISETP.GT.AND P1, PT, R88, 0x71, PT ;  /* 0x000000715800780c */ /* 0x000fc40003f24270 */
[----:B-1----:R-:W-:Y:S01]  /*29b0*/  FSEL R29, R29, -INF , P2 ;  /* 0xff8000001d1d7808 */ /* 0x002fe20001000000 */
[----:B------:R-:W0:Y:S01]  /*29c0*/  MUFU.TANH R27, R85 ;  /* 0x00000055001b7308 */ /* 0x000e220000002400 */
[----:B------:R-:W-:Y:S02]  /*29d0*/  FMNMX.FTZ R28, R30, R21, !PT ;  /* 0x000000151e1c7209 */ /* 0x000fe40007810000 */
[C---:B------:R-:W-:Y:S02]  /*29e0*/  ISETP.GT.AND P2, PT, R88.reuse, 0x78, PT ;  /* 0x000000785800780c */ /* 0x040fe40003f44270 */
[----:B--2---:R-:W-:Y:S02]  /*29f0*/  FSEL R26, R81, -INF , P1 ;  /* 0xff800000511a7808 */ /* 0x004fe40000800000 */
[----:B------:R-:W-:Y:S01]  /*2a00*/  FMNMX.FTZ R21, R29, R28, !PT ;  /* 0x0000001c1d157209 */ /* 0x000fe20007810000 */
[----:B------:R-:W1:Y:S01]  /*2a10*/  MUFU.TANH R3, R3 ;  /* 0x0000000300037308 */ /* 0x000e620000002400 */
[----:B------:R-:W-:-:S02]  /*2a20*/  ISETP.GT.AND P1, PT, R88, 0x79, PT ;  /* 0x000000795800780c */ /* 0x000fc40003f24270 */
[----:B------:R-:W-:Y:S02]  /*2a30*/  CS2R R88, SRZ ;  /* 0x0000000000587805 */ /* 0x000fe4000001ff00 */
[----:B---3--:R-:W-:Y:S02]  /*2a40*/  FSEL R28, R84, -INF , P2 ;  /* 0xff800000541c7808 */ /* 0x008fe40001000000 */
[----:B------:R-:W-:Y:S02]  /*2a50*/  FMNMX.FTZ R21, R26, R21, !PT ;  /* 0x000000151a157209 */ /* 0x000fe40007810000 */
[----:B------:R-:W-:Y:S01]  /*2a60*/  VIMNMX R75, R55, R54, PT ;  /* 0x00000036374b7248 */ /* 0x000fe20003fe0100 */
[----:B------:R-:W2:Y:S01]  /*2a70*/  MUFU.TANH R8, R8 ;  /* 0x0000000800087308 */ /* 0x000ea20000002400 */
[----:B0-----:R-:W-:Y:S02]  /*2a80*/  FSEL R27, R27, -INF , P1 ;  /* 0xff8000001b1b7808 */ /* 0x001fe40000800000 */
[----:B------:R-:W-:-:S02]  /*2a90*/  FMNMX.FTZ R62, R28, R21, !PT ;  /* 0x000000151c3e7209 */ /* 0x000fc40007810000 */
[----:B------:R-:W-:Y:S02]  /*2aa0*/  ISETP.GT.AND P2, PT, R75, 0x1, PT ;  /* 0x000000014b00780c */ /* 0x000fe40003f44270 */
[----:B------:R-:W-:Y:S01]  /*2ab0*/  FMNMX.FTZ R62, R27, R62, !PT ;  /* 0x0000003e1b3e7209 */ /* 0x000fe20007810000 */
[----:B------:R-:W0:Y:S01]  /*2ac0*/  MUFU.TANH R9, R9 ;  /* 0x0000000900097308 */ /* 0x000e220000002400 */
[----:B------:R-:W-:-:S03]  /*2ad0*/  ISETP.GT.AND P3, PT, R75, 0x8, PT ;  /* 0x000000084b00780c */ /* 0x000fc60003f64270 */
[----:B------:R-:W3:Y:S04]  /*2ae0*/  SHFL.BFLY PT, R21, R62, 0x2, 0x1f ;  /* 0x0c401f003e157f89 */ /* 0x000ee800000e0000 */
[----:B------:R-:W4:Y:S08]  /*2af0*/  MUFU.TANH R10, R10 ;  /* 0x0000000a000a7308 */ /* 0x000f300000002400 */
[----:B------:R-:W5:Y:S08]  /*2b00*/  MUFU.TANH R12, R12 ;  /* 0x0000000c000c7308 */ /* 0x000f700000002400 */
[----:B------:R-:W5:Y:S01]  /*2b10*/  MUFU.TANH R11, R11 ;  /* 0x0000000b000b7308 */ /* 0x000f620000002400 */
[----:B---3--:R-:W-:Y:S01]  /*2b20*/  FMNMX.FTZ R61, R62, R21, !PT ;  /* 0x000000153e3d7209 */ /* 0x008fe20007810000 */
[----:B------:R-:W-:-:S06]  /*2b30*/  FMUL.FTZ R62, R0, R79 ;  /* 0x0000004f003e7220 */ /* 0x000fcc0000410000 */
[----:B------:R-:W3:Y:S01]  /*2b40*/  MUFU.TANH R14, R14 ;  /* 0x0000000e000e7308 */ /* 0x000ee20000002400 */
[----:B------:R-:W1:Y:S07]  /*2b50*/  SHFL.BFLY PT, R74, R61, 0x1, 0x1f ;  /* 0x0c201f003d4a7f89 */ /* 0x000e6e00000e0000 */
[----:B------:R-:W3:Y:S08]  /*2b60*/  MUFU.TANH R13, R13 ;  /* 0x0000000d000d7308 */ /* 0x000ef00000002400 */
[----:B------:R-:W3:Y:S08]  /*2b70*/  MUFU.TANH R16, R16 ;  /* 0x0000001000107308 */ /* 0x000ef00000002400 */
[----:B------:R-:W3:Y:S01]  /*2b80*/  MUFU.TANH R15, R15 ;  /* 0x0000000f000f7308 */ /* 0x000ee20000002400 */
[----:B-1----:R-:W-:Y:S01]  /*2b90*/  FMNMX.FTZ R21, R61, R74, !PT ;  /* 0x0000004a3d157209 */ /* 0x002fe20007810000 */
[----:B------:R-:W-:-:S03]  /*2ba0*/  FMUL.FTZ R74, R0, R86 ;  /* 0x00000056004a7220 */ /* 0x000fc60000410000 */
[C---:B------:R-:W-:Y:S01]  /*2bb0*/  FSETP.NEU.FTZ.AND P1, PT, R21.reuse, -INF , PT ;  /* 0xff8000001500780b */ /* 0x040fe20003f3d000 */
[----:B------:R-:W-:Y:S02]  /*2bc0*/  FFMA.FTZ R61, R21, R76, -8 ;  /* 0xc1000000153d7423 */ /* 0x000fe4000001004c */
[----:B------:R-:W1:Y:S03]  /*2bd0*/  MUFU.TANH R17, R17 ;  /* 0x0000001100117308 */ /* 0x000e660000002400 */
[----:B------:R-:W-:Y:S02]  /*2be0*/  FSEL R61, R61, RZ, P1 ;  /* 0x000000ff3d3d7208 */ /* 0x000fe40000800000 */
[----:B------:R-:W-:-:S03]  /*2bf0*/  ISETP.GT.AND P1, PT, R75, RZ, PT ;  /* 0x000000ff4b00720c */ /* 0x000fc60003f24270 */
[--C-:B------:R-:W-:Y:S01]  /*2c00*/  FFMA.FTZ R45, R59, UR24, -R61.reuse ;  /* 0x000000183b2d7c23 */ /* 0x100fe2000801083d */
[----:B------:R-:W-:Y:S01]  /*2c10*/  FSEL R54, R3, -INF , P1 ;  /* 0xff80000003367808 */ /* 0x000fe20000800000 */
[--C-:B------:R-:W-:Y:S01]  /*2c20*/  FFMA.FTZ R3, R58, UR24, -R61.reuse ;  /* 0x000000183a037c23 */ /* 0x100fe2000801083d */
[----:B--2---:R-:W-:Y:S01]  /*2c30*/  FSEL R59, R8, -INF , P2 ;  /* 0xff800000083b7808 */ /* 0x004fe20001000000 */
[--C-:B------:R-:W-:Y:S01]  /*2c40*/  FFMA.FTZ R8, R57, UR24, -R61.reuse ;  /* 0x0000001839087c23 */ /* 0x100fe2000801083d */
[----:B------:R-:W-:Y:S01]  /*2c50*/  ISETP.GT.AND P1, PT, R75, 0x9, PT ;  /* 0x000000094b00780c */ /* 0x000fe20003f24270 */
[--C-:B------:R-:W-:Y:S01]  /*2c60*/  FFMA.FTZ R76, R56, UR24, -R61.reuse ;  /* 0x00000018384c7c23 */ /* 0x100fe2000801083d */
[----:B0-----:R-:W-:Y:S01]  /*2c70*/  FSEL R58, R9, -INF , P3 ;  /* 0xff800000093a7808 */ /* 0x001fe20001800000 */
[----:B------:R-:W0:Y:S01]  /*2c80*/  MUFU.TANH R18, R18 ;  /* 0x0000001200127308 */ /* 0x000e220000002400 */
[----:B------:R-:W-:Y:S01]  /*2c90*/  FMNMX.FTZ R9, R54, R59, !PT ;  /* 0x0000003b36097209 */ /* 0x000fe20007810000 */
[--C-:B------:R-:W-:Y:S01]  /*2ca0*/  FFMA.FTZ R77, R51, UR24, -R61.reuse ;  /* 0x00000018334d7c23 */ /* 0x100fe2000801083d */
[----:B----4-:R-:W-:Y:S01]  /*2cb0*/  FSEL R55, R10, -INF , P1 ;  /* 0xff8000000a377808 */ /* 0x010fe20000800000 */
[--C-:B------:R-:W-:Y:S01]  /*2cc0*/  FFMA.FTZ R44, R44, UR24, -R61.reuse ;  /* 0x000000182c2c7c23 */ /* 0x100fe2000801083d */
[C---:B------:R-:W-:Y:S01]  /*2cd0*/  ISETP.GT.AND P2, PT, R75.reuse, 0x10, PT ;  /* 0x000000104b00780c */ /* 0x040fe20003f44270 */
[--C-:B------:R-:W-:Y:S01]  /*2ce0*/  FFMA.FTZ R2, R2, UR24, -R61.reuse ;  /* 0x0000001802027c23 */ /* 0x100fe2000801083d */
[----:B------:R-:W-:Y:S01]  /*2cf0*/  FMNMX.FTZ R10, R58, R9, !PT ;  /* 0x000000093a0a7209 */ /* 0x000fe20007810000 */
[----:B------:R-:W2:Y:S01]  /*2d00*/  MUFU.TANH R20, R20 ;  /* 0x0000001400147308 */ /* 0x000ea20000002400 */
[----:B------:R-:W-:Y:S01]  /*2d10*/  ISETP.GT.AND P1, PT, R75, 0x11, PT ;  /* 0x000000114b00780c */ /* 0x000fe20003f24270 */
[--C-:B------:R-:W-:Y:S01]  /*2d20*/  FFMA.FTZ R47, R47, UR24, -R61.reuse ;  /* 0x000000182f2f7c23 */ /* 0x100fe2000801083d */
[----:B-----5:R-:W-:Y:S01]  /*2d30*/  FSEL R12, R12, -INF , P2 ;  /* 0xff8000000c0c7808 */ /* 0x020fe20001000000 */
[--C-:B------:R-:W-:Y:S01]  /*2d40*/  FFMA.FTZ R46, R46, UR24, -R61.reuse ;  /* 0x000000182e2e7c23 */ /* 0x100fe2000801083d */
[----:B------:R-:W-:Y:S01]  /*2d50*/  FMNMX.FTZ R9, R55, R10, !PT ;  /* 0x0000000a37097209 */ /* 0x000fe20007810000 */
[--C-:B------:R-:W-:Y:S01]  /*2d60*/  FFMA.FTZ R43, R43, UR24, -R61.reuse ;  /* 0x000000182b2b7c23 */ /* 0x100fe2000801083d */
[----:B------:R-:W-:Y:S01]  /*2d70*/  ISETP.GT.AND P2, PT, R75, 0x18, PT ;  /* 0x000000184b00780c */ /* 0x000fe20003f44270 */
[----:B------:R-:W4:Y:S01]  /*2d80*/  MUFU.TANH R23, R23 ;  /* 0x0000001700177308 */ /* 0x000f220000002400 */
[----:B------:R-:W-:Y:S01]  /*2d90*/  FSEL R57, R11, -INF , P1 ;  /* 0xff8000000b397808 */ /* 0x000fe20000800000 */
[--C-:B------:R-:W-:Y:S01]  /*2da0*/  FFMA.FTZ R42, R42, UR24, -R61.reuse ;  /* 0x000000182a2a7c23 */ /* 0x100fe2000801083d */
[----:B------:R-:W-:Y:S01]  /*2db0*/  FMNMX.FTZ R10, R12, R9, !PT ;  /* 0x000000090c0a7209 */ /* 0x000fe20007810000 */
[--C-:B------:R-:W-:Y:S01]  /*2dc0*/  FFMA.FTZ R41, R41, UR24, -R61.reuse ;  /* 0x0000001829297c23 */ /* 0x100fe2000801083d */
[----:B------:R-:W-:Y:S01]  /*2dd0*/  ISETP.GT.AND P1, PT, R75, 0x19, PT ;  /* 0x000000194b00780c */ /* 0x000fe20003f24270 */
[--C-:B------:R-:W-:Y:S01]  /*2de0*/  FFMA.FTZ R34, R34, UR24, -R61.reuse ;  /* 0x0000001822227c23 */ /* 0x100fe2000801083d */
[----:B---3--:R-:W-:Y:S01]  /*2df0*/  FSEL R56, R14, -INF , P2 ;  /* 0xff8000000e387808 */ /* 0x008fe20001000000 */
[----:B------:R3:W-:Y:S01]  /*2e00*/  MUFU.EX2 R9, R76 ;  /* 0x0000004c00097308 */ /* 0x0007e20000000800 */
[----:B------:R-:W-:Y:S01]  /*2e10*/  FMNMX.FTZ R11, R57, R10, !PT ;  /* 0x0000000a390b7209 */ /* 0x000fe20007810000 */
[--C-:B------:R-:W-:Y:S01]  /*2e20*/  FFMA.FTZ R10, R50, UR24, -R61.reuse ;  /* 0x00000018320a7c23 */ /* 0x100fe2000801083d */
[----:B------:R-:W-:Y:S01]  /*2e30*/  ISETP.GT.AND P2, PT, R75, 0x20, PT ;  /* 0x000000204b00780c */ /* 0x000fe20003f44270 */
[--C-:B------:R-:W-:Y:S01]  /*2e40*/  FFMA.FTZ R35, R35, UR24, -R61.reuse ;  /* 0x0000001823237c23 */ /* 0x100fe2000801083d */
[----:B------:R-:W-:Y:S01]  /*2e50*/  FSEL R13, R13, -INF , P1 ;  /* 0xff8000000d0d7808 */ /* 0x000fe20000800000 */
[--C-:B------:R-:W-:Y:S01]  /*2e60*/  FFMA.FTZ R36, R36, UR24, -R61.reuse ;  /* 0x0000001824247c23 */ /* 0x100fe2000801083d */
[----:B------:R-:W-:Y:S01]  /*2e70*/  FMNMX.FTZ R14, R56, R11, !PT ;  /* 0x0000000b380e7209 */ /* 0x000fe20007810000 */
[----:B------:R-:W5:Y:S01]  /*2e80*/  MUFU.TANH R22, R22 ;  /* 0x0000001600167308 */ /* 0x000f620000002400 */
[----:B------:R-:W-:Y:S01]  /*2e90*/  ISETP.GT.AND P1, PT, R75, 0x21, PT ;  /* 0x000000214b00780c */ /* 0x000fe20003f24270 */
[--C-:B---3--:R-:W-:Y:S01]  /*2ea0*/  FFMA.FTZ R76, R52, UR24, -R61.reuse ;  /* 0x00000018344c7c23 */ /* 0x108fe2000801083d */
[----:B------:R-:W-:Y:S01]  /*2eb0*/  FSEL R16, R16, -INF , P2 ;  /* 0xff80000010107808 */ /* 0x000fe20001000000 */
[--C-:B------:R-:W-:Y:S01]  /*2ec0*/  FFMA.FTZ R40, R40, UR24, -R61.reuse ;  /* 0x0000001828287c23 */ /* 0x100fe2000801083d */
[----:B------:R-:W-:Y:S01]  /*2ed0*/  FMNMX.FTZ R11, R13, R14, !PT ;  /* 0x0000000e0d0b7209 */ /* 0x000fe20007810000 */
[--C-:B------:R-:W-:Y:S01]  /*2ee0*/  FFMA.FTZ R33, R33, UR24, -R61.reuse ;  /* 0x0000001821217c23 */ /* 0x100fe2000801083d */
[----:B------:R-:W-:Y:S01]  /*2ef0*/  FSEL R50, R15, -INF , P1 ;  /* 0xff8000000f327808 */ /* 0x000fe20000800000 */
[----:B------:R-:W3:Y:S01]  /*2f00*/  MUFU.TANH R25, R25 ;  /* 0x0000001900197308 */ /* 0x000ee20000002400 */
[----:B------:R-:W-:Y:S01]  /*2f10*/  ISETP.GT.AND P2, PT, R75, 0x28, PT ;  /* 0x000000284b00780c */ /* 0x000fe20003f44270 */
[--C-:B------:R-:W-:Y:S01]  /*2f20*/  FFMA.FTZ R39, R39, UR24, -R61.reuse ;  /* 0x0000001827277c23 */ /* 0x100fe2000801083d */
[----:B------:R-:W-:Y:S01]  /*2f30*/  FMNMX.FTZ R15, R16, R11, !PT ;  /* 0x0000000b100f7209 */ /* 0x000fe20007810000 */
[--C-:B------:R-:W-:Y:S01]  /*2f40*/  FFMA.FTZ R38, R38, UR24, -R61.reuse ;  /* 0x0000001826267c23 */ /* 0x100fe2000801083d */
[----:B------:R-:W-:Y:S01]  /*2f50*/  ISETP.GT.AND P1, PT, R75, 0x29, PT ;  /* 0x000000294b00780c */ /* 0x000fe20003f24270 */
[--C-:B------:R-:W-:Y:S01]  /*2f60*/  FFMA.FTZ R37, R37, UR24, -R61.reuse ;  /* 0x0000001825257c23 */ /* 0x100fe2000801083d */
[----:B-1----:R-:W-:Y:S01]  /*2f70*/  FSEL R17, R17, -INF , P2 ;  /* 0xff80000011117808 */ /* 0x002fe20001000000 */
[----:B------:R-:W1:Y:S01]  /*2f80*/  MUFU.TANH R24, R24 ;  /* 0x0000001800187308 */ /* 0x000e620000002400 */
[----:B------:R-:W-:Y:S01]  /*2f90*/  FMNMX.FTZ R14, R50, R15, !PT ;  /* 0x0000000f320e7209 */ /* 0x000fe20007810000 */
[--C-:B------:R-:W-:Y:S01]  /*2fa0*/  FFMA.FTZ R30, R30, UR24, -R61.reuse ;  /* 0x000000181e1e7c23 */ /* 0x100fe2000801083d */
[----:B------:R-:W-:Y:S01]  /*2fb0*/  ISETP.GT.AND P2, PT, R75, 0x30, PT ;  /* 0x000000304b00780c */ /* 0x000fe20003f44270 */
[--C-:B------:R-:W-:Y:S01]  /*2fc0*/  FFMA.FTZ R29, R29, UR24, -R61.reuse ;  /* 0x000000181d1d7c23 */ /* 0x100fe2000801083d */
[----:B0-----:R-:W-:Y:S01]  /*2fd0*/  FSEL R52, R18, -INF , P1 ;  /* 0xff80000012347808 */ /* 0x001fe20000800000 */
[--C-:B------:R-:W-:Y:S01]  /*2fe0*/  FFMA.FTZ R26, R26, UR24, -R61.reuse ;  /* 0x000000181a1a7c23 */ /* 0x100fe2000801083d */
[----:B------:R-:W-:Y:S01]  /*2ff0*/  FMNMX.FTZ R15, R17, R14, !PT ;  /* 0x0000000e110f7209 */ /* 0x000fe20007810000 */
[----:B------:R-:W0:Y:S01]  /*3000*/  MUFU.TANH R60, R60 ;  /* 0x0000003c003c7308 */ /* 0x000e220000002400 */
[----:B------:R-:W-:Y:S01]  /*3010*/  ISETP.GT.AND P1, PT, R75, 0x31, PT ;  /* 0x000000314b00780c */ /* 0x000fe20003f24270 */
[--C-:B------:R-:W-:Y:S01]  /*3020*/  FFMA.FTZ R28, R28, UR24, -R61.reuse ;  /* 0x000000181c1c7c23 */ /* 0x100fe2000801083d */
[----:B------:R-:W-:Y:S01]  /*3030*/  FSEL R19, R19, -INF , P2 ;  /* 0xff80000013137808 */ /* 0x000fe20001000000 */
[--C-:B------:R-:W-:Y:S01]  /*3040*/  FFMA.FTZ R27, R27, UR24, -R61.reuse ;  /* 0x000000181b1b7c23 */ /* 0x100fe2000801083d */
[----:B------:R-:W-:Y:S01]  /*3050*/  FMNMX.FTZ R18, R52, R15, !PT ;  /* 0x0000000f34127209 */ /* 0x000fe20007810000 */
[--C-:B------:R-:W-:Y:S01]  /*3060*/  FFMA.FTZ R15, R53, UR24, -R61.reuse ;  /* 0x00000018350f7c23 */ /* 0x100fe2000801083d */
[----:B------:R-:W-:Y:S01]  /*3070*/  ISETP.GT.AND P2, PT, R75, 0x38, PT ;  /* 0x000000384b00780c */ /* 0x000fe20003f44270 */
[----:B------:R-:W0:Y:S01]  /*3080*/  MUFU.TANH R64, R64 ;  /* 0x0000004000407308 */ /* 0x000e220000002400 */
[----:B--2---:R-:W-:Y:S01]  /*3090*/  FSEL R51, R20, -INF , P1 ;  /* 0xff80000014337808 */ /* 0x004fe20000800000 */
[----:B------:R-:W-:Y:S01]  /*30a0*/  FFMA.FTZ R20, R49, UR24, -R61 ;  /* 0x0000001831147c23 */ /* 0x000fe2000801083d */
[----:B------:R-:W-:-:S02]  /*30b0*/  FMNMX.FTZ R18, R19, R18, !PT ;  /* 0x0000001213127209 */ /* 0x000fc40007810000 */
[----:B------:R-:W-:Y:S02]  /*30c0*/  ISETP.GT.AND P1, PT, R75, 0x39, PT ;  /* 0x000000394b00780c */ /* 0x000fe40003f24270 */
[----:B----4-:R-:W-:Y:S01]  /*30d0*/  FSEL R23, R23, -INF , P2 ;  /* 0xff80000017177808 */ /* 0x010fe20001000000 */
[----:B------:R-:W2:Y:S01]  /*30e0*/  MUFU.TANH R73, R73 ;  /* 0x0000004900497308 */ /* 0x000ea20000002400 */
[----:B------:R-:W-:Y:S02]  /*30f0*/  FMNMX.FTZ R18, R51, R18, !PT ;  /* 0x0000001233127209 */ /* 0x000fe40007810000 */
[----:B------:R-:W-:Y:S02]  /*3100*/  ISETP.GT.AND P2, PT, R75, 0x40, PT ;  /* 0x000000404b00780c */ /* 0x000fe40003f44270 */
[----:B-----5:R-:W-:Y:S02]  /*3110*/  FSEL R22, R22, -INF , P1 ;  /* 0xff80000016167808 */ /* 0x020fe40000800000 */
[----:B------:R-:W-:Y:S01]  /*3120*/  FMNMX.FTZ R49, R23, R18, !PT ;  /* 0x0000001217317209 */ /* 0x000fe20007810000 */
[----:B------:R-:W4:Y:S01]  /*3130*/  MUFU.TANH R72, R72 ;  /* 0x0000004800487308 */ /* 0x000f220000002400 */
[----:B------:R-:W-:-:S02]  /*3140*/  ISETP.GT.AND P1, PT, R75, 0x41, PT ;  /* 0x000000414b00780c */ /* 0x000fc40003f24270 */
[----:B---3--:R-:W-:Y:S02]  /*3150*/  FSEL R25, R25, -INF , P2 ;  /* 0xff80000019197808 */ /* 0x008fe40001000000 */
[----:B------:R-:W-:Y:S02]  /*3160*/  FMNMX.FTZ R18, R22, R49, !PT ;  /* 0x0000003116127209 */ /* 0x000fe40007810000 */
[----:B------:R-:W-:Y:S01]  /*3170*/  ISETP.GT.AND P2, PT, R75, 0x48, PT ;  /* 0x000000484b00780c */ /* 0x000fe20003f44270 */
[----:B------:R-:W3:Y:S01]  /*3180*/  MUFU.TANH R70, R70 ;  /* 0x0000004600467308 */ /* 0x000ee20000002400 */
[----:B-1----:R-:W-:Y:S01]  /*3190*/  FSEL R49, R24, -INF , P1 ;  /* 0xff80000018317808 */ /* 0x002fe20000800000 */
[----:B------:R-:W-:Y:S01]  /*31a0*/  FFMA.FTZ R24, R48, UR24, -R61 ;  /* 0x0000001830187c23 */ /* 0x000fe2000801083d */
[----:B------:R-:W-:Y:S02]  /*31b0*/  FMNMX.FTZ R18, R25, R18, !PT ;  /* 0x0000001219127209 */ /* 0x000fe40007810000 */
[----:B------:R-:W-:-:S02]  /*31c0*/  ISETP.GT.AND P1, PT, R75, 0x49, PT ;  /* 0x000000494b00780c */ /* 0x000fc40003f24270 */
[----:B0-----:R-:W-:Y:S01]  /*31d0*/  FSEL R60, R60, -INF , P2 ;  /* 0xff8000003c3c7808 */ /* 0x001fe20001000000 */
[----:B------:R-:W0:Y:S01]  /*31e0*/  MUFU.TANH R65, R65 ;  /* 0x0000004100417308 */ /* 0x000e220000002400 */
[----:B------:R-:W-:Y:S02]  /*31f0*/  FMNMX.FTZ R53, R49, R18, !PT ;  /* 0x0000001231357209 */ /* 0x000fe40007810000 */
[C---:B------:R-:W-:Y:S02]  /*3200*/  ISETP.GT.AND P2, PT, R75.reuse, 0x50, PT ;  /* 0x000000504b00780c */ /* 0x040fe40003f44270 */
[----:B------:R-:W-:Y:S02]  /*3210*/  FSEL R64, R64, -INF , P1 ;  /* 0xff80000040407808 */ /* 0x000fe40000800000 */
[----:B------:R-:W-:Y:S01]  /*3220*/  FMNMX.FTZ R53, R60, R53, !PT ;  /* 0x000000353c357209 */ /* 0x000fe20007810000 */
[----:B------:R-:W1:Y:S01]  /*3230*/  MUFU.TANH R66, R66 ;  /* 0x0000004200427308 */ /* 0x000e620000002400 */
[----:B------:R-:W-:-:S02]  /*3240*/  ISETP.GT.AND P1, PT, R75, 0x51, PT ;  /* 0x000000514b00780c */ /* 0x000fc40003f24270 */
[----:B--2---:R-:W-:Y:S02]  /*3250*/  FSEL R73, R73, -INF , P2 ;  /* 0xff80000049497808 */ /* 0x004fe40001000000 */
[----:B------:R-:W-:Y:S02]  /*3260*/  FMNMX.FTZ R18, R64, R53, !PT ;  /* 0x0000003540127209 */ /* 0x000fe40007810000 */
[----:B------:R-:W-:Y:S01]  /*3270*/  ISETP.GT.AND P2, PT, R75, 0x58, PT ;  /* 0x000000584b00780c */ /* 0x000fe20003f44270 */
[----:B------:R-:W2:Y:S01]  /*3280*/  MUFU.TANH R69, R69 ;  /* 0x0000004500457308 */ /* 0x000ea20000002400 */
[----:B----4-:R-:W-:Y:S02]  /*3290*/  FSEL R72, R72, -INF , P1 ;  /* 0xff80000048487808 */ /* 0x010fe40000800000 */
[----:B------:R-:W-:Y:S02]  /*32a0*/  FMNMX.FTZ R53, R73, R18, !PT ;  /* 0x0000001249357209 */ /* 0x000fe40007810000 */
[----:B------:R-:W-:-:S02]  /*32b0*/  ISETP.GT.AND P1, PT, R75, 0x59, PT ;  /* 0x000000594b00780c */ /* 0x000fc40003f24270 */
[----:B---3--:R-:W-:Y:S01]  /*32c0*/  FSEL R70, R70, -INF , P2 ;  /* 0xff80000046467808 */ /* 0x008fe20001000000 */
[----:B------:R-:W3:Y:S01]  /*32d0*/  MUFU.TANH R68, R68 ;  /* 0x0000004400447308 */ /* 0x000ee20000002400 */
[----:B------:R-:W-:Y:S02]  /*32e0*/  FMNMX.FTZ R53, R72, R53, !PT ;  /* 0x0000003548357209 */ /* 0x000fe40007810000 */
[----:B------:R-:W-:Y:S02]  /*32f0*/  ISETP.GT.AND P2, PT, R75, 0x60, PT ;  /* 0x000000604b00780c */ /* 0x000fe40003f44270 */
[----:B0-----:R-:W-:Y:S02]  /*3300*/  FSEL R65, R65, -INF , P1 ;  /* 0xff80000041417808 */ /* 0x001fe40000800000 */
[----:B------:R-:W-:Y:S01]  /*3310*/  FMNMX.FTZ R18, R70, R53, !PT ;  /* 0x0000003546127209 */ /* 0x000fe20007810000 */
[----:B------:R-:W0:Y:S01]  /*3320*/  MUFU.TANH R62, R62 ;  /* 0x0000003e003e7308 */ /* 0x000e220000002400 */
[----:B------:R-:W-:-:S02]  /*3330*/  ISETP.GT.AND P1, PT, R75, 0x61, PT ;  /* 0x000000614b00780c */ /* 0x000fc40003f24270 */
[----:B-1----:R-:W-:Y:S02]  /*3340*/  FSEL R66, R66, -INF , P2 ;  /* 0xff80000042427808 */ /* 0x002fe40001000000 */
[----:B------:R-:W-:Y:S02]  /*3350*/  ISETP.GT.AND P2, PT, R75, 0x68, PT ;  /* 0x000000684b00780c */ /* 0x000fe40003f44270 */
[----:B--2---:R-:W-:Y:S01]  /*3360*/  FSEL R69, R69, -INF , P1 ;  /* 0xff80000045457808 */ /* 0x004fe20000800000 */
[----:B------:R-:W1:Y:S01]  /*3370*/  MUFU.TANH R67, R67 ;  /* 0x0000004300437308 */ /* 0x000e620000002400 */
[C---:B------:R-:W-:Y:S02]  /*3380*/  ISETP.GT.AND P1, PT, R75.reuse, 0x69, PT ;  /* 0x000000694b00780c */ /* 0x040fe40003f24270 */
[----:B---3--:R-:W-:Y:S02]  /*3390*/  FSEL R68, R68, -INF , P2 ;  /* 0xff80000044447808 */ /* 0x008fe40001000000 */
[----:B------:R-:W-:-:S03]  /*33a0*/  ISETP.GT.AND P2, PT, R75, 0x70, PT ;  /* 0x000000704b00780c */ /* 0x000fc60003f44270 */
[----:B------:R2:W-:Y:S01]  /*33b0*/  MUFU.EX2 R14, R77 ;  /* 0x0000004d000e7308 */ /* 0x0005e20000000800 */
[----:B0-----:R-:W-:Y:S02]  /*33c0*/  FSEL R62, R62, -INF , P1 ;  /* 0xff8000003e3e7808 */ /* 0x001fe40000800000 */
[----:B------:R-:W-:-:S05]  /*33d0*/  ISETP.GT.AND P1, PT, R75, 0x71, PT ;  /* 0x000000714b00780c */ /* 0x000fca0003f24270 */
[----:B------:R-:W0:Y:S01]  /*33e0*/  MUFU.TANH R63, R63 ;  /* 0x0000003f003f7308 */ /* 0x000e220000002400 */
[----:B--2---:R-:W-:Y:S02]  /*33f0*/  FMNMX.FTZ R77, R65, R18, !PT ;  /* 0x00000012414d7209 */ /* 0x004fe40007810000 */
[----:B-1----:R-:W-:Y:S02]  /*3400*/  FSEL R67, R67, -INF , P2 ;  /* 0xff80000043437808 */ /* 0x002fe40001000000 */
[----:B------:R-:W-:Y:S02]  /*3410*/  FMNMX.FTZ R18, R66, R77, !PT ;  /* 0x0000004d42127209 */ /* 0x000fe40007810000 */
[----:B------:R-:W-:Y:S01]  /*3420*/  ISETP.GT.AND P2, PT, R75, 0x78, PT ;  /* 0x000000784b00780c */ /* 0x000fe20003f44270 */
[----:B------:R-:W1:Y:S01]  /*3430*/  MUFU.TANH R74, R74 ;  /* 0x0000004a004a7308 */ /* 0x000e620000002400 */
[----:B------:R-:W-:-:S04]  /*3440*/  FMNMX.FTZ R77, R69, R18, !PT ;  /* 0x00000012454d7209 */ /* 0x000fc80007810000 */
[----:B------:R-:W-:-:S03]  /*3450*/  FMNMX.FTZ R77, R68, R77, !PT ;  /* 0x0000004d444d7209 */ /* 0x000fc60007810000 */
[----:B------:R-:W2:Y:S01]  /*3460*/  MUFU.TANH R71, R71 ;  /* 0x0000004700477308 */ /* 0x000ea20000002400 */
[----:B------:R-:W-:Y:S02]  /*3470*/  FMNMX.FTZ R18, R62, R77, !PT ;  /* 0x0000004d3e127209 */ /* 0x000fe40007810000 */
[----:B0-----:R-:W-:Y:S02]  /*3480*/  FSEL R63, R63, -INF , P1 ;  /* 0xff8000003f3f7808 */ /* 0x001fe40000800000 */
[----:B------:R-:W-:Y:S02]  /*3490*/  FMNMX.FTZ R18, R67, R18, !PT ;  /* 0x0000001243127209 */ /* 0x000fe40007810000 */
[----:B------:R-:W-:Y:S01]  /*34a0*/  ISETP.GT.AND P1, PT, R75, 0x79, PT ;  /* 0x000000794b00780c */ /* 0x000fe20003f24270 */
[----:B------:R0:W-:Y:S01]  /*34b0*/  MUFU.EX2 R53, R44 ;  /* 0x0000002c00357308 */ /* 0x0001e20000000800 */
[----:B-1----:R-:W-:Y:S02]  /*34c0*/  FSEL R74, R74, -INF , P2 ;  /* 0xff8000004a4a7808 */ /* 0x002fe40001000000 */
[----:B------:R-:W-:-:S04]  /*34d0*/  FMNMX.FTZ R75, R63, R18, !PT ;  /* 0x000000123f4b7209 */ /* 0x000fc80007810000 */
[----:B------:R-:W-:Y:S01]  /*34e0*/  FMNMX.FTZ R18, R74, R75, !PT ;  /* 0x0000004b4a127209 */ /* 0x000fe20007810000 */
[----:B------:R-:W-:Y:S01]  /*34f0*/  MUFU.EX2 R2, R2 ;  /* 0x0000000200027308 */ /* 0x000fe20000000800 */
[----:B--2---:R-:W-:Y:S01]  /*3500*/  FSEL R71, R71, -INF , P1 ;  /* 0xff80000047477808 */ /* 0x004fe20000800000 */
[--C-:B0-----:R-:W-:Y:S01]  /*3510*/  FFMA.FTZ R44, R31, UR24, -R61.reuse ;  /* 0x000000181f2c7c23 */ /* 0x101fe2000801083d */
[----:B------:R-:W-:Y:S02]  /*3520*/  FFMA.FTZ R31, R32, UR24, -R61 ;  /* 0x00000018201f7c23 */ /* 0x000fe4000801083d */
[----:B------:R-:W-:-:S03]  /*3530*/  FMNMX.FTZ R18, R71, R18, !PT ;  /* 0x0000001247127209 */ /* 0x000fc60007810000 */
[----:B------:R-:W-:Y:S02]  /*3540*/  MUFU.EX2 R45, R45 ;  /* 0x0000002d002d7308 */ /* 0x000fe40000000800 */
[----:B------:R-:W0:Y:S06]  /*3550*/  SHFL.BFLY PT, R75, R18, 0x2, 0x1f ;  /* 0x0c401f00124b7f89 */ /* 0x000e2c00000e0000 */
[----:B------:R-:W-:Y:S08]  /*3560*/  MUFU.EX2 R3, R3 ;  /* 0x0000000300037308 */ /* 0x000ff00000000800 */
[----:B------:R-:W1:Y:S08]  /*3570*/  MUFU.EX2 R8, R8 ;  /* 0x0000000800087308 */ /* 0x000e700000000800 */
[----:B------:R-:W-:Y:S01]  /*3580*/  MUFU.EX2 R10, R10 ;  /* 0x0000000a000a7308 */ /* 0x000fe20000000800 */
[----:B0-----:R-:W-:-:S05]  /*3590*/  FMNMX.FTZ R75, R18, R75, !PT ;  /* 0x0000004b124b7209 */ /* 0x001fca0007810000 */
[----:B------:R-:W0:Y:S02]  /*35a0*/  SHFL.BFLY PT, R18, R75, 0x1, 0x1f ;  /* 0x0c201f004b127f89 */ /* 0x000e2400000e0000 */
[----:B------:R-:W2:Y:S01]  /*35b0*/  MUFU.EX2 R11, R76 ;  /* 0x0000004c000b7308 */ /* 0x000ea20000000800 */
[----:B-1----:R-:W-:-:S04]  /*35c0*/  F2FP.SATFINITE.E4M3.F32.PACK_AB_MERGE_C R148, R8, R3, RZ ;  /* 0x000000030894723e */ /* 0x002fc800048070ff */
[----:B------:R-:W-:-:S03]  /*35d0*/  F2FP.SATFINITE.E4M3.F32.PACK_AB_MERGE_C R148, R45, R2, R148 ;  /* 0x000000022d94723e */ /* 0x000fc60004807094 */
[----:B------:R-:W-:Y:S08]  /*35e0*/  MUFU.EX2 R15, R15 ;  /* 0x0000000f000f7308 */ /* 0x000ff00000000800 */
[----:B------:R-:W-:Y:S01]  /*35f0*/  MUFU.EX2 R20, R20 ;  /* 0x0000001400147308 */ /* 0x000fe20000000800 */
[----:B--2---:R-:W-:-:S04]  /*3600*/  F2FP.SATFINITE.E4M3.F32.PACK_AB_MERGE_C R150, R14, R11, RZ ;  /* 0x0000000b0e96723e */ /* 0x004fc800048070ff */
[----:B------:R-:W-:Y:S02]  /*3610*/  F2FP.SATFINITE.E4M3.F32.PACK_AB_MERGE_C R150, R10, R9, R150 ;  /* 0x000000090a96723e */ /* 0x000fe40004807096 */
[----:B0-----:R-:W-:Y:S01]  /*3620*/  FMNMX.FTZ R18, R75, R18, !PT ;  /* 0x000000124b127209 */ /* 0x001fe20007810000 */
[----:B------:R-:W-:Y:S01]  /*3630*/  IMAD.U32 R75, RZ, RZ, UR24 ;  /* 0x00000018ff4b7e24 */ /* 0x000fe2000f8e00ff */
[----:B------:R-:W-:Y:S02]  /*3640*/  MUFU.EX2 R24, R24 ;  /* 0x0000001800187308 */ /* 0x000fe40000000800 */
[C---:B------:R-:W-:Y:S01]  /*3650*/  FSETP.NEU.FTZ.AND P1, PT, R18.reuse, -INF , PT ;  /* 0xff8000001200780b */ /* 0x040fe20003f3d000 */
[----:B------:R-:W-:-:S05]  /*3660*/  FFMA.FTZ R32, R18, R75, -8 ;  /* 0xc100000012207423 */ /* 0x000fca000001004b */
[----:B------:R-:W-:Y:S01]  /*3670*/  FSEL R75, R32, RZ, P1 ;  /* 0x000000ff204b7208 */ /* 0x000fe20000800000 */
[----:B------:R-:W-:Y:S01]  /*3680*/  MUFU.EX2 R47, R47 ;  /* 0x0000002f002f7308 */ /* 0x000fe20000000800 */
        /* <DEDUP_REMOVED lines=9> */
[----:B------:R-:W-:Y:S01]  /*3720*/  FFMA.FTZ R13, R16, UR24, -R75 ;  /* 0x00000018100d7c23 */ /* 0x000fe2000801084b */
[----:B------:R-:W-:Y:S01]  /*3730*/  FADD.FTZ R58, R2, R45 ;  /* 0x0000002d023a7221 */ /* 0x000fe20000010000 */
[--C-:B------:R-:W-:Y:S01]  /*3740*/  FFMA.FTZ R16, R50, UR24, -R75.reuse ;  /* 0x0000001832107c23 */ /* 0x100fe2000801084b */
[--C-:B------:R-:W-:Y:S01]  /*3750*/  FFMA.FTZ R54, R56, UR24, -R75.reuse ;  /* 0x0000001838367c23 */ /* 0x100fe2000801084b */
[--C-:B------:R-:W-:Y:S01]  /*3760*/  FFMA.FTZ R50, R52, UR24, -R75.reuse ;  /* 0x0000001834327c23 */ /* 0x100fe2000801084b */
[--C-:B------:R-:W-:Y:S01]  /*3770*/  FFMA.FTZ R52, R51, UR24, -R75.reuse ;  /* 0x0000001833347c23 */ /* 0x100fe2000801084b */
[----:B------:R-:W0:Y:S01]  /*3780*/  MUFU.EX2 R59, R59 ;  /* 0x0000003b003b7308 */ /* 0x000e220000000800 */
[--C-:B------:R-:W-:Y:S01]  /*3790*/  FFMA.FTZ R51, R23, UR24, -R75.reuse ;  /* 0x0000001817337c23 */ /* 0x100fe2000801084b */
[----:B------:R-:W-:Y:S01]  /*37a0*/  FADD.FTZ R79, R3, R58 ;  /* 0x0000003a034f7221 */ /* 0x000fe20000010000 */
[--C-:B------:R-:W-:Y:S01]  /*37b0*/  FFMA.FTZ R23, R49, UR24, -R75.reuse ;  /* 0x0000001831177c23 */ /* 0x100fe2000801084b */
[--C-:B------:R-:W-:Y:S01]  /*37c0*/  FFMA.FTZ R49, R60, UR24, -R75.reuse ;  /* 0x000000183c317c23 */ /* 0x100fe2000801084b */
[----:B------:R-:W-:Y:S01]  /*37d0*/  FFMA.FTZ R60, R64, UR24, -R75 ;  /* 0x00000018403c7c23 */ /* 0x000fe2000801084b */
[----:B------:R-:W-:Y:S01]  /*37e0*/  FADD.FTZ R64, R8, R79 ;  /* 0x0000004f08407221 */ /* 0x000fe20000010000 */
[--C-:B------:R-:W-:Y:S01]  /*37f0*/  FFMA.FTZ R56, R22, UR24, -R75.reuse ;  /* 0x0000001816387c23 */ /* 0x100fe2000801084b */
[----:B------:R-:W1:Y:S01]  /*3800*/  MUFU.EX2 R48, R48 ;  /* 0x0000003000307308 */ /* 0x000e620000000800 */
[--C-:B------:R-:W-:Y:S01]  /*3810*/  FFMA.FTZ R22, R25, UR24, -R75.reuse ;  /* 0x0000001819167c23 */ /* 0x100fe2000801084b */
[--C-:B------:R-:W-:Y:S01]  /*3820*/  FFMA.FTZ R25, R73, UR24, -R75.reuse ;  /* 0x0000001849197c23 */ /* 0x100fe2000801084b */
[--C-:B------:R-:W-:Y:S01]  /*3830*/  FFMA.FTZ R17, R17, UR24, -R75.reuse ;  /* 0x0000001811117c23 */ /* 0x100fe2000801084b */
[--C-:B------:R-:W-:Y:S01]  /*3840*/  FFMA.FTZ R19, R19, UR24, -R75.reuse ;  /* 0x0000001813137c23 */ /* 0x100fe2000801084b */
[--C-:B------:R-:W-:Y:S01]  /*3850*/  FFMA.FTZ R70, R70, UR24, -R75.reuse ;  /* 0x0000001846467c23 */ /* 0x100fe2000801084b */
        /* <DEDUP_REMOVED lines=13> */
[----:B------:R-:W-:Y:S01]  /*3930*/  FFMA.FTZ R71, R71, UR24, -R75 ;  /* 0x0000001847477c23 */ /* 0x000fe2000801084b */
[----:B------:R-:W-:-:S04]  /*3940*/  F2FP.SATFINITE.E4M3.F32.PACK_AB_MERGE_C R144, R47, R24, RZ ;  /* 0x000000182f90723e */ /* 0x000fc800048070ff */
[----:B------:R-:W1:Y:S01]  /*3950*/  MUFU.EX2 R57, R57 ;  /* 0x0000003900397308 */ /* 0x000e620000000800 */
[C---:B--2---:R-:W-:Y:S01]  /*3960*/  FADD.FTZ R73, R55.reuse, R58 ;  /* 0x0000003a37497221 */ /* 0x044fe20000010000 */
[----:B------:R-:W-:Y:S01]  /*3970*/  FFMA.FTZ R58, R72, UR24, -R75 ;  /* 0x00000018483a7c23 */ /* 0x000fe2000801084b */
[----:B------:R-:W-:Y:S01]  /*3980*/  FADD.FTZ R72, R10, R77 ;  /* 0x0000004d0a487221 */ /* 0x000fe20000010000 */
[----:B------:R-:W-:Y:S02]  /*3990*/  F2FP.SATFINITE.E4M3.F32.PACK_AB_MERGE_C R48, R55, R48, RZ ;  /* 0x000000303730723e */ /* 0x000fe400048070ff */
[----:B------:R-:W-:Y:S01]  /*39a0*/  F2FP.SATFINITE.E4M3.F32.PACK_AB_MERGE_C R144, R20, R15, R144 ;  /* 0x0000000f1490723e */ /* 0x000fe20004807090 */
[----:B------:R-:W-:Y:S01]  /*39b0*/  FADD.FTZ R77, R11, R72 ;  /* 0x000000480b4d7221 */ /* 0x000fe20000010000 */
[----:B------:R-:W2:Y:S01]  /*39c0*/  MUFU.EX2 R54, R54 ;  /* 0x0000003600367308 */ /* 0x000ea20000000800 */
[----:B0-----:R-:W-:Y:S01]  /*39d0*/  FADD.FTZ R64, R12, R73 ;  /* 0x000000490c407221 */ /* 0x001fe20000010000 */
[----:B------:R-:W-:Y:S01]  /*39e0*/  F2FP.SATFINITE.E4M3.F32.PACK_AB_MERGE_C R149, R59, R32, R48 ;  /* 0x000000203b95723e */ /* 0x000fe20004807030 */
[----:B------:R-:W-:-:S05]  /*39f0*/  FADD.FTZ R72, R14, R77 ;  /* 0x0000004d0e487221 */ /* 0x000fca0000010000 */
[----:B------:R-:W0:Y:S01]  /*3a00*/  MUFU.EX2 R61, R61 ;  /* 0x0000003d003d7308 */ /* 0x000e220000000800 */
[----:B-1----:R-:W-:-:S07]  /*3a10*/  FADD.FTZ R73, R57, R64 ;  /* 0x0000004039497221 */ /* 0x002fce0000010000 */
[----:B------:R-:W1:Y:S01]  /*3a20*/  MUFU.EX2 R13, R13 ;  /* 0x0000000d000d7308 */ /* 0x000e620000000800 */
[----:B--2---:R-:W-:Y:S01]  /*3a30*/  FADD.FTZ R64, R54, R73 ;  /* 0x0000004936407221 */ /* 0x004fe20000010000 */
[----:B------:R-:W-:-:S04]  /*3a40*/  FADD.FTZ R73, R15, R72 ;  /* 0x000000480f497221 */ /* 0x000fc80000010000 */
[----:B------:R-:W-:Y:S02]  /*3a50*/  FADD.FTZ R77, R20, R73 ;  /* 0x00000049144d7221 */ /* 0x000fe40000010000 */
[----:B------:R-:W2:Y:S01]  /*3a60*/  MUFU.EX2 R16, R16 ;  /* 0x0000001000107308 */ /* 0x000ea20000000800 */
[C---:B0-----:R-:W-:Y:S01]  /*3a70*/  FADD.FTZ R64, R61.reuse, R64 ;  /* 0x000000403d407221 */ /* 0x041fe20000010000 */
[----:B------:R-:W-:Y:S01]  /*3a80*/  FADD.FTZ R72, R24, R77 ;  /* 0x0000004d18487221 */ /* 0x000fe20000010000 */
[----:B------:R-:W-:-:S03]  /*3a90*/  F2FP.SATFINITE.E4M3.F32.PACK_AB_MERGE_C R54, R61, R54, RZ ;  /* 0x000000363d36723e */ /* 0x000fc600048070ff */
[----:B------:R-:W-:Y:S01]  /*3aa0*/  FADD.FTZ R77, R47, R72 ;  /* 0x000000482f4d7221 */ /* 0x000fe20000010000 */
[----:B------:R-:W-:Y:S01]  /*3ab0*/  F2FP.SATFINITE.E4M3.F32.PACK_AB_MERGE_C R151, R57, R12, R54 ;  /* 0x0000000c3997723e */ /* 0x000fe20004807036 */
[----:B------:R-:W0:Y:S01]  /*3ac0*/  MUFU.EX2 R17, R17 ;  /* 0x0000001100117308 */ /* 0x000e220000000800 */
[----:B-1----:R-:W-:-:S07]  /*3ad0*/  FADD.FTZ R73, R13, R64 ;  /* 0x000000400d497221 */ /* 0x002fce0000010000 */
[----:B------:R-:W1:Y:S01]  /*3ae0*/  MUFU.EX2 R46, R46 ;  /* 0x0000002e002e7308 */ /* 0x000e620000000800 */
[----:B--2---:R-:W-:-:S07]  /*3af0*/  FADD.FTZ R64, R16, R73 ;  /* 0x0000004910407221 */ /* 0x004fce0000010000 */
[----:B------:R-:W2:Y:S01]  /*3b00*/  MUFU.EX2 R50, R50 ;  /* 0x0000003200327308 */ /* 0x000ea20000000800 */
[----:B0-----:R-:W-:-:S07]  /*3b10*/  FADD.FTZ R73, R17, R64 ;  /* 0x0000004011497221 */ /* 0x001fce0000010000 */
[----:B------:R-:W0:Y:S01]  /*3b20*/  MUFU.EX2 R19, R19 ;  /* 0x0000001300137308 */ /* 0x000e220000000800 */
[----:B-1----:R-:W-:-:S04]  /*3b30*/  FADD.FTZ R72, R46, R77 ;  /* 0x0000004d2e487221 */ /* 0x002fc80000010000 */
[----:B------:R-:W-:-:S03]  /*3b40*/  FADD.FTZ R72, R53, R72 ;  /* 0x0000004835487221 */ /* 0x000fc60000010000 */
[----:B------:R-:W1:Y:S01]  /*3b50*/  MUFU.EX2 R43, R43 ;  /* 0x0000002b002b7308 */ /* 0x000e620000000800 */
[C---:B--2---:R-:W-:Y:S01]  /*3b60*/  FADD.FTZ R64, R50.reuse, R73 ;  /* 0x0000004932407221 */ /* 0x044fe20000010000 */
[----:B------:R-:W-:-:S04]  /*3b70*/  F2FP.SATFINITE.E4M3.F32.PACK_AB_MERGE_C R17, R50, R17, RZ ;  /* 0x000000113211723e */ /* 0x000fc800048070ff */
[----:B------:R-:W-:Y:S02]  /*3b80*/  F2FP.SATFINITE.E4M3.F32.PACK_AB_MERGE_C R145, R16, R13, R17 ;  /* 0x0000000d1091723e */ /* 0x000fe40004807011 */
[----:B------:R-:W2:Y:S01]  /*3b90*/  MUFU.EX2 R52, R52 ;  /* 0x0000003400347308 */ /* 0x000ea20000000800 */
[----:B0-----:R-:W-:-:S07]  /*3ba0*/  FADD.FTZ R73, R19, R64 ;  /* 0x0000004013497221 */ /* 0x001fce0000010000 */
[----:B------:R-:W0:Y:S01]  /*3bb0*/  MUFU.EX2 R42, R42 ;  /* 0x0000002a002a7308 */ /* 0x000e220000000800 */
[----:B-1----:R-:W-:-:S07]  /*3bc0*/  FADD.FTZ R3, R43, R72 ;  /* 0x000000482b037221 */ /* 0x002fce0000010000 */
[----:B------:R-:W1:Y:S01]  /*3bd0*/  MUFU.EX2 R51, R51 ;  /* 0x0000003300337308 */ /* 0x000e620000000800 */
[----:B--2---:R-:W-:-:S07]  /*3be0*/  FADD.FTZ R8, R52, R73 ;  /* 0x0000004934087221 */ /* 0x004fce0000010000 */
[----:B------:R-:W2:Y:S01]  /*3bf0*/  MUFU.EX2 R41, R41 ;  /* 0x0000002900297308 */ /* 0x000ea20000000800 */
[C---:B0-----:R-:W-:Y:S01]  /*3c00*/  FADD.FTZ R14, R42.reuse, R3 ;  /* 0x000000032a0e7221 */ /* 0x041fe20000010000 */
[----:B------:R-:W-:-:S04]  /*3c10*/  F2FP.SATFINITE.E4M3.F32.PACK_AB_MERGE_C R146, R42, R43, RZ ;  /* 0x0000002b2a92723e */ /* 0x000fc800048070ff */
[----:B------:R-:W-:Y:S02]  /*3c20*/  F2FP.SATFINITE.E4M3.F32.PACK_AB_MERGE_C R146, R53, R46, R146 ;  /* 0x0000002e3592723e */ /* 0x000fe40004807092 */
        /* <DEDUP_REMOVED lines=17> */
[C---:B--2---:R-:W-:Y:S01]  /*3d40*/  FADD.FTZ R11, R36.reuse, R9 ;  /* 0x00000009240b7221 */ /* 0x044fe20000010000 */
[----:B------:R-:W-:-:S04]  /*3d50*/  F2FP.SATFINITE.E4M3.F32.PACK_AB_MERGE_C R140, R36, R35, RZ ;  /* 0x00000023248c723e */ /* 0x000fc800048070ff */
[----:B------:R-:W-:Y:S02]  /*3d60*/  F2FP.SATFINITE.E4M3.F32.PACK_AB_MERGE_C R140, R34, R41, R140 ;  /* 0x00000029228c723e */ /* 0x000fe4000480708c */
        /* <DEDUP_REMOVED lines=8> */
[----:B------:R-:W2:Y:S01]  /*3df0*/  MUFU.EX2 R58, R58 ;  /* 0x0000003a003a7308 */ /* 0x000ea20000000800 */
[----:B0-----:R-:W-:-:S07]  /*3e00*/  FADD.FTZ R9, R25, R2 ;  /* 0x0000000219097221 */ /* 0x001fce0000010000 */
[----:B------:R-:W-:Y:S01]  /*3e10*/  MUFU.EX2 R39, R39 ;  /* 0x0000002700277308 */ /* 0x000fe20000000800 */
[----:B-1----:R-:W-:-:S07]  /*3e20*/  FADD.FTZ R8, R33, R8 ;  /* 0x0000000821087221 */ /* 0x002fce0000010000 */
[----:B------:R-:W0:Y:S01]  /*3e30*/  MUFU.EX2 R38, R38 ;  /* 0x0000002600267308 */ /* 0x000e220000000800 */
[----:B--2---:R-:W-:-:S07]  /*3e40*/  FADD.FTZ R9, R58, R9 ;  /* 0x000000093a097221 */ /* 0x004fce0000010000 */
[----:B------:R-:W1:Y:S08]  /*3e50*/  MUFU.EX2 R70, R70 ;  /* 0x0000004600467308 */ /* 0x000e700000000800 */
[----:B------:R-:W2:Y:S01]  /*3e60*/  MUFU.EX2 R65, R65 ;  /* 0x0000004100417308 */ /* 0x000ea20000000800 */
[----:B0-----:R-:W-:Y:S01]  /*3e70*/  F2FP.SATFINITE.E4M3.F32.PACK_AB_MERGE_C R10, R38, R39, RZ ;  /* 0x00000027260a723e */ /* 0x001fe200048070ff */
[----:B------:R-:W-:-:S03]  /*3e80*/  FADD.FTZ R39, R39, R8 ;  /* 0x0000000827277221 */ /* 0x000fc60000010000 */
[----:B------:R-:W-:Y:S01]  /*3e90*/  F2FP.SATFINITE.E4M3.F32.PACK_AB_MERGE_C R142, R33, R40, R10 ;  /* 0x00000028218e723e */ /* 0x000fe2000480700a */
[----:B------:R-:W-:Y:S02]  /*3ea0*/  FADD.FTZ R38, R38, R39 ;  /* 0x0000002726267221 */ /* 0x000fe40000010000 */
[----:B------:R-:W-:Y:S01]  /*3eb0*/  MUFU.EX2 R31, R31 ;  /* 0x0000001f001f7308 */ /* 0x000fe20000000800 */
[----:B-1----:R-:W-:-:S07]  /*3ec0*/  FADD.FTZ R8, R70, R9 ;  /* 0x0000000946087221 */ /* 0x002fce0000010000 */
[----:B------:R-:W0:Y:S01]  /*3ed0*/  MUFU.EX2 R30, R30 ;  /* 0x0000001e001e7308 */ /* 0x000e220000000800 */
[C---:B--2---:R-:W-:Y:S01]  /*3ee0*/  FADD.FTZ R9, R65.reuse, R8 ;  /* 0x0000000841097221 */ /* 0x044fe20000010000 */
        /* <DEDUP_REMOVED lines=9> */
[----:B------:R-:W2:Y:S01]  /*3f80*/  MUFU.EX2 R68, R68 ;  /* 0x0000004400447308 */ /* 0x000ea20000000800 */
[C---:B0-----:R-:W-:Y:S01]  /*3f90*/  F2FP.SATFINITE.E4M3.F32.PACK_AB_MERGE_C R136, R44.reuse, R37, R10 ;  /* 0x000000252c88723e */ /* 0x041fe2000480700a */
[----:B------:R-:W-:-:S04]  /*3fa0*/  FADD.FTZ R44, R44, R11 ;  /* 0x0000000b2c2c7221 */ /* 0x000fc80000010000 */
[----:B------:R-:W-:Y:S02]  /*3fb0*/  FADD.FTZ R31, R31, R44 ;  /* 0x0000002c1f1f7221 */ /* 0x000fe40000010000 */
[----:B------:R-:W-:Y:S01]  /*3fc0*/  MUFU.EX2 R28, R28 ;  /* 0x0000001c001c7308 */ /* 0x000fe20000000800 */
[----:B-1----:R-:W-:Y:S01]  /*3fd0*/  FADD.FTZ R9, R69, R8 ;  /* 0x0000000845097221 */ /* 0x002fe20000010000 */
[----:B------:R-:W-:-:S06]  /*3fe0*/  FADD.FTZ R30, R30, R31 ;  /* 0x0000001f1e1e7221 */ /* 0x000fcc0000010000 */
[----:B------:R-:W0:Y:S01]  /*3ff0*/  MUFU.EX2 R27, R27 ;  /* 0x0000001b001b7308 */ /* 0x000e220000000800 */
[----:B--2---:R-:W-:-:S07]  /*4000*/  FADD.FTZ R8, R68, R9 ;  /* 0x0000000944087221 */ /* 0x004fce0000010000 */
[----:B------:R-:W1:Y:S08]  /*4010*/  MUFU.EX2 R3, R62 ;  /* 0x0000003e00037308 */ /* 0x000e700000000800 */
[----:B------:R-:W-:Y:S01]  /*4020*/  MUFU.EX2 R29, R29 ;  /* 0x0000001d001d7308 */ /* 0x000fe20000000800 */
[----:B0-----:R-:W-:-:S07]  /*4030*/  F2FP.SATFINITE.E4M3.F32.PACK_AB_MERGE_C R9, R27, R28, RZ ;  /* 0x0000001c1b09723e */ /* 0x001fce00048070ff */
[----:B------:R-:W0:Y:S01]  /*4040*/  MUFU.EX2 R26, R26 ;  /* 0x0000001a001a7308 */ /* 0x000e220000000800 */
[C---:B-1----:R-:W-:Y:S01]  /*4050*/  FADD.FTZ R8, R3.reuse, R8 ;  /* 0x0000000803087221 */ /* 0x042fe20000010000 */
[----:B------:R-:W-:-:S04]  /*4060*/  F2FP.SATFINITE.E4M3.F32.PACK_AB_MERGE_C R68, R3, R68, RZ ;  /* 0x000000440344723e */ /* 0x000fc800048070ff */
[----:B------:R-:W-:Y:S02]  /*4070*/  F2FP.SATFINITE.E4M3.F32.PACK_AB_MERGE_C R137, R69, R66, R68 ;  /* 0x000000424589723e */ /* 0x000fe40004807044 */
[----:B------:R-:W1:Y:S08]  /*4080*/  MUFU.EX2 R67, R67 ;  /* 0x0000004300437308 */ /* 0x000e700000000800 */
[----:B------:R-:W2:Y:S01]  /*4090*/  MUFU.EX2 R2, R63 ;  /* 0x0000003f00027308 */ /* 0x000ea20000000800 */
[----:B0-----:R-:W-:Y:S01]  /*40a0*/  F2FP.SATFINITE.E4M3.F32.PACK_AB_MERGE_C R138, R26, R29, R9 ;  /* 0x0000001d1a8a723e */ /* 0x001fe20004807009 */
[----:B------:R-:W-:-:S04]  /*40b0*/  FADD.FTZ R29, R29, R30 ;  /* 0x0000001e1d1d7221 */ /* 0x000fc80000010000 */
[----:B------:R-:W-:Y:S02]  /*40c0*/  FADD.FTZ R29, R26, R29 ;  /* 0x0000001d1a1d7221 */ /* 0x000fe40000010000 */
[----:B------:R-:W-:Y:S01]  /*40d0*/  MUFU.EX2 R74, R74 ;  /* 0x0000004a004a7308 */ /* 0x000fe20000000800 */
[----:B-1----:R-:W-:Y:S01]  /*40e0*/  FADD.FTZ R3, R67, R8 ;  /* 0x0000000843037221 */ /* 0x002fe20000010000 */
[----:B------:R-:W-:-:S06]  /*40f0*/  FADD.FTZ R28, R28, R29 ;  /* 0x0000001d1c1c7221 */ /* 0x000fcc0000010000 */
[----:B------:R-:W0:Y:S01]  /*4100*/  MUFU.EX2 R71, R71 ;  /* 0x0000004700477308 */ /* 0x000e220000000800 */
[----:B--2---:R-:W-:Y:S01]  /*4110*/  FADD.FTZ R3, R2, R3 ;  /* 0x0000000302037221 */ /* 0x004fe20000010000 */
        /* <DEDUP_REMOVED lines=36> */
[----:B------:R-:W-:-:S05]  /*4360*/  ULDC UR24, c[0x0][0x988] ;  /* 0x0002620000187ab9 */ /* 0x000fca0000000800 */
.L_x_1767:
[----:B------:R-:W-:-:S04]  /*4370*/  UISETP.NE.AND UP0, UPT, UR7, 0x1, UPT ;  /* 0x000000010700788c */ /* 0x000fc8000bf05270 */
[----:B------:R-:W-:-:S04]  /*4380*/  USEL UR5, URZ, 0x1, UP0 ;  /* 0x000000013f057887 */ /* 0x000fc80008000000 */
[----:B------:R-:W-:Y:S01]  /*4390*/  ULOP3.LUT UR5, UR6, UR5, URZ, 0x3c, !UPT ;  /* 0x0000000506057292 */ /* 0x000fe2000f8e3c3f */
[----:B------:R-:W-:Y:S11]  /*43a0*/  @!P0 BRA `(.L_x_1757) ;  /* 0x0000000000048947 */ /* 0x000ff60003800000 */
[----:B------:R-:W-:Y:S01]  /*43b0*/  BPT.TRAP 0x1 ;  /* 0x000000040000795c */ /* 0x000fe20000300000 */
.L_x_1757:
[----:B------:R-:W-:Y:S01]  /*43c0*/  UIADD3 UR4, UR7, 0x1, URZ ;  /* 0x0000000107047890 */ /* 0x000fe2000fffe03f */
[----:B------:R-:W-:-:S03]  /*43d0*/  MOV R10, UR5 ;  /* 0x00000005000a7c02 */ /* 0x000fc60008000f00 */
[----:B------:R-:W-:Y:S01]  /*43e0*/  UISETP.NE.AND UP0, UPT, UR4, 0x2, UPT ;  /* 0x000000020400788c */ /* 0x000fe2000bf05270 */
[----:B------:R-:W-:-:S03]  /*43f0*/  SHF.L.U32 R10, R10, 0x1f, RZ ;  /* 0x0000001f0a0a7819 */ /* 0x000fc600000006ff */
[----:B------:R-:W-:-:S04]  /*4400*/  USEL UR4, UR4, URZ, UP0 ;  /* 0x0000003f04047287 */ /* 0x000fc80008000000 */
[----:B------:R-:W-:-:S09]  /*4410*/  ULEA UR25, UR4, UR44, 0x3 ;  /* 0x0000002c04197291 */ /* 0x000fd2000f8e183f */
[----:B------:R0:W1:Y:S01]  /*4420*/  SYNCS.PHASECHK.TRANS64.TRYWAIT P1, [UR25+0x17030], R10 ;  /* 0x0170300aff0075a7 */ /* 0x0000620008020159 */
[----:B------:R-:W-:Y:S05]  /*4430*/  @!P0 BRA `(.L_x_1758) ;  /* 0x0000000000048947 */ /* 0x000fea0003800000 */
[----:B------:R-:W-:Y:S01]  /*4440*/  BPT.TRAP 0x1 ;  /* 0x000000040000795c */ /* 0x000fe20000300000 */
.L_x_1758:
[----:B-1----:R-:W-:Y:S05]  /*4450*/  @P1 BRA `(.L_x_1759) ;  /* 0x0000000000081947 */ /* 0x002fea0003800000 */
[----:B------:R-:W1:Y:S02]  /*4460*/  SYNCS.PHASECHK.TRANS64.TRYWAIT P1, [UR25+0x17030], R10 ;  /* 0x0170300aff0075a7 */ /* 0x000e640008020159 */
[----:B-1----:R-:W-:Y:S05]  /*4470*/  @!P1 BRA `(.L_x_1760) ;  /* 0x000000b400e89947 */ /* 0x002fea0003800000 */
.L_x_1759:
        /* <DEDUP_REMOVED lines=19> */
.L_x_1761:
[----:B------:R-:W-:Y:S01]  /*45b0*/  ULEA UR11, UR7, UR44, 0x3 ;  /* 0x0000002c070b7291 */ /* 0x000fe2000f8e183f */
[----:B01----:R-:W-:-:S05]  /*45c0*/  IMAD.U32 R10, RZ, RZ, UR6 ;  /* 0x00000006ff0a7e24 */ /* 0x003fca000f8e00ff */
[----:B------:R-:W-:-:S04]  /*45d0*/  SHF.L.U32 R10, R10, 0x1f, RZ ;  /* 0x0000001f0a0a7819 */ /* 0x000fc800000006ff */
[----:B------:R0:W1:Y:S01]  /*45e0*/  SYNCS.PHASECHK.TRANS64.TRYWAIT P1, [UR11+0x17050], R10 ;  /* 0x0170500aff0075a7 */ /* 0x000062000802014b */
[----:B------:R-:W-:Y:S05]  /*45f0*/  @!P0 BRA `(.L_x_1762) ;  /* 0x0000000000048947 */ /* 0x000fea0003800000 */
[----:B------:R-:W-:Y:S01]  /*4600*/  BPT.TRAP 0x1 ;  /* 0x000000040000795c */ /* 0x000fe20000300000 */
.L_x_1762:
[----:B-1----:R-:W-:Y:S05]  /*4610*/  @P1 BRA `(.L_x_1763) ;  /* 0x0000000000081947 */ /* 0x002fea0003800000 */
[----:B------:R-:W1:Y:S02]  /*4620*/  SYNCS.PHASECHK.TRANS64.TRYWAIT P1, [UR11+0x17050], R10 ;  /* 0x0170500aff0075a7 */ /* 0x000e64000802014b */
[----:B-1----:R-:W-:Y:S05]  /*4630*/  @!P1 BRA `(.L_x_1764) ;  /* 0x000000b400909947 */ /* 0x002fea0003800000 */
.L_x_1763:
[----:B------:R-:W-:Y:S01]  /*4640*/  UIADD3 UR6, UR44, 0x400, URZ ;  /* 0x000004002c067890 */ /* 0x000fe2000fffe03f */
[----:B------:R-:W-:-:S03]  /*4650*/  WARPGROUP.ARRIVE ;  /* 0x00000000000079c5 */ /* 0x000fc60000000000 */
[----:B------:R-:W-:-:S04]  /*4660*/  USHF.R.U32.HI UR6, URZ, 0x4, UR6 ;  /* 0x000000043f067899 */ /* 0x000fc80008011606 */
[----:B------:R-:W-:-:S04]  /*4670*/  ULOP3.LUT UR6, UR6, 0x3fff, URZ, 0xc0, !UPT ;  /* 0x00003fff06067892 */ /* 0x000fc8000f8ec03f */
[----:B------:R-:W-:-:S04]  /*4680*/  ULOP3.LUT UR6, UR6, 0x10000, URZ, 0xfc, !UPT ;  /* 0x0001000006067892 */ /* 0x000fc8000f8efc3f */
[----:B------:R-:W-:-:S03]  /*4690*/  UIMAD UR10, UR7, 0x300, UR6 ;  /* 0x00000300070a78a4 */ /* 0x000fc6000f8e0206 */
[----:B------:R-:W-:-:S04]  /*46a0*/  UMOV UR7, 0x40000040 ;  /* 0x4000004000077882 */ /* 0x000fc80000000000 */
        /* <DEDUP_REMOVED lines=20> */
.L_x_1765:
[----:B------:R-:W-:Y:S01]  /*47f0*/  UISETP.NE.AND UP0, UPT, UR43, URZ, UPT ;  /* 0x0000003f2b00728c */ /* 0x000fe2000bf05270 */
[----:B------:R-:W-:Y:S02]  /*4800*/  IMAD.MOV.U32 R137, RZ, RZ, R6 ;  /* 0x000000ffff897224 */ /* 0x000fe400078e0006 */
[C---:B------:R-:W-:Y:S01]  /*4810*/  FMUL.FTZ R141, R0.reuse, R24 ;  /* 0x00000018008d7220 */ /* 0x040fe20000410000 */
[C---:B------:R-:W-:Y:S01]  /*4820*/  FMUL.FTZ R13, R0.reuse, R31 ;  /* 0x0000001f000d7220 */ /* 0x040fe20000410000 */
[----:B------:R-:W-:Y:S02]  /*4830*/  IMAD.MOV.U32 R136, RZ, RZ, -0x2 ;  /* 0xfffffffeff887424 */ /* 0x000fe400078e00ff */
[C---:B------:R-:W-:Y:S01]  /*4840*/  FMUL.FTZ R31, R0.reuse, R33 ;  /* 0x00000021001f7220 */ /* 0x040fe20000410000 */
[----:B------:R-:W-:Y:S01]  /*4850*/  PLOP3.LUT P1, PT, PT, PT, UP0, 0x80, 0x0 ;  /* 0x000000000000781c */ /* 0x000fe20003f2f008 */
[C---:B------:R-:W-:Y:S01]  /*4860*/  FMUL.FTZ R139, R0.reuse, R25 ;  /* 0x00000019008b7220 */ /* 0x040fe20000410000 */
[----:B------:R-:W-:Y:S01]  /*4870*/  PLOP3.LUT P2, PT, PT, PT, UP0, 0x80, 0x0 ;  /* 0x000000000000781c */ /* 0x000fe20003f4f008 */
[C---:B------:R-:W-:Y:S01]  /*4880*/  FMUL.FTZ R33, R0.reuse, R37 ;  /* 0x0000002500217220 */ /* 0x040fe20000410000 */
[----:B------:R-:W-:Y:S01]  /*4890*/  FMUL.FTZ R37, R0, R45 ;  /* 0x0000002d00257220 */ /* 0x000fe20000410000 */
[----:B------:R-:W-:Y:S01]  /*48a0*/  @UP0 ULDC UR6, c[0x0][0x44c] ;  /* 0x0001130000060ab9 */ /* 0x000fe20000000800 */
[----:B------:R-:W2:Y:S01]  /*48b0*/  MUFU.TANH R141, R141 ;  /* 0x0000008d008d7308 */ /* 0x000ea20000002400 */
[----:B------:R-:W-:-:S02]  /*48c0*/  IMAD.U32 R45, RZ, RZ, UR26 ;  /* 0x0000001aff2d7e24 */ /* 0x000fc4000f8e00ff */
[C---:B------:R-:W-:Y:S01]  /*48d0*/  FMUL.FTZ R138, R0.reuse, R28 ;  /* 0x0000001c008a7220 */ /* 0x040fe20000410000 */
[C---:B------:R-:W-:Y:S01]  /*48e0*/  FMUL.FTZ R29, R0.reuse, R29 ;  /* 0x0000001d001d7220 */ /* 0x040fe20000410000 */
[C---:B------:R-:W-:Y:S01]  /*48f0*/  FMUL.FTZ R12, R0.reuse, R30 ;  /* 0x0000001e000c7220 */ /* 0x040fe20000410000 */
[C---:B------:R-:W-:Y:S01]  /*4900*/  FMUL.FTZ R30, R0.reuse, R32 ;  /* 0x00000020001e7220 */ /* 0x040fe20000410000 */
[----:B------:R-:W-:Y:S01]  /*4910*/  FMUL.FTZ R32, R0, R36 ;  /* 0x0000002400207220 */ /* 0x000fe20000410000 */
[----:B------:R-:W-:Y:S01]  /*4920*/  @P1 IMAD.HI.U32 R21, R6, UR6, RZ ;  /* 0x0000000606151c27 */ /* 0x000fe2000f8e00ff */
[----:B------:R-:W-:Y:S01]  /*4930*/  @UP0 ULDC UR6, c[0x0][0x450] ;  /* 0x0001140000060ab9 */ /* 0x000fe20000000800 */
[----:B------:R-:W3:Y:S02]  /*4940*/  MUFU.TANH R139, R139 ;  /* 0x0000008b008b7308 */ /* 0x000ee40000002400 */
[C---:B------:R-:W-:Y:S01]  /*4950*/  FMUL.FTZ R20, R0.reuse, R46 ;  /* 0x0000002e00147220 */ /* 0x040fe20000410000 */
[C---:B------:R-:W-:Y:S01]  /*4960*/  FMUL.FTZ R22, R0.reuse, R47 ;  /* 0x0000002f00167220 */ /* 0x040fe20000410000 */
[----:B------:R-:W-:Y:S01]  /*4970*/  @P2 SHF.R.U32.HI R137, RZ, UR6, R21 ;  /* 0x00000006ff892c19 */ /* 0x000fe20008011615 */
[----:B------:R-:W-:Y:S01]  /*4980*/  UMOV UR6, 0xffffff80 ;  /* 0xffffff8000067882 */ /* 0x000fe20000000000 */
[C---:B------:R-:W-:Y:S01]  /*4990*/  FMUL.FTZ R14, R0.reuse, R34 ;  /* 0x00000022000e7220 */ /* 0x040fe20000410000 */
[----:B------:R-:W-:Y:S01]  /*49a0*/  UIMAD UR6, UR23, UR6, 0x1 ;  /* 0x00000001170674a4 */ /* 0x000fe2000f8e0206 */
[C---:B------:R-:W-:Y:S01]  /*49b0*/  FMUL.FTZ R34, R0.reuse, R40 ;  /* 0x0000002800227220 */ /* 0x040fe20000410000 */
[----:B------:R-:W4:Y:S01]  /*49c0*/  SHFL.IDX PT, R21, R137, RZ, 0x1c1f ;  /* 0x001c1fff89157589 */ /* 0x000f2200000e0000 */
[----:B------:R-:W5:Y:S01]  /*49d0*/  MUFU.TANH R138, R138 ;  /* 0x0000008a008a7308 */ /* 0x000f620000002400 */
[C---:B------:R-:W-:Y:S01]  /*49e0*/  FMUL.FTZ R16, R0.reuse, R38 ;  /* 0x0000002600107220 */ /* 0x040fe20000410000 */
[----:B------:R-:W-:Y:S01]  /*49f0*/  FMUL.FTZ R38, R0, R48 ;  /* 0x0000003000267220 */ /* 0x000fe20000410000 */
[----:B------:R-:W-:-:S02]  /*4a00*/  IMAD R136, R7, R136, UR6 ;  /* 0x0000000607887e24 */ /* 0x000fc4000f8e0288 */
[C---:B------:R-:W-:Y:S01]  /*4a10*/  FMUL.FTZ R15, R0.reuse, R35 ;  /* 0x00000023000f7220 */ /* 0x040fe20000410000 */
[C---:B------:R-:W-:Y:S01]  /*4a20*/  FMUL.FTZ R35, R0.reuse, R41 ;  /* 0x0000002900237220 */ /* 0x040fe20000410000 */
[C---:B------:R-:W-:Y:S01]  /*4a30*/  FMUL.FTZ R36, R0.reuse, R44 ;  /* 0x0000002c00247220 */ /* 0x040fe20000410000 */
[----:B------:R-:W-:Y:S01]  /*4a40*/  IMAD R136, R45, UR37, R136 ;  /* 0x000000252d887c24 */ /* 0x000fe2000f8e0288 */
        /* <DEDUP_REMOVED lines=15> */
[----:B----4-:R-:W-:Y:S01]  /*4b40*/  IADD3 R21, R21, -UR27, R136 ;  /* 0x8000001b15157c10 */ /* 0x010fe2000fffe088 */
[----:B------:R-:W4:Y:S01]  /*4b50*/  MUFU.TANH R31, R31 ;  /* 0x0000001f001f7308 */ /* 0x000f220000002400 */
[C---:B------:R-:W-:Y:S01]  /*4b60*/  FMUL.FTZ R76, R0.reuse, R76 ;  /* 0x0000004c004c7220 */ /* 0x040fe20000410000 */
[C---:B------:R-:W-:Y:S01]  /*4b70*/  FMUL.FTZ R77, R0.reuse, R77 ;  /* 0x0000004d004d7220 */ /* 0x040fe20000410000 */
[C---:B------:R-:W-:Y:S01]  /*4b80*/  ISETP.GT.AND P1, PT, R21.reuse, RZ, PT ;  /* 0x000000ff1500720c */ /* 0x040fe20003f24270 */
[C---:B------:R-:W-:Y:S01]  /*4b90*/  FMUL.FTZ R25, R0.reuse, R54 ;  /* 0x0000003600197220 */ /* 0x040fe20000410000 */
[----:B------:R-:W-:Y:S01]  /*4ba0*/  ISETP.GT.AND P2, PT, R21, 0x1, PT ;  /* 0x000000011500780c */ /* 0x000fe20003f44270 */
[C---:B------:R-:W-:Y:S01]  /*4bb0*/  FMUL.FTZ R80, R0.reuse, R80 ;  /* 0x0000005000507220 */ /* 0x040fe20000410000 */
[----:B--2---:R-:W-:Y:S01]  /*4bc0*/  FSEL R141, R141, -INF , P1 ;  /* 0xff8000008d8d7808 */ /* 0x004fe20000800000 */
[----:B------:R-:W2:Y:S01]  /*4bd0*/  MUFU.TANH R32, R32 ;  /* 0x0000002000207308 */ /* 0x000ea20000002400 */
[----:B------:R-:W-:Y:S01]  /*4be0*/  ISETP.GT.AND P1, PT, R21, 0x8, PT ;  /* 0x000000081500780c */ /* 0x000fe20003f24270 */
[C---:B01----:R-:W-:Y:S01]  /*4bf0*/  FMUL.FTZ R10, R0.reuse, R26 ;  /* 0x0000001a000a7220 */ /* 0x043fe20000410000 */
[----:B---3--:R-:W-:Y:S01]  /*4c00*/  FSEL R139, R139, -INF , P2 ;  /* 0xff8000008b8b7808 */ /* 0x008fe20001000000 */
[C---:B------:R-:W-:Y:S01]  /*4c10*/  FMUL.FTZ R81, R0.reuse, R81 ;  /* 0x0000005100517220 */ /* 0x040fe20000410000 */
[----:B------:R-:W-:Y:S01]  /*4c20*/  FMNMX.FTZ R46, R141, R8, !PT ;  /* 0x000000088d2e7209 */ /* 0x000fe20007810000 */
[----:B------:R-:W-:Y:S01]  /*4c30*/  FMUL.FTZ R26, R0, R55 ;  /* 0x00000037001a7220 */ /* 0x000fe20000410000 */
[----:B------:R-:W-:Y:S01]  /*4c40*/  ISETP.GT.AND P2, PT, R21, 0x9, PT ;  /* 0x000000091500780c */ /* 0x000fe20003f44270 */
[----:B------:R-:W0:Y:S01]  /*4c50*/  MUFU.TANH R33, R33 ;  /* 0x0000002100217308 */ /* 0x000e220000002400 */
[----:B-----5:R-:W-:Y:S01]  /*4c60*/  FSEL R138, R138, -INF , P1 ;  /* 0xff8000008a8a7808 */ /* 0x020fe20000800000 */
[C---:B------:R-:W-:Y:S01]  /*4c70*/  FMUL.FTZ R84, R0.reuse, R84 ;  /* 0x0000005400547220 */ /* 0x040fe20000410000 */
[----:B------:R-:W-:Y:S01]  /*4c80*/  FMNMX.FTZ R47, R139, R46, !PT ;  /* 0x0000002e8b2f7209 */ /* 0x000fe20007810000 */
[C---:B------:R-:W-:Y:S01]  /*4c90*/  FMUL.FTZ R46, R0.reuse, R64 ;  /* 0x00000040002e7220 */ /* 0x040fe20000410000 */
[----:B------:R-:W-:Y:S01]  /*4ca0*/  ISETP.GT.AND P1, PT, R21, 0x10, PT ;  /* 0x000000101500780c */ /* 0x000fe20003f24270 */
[----:B------:R-:W-:Y:S01]  /*4cb0*/  FMUL.FTZ R85, R0, R85 ;  /* 0x0000005500557220 */ /* 0x000fe20000410000 */
[----:B------:R-:W-:Y:S01]  /*4cc0*/  FSEL R29, R29, -INF , P2 ;  /* 0xff8000001d1d7808 */ /* 0x000fe20001000000 */
[----:B------:R-:W1:Y:S01]  /*4cd0*/  MUFU.TANH R34, R34 ;  /* 0x0000002200227308 */ /* 0x000e620000002400 */
[----:B------:R-:W-:Y:S01]  /*4ce0*/  FMNMX.FTZ R48, R138, R47, !PT ;  /* 0x0000002f8a307209 */ /* 0x000fe20007810000 */
[C---:B------:R-:W-:Y:S01]  /*4cf0*/  FMUL.FTZ R11, R0.reuse, R27 ;  /* 0x0000001b000b7220 */ /* 0x040fe20000410000 */
[----:B------:R-:W-:Y:S01]  /*4d00*/  ISETP.GT.AND P2, PT, R21, 0x11, PT ;  /* 0x000000111500780c */ /* 0x000fe20003f44270 */
[----:B------:R-:W-:Y:S01]  /*4d10*/  FMUL.FTZ R27, R0, R58 ;  /* 0x0000003a001b7220 */ /* 0x000fe20000410000 */
[----:B------:R-:W-:Y:S01]  /*4d20*/  FSEL R30, R30, -INF , P1 ;  /* 0xff8000001e1e7808 */ /* 0x000fe20000800000 */
[C---:B------:R-:W-:Y:S01]  /*4d30*/  FMUL.FTZ R56, R0.reuse, R62 ;  /* 0x0000003e00387220 */ /* 0x040fe20000410000 */
[----:B------:R-:W-:Y:S01]  /*4d40*/  FMNMX.FTZ R47, R29, R48, !PT ;  /* 0x000000301d2f7209 */ /* 0x000fe20007810000 */
[----:B------:R-:W3:Y:S01]  /*4d50*/  MUFU.TANH R35, R35 ;  /* 0x0000002300237308 */ /* 0x000ee20000002400 */
[----:B------:R-:W-:Y:S01]  /*4d60*/  ISETP.GT.AND P1, PT, R21, 0x18, PT ;  /* 0x000000181500780c */ /* 0x000fe20003f24270 */
[C---:B------:R-:W-:Y:S01]  /*4d70*/  FMUL.FTZ R62, R0.reuse, R70 ;  /* 0x00000046003e7220 */ /* 0x040fe20000410000 */
[----:B----4-:R-:W-:Y:S01]  /*4d80*/  FSEL R31, R31, -INF , P2 ;  /* 0xff8000001f1f7808 */ /* 0x010fe20001000000 */
[----:B------:R-:W-:Y:S01]  /*4d90*/  FMUL.FTZ R28, R0, R59 ;  /* 0x0000003b001c7220 */ /* 0x000fe20000410000 */
[----:B------:R-:W-:Y:S01]  /*4da0*/  FMNMX.FTZ R48, R30, R47, !PT ;  /* 0x0000002f1e307209 */ /* 0x000fe20007810000 */
[----:B------:R-:W-:Y:S01]  /*4db0*/  FMUL.FTZ R47, R0, R65 ;  /* 0x00000041002f7220 */ /* 0x000fe20000410000 */
[----:B------:R-:W-:Y:S01]  /*4dc0*/  ISETP.GT.AND P2, PT, R21, 0x19, PT ;  /* 0x000000191500780c */ /* 0x000fe20003f44270 */
[----:B------:R-:W4:Y:S01]  /*4dd0*/  MUFU.TANH R36, R36 ;  /* 0x0000002400247308 */ /* 0x000f220000002400 */
[----:B--2---:R-:W-:Y:S01]  /*4de0*/  FSEL R32, R32, -INF , P1 ;  /* 0xff80000020207808 */ /* 0x004fe20000800000 */
[C---:B------:R-:W-:Y:S01]  /*4df0*/  FMUL.FTZ R65, R0.reuse, R75 ;  /* 0x0000004b00417220 */ /* 0x040fe20000410000 */
[----:B------:R-:W-:Y:S01]  /*4e00*/  FMNMX.FTZ R49, R31, R48, !PT ;  /* 0x000000301f317209 */ /* 0x000fe20007810000 */
[C---:B------:R-:W-:Y:S01]  /*4e10*/  FMUL.FTZ R48, R0.reuse, R68 ;  /* 0x0000004400307220 */ /* 0x040fe20000410000 */
[----:B------:R-:W-:Y:S01]  /*4e20*/  ISETP.GT.AND P1, PT, R21, 0x20, PT ;  /* 0x000000201500780c */ /* 0x000fe20003f24270 */
[----:B------:R-:W-:Y:S01]  /*4e30*/  FMUL.FTZ R59, R0, R63 ;  /* 0x0000003f003b7220 */ /* 0x000fe20000410000 */
[----:B0-----:R-:W-:Y:S01]  /*4e40*/  FSEL R33, R33, -INF , P2 ;  /* 0xff80000021217808 */ /* 0x001fe20001000000 */
[----:B------:R-:W0:Y:S01]  /*4e50*/  MUFU.TANH R37, R37 ;  /* 0x0000002500257308 */ /* 0x000e220000002400 */
[----:B------:R-:W-:Y:S01]  /*4e60*/  FMNMX.FTZ R50, R32, R49, !PT ;  /* 0x0000003120327209 */ /* 0x000fe20007810000 */
[C---:B------:R-:W-:Y:S01]  /*4e70*/  FMUL.FTZ R63, R0.reuse, R71 ;  /* 0x00000047003f7220 */ /* 0x040fe20000410000 */
[----:B------:R-:W-:Y:S01]  /*4e80*/  ISETP.GT.AND P2, PT, R21, 0x21, PT ;  /* 0x000000211500780c */ /* 0x000fe20003f44270 */
[----:B------:R-:W-:Y:S01]  /*4e90*/  FMUL.FTZ R64, R0, R74 ;  /* 0x0000004a00407220 */ /* 0x000fe20000410000 */
[----:B-1----:R-:W-:Y:S01]  /*4ea0*/  FSEL R34, R34, -INF , P1 ;  /* 0xff80000022227808 */ /* 0x002fe20000800000 */
[C---:B------:R-:W-:Y:S01]  /*4eb0*/  FMUL.FTZ R68, R0.reuse, R82 ;  /* 0x0000005200447220 */ /* 0x040fe20000410000 */
[----:B------:R-:W-:Y:S01]  /*4ec0*/  FMNMX.FTZ R49, R33, R50, !PT ;  /* 0x0000003221317209 */ /* 0x000fe20007810000 */
[----:B------:R-:W1:Y:S01]  /*4ed0*/  MUFU.TANH R38, R38 ;  /* 0x0000002600267308 */ /* 0x000e620000002400 */
[----:B------:R-:W-:Y:S01]  /*4ee0*/  ISETP.GT.AND P1, PT, R21, 0x28, PT ;  /* 0x000000281500780c */ /* 0x000fe20003f24270 */
[----:B------:R-:W-:Y:S01]  /*4ef0*/  FMUL.FTZ R71, R0, R87 ;  /* 0x0000005700477220 */ /* 0x000fe20000410000 */
[----:B---3--:R-:W-:Y:S01]  /*4f00*/  FSEL R35, R35, -INF , P2 ;  /* 0xff80000023237808 */ /* 0x008fe20001000000 */
[----:B------:R-:W-:Y:S01]  /*4f10*/  UIADD3 UR25, UR25, 0x17040, URZ ;  /* 0x0001704019197890 */ /* 0x000fe2000fffe03f */
[----:B------:R-:W-:Y:S01]  /*4f20*/  FMNMX.FTZ R50, R34, R49, !PT ;  /* 0x0000003122327209 */ /* 0x000fe20007810000 */
[----:B------:R-:W-:Y:S01]  /*4f30*/  FMUL.FTZ R49, R0, R69 ;  /* 0x0000004500317220 */ /* 0x000fe20000410000 */
[----:B------:R-:W-:Y:S01]  /*4f40*/  ISETP.GT.AND P2, PT, R21, 0x29, PT ;  /* 0x000000291500780c */ /* 0x000fe20003f44270 */
[----:B------:R-:W2:Y:S01]  /*4f50*/  MUFU.TANH R39, R39 ;  /* 0x0000002700277308 */ /* 0x000ea20000002400 */
[----:B----4-:R-:W-:Y:S01]  /*4f60*/  FSEL R36, R36, -INF , P1 ;  /* 0xff80000024247808 */ /* 0x010fe20000800000 */
[C---:B------:R-:W-:Y:S01]  /*4f70*/  FMUL.FTZ R69, R0.reuse, R83 ;  /* 0x0000005300457220 */ /* 0x040fe20000410000 */
[----:B------:R-:W-:Y:S01]  /*4f80*/  FMNMX.FTZ R51, R35, R50, !PT ;  /* 0x0000003223337209 */ /* 0x000fe20007810000 */
[----:B------:R-:W-:Y:S01]  /*4f90*/  FMUL.FTZ R50, R0, R72 ;  /* 0x0000004800327220 */ /* 0x000fe20000410000 */
[----:B------:R-:W-:Y:S01]  /*4fa0*/  ISETP.GT.AND P1, PT, R21, 0x30, PT ;  /* 0x000000301500780c */ /* 0x000fe20003f24270 */
[----:B------:R-:W-:Y:S01]  /*4fb0*/  IMAD.U32 R72, RZ, RZ, UR24 ;  /* 0x00000018ff487e24 */ /* 0x000fe2000f8e00ff */
[----:B0-----:R-:W-:Y:S01]  /*4fc0*/  FSEL R37, R37, -INF , P2 ;  /* 0xff80000025257808 */ /* 0x001fe20001000000 */
[----:B------:R-:W0:Y:S01]  /*4fd0*/  MUFU.TANH R40, R40 ;  /* 0x0000002800287308 */ /* 0x000e220000002400 */
[----:B------:R-:W-:Y:S01]  /*4fe0*/  FMNMX.FTZ R52, R36, R51, !PT ;  /* 0x0000003324347209 */ /* 0x000fe20007810000 */
[----:B------:R-:W-:Y:S01]  /*4ff0*/  UPRMT UR25, UR21, 0x654, UR25 ;  /* 0x0000065415197896 */ /* 0x000fe20008000019 */
[----:B------:R-:W-:-:S02]  /*5000*/  ISETP.GT.AND P2, PT, R21, 0x31, PT ;  /* 0x000000311500780c */ /* 0x000fc40003f44270 */
[----:B-1----:R-:W-:Y:S02]  /*5010*/  FSEL R38, R38, -INF , P1 ;  /* 0xff80000026267808 */ /* 0x002fe40000800000 */
[----:B------:R-:W-:Y:S01]  /*5020*/  FMNMX.FTZ R51, R37, R52, !PT ;  /* 0x0000003425337209 */ /* 0x000fe20007810000 */
[----:B------:R-:W1:Y:S01]  /*5030*/  MUFU.TANH R41, R41 ;  /* 0x0000002900297308 */ /* 0x000e620000002400 */
[----:B------:R-:W-:Y:S02]  /*5040*/  ISETP.GT.AND P1, PT, R21, 0x38, PT ;  /* 0x000000381500780c */ /* 0x000fe40003f24270 */
[----:B--2---:R-:W-:Y:S01]  /*5050*/  FSEL R39, R39, -INF , P2 ;  /* 0xff80000027277808 */ /* 0x004fe20001000000 */
[----:B------:R-:W-:Y:S01]  /*5060*/  SYNCS.ARRIVE.TRANS64.RED.A1T0 RZ, [UR25], RZ ;  /* 0x000000ffffff79a7 */ /* 0x000fe20008100419 */
[----:B------:R-:W-:Y:S02]  /*5070*/  FMNMX.FTZ R52, R38, R51, !PT ;  /* 0x0000003326347209 */ /* 0x000fe40007810000 */
[----:B------:R-:W-:Y:S01]  /*5080*/  ISETP.GT.AND P2, PT, R21, 0x39, PT ;  /* 0x000000391500780c */ /* 0x000fe20003f44270 */
[----:B------:R-:W2:Y:S01]  /*5090*/  MUFU.TANH R42, R42 ;  /* 0x0000002a002a7308 */ /* 0x000ea20000002400 */
[----:B0-----:R-:W-:-:S02]  /*50a0*/  FSEL R40, R40, -INF , P1 ;  /* 0xff80000028287808 */ /* 0x001fc40000800000 */
[----:B------:R-:W-:Y:S02]  /*50b0*/  FMNMX.FTZ R51, R39, R52, !PT ;  /* 0x0000003427337209 */ /* 0x000fe40007810000 */
[----:B------:R-:W-:Y:S02]  /*50c0*/  ISETP.GT.AND P1, PT, R21, 0x40, PT ;  /* 0x000000401500780c */ /* 0x000fe40003f24270 */
[----:B------:R-:W-:Y:S01]  /*50d0*/  FMNMX.FTZ R52, R40, R51, !PT ;  /* 0x0000003328347209 */ /* 0x000fe20007810000 */
[----:B------:R-:W0:Y:S01]  /*50e0*/  MUFU.TANH R43, R43 ;  /* 0x0000002b002b7308 */ /* 0x000e220000002400 */
[----:B-1----:R-:W-:Y:S02]  /*50f0*/  FSEL R41, R41, -INF , P2 ;  /* 0xff80000029297808 */ /* 0x002fe40001000000 */
[----:B------:R-:W-:Y:S02]  /*5100*/  ISETP.GT.AND P2, PT, R21, 0x41, PT ;  /* 0x000000411500780c */ /* 0x000fe40003f44270 */
[----:B------:R-:W-:-:S03]  /*5110*/  FMNMX.FTZ R51, R41, R52, !PT ;  /* 0x0000003429337209 */ /* 0x000fc60007810000 */
[----:B------:R-:W1:Y:S01]  /*5120*/  MUFU.TANH R44, R44 ;  /* 0x0000002c002c7308 */ /* 0x000e620000002400 */
[----:B--2---:R-:W-:Y:S02]  /*5130*/  FSEL R42, R42, -INF , P1 ;  /* 0xff8000002a2a7808 */ /* 0x004fe40000800000 */
[----:B------:R-:W-:Y:S02]  /*5140*/  ISETP.GT.AND P1, PT, R21, 0x48, PT ;  /* 0x000000481500780c */ /* 0x000fe40003f24270 */
[----:B------:R-:W-:-:S03]  /*5150*/  FMNMX.FTZ R52, R42, R51, !PT ;  /* 0x000000332a347209 */ /* 0x000fc60007810000 */
[----:B------:R-:W2:Y:S01]  /*5160*/  MUFU.TANH R45, R45 ;  /* 0x0000002d002d7308 */ /* 0x000ea20000002400 */
[----:B0-----:R-:W-:Y:S02]  /*5170*/  FSEL R43, R43, -INF , P2 ;  /* 0xff8000002b2b7808 */ /* 0x001fe40001000000 */
[----:B------:R-:W-:Y:S02]  /*5180*/  ISETP.GT.AND P2, PT, R21, 0x49, PT ;  /* 0x000000491500780c */ /* 0x000fe40003f44270 */
[----:B------:R-:W-:-:S03]  /*5190*/  FMNMX.FTZ R51, R43, R52, !PT ;  /* 0x000000342b337209 */ /* 0x000fc60007810000 */
        /* <DEDUP_REMOVED lines=30> */
[----:B------:R-:W-:Y:S01]  /*5380*/  ISETP.GT.AND P2, PT, R21, 0x69, PT ;  /* 0x000000691500780c */ /* 0x000fe20003f44270 */
[----:B------:R-:W2:Y:S01]  /*5390*/  SHFL.IDX PT, R73, R137, 0x1, 0x1c1f ;  /* 0x003c1f0089497f89 */ /* 0x000ea200000e0000 */
[----:B------:R-:W-:-:S03]  /*53a0*/  FMNMX.FTZ R52, R51, R52, !PT ;  /* 0x0000003433347209 */ /* 0x000fc60007810000 */
[----:B------:R-:W3:Y:S01]  /*53b0*/  MUFU.TANH R55, R80 ;  /* 0x0000005000377308 */ /* 0x000ee20000002400 */
        /* <DEDUP_REMOVED lines=8> */
[----:B---3--:R-:W-:Y:S02]  /*5440*/  FSEL R55, R55, -INF , P1 ;  /* 0xff80000037377808 */ /* 0x008fe40000800000 */
[----:B------:R-:W-:Y:S02]  /*5450*/  ISETP.GT.AND P1, PT, R21, 0x78, PT ;  /* 0x000000781500780c */ /* 0x000fe40003f24270 */
[----:B------:R-:W-:Y:S02]  /*5460*/  FMNMX.FTZ R61, R55, R58, !PT ;  /* 0x0000003a373d7209 */ /* 0x000fe40007810000 */
[----:B--2---:R-:W-:Y:S01]  /*5470*/  IADD3 R136, R73, -UR27, R136 ;  /* 0x8000001b49887c10 */ /* 0x004fe2000fffe088 */
[----:B------:R-:W2:Y:S01]  /*5480*/  MUFU.TANH R85, R85 ;  /* 0x0000005500557308 */ /* 0x000ea20000002400 */
[----:B0-----:R-:W-:Y:S02]  /*5490*/  FSEL R52, R81, -INF , P2 ;  /* 0xff80000051347808 */ /* 0x001fe40001000000 */
[----:B------:R-:W-:-:S02]  /*54a0*/  ISETP.GT.AND P2, PT, R21, 0x79, PT ;  /* 0x000000791500780c */ /* 0x000fc40003f44270 */
[----:B------:R-:W-:Y:S01]  /*54b0*/  FMNMX.FTZ R60, R52, R61, !PT ;  /* 0x0000003d343c7209 */ /* 0x000fe20007810000 */
[----:B------:R-:W-:Y:S01]  /*54c0*/  FMUL.FTZ R61, R0, R67 ;  /* 0x00000043003d7220 */ /* 0x000fe20000410000 */
[----:B------:R-:W-:Y:S01]  /*54d0*/  ISETP.GT.AND P3, PT, R136, 0x1, PT ;  /* 0x000000018800780c */ /* 0x000fe20003f64270 */
[----:B------:R-:W0:Y:S01]  /*54e0*/  MUFU.TANH R10, R10 ;  /* 0x0000000a000a7308 */ /* 0x000e220000002400 */
[----:B-1----:R-:W-:Y:S01]  /*54f0*/  FSEL R57, R84, -INF , P1 ;  /* 0xff80000054397808 */ /* 0x002fe20000800000 */
[----:B------:R-:W-:-:S03]  /*5500*/  FMUL.FTZ R67, R0, R79 ;  /* 0x0000004f00437220 */ /* 0x000fc60000410000 */
[----:B------:R-:W-:Y:S01]  /*5510*/  FMNMX.FTZ R21, R57, R60, !PT ;  /* 0x0000003c39157209 */ /* 0x000fe20007810000 */
[----:B------:R-:W-:Y:S02]  /*5520*/  FMUL.FTZ R60, R0, R66 ;  /* 0x00000042003c7220 */ /* 0x000fe40000410000 */
[----:B------:R-:W1:Y:S01]  /*5530*/  MUFU.TANH R11, R11 ;  /* 0x0000000b000b7308 */ /* 0x000e620000002400 */
[----:B--2---:R-:W-:Y:S02]  /*5540*/  FSEL R58, R85, -INF , P2 ;  /* 0xff800000553a7808 */ /* 0x004fe40001000000 */
[----:B------:R-:W-:Y:S02]  /*5550*/  ISETP.GT.AND P2, PT, R136, RZ, PT ;  /* 0x000000ff8800720c */ /* 0x000fe40003f44270 */
[----:B------:R-:W-:-:S03]  /*5560*/  FMNMX.FTZ R21, R58, R21, !PT ;  /* 0x000000153a157209 */ /* 0x000fc60007810000 */
[----:B------:R-:W2:Y:S01]  /*5570*/  MUFU.TANH R12, R12 ;  /* 0x0000000c000c7308 */ /* 0x000ea20000002400 */
[----:B0-----:R-:W-:Y:S01]  /*5580*/  FSEL R10, R10, -INF , P2 ;  /* 0xff8000000a0a7808 */ /* 0x001fe20001000000 */
[----:B------:R-:W0:Y:S01]  /*5590*/  SHFL.BFLY PT, R66, R21, 0x2, 0x1f ;  /* 0x0c401f0015427f89 */ /* 0x000e2200000e0000 */
[----:B------:R-:W-:Y:S02]  /*55a0*/  ISETP.GT.AND P2, PT, R136, 0x8, PT ;  /* 0x000000088800780c */ /* 0x000fe40003f44270 */
[----:B------:R-:W-:-:S03]  /*55b0*/  FMNMX.FTZ R76, R10, R9, !PT ;  /* 0x000000090a4c7209 */ /* 0x000fc60007810000 */
[----:B------:R-:W3:Y:S01]  /*55c0*/  MUFU.TANH R13, R13 ;  /* 0x0000000d000d7308 */ /* 0x000ee20000002400 */
        /* <DEDUP_REMOVED lines=8> */
[----:B---3--:R-:W-:Y:S02]  /*5650*/  FSEL R13, R13, -INF , P3 ;  /* 0xff8000000d0d7808 */ /* 0x008fe40001800000 */
[----:B0-----:R-:W-:Y:S01]  /*5660*/  FMNMX.FTZ R70, R21, R66, !PT ;  /* 0x0000004215467209 */ /* 0x001fe20007810000 */
[----:B------:R-:W-:Y:S01]  /*5670*/  FMUL.FTZ R66, R0, R78 ;  /* 0x0000004e00427220 */ /* 0x000fe20000410000 */
[----:B------:R-:W-:Y:S02]  /*5680*/  ISETP.GT.AND P3, PT, R136, 0x11, PT ;  /* 0x000000118800780c */ /* 0x000fe40003f64270 */
[----:B------:R-:W-:Y:S01]  /*5690*/  FMNMX.FTZ R77, R13, R76, !PT ;  /* 0x0000004c0d4d7209 */ /* 0x000fe20007810000 */
[----:B------:R-:W0:Y:S01]  /*56a0*/  SHFL.BFLY PT, R21, R70, 0x1, 0x1f ;  /* 0x0c201f0046157f89 */ /* 0x000e2200000e0000 */
[----:B------:R-:W-:Y:S01]  /*56b0*/  MUFU.TANH R16, R16 ;  /* 0x0000001000107308 */ /* 0x000fe20000002400 */
[----:B-1----:R-:W-:-:S02]  /*56c0*/  FSEL R14, R14, -INF , P2 ;  /* 0xff8000000e0e7808 */ /* 0x002fc40001000000 */
[----:B------:R-:W-:Y:S02]  /*56d0*/  ISETP.GT.AND P2, PT, R136, 0x18, PT ;  /* 0x000000188800780c */ /* 0x000fe40003f44270 */
[----:B------:R-:W-:-:S03]  /*56e0*/  FMNMX.FTZ R76, R14, R77, !PT ;  /* 0x0000004d0e4c7209 */ /* 0x000fc60007810000 */
[----:B------:R-:W1:Y:S01]  /*56f0*/  MUFU.TANH R17, R17 ;  /* 0x0000001100117308 */ /* 0x000e620000002400 */
[----:B--2---:R-:W-:Y:S02]  /*5700*/  FSEL R15, R15, -INF , P3 ;  /* 0xff8000000f0f7808 */ /* 0x004fe40001800000 */
[----:B------:R-:W-:Y:S02]  /*5710*/  ISETP.GT.AND P3, PT, R136, 0x19, PT ;  /* 0x000000198800780c */ /* 0x000fe40003f64270 */
[----:B------:R-:W-:-:S03]  /*5720*/  FMNMX.FTZ R77, R15, R76, !PT ;  /* 0x0000004c0f4d7209 */ /* 0x000fc60007810000 */
[----:B------:R-:W2:Y:S01]  /*5730*/  MUFU.TANH R18, R18 ;  /* 0x0000001200127308 */ /* 0x000ea20000002400 */
[----:B0-----:R-:W-:-:S07]  /*5740*/  FMNMX.FTZ R21, R70, R21, !PT ;  /* 0x0000001546157209 */ /* 0x001fce0007810000 */
[----:B------:R-:W0:Y:S01]  /*5750*/  MUFU.TANH R19, R19 ;  /* 0x0000001300137308 */ /* 0x000e220000002400 */
[----:B-1----:R-:W-:Y:S01]  /*5760*/  FSEL R17, R17, -INF , P3 ;  /* 0xff80000011117808 */ /* 0x002fe20001800000 */
[----:B------:R-:W-:Y:S01]  /*5770*/  FMUL.FTZ R70, R0, R86 ;  /* 0x0000005600467220 */ /* 0x000fe20000410000 */
[C---:B------:R-:W-:Y:S01]  /*5780*/  FSETP.NEU.FTZ.AND P1, PT, R21.reuse, -INF , PT ;  /* 0xff8000001500780b */ /* 0x040fe20003f3d000 */
[----:B------:R-:W-:-:S01]  /*5790*/  FFMA.FTZ R72, R21, R72, -8 ;  /* 0xc100000015487423 */ /* 0x000fc20000010048 */
[----:B------:R-:W-:-:S03]  /*57a0*/  ISETP.GT.AND P3, PT, R136, 0x21, PT ;  /* 0x000000218800780c */ /* 0x000fc60003f64270 */
[----:B------:R-:W1:Y:S01]  /*57b0*/  MUFU.TANH R20, R20 ;  /* 0x0000001400147308 */ /* 0x000e620000002400 */
[----:B------:R-:W-:-:S05]  /*57c0*/  FSEL R72, R72, RZ, P1 ;  /* 0x000000ff48487208 */ /* 0x000fca0000800000 */
[--C-:B------:R-:W-:Y:S01]  /*57d0*/  FFMA.FTZ R79, R30, UR24, -R72.reuse ;  /* 0x000000181e4f7c23 */ /* 0x100fe20008010848 */
[----:B------:R-:W-:Y:S01]  /*57e0*/  FSEL R30, R16, -INF , P2 ;  /* 0xff800000101e7808 */ /* 0x000fe20001000000 */
[----:B------:R-:W3:Y:S01]  /*57f0*/  MUFU.TANH R22, R22 ;  /* 0x0000001600167308 */ /* 0x000ee20000002400 */
[----:B------:R-:W-:Y:S01]  /*5800*/  ISETP.GT.AND P2, PT, R136, 0x20, PT ;  /* 0x000000208800780c */ /* 0x000fe20003f44270 */
[--C-:B------:R-:W-:Y:S01]  /*5810*/  FFMA.FTZ R80, R34, UR24, -R72.reuse ;  /* 0x0000001822507c23 */ /* 0x100fe20008010848 */
[----:B------:R-:W-:Y:S01]  /*5820*/  FMNMX.FTZ R78, R30, R77, !PT ;  /* 0x0000004d1e4e7209 */ /* 0x000fe20007810000 */
[--C-:B------:R-:W-:Y:S01]  /*5830*/  FFMA.FTZ R74, R141, UR24, -R72.reuse ;  /* 0x000000188d4a7c23 */ /* 0x100fe20008010848 */
[----:B--2---:R-:W-:Y:S01]  /*5840*/  FSEL R76, R18, -INF , P2 ;  /* 0xff800000124c7808 */ /* 0x004fe20001000000 */
[--C-:B------:R-:W-:Y:S01]  /*5850*/  FFMA.FTZ R73, R139, UR24, -R72.reuse ;  /* 0x000000188b497c23 */ /* 0x100fe20008010848 */
[----:B------:R-:W-:Y:S01]  /*5860*/  FMNMX.FTZ R77, R17, R78, !PT ;  /* 0x0000004e114d7209 */ /* 0x000fe20007810000 */
[----:B------:R-:W-:Y:S01]  /*5870*/  MUFU.TANH R23, R23 ;  /* 0x0000001700177308 */ /* 0x000fe20000002400 */
[----:B------:R-:W-:Y:S01]  /*5880*/  ISETP.GT.AND P2, PT, R136, 0x28, PT ;  /* 0x000000288800780c */ /* 0x000fe20003f44270 */
[--C-:B------:R-:W-:Y:S01]  /*5890*/  FFMA.FTZ R78, R32, UR24, -R72.reuse ;  /* 0x00000018204e7c23 */ /* 0x100fe20008010848 */
[----:B0-----:R-:W-:Y:S01]  /*58a0*/  FSEL R19, R19, -INF , P3 ;  /* 0xff80000013137808 */ /* 0x001fe20001800000 */
[--C-:B------:R-:W-:Y:S01]  /*58b0*/  FFMA.FTZ R138, R138, UR24, -R72.reuse ;  /* 0x000000188a8a7c23 */ /* 0x100fe20008010848 */
[----:B------:R-:W-:Y:S01]  /*58c0*/  FMNMX.FTZ R18, R76, R77, !PT ;  /* 0x0000004d4c127209 */ /* 0x000fe20007810000 */
[--C-:B------:R-:W-:Y:S01]  /*58d0*/  FFMA.FTZ R29, R29, UR24, -R72.reuse ;  /* 0x000000181d1d7c23 */ /* 0x100fe20008010848 */
[----:B------:R-:W-:Y:S01]  /*58e0*/  ISETP.GT.AND P3, PT, R136, 0x29, PT ;  /* 0x000000298800780c */ /* 0x000fe20003f64270 */
[----:B------:R-:W0:Y:S01]  /*58f0*/  MUFU.TANH R24, R24 ;  /* 0x0000001800187308 */ /* 0x000e220000002400 */
[----:B-1----:R-:W-:Y:S01]  /*5900*/  FSEL R32, R20, -INF , P2 ;  /* 0xff80000014207808 */ /* 0x002fe20001000000 */
[--C-:B------:R-:W-:Y:S01]  /*5910*/  FFMA.FTZ R31, R31, UR24, -R72.reuse ;  /* 0x000000181f1f7c23 */ /* 0x100fe20008010848 */
[----:B------:R-:W-:Y:S01]  /*5920*/  FMNMX.FTZ R77, R19, R18, !PT ;  /* 0x00000012134d7209 */ /* 0x000fe20007810000 */
[--C-:B------:R-:W-:Y:S01]  /*5930*/  FFMA.FTZ R54, R54, UR24, -R72.reuse ;  /* 0x0000001836367c23 */ /* 0x100fe20008010848 */
[----:B------:R-:W-:Y:S01]  /*5940*/  ISETP.GT.AND P2, PT, R136, 0x30, PT ;  /* 0x000000308800780c */ /* 0x000fe20003f44270 */
[--C-:B------:R-:W-:Y:S01]  /*5950*/  FFMA.FTZ R52, R52, UR24, -R72.reuse ;  /* 0x0000001834347c23 */ /* 0x100fe20008010848 */
[----:B---3--:R-:W-:Y:S01]  /*5960*/  FSEL R22, R22, -INF , P3 ;  /* 0xff80000016167808 */ /* 0x008fe20001800000 */
[----:B------:R-:W1:Y:S01]  /*5970*/  MUFU.TANH R25, R25 ;  /* 0x0000001900197308 */ /* 0x000e620000002400 */
[----:B------:R-:W-:Y:S01]  /*5980*/  FMNMX.FTZ R77, R32, R77, !PT ;  /* 0x0000004d204d7209 */ /* 0x000fe20007810000 */
[----:B------:R-:W-:Y:S01]  /*5990*/  FFMA.FTZ R58, R58, UR24, -R72 ;  /* 0x000000183a3a7c23 */ /* 0x000fe20008010848 */
[----:B------:R-:W-:-:S02]  /*59a0*/  ISETP.GT.AND P3, PT, R136, 0x31, PT ;  /* 0x000000318800780c */ /* 0x000fc40003f64270 */
[----:B------:R-:W-:-:S03]  /*59b0*/  FMNMX.FTZ R18, R22, R77, !PT ;  /* 0x0000004d16127209 */ /* 0x000fc60007810000 */
[----:B------:R-:W2:Y:S01]  /*59c0*/  MUFU.TANH R26, R26 ;  /* 0x0000001a001a7308 */ /* 0x000ea20000002400 */
[----:B0-----:R-:W-:Y:S02]  /*59d0*/  FSEL R24, R24, -INF , P3 ;  /* 0xff80000018187808 */ /* 0x001fe40001800000 */
[----:B------:R-:W-:-:S05]  /*59e0*/  ISETP.GT.AND P3, PT, R136, 0x39, PT ;  /* 0x000000398800780c */ /* 0x000fca0003f64270 */
[----:B------:R0:W-:Y:S08]  /*59f0*/  MUFU.EX2 R16, R79 ;  /* 0x0000004f00107308 */ /* 0x0001f00000000800 */
[----:B------:R-:W3:Y:S01]  /*5a00*/  MUFU.TANH R27, R27 ;  /* 0x0000001b001b7308 */ /* 0x000ee20000002400 */
[----:B0-----:R-:W-:-:S01]  /*5a10*/  FFMA.FTZ R79, R33, UR24, -R72 ;  /* 0x00000018214f7c23 */ /* 0x001fc20008010848 */
[----:B------:R-:W-:-:S02]  /*5a20*/  FSEL R33, R23, -INF , P2 ;  /* 0xff80000017217808 */ /* 0x000fc40001000000 */
[----:B------:R-:W-:Y:S02]  /*5a30*/  ISETP.GT.AND P2, PT, R136, 0x38, PT ;  /* 0x000000388800780c */ /* 0x000fe40003f44270 */
[----:B------:R-:W-:Y:S02]  /*5a40*/  FMNMX.FTZ R77, R33, R18, !PT ;  /* 0x00000012214d7209 */ /* 0x000fe40007810000 */
[----:B------:R-:W0:Y:S01]  /*5a50*/  MUFU.TANH R28, R28 ;  /* 0x0000001c001c7308 */ /* 0x000e220000002400 */
[----:B-1----:R-:W-:Y:S02]  /*5a60*/  FSEL R34, R25, -INF , P2 ;  /* 0xff80000019227808 */ /* 0x002fe40001000000 */
[----:B------:R-:W-:Y:S02]  /*5a70*/  FMNMX.FTZ R77, R24, R77, !PT ;  /* 0x0000004d184d7209 */ /* 0x000fe40007810000 */
[----:B------:R-:W-:Y:S02]  /*5a80*/  ISETP.GT.AND P2, PT, R136, 0x40, PT ;  /* 0x000000408800780c */ /* 0x000fe40003f44270 */
[----:B--2---:R-:W-:Y:S01]  /*5a90*/  FSEL R26, R26, -INF , P3 ;  /* 0xff8000001a1a7808 */ /* 0x004fe20001800000 */
[----:B------:R-:W1:Y:S01]  /*5aa0*/  MUFU.TANH R56, R56 ;  /* 0x0000003800387308 */ /* 0x000e620000002400 */
[----:B------:R-:W-:-:S02]  /*5ab0*/  FMNMX.FTZ R77, R34, R77, !PT ;  /* 0x0000004d224d7209 */ /* 0x000fc40007810000 */
[----:B------:R-:W-:Y:S02]  /*5ac0*/  ISETP.GT.AND P3, PT, R136, 0x41, PT ;  /* 0x000000418800780c */ /* 0x000fe40003f64270 */
[----:B---3--:R-:W-:Y:S02]  /*5ad0*/  FSEL R27, R27, -INF , P2 ;  /* 0xff8000001b1b7808 */ /* 0x008fe40001000000 */
[----:B------:R-:W-:Y:S01]  /*5ae0*/  FMNMX.FTZ R18, R26, R77, !PT ;  /* 0x0000004d1a127209 */ /* 0x000fe20007810000 */
[----:B------:R-:W2:Y:S01]  /*5af0*/  MUFU.TANH R59, R59 ;  /* 0x0000003b003b7308 */ /* 0x000ea20000002400 */
[----:B------:R-:W-:Y:S02]  /*5b00*/  ISETP.GT.AND P2, PT, R136, 0x48, PT ;  /* 0x000000488800780c */ /* 0x000fe40003f44270 */
[----:B0-----:R-:W-:Y:S02]  /*5b10*/  FSEL R28, R28, -INF , P3 ;  /* 0xff8000001c1c7808 */ /* 0x001fe40001800000 */
[----:B------:R-:W-:-:S02]  /*5b20*/  FMNMX.FTZ R77, R27, R18, !PT ;  /* 0x000000121b4d7209 */ /* 0x000fc40007810000 */
[----:B------:R-:W-:Y:S01]  /*5b30*/  ISETP.GT.AND P3, PT, R136, 0x49, PT ;  /* 0x000000498800780c */ /* 0x000fe20003f64270 */
[----:B------:R-:W0:Y:S01]  /*5b40*/  MUFU.TANH R60, R60 ;  /* 0x0000003c003c7308 */ /* 0x000e220000002400 */
[----:B-1----:R-:W-:Y:S02]  /*5b50*/  FSEL R56, R56, -INF , P2 ;  /* 0xff80000038387808 */ /* 0x002fe40001000000 */
[----:B------:R-:W-:Y:S02]  /*5b60*/  FMNMX.FTZ R77, R28, R77, !PT ;  /* 0x0000004d1c4d7209 */ /* 0x000fe40007810000 */
[----:B------:R-:W-:Y:S02]  /*5b70*/  ISETP.GT.AND P2, PT, R136, 0x50, PT ;  /* 0x000000508800780c */ /* 0x000fe40003f44270 */
[----:B------:R-:W-:Y:S01]  /*5b80*/  FMNMX.FTZ R18, R56, R77, !PT ;  /* 0x0000004d38127209 */ /* 0x000fe20007810000 */
[----:B------:R-:W1:Y:S01]  /*5b90*/  MUFU.TANH R61, R61 ;  /* 0x0000003d003d7308 */ /* 0x000e620000002400 */
[----:B--2---:R-:W-:-:S02]  /*5ba0*/  FSEL R59, R59, -INF , P3 ;  /* 0xff8000003b3b7808 */ /* 0x004fc40001800000 */
[----:B------:R-:W-:-:S05]  /*5bb0*/  ISETP.GT.AND P3, PT, R136, 0x51, PT ;  /* 0x000000518800780c */ /* 0x000fca0003f64270 */
[----:B------:R-:W2:Y:S01]  /*5bc0*/  MUFU.TANH R62, R62 ;  /* 0x0000003e003e7308 */ /* 0x000ea20000002400 */
[----:B0-----:R-:W-:Y:S02]  /*5bd0*/  FSEL R60, R60, -INF , P2 ;  /* 0xff8000003c3c7808 */ /* 0x001fe40001000000 */
[----:B------:R-:W-:-:S05]  /*5be0*/  ISETP.GT.AND P2, PT, R136, 0x58, PT ;  /* 0x000000588800780c */ /* 0x000fca0003f44270 */
[----:B------:R-:W0:Y:S01]  /*5bf0*/  MUFU.TANH R63, R63 ;  /* 0x0000003f003f7308 */ /* 0x000e220000002400 */
[----:B-1----:R-:W-:Y:S02]  /*5c00*/  FSEL R61, R61, -INF , P3 ;  /* 0xff8000003d3d7808 */ /* 0x002fe40001800000 */
[----:B------:R-:W-:-:S05]  /*5c10*/  ISETP.GT.AND P3, PT, R136, 0x59, PT ;  /* 0x000000598800780c */ /* 0x000fca0003f64270 */
[----:B------:R1:W-:Y:S01]  /*5c20*/  MUFU.EX2 R20, R78 ;  /* 0x0000004e00147308 */ /* 0x0003e20000000800 */
[----:B--2---:R-:W-:Y:S02]  /*5c30*/  FSEL R62, R62, -INF , P2 ;  /* 0xff8000003e3e7808 */ /* 0x004fe40001000000 */
[----:B------:R-:W-:-:S05]  /*5c40*/  ISETP.GT.AND P2, PT, R136, 0x60, PT ;  /* 0x000000608800780c */ /* 0x000fca0003f44270 */
[----:B------:R-:W2:Y:S01]  /*5c50*/  MUFU.TANH R64, R64 ;  /* 0x0000004000407308 */ /* 0x000ea20000002400 */
[----:B-1----:R-:W-:-:S01]  /*5c60*/  FFMA.FTZ R78, R35, UR24, -R72 ;  /* 0x00000018234e7c23 */ /* 0x002fc20008010848 */
[--C-:B------:R-:W-:Y:S01]  /*5c70*/  FFMA.FTZ R35, R36, UR24, -R72.reuse ;  /* 0x0000001824237c23 */ /* 0x100fe20008010848 */
[----:B------:R-:W-:-:S01]  /*5c80*/  FFMA.FTZ R36, R37, UR24, -R72 ;  /* 0x0000001825247c23 */ /* 0x000fc20008010848 */
[----:B------:R-:W-:Y:S02]  /*5c90*/  FMNMX.FTZ R37, R59, R18, !PT ;  /* 0x000000123b257209 */ /* 0x000fe40007810000 */
[----:B0-----:R-:W-:Y:S02]  /*5ca0*/  FSEL R63, R63, -INF , P3 ;  /* 0xff8000003f3f7808 */ /* 0x001fe40001800000 */
[----:B------:R-:W0:Y:S01]  /*5cb0*/  MUFU.TANH R65, R65 ;  /* 0x0000004100417308 */ /* 0x000e220000002400 */
[----:B------:R-:W-:Y:S02]  /*5cc0*/  FMNMX.FTZ R18, R60, R37, !PT ;  /* 0x000000253c127209 */ /* 0x000fe40007810000 */
[----:B------:R-:W-:-:S02]  /*5cd0*/  ISETP.GT.AND P3, PT, R136, 0x61, PT ;  /* 0x000000618800780c */ /* 0x000fc40003f64270 */
[----:B------:R-:W-:-:S03]  /*5ce0*/  FMNMX.FTZ R77, R61, R18, !PT ;  /* 0x000000123d4d7209 */ /* 0x000fc60007810000 */
[----:B------:R-:W1:Y:S01]  /*5cf0*/  MUFU.TANH R66, R66 ;  /* 0x0000004200427308 */ /* 0x000e620000002400 */
[----:B------:R-:W-:Y:S02]  /*5d00*/  FMNMX.FTZ R18, R62, R77, !PT ;  /* 0x0000004d3e127209 */ /* 0x000fe40007810000 */
[----:B--2---:R-:W-:Y:S02]  /*5d10*/  FSEL R64, R64, -INF , P2 ;  /* 0xff80000040407808 */ /* 0x004fe40001000000 */
[----:B------:R-:W-:-:S03]  /*5d20*/  ISETP.GT.AND P2, PT, R136, 0x68, PT ;  /* 0x000000688800780c */ /* 0x000fc60003f44270 */
[----:B------:R-:W2:Y:S01]  /*5d30*/  MUFU.TANH R67, R67 ;  /* 0x0000004300437308 */ /* 0x000ea20000002400 */
[----:B0-----:R-:W-:Y:S02]  /*5d40*/  FSEL R65, R65, -INF , P3 ;  /* 0xff80000041417808 */ /* 0x001fe40001800000 */
[----:B------:R-:W-:-:S05]  /*5d50*/  ISETP.GT.AND P3, PT, R136, 0x69, PT ;  /* 0x000000698800780c */ /* 0x000fca0003f64270 */
[----:B------:R0:W-:Y:S01]  /*5d60*/  MUFU.EX2 R23, R79 ;  /* 0x0000004f00177308 */ /* 0x0001e20000000800 */
[----:B-1----:R-:W-:Y:S02]  /*5d70*/  FSEL R66, R66, -INF , P2 ;  /* 0xff80000042427808 */ /* 0x002fe40001000000 */
[----:B------:R-:W-:-:S05]  /*5d80*/  ISETP.GT.AND P2, PT, R136, 0x70, PT ;  /* 0x000000708800780c */ /* 0x000fca0003f44270 */
[----:B------:R-:W1:Y:S01]  /*5d90*/  MUFU.TANH R68, R68 ;  /* 0x0000004400447308 */ /* 0x000e620000002400 */
[----:B0-----:R-:W-:-:S01]  /*5da0*/  FFMA.FTZ R79, R38, UR24, -R72 ;  /* 0x00000018264f7c23 */ /* 0x001fc20008010848 */
[----:B------:R-:W-:Y:S01]  /*5db0*/  FFMA.FTZ R38, R39, UR24, -R72 ;  /* 0x0000001827267c23 */ /* 0x000fe20008010848 */
[----:B------:R-:W-:Y:S02]  /*5dc0*/  FMNMX.FTZ R39, R63, R18, !PT ;  /* 0x000000123f277209 */ /* 0x000fe40007810000 */
[----:B--2---:R-:W-:Y:S02]  /*5dd0*/  FSEL R67, R67, -INF , P3 ;  /* 0xff80000043437808 */ /* 0x004fe40001800000 */
[----:B------:R-:W-:Y:S01]  /*5de0*/  FMNMX.FTZ R18, R64, R39, !PT ;  /* 0x0000002740127209 */ /* 0x000fe20007810000 */
[----:B------:R-:W0:Y:S01]  /*5df0*/  MUFU.TANH R69, R69 ;  /* 0x0000004500457308 */ /* 0x000e220000002400 */
[----:B------:R-:W-:Y:S02]  /*5e00*/  ISETP.GT.AND P3, PT, R136, 0x71, PT ;  /* 0x000000718800780c */ /* 0x000fe40003f64270 */
[----:B------:R-:W-:-:S04]  /*5e10*/  FMNMX.FTZ R77, R65, R18, !PT ;  /* 0x00000012414d7209 */ /* 0x000fc80007810000 */
[----:B------:R-:W-:Y:S01]  /*5e20*/  FMNMX.FTZ R18, R66, R77, !PT ;  /* 0x0000004d42127209 */ /* 0x000fe20007810000 */
[----:B------:R-:W2:Y:S01]  /*5e30*/  MUFU.TANH R70, R70 ;  /* 0x0000004600467308 */ /* 0x000ea20000002400 */
[----:B-1----:R-:W-:Y:S02]  /*5e40*/  FSEL R68, R68, -INF , P2 ;  /* 0xff80000044447808 */ /* 0x002fe40001000000 */
[----:B------:R-:W-:-:S05]  /*5e50*/  ISETP.GT.AND P2, PT, R136, 0x78, PT ;  /* 0x000000788800780c */ /* 0x000fca0003f44270 */
[----:B------:R-:W1:Y:S01]  /*5e60*/  MUFU.TANH R71, R71 ;  /* 0x0000004700477308 */ /* 0x000e620000002400 */
[----:B0-----:R-:W-:Y:S02]  /*5e70*/  FSEL R69, R69, -INF , P3 ;  /* 0xff80000045457808 */ /* 0x001fe40001800000 */
[----:B------:R-:W-:-:S05]  /*5e80*/  ISETP.GT.AND P3, PT, R136, 0x79, PT ;  /* 0x000000798800780c */ /* 0x000fca0003f64270 */
[----:B------:R0:W-:Y:S01]  /*5e90*/  MUFU.EX2 R37, R79 ;  /* 0x0000004f00257308 */ /* 0x0001e20000000800 */
[----:B--2---:R-:W-:-:S07]  /*5ea0*/  FSEL R70, R70, -INF , P2 ;  /* 0xff80000046467808 */ /* 0x004fce0001000000 */
[----:B------:R-:W-:Y:S01]  /*5eb0*/  MUFU.EX2 R74, R74 ;  /* 0x0000004a004a7308 */ /* 0x000fe20000000800 */
[----:B0-----:R-:W-:-:S01]  /*5ec0*/  FFMA.FTZ R79, R40, UR24, -R72 ;  /* 0x00000018284f7c23 */ /* 0x001fc20008010848 */
[----:B------:R-:W-:Y:S01]  /*5ed0*/  FFMA.FTZ R40, R41, UR24, -R72 ;  /* 0x0000001829287c23 */ /* 0x000fe20008010848 */
[----:B------:R-:W-:Y:S02]  /*5ee0*/  FMNMX.FTZ R41, R67, R18, !PT ;  /* 0x0000001243297209 */ /* 0x000fe40007810000 */
[----:B-1----:R-:W-:Y:S02]  /*5ef0*/  FSEL R71, R71, -INF , P3 ;  /* 0xff80000047477808 */ /* 0x002fe40001800000 */
[----:B------:R-:W-:Y:S01]  /*5f00*/  FMNMX.FTZ R18, R68, R41, !PT ;  /* 0x0000002944127209 */ /* 0x000fe20007810000 */
[----:B------:R0:W-:Y:S03]  /*5f10*/  MUFU.EX2 R39, R79 ;  /* 0x0000004f00277308 */ /* 0x0001e60000000800 */
[----:B------:R-:W-:-:S04]  /*5f20*/  FMNMX.FTZ R77, R69, R18, !PT ;  /* 0x00000012454d7209 */ /* 0x000fc80007810000 */
[----:B------:R-:W-:Y:S01]  /*5f30*/  FMNMX.FTZ R18, R70, R77, !PT ;  /* 0x0000004d46127209 */ /* 0x000fe20007810000 */
[----:B------:R-:W-:Y:S01]  /*5f40*/  MUFU.EX2 R73, R73 ;  /* 0x0000004900497308 */ /* 0x000fe20000000800 */
[----:B0-----:R-:W-:-:S01]  /*5f50*/  FFMA.FTZ R79, R42, UR24, -R72 ;  /* 0x000000182a4f7c23 */ /* 0x001fc20008010848 */
[--C-:B------:R-:W-:Y:S01]  /*5f60*/  FFMA.FTZ R42, R43, UR24, -R72.reuse ;  /* 0x000000182b2a7c23 */ /* 0x100fe20008010848 */
[----:B------:R-:W-:Y:S01]  /*5f70*/  FMNMX.FTZ R18, R71, R18, !PT ;  /* 0x0000001247127209 */ /* 0x000fe20007810000 */
[--C-:B------:R-:W-:Y:S01]  /*5f80*/  FFMA.FTZ R43, R44, UR24, -R72.reuse ;  /* 0x000000182c2b7c23 */ /* 0x100fe20008010848 */
[----:B------:R-:W-:-:S01]  /*5f90*/  FFMA.FTZ R44, R45, UR24, -R72 ;  /* 0x000000182d2c7c23 */ /* 0x000fc20008010848 */
[--C-:B------:R-:W-:Y:S01]  /*5fa0*/  FFMA.FTZ R45, R46, UR24, -R72.reuse ;  /* 0x000000182e2d7c23 */ /* 0x100fe20008010848 */
[----:B------:R-:W-:-:S01]  /*5fb0*/  FFMA.FTZ R46, R47, UR24, -R72 ;  /* 0x000000182f2e7c23 */ /* 0x000fc20008010848 */
[----:B------:R-:W0:Y:S01]  /*5fc0*/  SHFL.BFLY PT, R77, R18, 0x2, 0x1f ;  /* 0x0c401f00124d7f89 */ /* 0x000e2200000e0000 */
[----:B------:R-:W-:-:S01]  /*5fd0*/  FFMA.FTZ R47, R48, UR24, -R72 ;  /* 0x00000018302f7c23 */ /* 0x000fc20008010848 */
[--C-:B------:R-:W-:Y:S01]  /*5fe0*/  FFMA.FTZ R48, R49, UR24, -R72.reuse ;  /* 0x0000001831307c23 */ /* 0x100fe20008010848 */
[----:B------:R-:W-:-:S01]  /*5ff0*/  FFMA.FTZ R49, R50, UR24, -R72 ;  /* 0x0000001832317c23 */ /* 0x000fc20008010848 */
[--C-:B------:R-:W-:Y:S01]  /*6000*/  FFMA.FTZ R50, R51, UR24, -R72.reuse ;  /* 0x0000001833327c23 */ /* 0x100fe20008010848 */
[----:B------:R-:W-:-:S01]  /*6010*/  FFMA.FTZ R51, R53, UR24, -R72 ;  /* 0x0000001835337c23 */ /* 0x000fc20008010848 */
[--C-:B------:R-:W-:Y:S01]  /*6020*/  FFMA.FTZ R53, R55, UR24, -R72.reuse ;  /* 0x0000001837357c23 */ /* 0x100fe20008010848 */
[----:B------:R-:W-:-:S01]  /*6030*/  FFMA.FTZ R55, R57, UR24, -R72 ;  /* 0x0000001839377c23 */ /* 0x000fc20008010848 */
        /* <DEDUP_REMOVED lines=11> */
[----:B------:R-:W-:-:S02]  /*60f0*/  FFMA.FTZ R57, R18, R77, -8 ;  /* 0xc100000012397423 */ /* 0x000fc4000001004d */
[----:B------:R-:W-:Y:S03]  /*6100*/  MUFU.EX2 R35, R35 ;  /* 0x0000002300237308 */ /* 0x000fe60000000800 */
[----:B------:R-:W-:-:S05]  /*6110*/  FSEL R57, R57, RZ, P2 ;  /* 0x000000ff39397208 */ /* 0x000fca0001000000 */
        /* <DEDUP_REMOVED lines=14> */
[----:B------:R-:W-:Y:S01]  /*6200*/  FSEL R24, R18, RZ, P2 ;  /* 0x000000ff12187208 */ /* 0x000fe20001000000 */
[----:B------:R-:W-:Y:S01]  /*6210*/  MUFU.EX2 R77, R77 ;  /* 0x0000004d004d7308 */ /* 0x000fe20000000800 */
[----:B------:R-:W-:Y:S01]  /*6220*/  FSEL R75, R21, RZ, P1 ;  /* 0x000000ff154b7208 */ /* 0x000fe20000800000 */
[--C-:B------:R-:W-:Y:S01]  /*6230*/  FFMA.FTZ R22, R22, UR24, -R57.reuse ;  /* 0x0000001816167c23 */ /* 0x100fe20008010839 */
[----:B------:R-:W-:-:S01]  /*6240*/  FFMA.FTZ R59, R59, UR24, -R57 ;  /* 0x000000183b3b7c23 */ /* 0x000fc20008010839 */
[----:B------:R-:W-:Y:S01]  /*6250*/  FADD.FTZ R24, -R24, R9 ;  /* 0x0000000918187221 */ /* 0x000fe20000010100 */
[----:B------:R-:W-:-:S01]  /*6260*/  FFMA.FTZ R61, R61, UR24, -R57 ;  /* 0x000000183d3d7c23 */ /* 0x000fc20008010839 */
[----:B------:R-:W-:Y:S01]  /*6270*/  FADD.FTZ R75, -R75, R8 ;  /* 0x000000084b4b7221 */ /* 0x000fe20000010100 */
[----:B------:R-:W-:-:S01]  /*6280*/  FFMA.FTZ R8, R34, UR24, -R57 ;  /* 0x0000001822087c23 */ /* 0x000fc20008010839 */
[----:B------:R-:W-:Y:S01]  /*6290*/  FMUL.FTZ R24, R24, UR24 ;  /* 0x0000001818187c20 */ /* 0x000fe20008410000 */
[----:B------:R-:W-:Y:S01]  /*62a0*/  MUFU.EX2 R10, R10 ;  /* 0x0000000a000a7308 */ /* 0x000fe20000000800 */
[----:B------:R-:W-:Y:S01]  /*62b0*/  FMUL.FTZ R34, R75, UR24 ;  /* 0x000000184b227c20 */ /* 0x000fe20008410000 */
        /* <DEDUP_REMOVED lines=9> */
[----:B------:R-:W-:-:S05]  /*6350*/  FFMA.FTZ R70, R70, UR24, -R57 ;  /* 0x0000001846467c23 */ /* 0x000fca0008010839 */
[----:B------:R-:W1:Y:S08]  /*6360*/  MUFU.EX2 R24, R24 ;  /* 0x0000001800187308 */ /* 0x000e700000000800 */
[----:B------:R-:W2:Y:S01]  /*6370*/  MUFU.EX2 R11, R11 ;  /* 0x0000000b000b7308 */ /* 0x000ea20000000800 */
[----:B0-----:R-:W-:-:S04]  /*6380*/  FFMA.FTZ R56, R9, R3, R74 ;  /* 0x0000000309387223 */ /* 0x001fc8000001004a */
[----:B------:R-:W-:-:S03]  /*6390*/  FADD.FTZ R79, R73, R56 ;  /* 0x00000038494f7221 */ /* 0x000fc60000010000 */
[----:B------:R-:W0:Y:S01]  /*63a0*/  MUFU.EX2 R72, R72 ;  /* 0x0000004800487308 */ /* 0x000e220000000800 */
[----:B-1----:R-:W-:-:S01]  /*63b0*/  FFMA.FTZ R3, R24, R2, R77 ;  /* 0x0000000218037223 */ /* 0x002fc2000001004d */
[----:B------:R-:W-:-:S03]  /*63c0*/  FADD.FTZ R34, R12, R79 ;  /* 0x0000004f0c227221 */ /* 0x000fc60000010000 */
[----:B------:R-:W-:Y:S01]  /*63d0*/  FADD.FTZ R2, R10, R3 ;  /* 0x000000030a027221 */ /* 0x000fe20000010000 */
[----:B------:R-:W-:-:S01]  /*63e0*/  FADD.FTZ R79, R29, R34 ;  /* 0x000000221d4f7221 */ /* 0x000fc20000010000 */
[----:B------:R-:W-:Y:S01]  /*63f0*/  FFMA.FTZ R34, R60, UR24, -R57 ;  /* 0x000000183c227c23 */ /* 0x000fe20008010839 */
[----:B------:R-:W1:Y:S01]  /*6400*/  MUFU.EX2 R13, R13 ;  /* 0x0000000d000d7308 */ /* 0x000e620000000800 */
[----:B--2---:R-:W-:-:S01]  /*6410*/  FADD.FTZ R3, R11, R2 ;  /* 0x000000020b037221 */ /* 0x004fc20000010000 */
[----:B------:R-:W-:-:S04]  /*6420*/  FADD.FTZ R56, R16, R79 ;  /* 0x0000004f10387221 */ /* 0x000fc80000010000 */
[----:B------:R-:W-:Y:S02]  /*6430*/  FADD.FTZ R79, R31, R56 ;  /* 0x000000381f4f7221 */ /* 0x000fe40000010000 */
[----:B------:R-:W2:Y:S01]  /*6440*/  MUFU.EX2 R14, R14 ;  /* 0x0000000e000e7308 */ /* 0x000ea20000000800 */
[----:B0-----:R-:W-:-:S01]  /*6450*/  FADD.FTZ R2, R72, R3 ;  /* 0x0000000348027221 */ /* 0x001fc20000010000 */
[----:B------:R-:W-:-:S06]  /*6460*/  FADD.FTZ R56, R20, R79 ;  /* 0x0000004f14387221 */ /* 0x000fcc0000010000 */
[----:B------:R-:W0:Y:S01]  /*6470*/  MUFU.EX2 R15, R15 ;  /* 0x0000000f000f7308 */ /* 0x000e220000000800 */
[----:B-1----:R-:W-:-:S07]  /*6480*/  FADD.FTZ R3, R13, R2 ;  /* 0x000000020d037221 */ /* 0x002fce0000010000 */
[----:B------:R-:W1:Y:S01]  /*6490*/  MUFU.EX2 R30, R30 ;  /* 0x0000001e001e7308 */ /* 0x000e620000000800 */
[----:B--2---:R-:W-:-:S07]  /*64a0*/  FADD.FTZ R2, R14, R3 ;  /* 0x000000030e027221 */ /* 0x004fce0000010000 */
[----:B------:R-:W2:Y:S01]  /*64b0*/  MUFU.EX2 R17, R17 ;  /* 0x0000001100117308 */ /* 0x000ea20000000800 */
[----:B0-----:R-:W-:-:S01]  /*64c0*/  FADD.FTZ R3, R15, R2 ;  /* 0x000000020f037221 */ /* 0x001fc20000010000 */
[----:B------:R-:W-:Y:S01]  /*64d0*/  FADD.FTZ R2, R23, R56 ;  /* 0x0000003817027221 */ /* 0x000fe20000010000 */
[----:B------:R-:W-:-:S05]  /*64e0*/  FFMA.FTZ R56, R62, UR24, -R57 ;  /* 0x000000183e387c23 */ /* 0x000fca0008010839 */
        /* <DEDUP_REMOVED lines=12> */
[----:B-1----:R-:W-:-:S01]  /*65b0*/  FADD.FTZ R79, R19, R60 ;  /* 0x0000003c134f7221 */ /* 0x002fc20000010000 */
[----:B------:R-:W-:-:S06]  /*65c0*/  FFMA.FTZ R60, R64, UR24, -R57 ;  /* 0x00000018403c7c23 */ /* 0x000fcc0008010839 */
[----:B------:R-:W1:Y:S01]  /*65d0*/  MUFU.EX2 R38, R38 ;  /* 0x0000002600267308 */ /* 0x000e620000000800 */
[----:B--2---:R-:W-:-:S07]  /*65e0*/  FADD.FTZ R79, R22, R79 ;  /* 0x0000004f164f7221 */ /* 0x004fce0000010000 */
[----:B------:R-:W2:Y:S01]  /*65f0*/  MUFU.EX2 R33, R33 ;  /* 0x0000002100217308 */ /* 0x000ea20000000800 */
[----:B0-----:R-:W-:-:S07]  /*6600*/  FADD.FTZ R2, R32, R79 ;  /* 0x0000004f20027221 */ /* 0x001fce0000010000 */
[----:B------:R-:W0:Y:S01]  /*6610*/  MUFU.EX2 R8, R8 ;  /* 0x0000000800087308 */ /* 0x000e220000000800 */
[----:B-1----:R-:W-:-:S04]  /*6620*/  FADD.FTZ R62, R38, R3 ;  /* 0x00000003263e7221 */ /* 0x002fc80000010000 */
[----:B------:R-:W-:Y:S01]  /*6630*/  FADD.FTZ R79, R39, R62 ;  /* 0x0000003e274f7221 */ /* 0x000fe20000010000 */
[----:B------:R-:W-:-:S02]  /*6640*/  FFMA.FTZ R62, R66, UR24, -R57 ;  /* 0x00000018423e7c23 */ /* 0x000fc40008010839 */
        /* <DEDUP_REMOVED lines=17> */
[--C-:B------:R-:W-:Y:S01]  /*6760*/  FFMA.FTZ R64, R68, UR24, -R57.reuse ;  /* 0x0000001844407c23 */ /* 0x100fe20008010839 */
[----:B------:R-:W-:-:S05]  /*6770*/  FFMA.FTZ R57, R71, UR24, -R57 ;  /* 0x0000001847397c23 */ /* 0x000fca0008010839 */
        /* <DEDUP_REMOVED lines=54> */
.L_x_1766:
        /* <DEDUP_REMOVED lines=10> */
[----:B------:R-:W-:Y:S01]  /*6b80*/  UMOV UR6, UR5 ;  /* 0x0000000500067c82 */ /* 0x000fe20008000000 */
        /* <DEDUP_REMOVED lines=80> */
.L_x_1756:
[----:B------:R-:W-:-:S06]  /*7090*/  UISETP.GE.AND UP0, UPT, UR23, UR40, UPT ;  /* 0x000000281700728c */ /* 0x000fcc000bf06270 */
[----:B------:R-:W-:-:S13]  /*70a0*/  PLOP3.LUT P1, PT, PT, PT, UP0, 0x80, 0x0 ;  /* 0x000000000000781c */ /* 0x000fda0003f2f008 */
[----:B------:R-:W-:Y:S05]  /*70b0*/  @!P1 BRA `(.L_x_1768) ;  /* 0x0000002000f89947 */ /* 0x000fea0003800000 */
[----:B------:R-:W-:Y:S01]  /*70c0*/  IMAD.MOV.U32 R7, RZ, RZ, R18 ;  /* 0x000000ffff077224 */ /* 0x000fe200078e0012 */
[----:B------:R-:W-:Y:S01]  /*70d0*/  UMOV UR6, UR5 ;  /* 0x0000000500067c82 */ /* 0x000fe20008000000 */
[----:B------:R-:W-:Y:S01]  /*70e0*/  IMAD.MOV.U32 R6, RZ, RZ, R21 ;  /* 0x000000ffff067224 */ /* 0x000fe200078e0015 */
[----:B------:R-:W-:Y:S01]  /*70f0*/  UMOV UR7, UR4 ;  /* 0x0000000400077c82 */ /* 0x000fe20008000000 */
[----:B------:R-:W-:-:S05]  /*7100*/  ULDC UR24, c[0x0][0x988] ;  /* 0x0002620000187ab9 */ /* 0x000fca0000000800 */
.L_x_1779:
[----:B------:R-:W-:-:S04]  /*7110*/  UIADD3 UR4, UR7, 0x1, URZ ;  /* 0x0000000107047890 */ /* 0x000fc8000fffe03f */
[----:B------:R-:W-:-:S04]  /*7120*/  UISETP.NE.AND UP0, UPT, UR4, 0x2, UPT ;  /* 0x000000020400788c */ /* 0x000fc8000bf05270 */
[----:B------:R-:W-:Y:S02]  /*7130*/  USEL UR5, URZ, 0x1, UP0 ;  /* 0x000000013f057887 */ /* 0x000fe40008000000 */
[----:B------:R-:W-:Y:S02]  /*7140*/  USEL UR4, UR4, URZ, UP0 ;  /* 0x0000003f04047287 */ /* 0x000fe40008000000 */
[----:B------:R-:W-:Y:S01]  /*7150*/  ULOP3.LUT UR5, UR6, UR5, URZ, 0x3c, !UPT ;  /* 0x0000000506057292 */ /* 0x000fe2000f8e3c3f */
[----:B------:R-:W-:Y:S11]  /*7160*/  @!P0 BRA `(.L_x_1769) ;  /* 0x0000000000048947 */ /* 0x000ff60003800000 */
[----:B------:R-:W-:Y:S01]  /*7170*/  BPT.TRAP 0x1 ;  /* 0x000000040000795c */ /* 0x000fe20000300000 */
.L_x_1769:
[----:B------:R-:W-:Y:S01]  /*7180*/  ULEA UR22, UR4, UR44, 0x3 ;  /* 0x0000002c04167291 */ /* 0x000fe2000f8e183f */
[----:B------:R-:W-:-:S04]  /*7190*/  MOV R8, UR5 ;  /* 0x0000000500087c02 */ /* 0x000fc80008000f00 */
[----:B------:R-:W-:-:S04]  /*71a0*/  SHF.L.U32 R8, R8, 0x1f, RZ ;  /* 0x0000001f08087819 */ /* 0x000fc800000006ff */
[----:B------:R0:W1:Y:S01]  /*71b0*/  SYNCS.PHASECHK.TRANS64.TRYWAIT P1, [UR22+0x17030], R8 ;  /* 0x01703008ff0075a7 */ /* 0x0000620008020156 */
[----:B------:R-:W-:Y:S05]  /*71c0*/  @!P0 BRA `(.L_x_1770) ;  /* 0x0000000000048947 */ /* 0x000fea0003800000 */
[----:B------:R-:W-:Y:S01]  /*71d0*/  BPT.TRAP 0x1 ;  /* 0x000000040000795c */ /* 0x000fe20000300000 */
.L_x_1770:
[----:B-1----:R-:W-:Y:S05]  /*71e0*/  @P1 BRA `(.L_x_1771) ;  /* 0x0000000000081947 */ /* 0x002fea0003800000 */
[----:B------:R-:W1:Y:S02]  /*71f0*/  SYNCS.PHASECHK.TRANS64.TRYWAIT P1, [UR22+0x17030], R8 ;  /* 0x01703008ff0075a7 */ /* 0x000e640008020156 */
[----:B-1----:R-:W-:Y:S05]  /*7200*/  @!P1 BRA `(.L_x_1772) ;  /* 0x0000008800b49947 */ /* 0x002fea0003800000 */
.L_x_1771:
        /* <DEDUP_REMOVED lines=19> */
.L_x_1773:
[----:B------:R-:W-:Y:S01]  /*7340*/  ULEA UR14, UR7, UR44, 0x3 ;  /* 0x0000002c070e7291 */ /* 0x000fe2000f8e183f */
[----:B01----:R-:W-:-:S05]  /*7350*/  IMAD.U32 R8, RZ, RZ, UR6 ;  /* 0x00000006ff087e24 */ /* 0x003fca000f8e00ff */
[----:B------:R-:W-:-:S04]  /*7360*/  SHF.L.U32 R8, R8, 0x1f, RZ ;  /* 0x0000001f08087819 */ /* 0x000fc800000006ff */
[----:B------:R0:W1:Y:S01]  /*7370*/  SYNCS.PHASECHK.TRANS64.TRYWAIT P1, [UR14+0x17050], R8 ;  /* 0x01705008ff0075a7 */ /* 0x000062000802014e */
[----:B------:R-:W-:Y:S05]  /*7380*/  @!P0 BRA `(.L_x_1774) ;  /* 0x0000000000048947 */ /* 0x000fea0003800000 */
[----:B------:R-:W-:Y:S01]  /*7390*/  BPT.TRAP 0x1 ;  /* 0x000000040000795c */ /* 0x000fe20000300000 */
.L_x_1774:
[----:B-1----:R-:W-:Y:S05]  /*73a0*/  @P1 BRA `(.L_x_1775) ;  /* 0x0000000000081947 */ /* 0x002fea0003800000 */
[----:B------:R-:W1:Y:S02]  /*73b0*/  SYNCS.PHASECHK.TRANS64.TRYWAIT P1, [UR14+0x17050], R8 ;  /* 0x01705008ff0075a7 */ /* 0x000e64000802014e */
[----:B-1----:R-:W-:Y:S05]  /*73c0*/  @!P1 BRA `(.L_x_1776) ;  /* 0x00000088005c9947 */ /* 0x002fea0003800000 */
.L_x_1775:
[----:B------:R-:W-:Y:S01]  /*73d0*/  UIADD3 UR6, UR44, 0x400, URZ ;  /* 0x000004002c067890 */ /* 0x000fe2000fffe03f */
[----:B------:R-:W-:Y:S01]  /*73e0*/  WARPGROUP.ARRIVE ;  /* 0x00000000000079c5 */ /* 0x000fe20000000000 */
[----:B------:R-:W-:Y:S02]  /*73f0*/  UMOV UR11, 0x40000040 ;  /* 0x40000040000b7882 */ /* 0x000fe40000000000 */
        /* <DEDUP_REMOVED lines=17> */
[----:B------:R-:W-:Y:S03]  /*7510*/  QGMMA.64x96x32.F32.E4M3.E4M3 R88, R140, gdesc[UR4], R88, gsb0 ;  /* 0x016000048c587df3 */ /* 0x000fe60008000858 */
[----:B------:R-:W-:Y:S02]  /*7520*/  WARPGROUP.DEPBAR.LE gsb0, 0x0 ;  /* 0x00008000000079c5 */ /* 0x000fe40000010000 */
[----:B------:R-:W-:-:S06]  /*7530*/  WARPGROUP.ARRIVE ;  /* 0x00000000000079c5 */ /* 0x000fcc0000000000 */
[----:B------:R-:W-:Y:S03]  /*7540*/  QGMMA.64x96x32.F32.E4M3.E4M3 R88, R136, gdesc[UR8], R88, gsb0 ;  /* 0x0160000888587df3 */ /* 0x000fe60008000858 */
[----:B------:R-:W-:Y:S02]  /*7550*/  WARPGROUP.DEPBAR.LE gsb0, 0x0 ;  /* 0x00008000000079c5 */ /* 0x000fe40000010000 */
[----:B------:R-:W-:Y:S05]  /*7560*/  @!P0 BRA `(.L_x_1777) ;  /* 0x0000000000048947 */ /* 0x000fea0003800000 */
[----:B------:R-:W-:Y:S01]  /*7570*/  BPT.TRAP 0x1 ;  /* 0x000000040000795c */ /* 0x000fe20000300000 */
.L_x_1777:
        /* <DEDUP_REMOVED lines=67> */
[----:B------:R-:W-:Y:S01]  /*79b0*/  FMUL.FTZ R73, R0, R85 ;  /* 0x0000005500497220 */ /* 0x000fe20000410000 */
[----:B------:R-:W-:-:S02]  /*79c0*/  UIADD3 UR6, UR22, 0x17040, URZ ;  /* 0x0001704016067890 */ /* 0x000fc4000fffe03f */
[----:B------:R-:W2:Y:S01]  /*79d0*/  MUFU.TANH R16, R16 ;  /* 0x0000001000107308 */ /* 0x000ea20000002400 */
[----:B0-----:R-:W-:Y:S01]  /*79e0*/  FMNMX.FTZ R21, R13, R18, !PT ;  /* 0x000000120d157209 */ /* 0x001fe20007810000 */
[----:B------:R-:W-:-:S06]  /*79f0*/  UPRMT UR6, UR21, 0x654, UR6 ;  /* 0x0000065415067896 */ /* 0x000fcc0008000006 */
[----:B------:R-:W0:Y:S01]  /*7a00*/  MUFU.TANH R19, R19 ;  /* 0x0000001300137308 */ /* 0x000e220000002400 */
[----:B-1----:R-:W-:Y:S01]  /*7a10*/  FMNMX.FTZ R18, R15, R62, !PT ;  /* 0x0000003e0f127209 */ /* 0x002fe20007810000 */
[----:B------:R-:W-:Y:S01]  /*7a20*/  FMUL.FTZ R62, R0, R76 ;  /* 0x0000004c003e7220 */ /* 0x000fe20000410000 */
[----:B------:R-:W-:Y:S05]  /*7a30*/  SYNCS.ARRIVE.TRANS64.RED.A1T0 RZ, [UR6], RZ ;  /* 0x000000ffffff79a7 */ /* 0x000fea0008100406 */
        /* <DEDUP_REMOVED lines=129> */
[----:B------:R-:W-:Y:S02]  /*8250*/  IMAD.U32 R77, RZ, RZ, UR24 ;  /* 0x00000018ff4d7e24 */ /* 0x000fe4000f8e00ff */
[----:B------:R-:W-:Y:S01]  /*8260*/  FADD.FTZ R6, -R21, R6 ;  /* 0x0000000615067221 */ /* 0x000fe20000010100 */
[----:B------:R-:W-:-:S01]  /*8270*/  FFMA.FTZ R75, R73, UR24, -R74 ;  /* 0x00000018494b7c23 */ /* 0x000fc2000801084a */
[C---:B------:R-:W-:Y:S01]  /*8280*/  FADD.FTZ R7, -R18.reuse, R7 ;  /* 0x0000000712077221 */ /* 0x040fe20000010100 */
[----:B------:R-:W-:-:S01]  /*8290*/  FFMA.FTZ R73, R18, R77, -8 ;  /* 0xc100000012497423 */ /* 0x000fc2000001004d */
[----:B------:R-:W-:Y:S01]  /*82a0*/  FMUL.FTZ R6, R6, UR24 ;  /* 0x0000001806067c20 */ /* 0x000fe20008410000 */
[----:B------:R-:W-:-:S01]  /*82b0*/  FFMA.FTZ R9, R9, UR24, -R74 ;  /* 0x0000001809097c23 */ /* 0x000fc2000801084a */
[----:B------:R-:W-:Y:S01]  /*82c0*/  FMUL.FTZ R7, R7, UR24 ;  /* 0x0000001807077c20 */ /* 0x000fe20008410000 */
[----:B------:R-:W-:-:S01]  /*82d0*/  FFMA.FTZ R10, R10, UR24, -R73 ;  /* 0x000000180a0a7c23 */ /* 0x000fc20008010849 */
[----:B------:R-:W-:Y:S01]  /*82e0*/  FFMA.FTZ R8, R8, UR24, -R74 ;  /* 0x0000001808087c23 */ /* 0x000fe2000801084a */
[----:B------:R-:W-:-:S01]  /*82f0*/  FFMA.FTZ R11, R11, UR24, -R73 ;  /* 0x000000180b0b7c23 */ /* 0x000fc20008010849 */
[----:B------:R-:W-:Y:S01]  /*8300*/  MUFU.EX2 R6, R6 ;  /* 0x0000000600067308 */ /* 0x000fe20000000800 */
[----:B------:R-:W-:-:S01]  /*8310*/  FFMA.FTZ R12, R12, UR24, -R74 ;  /* 0x000000180c0c7c23 */ /* 0x000fc2000801084a */
        /* <DEDUP_REMOVED lines=40> */
[----:B------:R-:W-:Y:S01]  /*85a0*/  FFMA.FTZ R72, R72, UR24, -R74 ;  /* 0x0000001848487c23 */ /* 0x000fe2000801084a */
[----:B------:R-:W-:-:S01]  /*85b0*/  FFMA.FTZ R28, R28, UR24, -R73 ;  /* 0x000000181c1c7c23 */ /* 0x000fc20008010849 */
[--C-:B------:R-:W-:Y:S01]  /*85c0*/  FFMA.FTZ R29, R29, UR24, -R73.reuse ;  /* 0x000000181d1d7c23 */ /* 0x100fe20008010849 */
[----:B------:R-:W-:-:S01]  /*85d0*/  FFMA.FTZ R32, R32, UR24, -R73 ;  /* 0x0000001820207c23 */ /* 0x000fc20008010849 */
[--C-:B------:R-:W-:Y:S01]  /*85e0*/  FFMA.FTZ R33, R33, UR24, -R73.reuse ;  /* 0x0000001821217c23 */ /* 0x100fe20008010849 */
[----:B------:R-:W-:-:S01]  /*85f0*/  FFMA.FTZ R36, R36, UR24, -R73 ;  /* 0x0000001824247c23 */ /* 0x000fc20008010849 */
[----:B------:R-:W1:Y:S01]  /*8600*/  MUFU.EX2 R12, R12 ;  /* 0x0000000c000c7308 */ /* 0x000e620000000800 */
[----:B0-----:R-:W-:-:S01]  /*8610*/  FADD.FTZ R3, R8, R3 ;  /* 0x0000000308037221 */ /* 0x001fc20000010000 */
[--C-:B------:R-:W-:Y:S01]  /*8620*/  FFMA.FTZ R37, R37, UR24, -R73.reuse ;  /* 0x0000001825257c23 */ /* 0x100fe20008010849 */
[----:B------:R-:W-:-:S01]  /*8630*/  FFMA.FTZ R40, R40, UR24, -R73 ;  /* 0x0000001828287c23 */ /* 0x000fc20008010849 */
[--C-:B------:R-:W-:Y:S01]  /*8640*/  FFMA.FTZ R41, R41, UR24, -R73.reuse ;  /* 0x0000001829297c23 */ /* 0x100fe20008010849 */
[----:B------:R-:W-:-:S01]  /*8650*/  FFMA.FTZ R44, R44, UR24, -R73 ;  /* 0x000000182c2c7c23 */ /* 0x000fc20008010849 */
[--C-:B------:R-:W-:Y:S01]  /*8660*/  FFMA.FTZ R45, R45, UR24, -R73.reuse ;  /* 0x000000182d2d7c23 */ /* 0x100fe20008010849 */
[----:B------:R-:W-:-:S01]  /*8670*/  FFMA.FTZ R48, R48, UR24, -R73 ;  /* 0x0000001830307c23 */ /* 0x000fc20008010849 */
[----:B------:R-:W0:Y:S01]  /*8680*/  MUFU.EX2 R14, R14 ;  /* 0x0000000e000e7308 */ /* 0x000e220000000800 */
[----:B--2---:R-:W-:-:S01]  /*8690*/  FADD.FTZ R77, R11, R2 ;  /* 0x000000020b4d7221 */ /* 0x004fc20000010000 */
[--C-:B------:R-:W-:Y:S01]  /*86a0*/  FFMA.FTZ R49, R49, UR24, -R73.reuse ;  /* 0x0000001831317c23 */ /* 0x100fe20008010849 */
[----:B------:R-:W-:-:S01]  /*86b0*/  FFMA.FTZ R52, R52, UR24, -R73 ;  /* 0x0000001834347c23 */ /* 0x000fc20008010849 */
[--C-:B------:R-:W-:Y:S01]  /*86c0*/  FFMA.FTZ R53, R53, UR24, -R73.reuse ;  /* 0x0000001835357c23 */ /* 0x100fe20008010849 */
[----:B------:R-:W-:-:S01]  /*86d0*/  FFMA.FTZ R56, R56, UR24, -R73 ;  /* 0x0000001838387c23 */ /* 0x000fc20008010849 */
[--C-:B------:R-:W-:Y:S01]  /*86e0*/  FFMA.FTZ R57, R57, UR24, -R73.reuse ;  /* 0x0000001839397c23 */ /* 0x100fe20008010849 */
[----:B------:R-:W-:-:S01]  /*86f0*/  FFMA.FTZ R60, R60, UR24, -R73 ;  /* 0x000000183c3c7c23 */ /* 0x000fc20008010849 */
[----:B------:R-:W2:Y:S01]  /*8700*/  MUFU.EX2 R13, R13 ;  /* 0x0000000d000d7308 */ /* 0x000ea20000000800 */
[----:B-1----:R-:W-:-:S01]  /*8710*/  FADD.FTZ R2, R12, R3 ;  /* 0x000000030c027221 */ /* 0x002fc20000010000 */
[--C-:B------:R-:W-:Y:S01]  /*8720*/  FFMA.FTZ R61, R61, UR24, -R73.reuse ;  /* 0x000000183d3d7c23 */ /* 0x100fe20008010849 */
[----:B------:R-:W-:-:S01]  /*8730*/  FFMA.FTZ R64, R64, UR24, -R73 ;  /* 0x0000001840407c23 */ /* 0x000fc20008010849 */
[--C-:B------:R-:W-:Y:S01]  /*8740*/  FFMA.FTZ R65, R65, UR24, -R73.reuse ;  /* 0x0000001841417c23 */ /* 0x100fe20008010849 */
[----:B------:R-:W-:-:S01]  /*8750*/  FFMA.FTZ R68, R68, UR24, -R73 ;  /* 0x0000001844447c23 */ /* 0x000fc20008010849 */
[--C-:B------:R-:W-:Y:S01]  /*8760*/  FFMA.FTZ R69, R69, UR24, -R73.reuse ;  /* 0x0000001845457c23 */ /* 0x100fe20008010849 */
[----:B------:R-:W-:-:S01]  /*8770*/  FFMA.FTZ R70, R70, UR24, -R73 ;  /* 0x0000001846467c23 */ /* 0x000fc20008010849 */
[----:B------:R-:W1:Y:S01]  /*8780*/  MUFU.EX2 R15, R15 ;  /* 0x0000000f000f7308 */ /* 0x000e620000000800 */
[----:B0-----:R-:W-:-:S01]  /*8790*/  FADD.FTZ R74, R14, R77 ;  /* 0x0000004d0e4a7221 */ /* 0x001fc20000010000 */
[----:B------:R-:W-:-:S06]  /*87a0*/  FFMA.FTZ R71, R71, UR24, -R73 ;  /* 0x0000001847477c23 */ /* 0x000fcc0008010849 */
        /* <DEDUP_REMOVED lines=116> */
.L_x_1778:
        /* <DEDUP_REMOVED lines=91> */
.L_x_1768:
[----:B------:R-:W-:Y:S06]  /*94a0*/  BAR.ARV 0x8, 0x200 ;  /* 0x0208000000007b1d */ /* 0x000fec0000002000 */
[----:B------:R-:W-:Y:S05]  /*94b0*/  @!P0 BRA `(.L_x_1780) ;  /* 0x0000000000048947 */ /* 0x000fea0003800000 */
[----:B------:R-:W-:Y:S01]  /*94c0*/  BPT.TRAP 0x1 ;  /* 0x000000040000795c */ /* 0x000fe20000300000 */
.L_x_1780:
[----:B------:R-:W-:Y:S01]  /*94d0*/  ULEA UR16, UR4, UR44, 0x3 ;  /* 0x0000002c04107291 */ /* 0x000fe2000f8e183f */
[----:B------:R-:W-:-:S05]  /*94e0*/  IMAD.U32 R0, RZ, RZ, UR5 ;  /* 0x00000005ff007e24 */ /* 0x000fca000f8e00ff */
[----:B------:R-:W-:-:S04]  /*94f0*/  SHF.L.U32 R0, R0, 0x1f, RZ ;  /* 0x0000001f00007819 */ /* 0x000fc800000006ff */
[----:B------:R0:W1:Y:S01]  /*9500*/  SYNCS.PHASECHK.TRANS64.TRYWAIT P1, [UR16+0x17050], R0 ;  /* 0x01705000ff0075a7 */ /* 0x0000620008020150 */
[----:B------:R-:W-:Y:S05]  /*9510*/  @!P0 BRA `(.L_x_1781) ;  /* 0x0000000000048947 */ /* 0x000fea0003800000 */
[----:B------:R-:W-:Y:S01]  /*9520*/  BPT.TRAP 0x1 ;  /* 0x000000040000795c */ /* 0x000fe20000300000 */
.L_x_1781:
[----:B-1----:R-:W-:Y:S05]  /*9530*/  @P1 BRA `(.L_x_1782) ;  /* 0x0000000000081947 */ /* 0x002fea0003800000 */
[----:B------:R-:W1:Y:S02]  /*9540*/  SYNCS.PHASECHK.TRANS64.TRYWAIT P1, [UR16+0x17050], R0 ;  /* 0x01705000ff0075a7 */ /* 0x000e640008020150 */
[----:B-1----:R-:W-:Y:S05]  /*9550*/  @!P1 BRA `(.L_x_1783) ;  /* 0x0000006800109947 */ /* 0x002fea0003800000 */
.L_x_1782:
[----:B------:R-:W-:Y:S01]  /*9560*/  ULDC.64 UR10, c[0x0][0x9a0] ;  /* 0x00026800000a7ab9 */ /* 0x000fe20000000a00 */
[----:B------:R-:W-:Y:S01]  /*9570*/  UIADD3 UR44, UR44, 0x400, URZ ;  /* 0x000004002c2c7890 */ /* 0x000fe2000fffe03f */
[----:B------:R-:W-:Y:S01]  /*9580*/  WARPGROUP.ARRIVE ;  /* 0x00000000000079c5 */ /* 0x000fe20000000000 */
[----:B------:R-:W-:Y:S01]  /*9590*/  UISETP.NE.U32.AND UP0, UPT, UR10, URZ, UPT ;  /* 0x0000003f0a00728c */ /* 0x000fe2000bf05070 */
[----:B------:R-:W-:Y:S01]  /*95a0*/  IMAD.MOV.U32 R6, RZ, RZ, 0x3f800000 ;  /* 0x3f800000ff067424 */ /* 0x000fe200078e00ff */
[----:B------:R-:W-:Y:S02]  /*95b0*/  USHF.R.U32.HI UR44, URZ, 0x4, UR44 ;  /* 0x000000043f2c7899 */ /* 0x000fe4000801162c */
[----:B------:R-:W-:Y:S02]  /*95c0*/  UISETP.NE.AND.EX UP0, UPT, UR11, URZ, UPT, UP0 ;  /* 0x0000003f0b00728c */ /* 0x000fe4000bf05300 */
[----:B------:R-:W-:Y:S01]  /*95d0*/  ULOP3.LUT UR44, UR44, 0x3fff, URZ, 0xc0, !UPT ;  /* 0x00003fff2c2c7892 */ /* 0x000fe2000f8ec03f */
[----:B------:R-:W-:-:S03]  /*95e0*/  UMOV UR15, 0x40000040 ;  /* 0x40000040000f7882 */ /* 0x000fc60000000000 */
[----:B------:R-:W-:Y:S01]  /*95f0*/  ULOP3.LUT UR44, UR44, 0x10000, URZ, 0xfc, !UPT ;  /* 0x000100002c2c7892 */ /* 0x000fe2000f8efc3f */
[----:B------:R-:W-:-:S04]  /*9600*/  PLOP3.LUT P1, PT, PT, PT, UP0, 0x80, 0x0 ;  /* 0x000000000000781c */ /* 0x000fc80003f2f008 */
[----:B------:R-:W-:Y:S01]  /*9610*/  @UP0 ULDC.64 UR8, c[0x0][0x9c8] ;  /* 0x0002720000080ab9 */ /* 0x000fe20000000a00 */
[----:B------:R-:W-:Y:S02]  /*9620*/  @UP0 USHF.R.S32.HI UR14, URZ, 0x1f, UR36 ;  /* 0x0000001f3f0e0899 */ /* 0x000fe40008011424 */
[----:B------:R-:W-:Y:S02]  /*9630*/  @UP0 UIMAD UR5, UR45, UR8, URZ ;  /* 0x000000082d0502a4 */ /* 0x000fe4000f8e023f */
[----:B------:R-:W-:Y:S02]  /*9640*/  @UP0 UIMAD.WIDE.U32 UR6, UR42, UR8, URZ ;  /* 0x000000082a0602a5 */ /* 0x000fe4000f8e003f */
[----:B------:R-:W-:Y:S01]  /*9650*/  UIMAD UR8, UR4, 0x300, UR44 ;  /* 0x00000300040878a4 */ /* 0x000fe2000f8e022c */
[----:B------:R-:W-:Y:S01]  /*9660*/  @UP0 ULDC.64 UR12, c[0x0][0x9d0] ;  /* 0x00027400000c0ab9 */ /* 0x000fe20000000a00 */
[----:B------:R-:W-:Y:S02]  /*9670*/  @UP0 UIMAD UR5, UR42, UR9, UR5 ;  /* 0x000000092a0502a4 */ /* 0x000fe4000f8e0205 */
[----:B------:R-:W-:-:S02]  /*9680*/  @UP0 UIMAD UR4, UR14, UR12, URZ ;  /* 0x0000000c0e0402a4 */ /* 0x000fc4000f8e023f */
[----:B------:R-:W-:Y:S01]  /*9690*/  @UP0 UIADD3 UR5, UR7, UR5, URZ ;  /* 0x0000000507050290 */ /* 0x000fe2000fffe03f */
[----:B------:R-:W-:Y:S01]  /*96a0*/  UMOV UR14, UR8 ;  /* 0x00000008000e7c82 */ /* 0x000fe20008000000 */
[----:B------:R-:W-:Y:S02]  /*96b0*/  @UP0 UIMAD UR7, UR36, UR13, UR4 ;  /* 0x0000000d240702a4 */ /* 0x000fe4000f8e0204 */
[----:B------:R-:W-:Y:S01]  /*96c0*/  QGMMA.64x96x32.F32.E4M3.E4M3 R88, R148, gdesc[UR12], R88, gsb0 ;  /* 0x0160000c94587df3 */ /* 0x000fe20008000858 */
[----:B------:R-:W-:Y:S02]  /*96d0*/  @UP0 UMOV UR4, UR6 ;  /* 0x0000000600040c82 */ /* 0x000fe40008000000 */
        /* <DEDUP_REMOVED lines=24> */
[----:B0-----:R-:W-:Y:S01]  /*9860*/  FADD.FTZ R0, R0, R3 ;  /* 0x0000000300007221 */ /* 0x001fe20000010000 */
        /* <DEDUP_REMOVED lines=15> */
[----:B------:R-:W-:Y:S02]  /*9960*/  FSETP.NE.FTZ.AND P1, PT, R10, RZ, PT ;  /* 0x000000ff0a00720b */ /* 0x000fe40003f35000 */
[----:B------:R-:W-:-:S05]  /*9970*/  MOV R7, RZ ;  /* 0x000000ff00077202 */ /* 0x000fca0000000f00 */
        /* <DEDUP_REMOVED lines=18> */
.L_x_1784:
        /* <DEDUP_REMOVED lines=52> */
.L_x_1748:
        /* <DEDUP_REMOVED lines=50> */
[----:B------:R-:W-:Y:S01]  /*a100*/  SEL R69, R47, R16, P0 ;  /* 0x000000102f457207 */ /* 0x000fe20000000000 */
[----:B------:R-:W-:Y:S01]  /*a110*/  ULDC.64 UR6, c[0x0][0xb48] ;  /* 0x0002d20000067ab9 */ /* 0x000fe20000000a00 */
[----:B------:R-:W-:-:S02]  /*a120*/  LEA.HI R10, R25, R40, RZ, 0x2 ;  /* 0x00000028190a7211 */ /* 0x000fc400078f10ff */
[----:B------:R-:W-:Y:S02]  /*a130*/  LOP3.LUT R23, R23, 0xfffffffc, RZ, 0xc0, !PT ;  /* 0xfffffffc17177812 */ /* 0x000fe400078ec0ff */
[----:B------:R-:W-:Y:S02]  /*a140*/  SEL R47, R16, R47, P0 ;  /* 0x0000002f102f7207 */ /* 0x000fe40000000000 */
[--C-:B------:R-:W-:Y:S02]  /*a150*/  SHF.R.S32.HI R16, RZ, 0x2, R10.reuse ;  /* 0x00000002ff107819 */ /* 0x100fe4000001140a */
[----:B------:R-:W-:Y:S02]  /*a160*/  SHF.R.S32.HI R27, RZ, 0x1f, R10 ;  /* 0x0000001fff1b7819 */ /* 0x000fe4000001140a */
[----:B------:R-:W-:Y:S02]  /*a170*/  SEL R67, R51, R20, P0 ;  /* 0x0000001433437207 */ /* 0x000fe40000000000 */
[----:B------:R-:W-:Y:S01]  /*a180*/  SEL R51, R20, R51, P0 ;  /* 0x0000003314337207 */ /* 0x000fe20000000000 */
[----:B------:R-:W-:Y:S01]  /*a190*/  IMAD.IADD R20, R4, 0x1, -R23 ;  /* 0x0000000104147824 */ /* 0x000fe200078e0a17 */
[----:B------:R-:W-:-:S02]  /*a1a0*/  LEA.HI R23, R6, R6, RZ, 0x1 ;  /* 0x0000000606177211 */ /* 0x000fc400078f08ff */
[----:B------:R-:W-:Y:S01]  /*a1b0*/  LEA.HI R27, R27, R16, RZ, 0x3 ;  /* 0x000000101b1b7211 */ /* 0x000fe200078f18ff */
[----:B------:R-:W5:Y:S01]  /*a1c0*/  S2R R6, SR_CTAID.X ;  /* 0x0000000000067919 */ /* 0x000f620000002500 */
[----:B------:R-:W-:Y:S02]  /*a1d0*/  SEL R61, R135, R134, P0 ;  /* 0x00000086873d7207 */ /* 0x000fe40000000000 */
[----:B------:R-:W-:Y:S01]  /*a1e0*/  LOP3.LUT R33, R27, 0xfffffff8, RZ, 0xc0, !PT ;  /* 0xfffffff81b217812 */ /* 0x000fe200078ec0ff */
[----:B------:R-:W-:Y:S01]  /*a1f0*/  IMAD R27, R23, -0x3, R8 ;  /* 0xfffffffd171b7824 */ /* 0x000fe200078e0208 */
[----:B------:R-:W-:Y:S02]  /*a200*/  LEA.HI R8, R20, R20, RZ, 0x1 ;  /* 0x0000001414087211 */ /* 0x000fe400078f08ff */
[----:B------:R-:W-:Y:S01]  /*a210*/  SEL R31, R98, R99, P0 ;  /* 0x00000063621f7207 */ /* 0x000fe20000000000 */
[----:B------:R-:W-:Y:S01]  /*a220*/  IMAD.IADD R4, R16, 0x1, -R33 ;  /* 0x0000000110047824 */ /* 0x000fe200078e0a21 */
[----:B------:R-:W-:-:S02]  /*a230*/  LOP3.LUT R33, R8, 0x1ffffffe, RZ, 0xc0, !PT ;  /* 0x1ffffffe08217812 */ /* 0x000fc400078ec0ff */
[----:B------:R-:W-:Y:S02]  /*a240*/  SEL R21, R110, R111, P0 ;  /* 0x0000006f6e157207 */ /* 0x000fe40000000000 */
[----:B------:R-:W-:Y:S01]  /*a250*/  SEL R19, R14, R93, P0 ;  /* 0x0000005d0e137207 */ /* 0x000fe20000000000 */
[----:B------:R-:W-:Y:S01]  /*a260*/  IMAD.IADD R45, R20, 0x1, -R33 ;  /* 0x00000001142d7824 */ /* 0x000fe200078e0a21 */
[----:B------:R-:W-:Y:S02]  /*a270*/  SEL R33, R134, R135, P0 ;  /* 0x0000008786217207 */ /* 0x000fe40000000000 */
[----:B------:R-:W-:Y:S02]  /*a280*/  SEL R14, R93, R14, P0 ;  /* 0x0000000e5d0e7207 */ /* 0x000fe40000000000 */
[----:B------:R-:W-:Y:S02]  /*a290*/  LOP3.LUT R75, R10, 0x7ffffffc, RZ, 0xc0, !PT ;  /* 0x7ffffffc0a4b7812 */ /* 0x000fe400078ec0ff */
[----:B------:R-:W-:-:S02]  /*a2a0*/  LEA.HI R25, R25, R40, RZ, 0x5 ;  /* 0x0000002819197211 */ /* 0x000fc400078f28ff */
[----:B------:R-:W-:Y:S02]  /*a2b0*/  SEL R59, R18, R109, P0 ;  /* 0x0000006d123b7207 */ /* 0x000fe40000000000 */
[----:B------:R-:W-:Y:S02]  /*a2c0*/  SEL R18, R109, R18, P0 ;  /* 0x000000126d127207 */ /* 0x000fe40000000000 */
[----:B------:R-:W-:Y:S02]  /*a2d0*/  SHF.R.S32.HI R25, RZ, 0x5, R25 ;  /* 0x00000005ff197819 */ /* 0x000fe40000011419 */
[----:B------:R-:W-:Y:S02]  /*a2e0*/  SEL R43, R58, R117, P0 ;  /* 0x000000753a2b7207 */ /* 0x000fe40000000000 */
[----:B------:R-:W-:Y:S02]  /*a2f0*/  LEA R4, R25, R4, 0x4 ;  /* 0x0000000419047211 */ /* 0x000fe400078e20ff */
[----:B------:R-:W-:-:S02]  /*a300*/  SEL R65, R104, R105, P0 ;  /* 0x0000006968417207 */ /* 0x000fc40000000000 */
        /* <DEDUP_REMOVED lines=88> */
[----:B------:R-:W-:-:S02]  /*a890*/  IADD3 R57, RZ, -UR36, RZ ;  /* 0x80000024ff397c10 */ /* 0x000fc4000fffe0ff */
[----:B------:R-:W3:Y:S01]  /*a8a0*/  SHFL.IDX PT, R51, R51, R44, 0x1c1f ;  /* 0x001c1f2c33337589 */ /* 0x000ee200000e0000 */
[----:B------:R-:W-:Y:S02]  /*a8b0*/  SEL R27, R59, R66, P0 ;  /* 0x000000423b1b7207 */ /* 0x000fe40000000000 */
[----:B------:R-:W-:Y:S01]  /*a8c0*/  SEL R19, R55, R64, P0 ;  /* 0x0000004037137207 */ /* 0x000fe20000000000 */
[----:B------:R-:W-:Y:S01]  /*a8d0*/  SHFL.IDX PT, R41, R95, R44, 0x1c1f ;  /* 0x001c1f2c5f297589 */ /* 0x000fe200000e0000 */
[----:B------:R-:W-:Y:S01]  /*a8e0*/  IMAD R64, R60, UR45, RZ ;  /* 0x0000002d3c407c24 */ /* 0x000fe2000f8e02ff */
[----:B-1----:R-:W-:Y:S01]  /*a8f0*/  SEL R26, R65, R68, P0 ;  /* 0x00000044411a7207 */ /* 0x002fe20000000000 */
[----:B------:R-:W-:Y:S01]  /*a900*/  IMAD.MOV.U32 R55, RZ, RZ, R45 ;  /* 0x000000ffff377224 */ /* 0x000fe200078e002d */
[----:B------:R-:W-:Y:S01]  /*a910*/  SHFL.IDX PT, R38, R91, R44, 0x1c1f ;  /* 0x001c1f2c5b267589 */ /* 0x000fe200000e0000 */
[----:B------:R-:W-:Y:S02]  /*a920*/  IMAD R61, R61, UR42, R64 ;  /* 0x0000002a3d3d7c24 */ /* 0x000fe4000f8e0240 */
[----:B------:R-:W-:Y:S01]  /*a930*/  IMAD.MOV.U32 R60, RZ, RZ, R34 ;  /* 0x000000ffff3c7224 */ /* 0x000fe200078e0022 */
[----:B------:R-:W-:Y:S01]  /*a940*/  SHFL.IDX PT, R37, R103, R44, 0x1c1f ;  /* 0x001c1f2c67257589 */ /* 0x000fe200000e0000 */
[----:B------:R-:W-:-:S03]  /*a950*/  IMAD.IADD R61, R35, 0x1, R61 ;  /* 0x00000001233d7824 */ /* 0x000fc600078e023d */
        /* <DEDUP_REMOVED lines=58> */
[----:B------:R-:W-:Y:S01]  /*ad00*/  IADD3 R35, R61, R35, RZ ;  /* 0x000000233d237210 */ /* 0x000fe20007ffe0ff */
[----:B------:R-:W-:Y:S01]  /*ad10*/  SHFL.IDX PT, R62, R55, 0x1, 0x1c1f ;  /* 0x003c1f00373e7f89 */ /* 0x000fe200000e0000 */
[----:B------:R-:W-:Y:S01]  /*ad20*/  LEA R66, P3, R60, UR8, 0x2 ;  /* 0x000000083c427c11 */ /* 0x000fe2000f8610ff */
        /* <DEDUP_REMOVED lines=59> */
[----:B------:R0:W-:Y:S01]  /*b0e0*/  @!P3 ST.E.64 desc[UR38][R60.64], R18 ;  /* 0x000000123c00b985 */ /* 0x0001e2000c101b26 */
[C---:B------:R-:W-:Y:S02]  /*b0f0*/  IADD3 R56, R55.reuse, 0x48, RZ ;  /* 0x0000004837387810 */ /* 0x040fe40007ffe0ff */
[----:B------:R-:W-:Y:S01]  /*b100*/  VIADD R40, R55, 0x38 ;  /* 0x0000003837287836 */ /* 0x000fe20000000000 */
[----:B------:R-:W-:Y:S01]  /*b110*/  ISETP.GE.AND P1, PT, R0, UR4, PT ;  /* 0x0000000400007c0c */ /* 0x000fe2000bf26270 */
[----:B------:R-:W-:Y:S01]  /*b120*/  @!P5 IMAD.WIDE R12, R67, 0x4, R44 ;  /* 0x00000004430cd825 */ /* 0x000fe200078e022c */
[----:B------:R-:W-:Y:S01]  /*b130*/  @!P4 ST.E.64 desc[UR38][R62.64], R14 ;  /* 0x0000000e3e00c985 */ /* 0x000fe2000c101b26 */
[----:B------:R-:W-:-:S02]  /*b140*/  ISETP.GE.AND P4, PT, R56, UR4, PT ;  /* 0x0000000438007c0c */ /* 0x000fc4000bf86270 */
[----:B------:R-:W-:Y:S01]  /*b150*/  VIADD R54, R55, 0x40 ;  /* 0x0000004037367836 */ /* 0x000fe20000000000 */
[----:B------:R-:W-:Y:S01]  /*b160*/  ISETP.GE.AND P2, PT, R40, UR4, PT ;  /* 0x0000000428007c0c */ /* 0x000fe2000bf46270 */
[----:B-1----:R-:W-:Y:S01]  /*b170*/  @!P6 IMAD.WIDE R20, R57, 0x4, R44 ;  /* 0x000000043914e825 */ /* 0x002fe200078e022c */
[----:B------:R1:W-:Y:S02]  /*b180*/  @!P5 ST.E.64 desc[UR38][R12.64], R26 ;  /* 0x0000001a0c00d985 */ /* 0x0003e4000c101b26 */
[----:B------:R-:W-:Y:S01]  /*b190*/  ISETP.GE.AND P3, PT, R54, UR4, PT ;  /* 0x0000000436007c0c */ /* 0x000fe2000bf66270 */
[C---:B0-----:R-:W-:Y:S01]  /*b1a0*/  VIADD R18, R55.reuse, 0x50 ;  /* 0x0000005037127836 */ /* 0x041fe20000000000 */
[----:B------:R0:W-:Y:S01]  /*b1b0*/  @!P6 ST.E.64 desc[UR38][R20.64], R30 ;  /* 0x0000001e1400e985 */ /* 0x0001e2000c101b26 */
[----:B------:R-:W-:Y:S01]  /*b1c0*/  VIADD R19, R55, 0x58 ;  /* 0x0000005837137836 */ /* 0x000fe20000000000 */
[----:B------:R-:W-:Y:S02]  /*b1d0*/  @!P1 LEA.HI R0, R0, R0, RZ, 0x1 ;  /* 0x0000000000009211 */ /* 0x000fe400078f08ff */
[----:B------:R-:W-:-:S02]  /*b1e0*/  ISETP.GE.AND P5, PT, R18, UR4, PT ;  /* 0x0000000412007c0c */ /* 0x000fc4000bfa6270 */
[----:B------:R-:W-:Y:S02]  /*b1f0*/  ISETP.GE.AND P6, PT, R19, UR4, PT ;  /* 0x0000000413007c0c */ /* 0x000fe4000bfc6270 */
[----:B------:R-:W-:Y:S02]  /*b200*/  @!P2 LEA.HI R40, R40, R40, RZ, 0x1 ;  /* 0x000000282828a211 */ /* 0x000fe400078f08ff */
[----:B------:R-:W-:Y:S02]  /*b210*/  @!P4 LEA.HI R56, R56, R56, RZ, 0x1 ;  /* 0x000000383838c211 */ /* 0x000fe400078f08ff */
[----:B------:R-:W-:Y:S02]  /*b220*/  @!P3 LEA.HI R54, R54, R54, RZ, 0x1 ;  /* 0x000000363636b211 */ /* 0x000fe400078f08ff */
[----:B-1----:R-:W-:Y:S02]  /*b230*/  @!P1 LOP3.LUT R13, R0, 0xfffffffe, RZ, 0xc0, !PT ;  /* 0xfffffffe000d9812 */ /* 0x002fe400078ec0ff */
[----:B------:R-:W-:-:S02]  /*b240*/  @!P2 LOP3.LUT R15, R40, 0xfffffffe, RZ, 0xc0, !PT ;  /* 0xfffffffe280fa812 */ /* 0x000fc400078ec0ff */
[----:B------:R-:W-:Y:S02]  /*b250*/  @!P5 LEA.HI R18, R18, R18, RZ, 0x1 ;  /* 0x000000121212d211 */ /* 0x000fe400078f08ff */
[----:B------:R-:W-:Y:S01]  /*b260*/  @!P6 LEA.HI R12, R19, R19, RZ, 0x1 ;  /* 0x00000013130ce211 */ /* 0x000fe200078f08ff */
[--C-:B------:R-:W-:Y:S01]  /*b270*/  @!P2 IMAD.WIDE R14, R15, 0x4, R44.reuse ;  /* 0x000000040f0ea825 */ /* 0x100fe200078e022c */
[----:B------:R-:W-:Y:S02]  /*b280*/  @!P3 LOP3.LUT R19, R54, 0xfffffffe, RZ, 0xc0, !PT ;  /* 0xfffffffe3613b812 */ /* 0x000fe400078ec0ff */
[----:B0-----:R-:W-:Y:S02]  /*b290*/  @!P4 LOP3.LUT R21, R56, 0xfffffffe, RZ, 0xc0, !PT ;  /* 0xfffffffe3815c812 */ /* 0x001fe400078ec0ff */
        /* <DEDUP_REMOVED lines=13> */
.L_x_1787:
[----:B------:R-:W-:Y:S05]  /*b370*/  BSYNC B0 ;  /* 0x0000000000007941 */ /* 0x000fea0003800000 */
.L_x_1786:
        /* <DEDUP_REMOVED lines=58> */
[C---:B-1----:R-:W-:Y:S01]  /*b720*/  VIADD R18, R55.reuse, 0x40 ;  /* 0x0000004037127836 */ /* 0x042fe20000000000 */
[C---:B------:R-:W-:Y:S01]  /*b730*/  IADD3 R19, R55.reuse, 0x48, RZ ;  /* 0x0000004837137810 */ /* 0x040fe20007ffe0ff */
[----:B------:R-:W-:Y:S01]  /*b740*/  VIADD R55, R55, 0x58 ;  /* 0x0000005837377836 */ /* 0x000fe20000000000 */
[----:B------:R-:W-:-:S02]  /*b750*/  ISETP.GE.AND P3, PT, R17, UR4, PT ;  /* 0x0000000411007c0c */ /* 0x000fc4000bf66270 */
[----:B------:R-:W-:Y:S02]  /*b760*/  ISETP.GE.AND P4, PT, R18, UR4, PT ;  /* 0x0000000412007c0c */ /* 0x000fe4000bf86270 */
[----:B------:R-:W-:Y:S02]  /*b770*/  ISETP.GE.AND P5, PT, R19, UR4, PT ;  /* 0x0000000413007c0c */ /* 0x000fe4000bfa6270 */
[----:B------:R-:W-:Y:S02]  /*b780*/  @!P0 LEA.HI R16, R16, R16, RZ, 0x1 ;  /* 0x0000001010108211 */ /* 0x000fe400078f08ff */
[----:B------:R-:W-:Y:S02]  /*b790*/  @!P1 LEA.HI R0, R0, R0, RZ, 0x1 ;  /* 0x0000000000009211 */ /* 0x000fe400078f08ff */
[----:B------:R-:W-:Y:S02]  /*b7a0*/  @!P2 LEA.HI R14, R14, R14, RZ, 0x1 ;  /* 0x0000000e0e0ea211 */ /* 0x000fe400078f08ff */
[----:B------:R-:W-:-:S02]  /*b7b0*/  @!P0 LOP3.LUT R9, R16, 0xfffffffe, RZ, 0xc0, !PT ;  /* 0xfffffffe10098812 */ /* 0x000fc400078ec0ff */
[----:B0-----:R-:W-:Y:S02]  /*b7c0*/  @!P1 LOP3.LUT R11, R0, 0xfffffffe, RZ, 0xc0, !PT ;  /* 0xfffffffe000b9812 */ /* 0x001fe400078ec0ff */
[----:B------:R-:W-:Y:S01]  /*b7d0*/  @!P2 LOP3.LUT R15, R14, 0xfffffffe, RZ, 0xc0, !PT ;  /* 0xfffffffe0e0fa812 */ /* 0x000fe200078ec0ff */
[--C-:B--2---:R-:W-:Y:S01]  /*b7e0*/  @!P0 IMAD.WIDE R6, R9, 0x4, R12.reuse ;  /* 0x0000000409068825 */ /* 0x104fe200078e020c */
[----:B------:R-:W-:Y:S02]  /*b7f0*/  @!P3 LEA.HI R17, R17, R17, RZ, 0x1 ;  /* 0x000000111111b211 */ /* 0x000fe400078f08ff */
[----:B------:R-:W-:Y:S01]  /*b800*/  @!P4 LEA.HI R18, R18, R18, RZ, 0x1 ;  /* 0x000000121212c211 */ /* 0x000fe200078f08ff */
[--C-:B------:R-:W-:Y:S01]  /*b810*/  @!P1 IMAD.WIDE R8, R11, 0x4, R12.reuse ;  /* 0x000000040b089825 */ /* 0x100fe200078e020c */
[----:B------:R-:W-:Y:S01]  /*b820*/  @!P5 LEA.HI R19, R19, R19, RZ, 0x1 ;  /* 0x000000131313d211 */ /* 0x000fe200078f08ff */
[----:B------:R0:W-:Y:S01]  /*b830*/  @!P0 ST.E.64 desc[UR38][R6.64], R28 ;  /* 0x0000001c06008985 */ /* 0x0001e2000c101b26 */
[----:B------:R-:W-:Y:S01]  /*b840*/  @!P6 LOP3.LUT R21, R22, 0xfffffffe, RZ, 0xc0, !PT ;  /* 0xfffffffe1615e812 */ /* 0x000fe200078ec0ff */
[----:B------:R-:W-:Y:S01]  /*b850*/  @!P2 IMAD.WIDE R10, R15, 0x4, R12 ;  /* 0x000000040f0aa825 */ /* 0x000fe200078e020c */
[----:B------:R-:W-:Y:S01]  /*b860*/  @!P3 LOP3.LUT R15, R17, 0xfffffffe, RZ, 0xc0, !PT ;  /* 0xfffffffe110fb812 */ /* 0x000fe200078ec0ff */
[----:B------:R1:W-:Y:S01]  /*b870*/  @!P1 ST.E.64 desc[UR38][R8.64], R36 ;  /* 0x0000002408009985 */ /* 0x0003e2000c101b26 */
[----:B------:R-:W-:-:S02]  /*b880*/  @!P4 LOP3.LUT R17, R18, 0xfffffffe, RZ, 0xc0, !PT ;  /* 0xfffffffe1211c812 */ /* 0x000fc400078ec0ff */
        /* <DEDUP_REMOVED lines=17> */
.L_x_1785:
        /* <DEDUP_REMOVED lines=31> */
[----:B------:R-:W1:Y:S04]  /*bb90*/  LDC R8, c[0x0][0xc50] ;  /* 0x00031400ff087b82 */ /* 0x000e680000000800 */
[----:B------:R-:W-:Y:S01]  /*bba0*/  IADD3 R3, R11, R3, RZ ;  /* 0x000000030b037210 */ /* 0x000fe20007ffe0ff */
        /* <DEDUP_REMOVED lines=25> */
.L_x_1744:
        /* <DEDUP_REMOVED lines=18> */
.L_x_1788:
[----:B------:R-:W-:Y:S01]  /*be60*/  ULDC UR44, c[0x0][0xc50] ;  /* 0x00031400002c7ab9 */ /* 0x000fe20000000800 */
[----:B------:R-:W-:Y:S01]  /*be70*/  UMOV UR42, UR6 ;  /* 0x00000006002a7c82 */ /* 0x000fe20008000000 */
[----:B------:R-:W-:-:S11]  /*be80*/  UISETP.NE.AND UP0, UPT, UR44, 0x1, UPT ;  /* 0x000000012c00788c */ /* 0x000fd6000bf05270 */
[----:B------:R-:W-:Y:S01]  /*be90*/  @UP0 ULDC UR4, c[0x0][0xc54] ;  /* 0x0003150000040ab9 */ /* 0x000fe20000000800 */
[----:B------:R-:W-:Y:S01]  /*bea0*/  @UP0 ULDC UR7, c[0x0][0xc58] ;  /* 0x0003160000070ab9 */ /* 0x000fe20000000800 */
[----:B------:R-:W-:-:S04]  /*beb0*/  UIMAD.WIDE.U32 UR4, UR6, UR4, URZ ;  /* 0x00000004060472a5 */ /* 0x000fc8000f8e003f */
[----:B------:R-:W-:-:S12]  /*bec0*/  @UP0 USHF.R.U32.HI UR42, URZ, UR7, UR5 ;  /* 0x000000073f2a0299 */ /* 0x000fd80008011605 */
.L_x_1789:
        /* <DEDUP_REMOVED lines=8> */
[----:B------:R-:W-:Y:S01]  /*bf50*/  ULDC UR6, c[0x0][0x448] ;  /* 0x0001120000067ab9 */ /* 0x000fe20000000800 */
[----:B------:R-:W-:Y:S01]  /*bf60*/  ULDC.64 UR4, c[0x0][0x418] ;  /* 0x0001060000047ab9 */ /* 0x000fe20000000a00 */
[----:B------:R-:W-:-:S05]  /*bf70*/  IMAD.MOV.U32 R18, RZ, RZ, RZ ;  /* 0x000000ffff127224 */ /* 0x000fca00078e00ff */
[----:B------:R-:W1:Y:S01]  /*bf80*/  S2UR UR48, SR_CTAID.X ;  /* 0x00000000003079c3 */ /* 0x000e620000002500 */
[----:B------:R-:W-:Y:S02]  /*bf90*/  UISETP.NE.AND UP1, UPT, UR6, 0x1, UPT ;  /* 0x000000010600788c */ /* 0x000fe4000bf25270 */
[----:B------:R-:W-:Y:S01]  /*bfa0*/  UISETP.NE.U32.AND UP0, UPT, UR4, URZ, UPT ;  /* 0x0000003f0400728c */ /* 0x000fe2000bf05070 */
[----:B------:R-:W-:Y:S02]  /*bfb0*/  UMOV UR6, 0xc0 ;  /* 0x000000c000067882 */ /* 0x000fe40000000000 */
[----:B------:R-:W-:Y:S01]  /*bfc0*/  ULDC UR4, c[0x0][0x424] ;  /* 0x0001090000047ab9 */ /* 0x000fe20000000800 */
[----:B------:R-:W-:Y:S01]  /*bfd0*/  UISETP.NE.AND.EX UP0, UPT, UR5, URZ, UPT, UP0 ;  /* 0x0000003f0500728c */ /* 0x000fe2000bf05300 */
[----:B------:R-:W-:Y:S01]  /*bfe0*/  ULDC UR7, c[0x0][0x2f0] ;  /* 0x0000bc0000077ab9 */ /* 0x000fe20000000800 */
[----:B------:R-:W-:Y:S02]  /*bff0*/  ULDC UR8, c[0x0][0x288] ;  /* 0x0000a20000087ab9 */ /* 0x000fe40000000800 */
[----:B------:R-:W-:Y:S01]  /*c000*/  USEL UR36, UR4, 0x1, UP0 ;  /* 0x0000000104247887 */ /* 0x000fe20008000000 */
[----:B------:R-:W-:Y:S01]  /*c010*/  @UP1 ULDC UR5, c[0x0][0x44c] ;  /* 0x0001130000051ab9 */ /* 0x000fe20000000800 */
[----:B0-----:R-:W-:-:S04]  /*c020*/  ISETP.NE.U32.AND P0, PT, R2, RZ, PT ;  /* 0x000000ff0200720c */ /* 0x001fc80003f05070 */
[----:B------:R-:W-:Y:S01]  /*c030*/  ISETP.NE.AND.EX P0, PT, R3, RZ, PT, P0 ;  /* 0x000000ff0300720c */ /* 0x000fe20003f05300 */
[----:B-1----:R-:W-:Y:S02]  /*c040*/  UIMAD UR6, UR48, UR6, 0xbf ;  /* 0x000000bf300674a4 */ /* 0x002fe4000f8e0206 */
[----:B------:R-:W-:Y:S02]  /*c050*/  UIMAD UR36, UR36, UR7, URZ ;  /* 0x00000007242472a4 */ /* 0x000fe4000f8e023f */
[----:B------:R-:W-:Y:S01]  /*c060*/  UIMAD.WIDE.U32 UR4, UR6, UR5, URZ ;  /* 0x00000005060472a5 */ /* 0x000fe2000f8e003f */
[----:B------:R-:W-:-:S03]  /*c070*/  @UP1 ULDC UR7, c[0x0][0x450] ;  /* 0x0001140000071ab9 */ /* 0x000fc60000000800 */
[----:B------:R-:W-:-:S04]  /*c080*/  @UP1 USHF.R.U32.HI UR6, URZ, UR7, UR5 ;  /* 0x000000073f061299 */ /* 0x000fc80008011605 */
[----:B------:R-:W0:Y:S01]  /*c090*/  @P0 LDC.64 R2, c[0x0][0xa28] ;  /* 0x00028a00ff020b82 */ /* 0x000e220000000a00 */
[----:B------:R-:W-:Y:S02]  /*c0a0*/  UIADD3 UR5, UR36, 0x80, -UR8 ;  /* 0x0000008024057890 */ /* 0x000fe4000fffe808 */
[----:B------:R-:W-:Y:S02]  /*c0b0*/  UIADD3 UR4, UR36, 0x7f, URZ ;  /* 0x0000007f24047890 */ /* 0x000fe4000fffe03f */
[----:B------:R-:W-:Y:S02]  /*c0c0*/  UIADD3 UR6, UR5, UR6, URZ ;  /* 0x0000000605067290 */ /* 0x000fe4000fffe03f */
[----:B------:R-:W-:Y:S02]  /*c0d0*/  USHF.R.S32.HI UR5, URZ, 0x1f, UR4 ;  /* 0x0000001f3f057899 */ /* 0x000fe40008011404 */
[----:B------:R-:W-:Y:S02]  /*c0e0*/  USHF.R.S32.HI UR7, URZ, 0x1f, UR6 ;  /* 0x0000001f3f077899 */ /* 0x000fe40008011406 */
[----:B------:R-:W-:-:S02]  /*c0f0*/  ULEA.HI UR5, UR5, UR4, URZ, 0x7 ;  /* 0x0000000405057291 */ /* 0x000fc4000f8f383f */
[----:B------:R-:W-:Y:S02]  /*c100*/  ULEA.HI UR7, UR7, UR6, URZ, 0x7 ;  /* 0x0000000607077291 */ /* 0x000fe4000f8f383f */
[----:B------:R-:W-:Y:S02]  /*c110*/  USHF.R.S32.HI UR43, URZ, 0x7, UR5 ;  /* 0x000000073f2b7899 */ /* 0x000fe40008011405 */
[----:B------:R-:W-:-:S04]  /*c120*/  USHF.R.S32.HI UR45, URZ, 0x7, UR7 ;  /* 0x000000073f2d7899 */ /* 0x000fc80008011407 */
[----:B------:R-:W-:Y:S02]  /*c130*/  UISETP.LT.AND UP0, UPT, UR43, UR45, UPT ;  /* 0x0000002d2b00728c */ /* 0x000fe4000bf01270 */
[----:B------:R-:W-:Y:S01]  /*c140*/  UP2UR UR49, UPR, URZ, 0x2 ;  /* 0x000000023f317883 */ /* 0x000fe20008000000 */
[----:B0-----:R-:W-:Y:S01]  /*c150*/  @P0 IMAD.WIDE R2, R25, 0x4, R2 ;  /* 0x0000000419020825 */ /* 0x001fe200078e0202 */
[----:B------:R-:W-:-:S04]  /*c160*/  USEL UR11, UR43, UR45, UP0 ;  /* 0x0000002d2b0b7287 */ /* 0x000fc80008000000 */
[----:B------:R-:W-:Y:S01]  /*c170*/  UISETP.GE.AND UP1, UPT, UR11, 0x1, UPT ;  /* 0x000000010b00788c */ /* 0x000fe2000bf26270 */
[----:B------:R0:W5:Y:S01]  /*c180*/  @P0 LDG.E R18, desc[UR38][R2.64] ;  /* 0x0000002602120981 */ /* 0x000162000c1e1900 */
[----:B------:R-:W-:Y:S02]  /*c190*/  USHF.R.U32.HI UR9, URZ, 0x10, UR44 ;  /* 0x000000103f097899 */ /* 0x000fe4000801162c */
[----:B------:R-:W-:Y:S02]  /*c1a0*/  ULOP3.LUT UR44, UR44, 0xffff, URZ, 0xc0, !UPT ;  /* 0x0000ffff2c2c7892 */ /* 0x000fe4000f8ec03f */
[----:B------:R-:W-:Y:S01]  /*c1b0*/  PLOP3.LUT P0, PT, PT, PT, UP1, 0x80, 0x0 ;  /* 0x000000000000781c */ /* 0x000fe20003f0f018 */
[----:B------:R-:W-:Y:S01]  /*c1c0*/  UISETP.NE.AND UP0, UPT, UR9, URZ, UPT ;  /* 0x0000003f0900728c */ /* 0x000fe2000bf05270 */
[----:B------:R-:W-:-:S10]  /*c1d0*/  UMOV UR40, URZ ;  /* 0x0000003f00287c82 */ /* 0x000fd40008000000 */
[----:B------:R-:W-:Y:S01]  /*c1e0*/  @!UP0 ULDC UR9, c[0x0][0x9f0] ;  /* 0x00027c0000098ab9 */ /* 0x000fe20000000800 */
[----:B0-----:R-:W-:Y:S05]  /*c1f0*/  @!P0 BRA `(.L_x_1791) ;  /* 0x0000000000788947 */ /* 0x001fea0003800000 */
[----:B------:R-:W-:Y:S01]  /*c200*/  IABS R0, UR9 ;  /* 0x0000000900007c13 */ /* 0x000fe20008000000 */
[----:B------:R-:W-:Y:S02]  /*c210*/  UIADD3 UR6, UR9, -0x1, UR11 ;  /* 0xffffffff09067890 */ /* 0x000fe4000fffe00b */
[----:B------:R-:W-:Y:S01]  /*c220*/  IABS R4, UR9 ;  /* 0x0000000900047c13 */ /* 0x000fe20008000000 */
[----:B------:R-:W-:Y:S01]  /*c230*/  UMOV UR4, URZ ;  /* 0x0000003f00047c82 */ /* 0x000fe20008000000 */
[----:B------:R-:W-:Y:S02]  /*c240*/  R2UR UR10, R0 ;  /* 0x00000000000a72ca */ /* 0x000fe400000e0000 */
[----:B------:R-:W-:Y:S01]  /*c250*/  IABS R3, UR6 ;  /* 0x0000000600037c13 */ /* 0x000fe20008000000 */
[----:B------:R-:W-:-:S03]  /*c260*/  ULOP3.LUT UR6, UR6, UR9, URZ, 0x3c, !UPT ;  /* 0x0000000906067292 */ /* 0x000fc6000f8e3c3f */
[----:B------:R-:W-:-:S07]  /*c270*/  R2UR UR8, R3 ;  /* 0x00000000030872ca */ /* 0x000fce00000e0000 */
        /* <DEDUP_REMOVED lines=22> */
.L_x_1791:
[----:B------:R-:W-:Y:S02]  /*c3e0*/  UIMAD UR50, UR44, UR40, URZ ;  /* 0x000000282c3272a4 */ /* 0x000fe4000f8e023f */
[----:B------:R-:W-:Y:S02]  /*c3f0*/  IMAD.U32 R0, RZ, RZ, UR40 ;  /* 0x00000028ff007e24 */ /* 0x000fe4000f8e00ff */
[----:B------:R-:W-:Y:S02]  /*c400*/  IMAD.MOV.U32 R2, RZ, RZ, 0x1 ;  /* 0x00000001ff027424 */ /* 0x000fe400078e00ff */
[----:B------:R-:W-:-:S05]  /*c410*/  IMAD.U32 R17, RZ, RZ, UR50 ;  /* 0x00000032ff117e24 */ /* 0x000fca000f8e00ff */
[----:B------:R-:W-:Y:S02]  /*c420*/  VIADDMNMX R17, R17, R0, UR11, PT ;  /* 0x0000000b11117e46 */ /* 0x000fe4000b800100 */
[----:B------:R-:W-:Y:S02]  /*c430*/  MOV R0, RZ ;  /* 0x000000ff00007202 */ /* 0x000fe40000000f00 */
        /* <DEDUP_REMOVED lines=26> */
.L_x_1792:
        /* <DEDUP_REMOVED lines=20> */
.L_x_1793:
[----:B------:R-:W-:-:S04]  /*c720*/  UIADD3 UR4, UR46, 0x400, URZ ;  /* 0x000004002e047890 */ /* 0x000fc8000fffe03f */
[----:B------:R-:W-:-:S06]  /*c730*/  ULOP3.LUT UP0, URZ, UR4, 0x3ff, URZ, 0xc0, !UPT ;  /* 0x000003ff043f7892 */ /* 0x000fcc000f80c03f */
[----:B------:R-:W-:-:S13]  /*c740*/  PLOP3.LUT P0, PT, PT, PT, UP0, 0x80, 0x0 ;  /* 0x000000000000781c */ /* 0x000fda0003f0f008 */
        /* <DEDUP_REMOVED lines=16> */
[----:B0----5:R-:W-:Y:S05]  /*c850*/  CALL.ABS.NOINC R2 ;  /* 0x0000000002007343 */ /* 0x021fea0003c00000 */
.L_x_1794:
[----:B------:R-:W-:-:S13]  /*c860*/  LOP3.LUT P6, RZ, R16, 0x9f, RZ, 0xc0, !PT ;  /* 0x0000009f10ff7812 */ /* 0x000fda00078cc0ff */
[----:B------:R-:W-:Y:S05]  /*c870*/  @!P6 BRA `(.L_x_1795) ;  /* 0x000000000040e947 */ /* 0x000fea0003800000 */
[----:B------:R-:W-:Y:S01]  /*c880*/  MOV R2, 0x0 ;  /* 0x0000000000027802 */ /* 0x000fe20000000f00 */
[----:B------:R-:W-:Y:S01]  /*c890*/  ULDC.64 UR4, c[0x4][0x98] ;  /* 0x0100260000047ab9 */ /* 0x000fe20000000a00 */
[----:B------:R-:W-:Y:S01]  /*c8a0*/  ULDC.64 UR6, c[0x4][0xa0] ;  /* 0x0100280000067ab9 */ /* 0x000fe20000000a00 */
[----:B------:R-:W-:Y:S01]  /*c8b0*/  IMAD.U32 R4, RZ, RZ, UR4 ;  /* 0x00000004ff047e24 */ /* 0x000fe2000f8e00ff */
[----:B------:R-:W-:Y:S01]  /*c8c0*/  MOV R7, UR7 ;  /* 0x0000000700077c02 */ /* 0x000fe20008000f00 */
[----:B------:R-:W-:Y:S01]  /*c8d0*/  IMAD.U32 R5, RZ, RZ, UR5 ;  /* 0x00000005ff057e24 */ /* 0x000fe2000f8e00ff */
[----:B------:R-:W0:Y:S01]  /*c8e0*/  LDC.64 R2, c[0x4][R2] ;  /* 0x0100000002027b82 */ /* 0x000e220000000a00 */
[----:B------:R-:W-:Y:S01]  /*c8f0*/  ULDC.64 UR4, c[0x4][0x20] ;  /* 0x0100080000047ab9 */ /* 0x000fe20000000a00 */
        /* <DEDUP_REMOVED lines=8> */
.L_x_1795:
        /* <DEDUP_REMOVED lines=33> */
[----:B------:R-:W-:-:S05]  /*cb90*/  @!P0 IMAD R9, R23, R9, R0 ;  /* 0x0000000917098224 */ /* 0x000fca00078e0200 */
[----:B------:R-:W-:Y:S01]  /*cba0*/  @!P0 IADD3 R0, R3, R9, RZ ;  /* 0x0000000903008210 */ /* 0x000fe20007ffe0ff */
        /* <DEDUP_REMOVED lines=24> */
.L_x_1848:
        /* <DEDUP_REMOVED lines=14> */
[----:B------:R-:W-:-:S02]  /*ce10*/  LOP3.LUT P0, RZ, R22, 0x4, RZ, 0xc0, !PT ;  /* 0x0000000416ff7812 */ /* 0x000fc4000780c0ff */
[----:B------:R-:W-:Y:S02]  /*ce20*/  @P1 LOP3.LUT R16, R16, 0x1, RZ, 0xfc, !PT ;  /* 0x0000000110101812 */ /* 0x000fe400078efcff */
[----:B------:R-:W-:Y:S01]  /*ce30*/  SHF.R.U32.HI R5, RZ, 0x3, R22 ;  /* 0x00000003ff057819 */ /* 0x000fe20000011616 */
[----:B------:R-:W-:Y:S01]  /*ce40*/  IMAD.U32 R22, RZ, RZ, UR42 ;  /* 0x0000002aff167e24 */ /* 0x000fe2000f8e00ff */
[----:B------:R-:W-:Y:S02]  /*ce50*/  LOP3.LUT R16, R16, 0xfffffff7, RZ, 0xc0, !PT ;  /* 0xfffffff710107812 */ /* 0x000fe400078ec0ff */
[----:B0-----:R-:W-:Y:S02]  /*ce60*/  MOV R7, 0x40 ;  /* 0x0000004000077802 */ /* 0x001fe40000000f00 */
[----:B------:R-:W-:Y:S02]  /*ce70*/  @P4 LOP3.LUT R16, R16, 0x8, RZ, 0xfc, !PT ;  /* 0x0000000810104812 */ /* 0x000fe400078efcff */
[----:B------:R-:W-:-:S02]  /*ce80*/  SHF.R.S32.HI R22, RZ, 0x1f, R22 ;  /* 0x0000001fff167819 */ /* 0x000fc40000011416 */
[----:B------:R-:W-:Y:S02]  /*ce90*/  LOP3.LUT R16, R16, 0xfffffffb, RZ, 0xc0, !PT ;  /* 0xfffffffb10107812 */ /* 0x000fe400078ec0ff */
[----:B------:R-:W-:Y:S02]  /*cea0*/  LOP3.LUT R5, R5, 0x1, RZ, 0xc0, !PT ;  /* 0x0000000105057812 */ /* 0x000fe400078ec0ff */
[----:B------:R-:W-:Y:S02]  /*ceb0*/  @P3 LOP3.LUT R16, R16, 0x4, RZ, 0xfc, !PT ;  /* 0x0000000410103812 */ /* 0x000fe400078efcff */
[----:B------:R-:W-:Y:S02]  /*cec0*/  SEL R7, R7, 0xffffffc0, !P0 ;  /* 0xffffffc007077807 */ /* 0x000fe40004000000 */
[----:B------:R-:W-:-:S04]  /*ced0*/  LOP3.LUT R16, R16, 0xfffffffd, RZ, 0xc0, !PT ;  /* 0xfffffffd10107812 */ /* 0x000fc800078ec0ff */
[----:B------:R-:W-:Y:S01]  /*cee0*/  @P2 LOP3.LUT R16, R16, 0x2, RZ, 0xfc, !PT ;  /* 0x0000000210102812 */ /* 0x000fe200078efcff */
[----:B------:R-:W-:Y:S06]  /*cef0*/  @!P1 BRA `(.L_x_1797) ;  /* 0x0000000000049947 */ /* 0x000fec0003800000 */
[----:B------:R-:W-:Y:S01]  /*cf00*/  BPT.TRAP 0x1 ;  /* 0x000000040000795c */ /* 0x000fe20000300000 */
.L_x_1797:
        /* <DEDUP_REMOVED lines=11> */
.L_x_1849:
        /* <DEDUP_REMOVED lines=30> */
[----:B------:R-:W-:Y:S02]  /*d1a0*/  IADD3 R19, R26, UR46, RZ ;  /* 0x0000002e1a137c10 */ /* 0x000fe4000fffe0ff */
        /* <DEDUP_REMOVED lines=15> */
.L_x_1855:
        /* <DEDUP_REMOVED lines=20> */
.L_x_1800:
[----:B------:R-:W-:Y:S01]  /*d3e0*/  SYNCS.ARRIVE.TRANS64.A1T0 RZ, [UR46+0x17070], RZ ;  /* 0x017070ffffff79a7 */ /* 0x000fe2000810002e */
[----:B------:R-:W-:Y:S05]  /*d3f0*/  @!P6 BRA `(.L_x_1801) ;  /* 0x000000000004e947 */ /* 0x000fea0003800000 */
[----:B------:R-:W-:Y:S01]  /*d400*/  BPT.TRAP 0x1 ;  /* 0x000000040000795c */ /* 0x000fe20000300000 */
.L_x_1801:
[----:B------:R-:W0:Y:S02]  /*d410*/  SYNCS.PHASECHK.TRANS64.TRYWAIT P1, [UR46+0x17040], R10 ;  /* 0x0170400aff0075a7 */ /* 0x000e24000802016e */
[----:B0-----:R-:W-:Y:S05]  /*d420*/  @!P1 BRA `(.L_x_1802) ;  /* 0x0000002c00749947 */ /* 0x001fea0003800000 */
.L_x_1856:
        /* <DEDUP_REMOVED lines=39> */
.L_x_1862:
        /* <DEDUP_REMOVED lines=13> */
[----:B------:R-:W-:-:S04]  /*d770*/  MOV R4, UR4 ;  /* 0x0000000400047c02 */ /* 0x000fc80008000f00 */
[----:B------:R-:W-:-:S13]  /*d780*/  ISETP.NE.AND P1, PT, R4, 0x3, PT ;  /* 0x000000030400780c */ /* 0x000fda0003f25270 */
[----:B0-----:R-:W-:Y:S05]  /*d790*/  @!P1 BRA `(.L_x_1804) ;  /* 0x0000000000049947 */ /* 0x001fea0003800000 */
[----:B------:R-:W-:Y:S01]  /*d7a0*/  BPT.TRAP 0x1 ;  /* 0x000000040000795c */ /* 0x000fe20000300000 */
.L_x_1804:
        /* <DEDUP_REMOVED lines=29> */
.L_x_1805:
[----:B------:R-:W0:Y:S01]  /*d980*/  S2R R20, SR_TID.X ;  /* 0x0000000000147919 */ /* 0x000e220000002100 */
[----:B------:R-:W-:Y:S01]  /*d990*/  UISETP.NE.AND UP0, UPT, UR49, URZ, UPT ;  /* 0x0000003f3100728c */ /* 0x000fe2000bf05270 */
[----:B------:R-:W-:Y:S01]  /*d9a0*/  IMAD.U32 R3, RZ, RZ, UR48 ;  /* 0x00000030ff037e24 */ /* 0x000fe2000f8e00ff */
[----:B------:R-:W1:Y:S01]  /*d9b0*/  LDC R8, c[0x0][0x448] ;  /* 0x00011200ff087b82 */ /* 0x000e620000000800 */
[----:B------:R-:W-:Y:S01]  /*d9c0*/  IMAD.U32 R4, RZ, RZ, UR36 ;  /* 0x00000024ff047e24 */ /* 0x000fe2000f8e00ff */
[----:B------:R-:W-:Y:S01]  /*d9d0*/  ULDC.64 UR6, c[0x0][0x2c8] ;  /* 0x0000b20000067ab9 */ /* 0x000fe20000000a00 */
[----:B------:R-:W-:Y:S01]  /*d9e0*/  IMAD.U32 R5, RZ, RZ, UR37 ;  /* 0x00000025ff057e24 */ /* 0x000fe2000f8e00ff */
[----:B------:R-:W-:Y:S01]  /*d9f0*/  PLOP3.LUT P0, PT, PT, PT, UP0, 0x80, 0x0 ;  /* 0x000000000000781c */ /* 0x000fe20003f0f008 */
[----:B------:R-:W-:Y:S01]  /*da00*/  IMAD.MOV.U32 R2, RZ, RZ, R4 ;  /* 0x000000ffff027224 */ /* 0x000fe200078e0004 */
[----:B------:R-:W-:Y:S01]  /*da10*/  PLOP3.LUT P1, PT, PT, PT, UP0, 0x80, 0x0 ;  /* 0x000000000000781c */ /* 0x000fe20003f2f008 */
[----:B------:R-:W-:-:S02]  /*da20*/  ULDC.64 UR8, c[0x0][0x280] ;  /* 0x0000a00000087ab9 */ /* 0x000fc40000000a00 */
[----:B------:R-:W-:Y:S01]  /*da30*/  @UP0 ULDC UR4, c[0x0][0x44c] ;  /* 0x0001130000040ab9 */ /* 0x000fe20000000800 */
[----:B------:R-:W-:Y:S01]  /*da40*/  @UP0 ULDC UR10, c[0x0][0x44c] ;  /* 0x00011300000a0ab9 */ /* 0x000fe20000000800 */
[----:B0-----:R-:W-:-:S05]  /*da50*/  IMAD.SHL.U32 R20, R20, 0x40, RZ ;  /* 0x0000004014147824 */ /* 0x001fca00078e00ff */
[----:B------:R-:W-:-:S04]  /*da60*/  LOP3.LUT R20, R20, 0x40, RZ, 0xc0, !PT ;  /* 0x0000004014147812 */ /* 0x000fc800078ec0ff */
[----:B------:R-:W-:Y:S02]  /*da70*/  IADD3 R6, R20, R27, RZ ;  /* 0x0000001b14067210 */ /* 0x000fe40007ffe0ff */
[----:B------:R-:W0:Y:S03]  /*da80*/  S2R R20, SR_CTAID.Z ;  /* 0x0000000000147919 */ /* 0x000e260000002700 */
[----:B------:R-:W-:Y:S02]  /*da90*/  IMAD R6, R3, 0xc0, R6 ;  /* 0x000000c003067824 */ /* 0x000fe400078e0206 */
[----:B------:R-:W-:Y:S02]  /*daa0*/  IMAD.U32 R3, RZ, RZ, UR47 ;  /* 0x0000002fff037e24 */ /* 0x000fe4000f8e00ff */
        /* <DEDUP_REMOVED lines=28> */
[----:B0-----:R-:W-:Y:S01]  /*dc70*/  IMAD.SHL.U32 R20, R20, 0x10, RZ ;  /* 0x0000001014147824 */ /* 0x001fe200078e00ff */
[----:B------:R-:W-:Y:S02]  /*dc80*/  PLOP3.LUT P0, PT, PT, PT, UP0, 0x80, 0x0 ;  /* 0x000000000000781c */ /* 0x000fe40003f0f008 */
[----:B------:R-:W-:Y:S02]  /*dc90*/  MOV R5, R6 ;  /* 0x0000000600057202 */ /* 0x000fe40000000f00 */
[----:B------:R-:W-:-:S09]  /*dca0*/  LOP3.LUT R20, R20, 0x10, RZ, 0xc0, !PT ;  /* 0x0000001014147812 */ /* 0x000fd200078ec0ff */
        /* <DEDUP_REMOVED lines=23> */
[----:B------:R-:W-:Y:S01]  /*de20*/  IMAD.U32 R10, RZ, RZ, UR48 ;  /* 0x00000030ff0a7e24 */ /* 0x000fe2000f8e00ff */
[----:B------:R-:W-:Y:S02]  /*de30*/  ULDC UR4, c[0x0][0x288] ;  /* 0x0000a20000047ab9 */ /* 0x000fe40000000800 */
[----:B------:R-:W1:Y:S01]  /*de40*/  SHFL.IDX PT, R2, R4, RZ, 0x1e1f ;  /* 0x001e1fff04027589 */ /* 0x000e6200000e0000 */
[----:B------:R-:W-:Y:S02]  /*de50*/  IMAD R8, R8, UR4, RZ ;  /* 0x0000000408087c24 */ /* 0x000fe4000f8e02ff */
[----:B------:R-:W-:Y:S01]  /*de60*/  IMAD R7, R10, 0xc0, R27 ;  /* 0x000000c00a077824 */ /* 0x000fe200078e021b */
[----:B------:R-:W-:Y:S03]  /*de70*/  SHFL.IDX PT, R4, R4, 0x1, 0x1e1f ;  /* 0x003e1f0004047f89 */ /* 0x000fe600000e0000 */
[C---:B------:R-:W-:Y:S01]  /*de80*/  VIADD R9, R7.reuse, 0x40 ;  /* 0x0000004007097836 */ /* 0x040fe20000000000 */
[----:B------:R-:W-:Y:S01]  /*de90*/  ISETP.GE.AND P1, PT, R7, R8, PT ;  /* 0x000000080700720c */ /* 0x000fe20003f26270 */
[----:B------:R-:W-:-:S12]  /*dea0*/  SHFL.IDX PT, R6, R6, RZ, 0x1e1f ;  /* 0x001e1fff06067589 */ /* 0x000fd800000e0000 */
        /* <DEDUP_REMOVED lines=16> */
.L_x_1869:
[----:B------:R-:W-:Y:S01]  /*dfb0*/  IADD3 R7, R7, 0x80, RZ ;  /* 0x0000008007077810 */ /* 0x000fe20007ffe0ff */
[----:B------:R-:W-:Y:S03]  /*dfc0*/  BSSY B0, `(.L_x_1807) ;  /* 0x000000b000007945 */ /* 0x000fe60003800000 */
        /* <DEDUP_REMOVED lines=10> */
.L_x_1808:
[----:B------:R-:W-:Y:S05]  /*e070*/  BSYNC B0 ;  /* 0x0000000000007941 */ /* 0x000fea0003800000 */
.L_x_1807:
        /* <DEDUP_REMOVED lines=11> */
.L_x_1870:
[----:B------:R-:W-:Y:S01]  /*e130*/  IMAD.MOV.U32 R20, RZ, RZ, 0x1 ;  /* 0x00000001ff147424 */ /* 0x000fe200078e00ff */
[----:B------:R-:W-:Y:S06]  /*e140*/  @!P0 BRA `(.L_x_1810) ;  /* 0x0000001000388947 */ /* 0x000fec0003800000 */
[----:B0-2---:R-:W0:Y:S01]  /*e150*/  S2R R2, SR_TID.X ;  /* 0x0000000000027919 */ /* 0x005e220000002100 */
[----:B------:R-:W-:Y:S01]  /*e160*/  UIADD3 UR4, UR44, 0x1, URZ ;  /* 0x000000012c047890 */ /* 0x000fe2000fffe03f */
[----:B------:R-:W-:Y:S01]  /*e170*/  LOP3.LUT R0, RZ, UR43, RZ, 0x33, !PT ;  /* 0x0000002bff007c12 */ /* 0x000fe2000f8e33ff */
[----:B------:R-:W-:Y:S01]  /*e180*/  ULOP3.LUT UR5, URZ, UR45, URZ, 0x33, !UPT ;  /* 0x0000002d3f057292 */ /* 0x000fe2000f8e333f */
[----:B------:R-:W-:Y:S01]  /*e190*/  IMAD.MOV.U32 R4, RZ, RZ, 0x1 ;  /* 0x00000001ff047424 */ /* 0x000fe200078e00ff */
[----:B------:R-:W-:-:S06]  /*e1a0*/  UIMAD UR4, UR4, UR40, URZ ;  /* 0x00000028040472a4 */ /* 0x000fcc000f8e023f */
[----:B------:R-:W-:-:S04]  /*e1b0*/  LOP3.LUT R3, RZ, UR4, RZ, 0x33, !PT ;  /* 0x00000004ff037c12 */ /* 0x000fc8000f8e33ff */
[----:B------:R-:W-:Y:S01]  /*e1c0*/  VIMNMX3 R3, R0, UR5, R3, !PT ;  /* 0x0000000500037c0f */ /* 0x000fe2000f800103 */
[----:B------:R-:W-:-:S03]  /*e1d0*/  IMAD.MOV.U32 R0, RZ, RZ, RZ ;  /* 0x000000ffff007224 */ /* 0x000fc600078e00ff */
[----:B------:R-:W-:Y:S01]  /*e1e0*/  IADD3 R21, -R3, -0x2, RZ ;  /* 0xfffffffe03157810 */ /* 0x000fe20007ffe1ff */
[----:B0-----:R-:W-:-:S05]  /*e1f0*/  IMAD.SHL.U32 R2, R2, 0x40, RZ ;  /* 0x0000004002027824 */ /* 0x001fca00078e00ff */
[----:B------:R-:W-:-:S04]  /*e200*/  LOP3.LUT R2, R2, 0x40, RZ, 0xc0, !PT ;  /* 0x0000004002027812 */ /* 0x000fc800078ec0ff */
[----:B------:R-:W-:-:S05]  /*e210*/  IADD3 R18, R2, R18, R27 ;  /* 0x0000001202127210 */ /* 0x000fca0007ffe01b */
[----:B------:R-:W-:-:S04]  /*e220*/  VIADD R18, R18, 0xfffffe80 ;  /* 0xfffffe8012127836 */ /* 0x000fc80000000000 */
[----:B------:R-:W-:-:S07]  /*e230*/  IMAD R7, R3, -0x80, R18 ;  /* 0xffffff8003077824 */ /* 0x000fce00078e0212 */
.L_x_1825:
        /* <DEDUP_REMOVED lines=10> */
[----:B------:R-:W-:Y:S02]  /*e2e0*/  IMAD R5, R23, UR5, R2 ;  /* 0x0000000517057c24 */ /* 0x000fe4000f8e0202 */
[----:B------:R-:W-:-:S04]  /*e2f0*/  IMAD.MOV.U32 R2, RZ, RZ, R10 ;  /* 0x000000ffff027224 */ /* 0x000fc800078e000a */
[----:B------:R-:W-:Y:S01]  /*e300*/  IMAD.WIDE.U32 R2, R23, UR4, R2 ;  /* 0x0000000417027c25 */ /* 0x000fe2000f8e0002 */
[----:B------:R-:W-:-:S04]  /*e310*/  ULDC.64 UR4, c[0x0][0x418] ;  /* 0x0001060000047ab9 */ /* 0x000fc80000000a00 */
[----:B------:R-:W-:Y:S02]  /*e320*/  IADD3 R3, R5, R3, RZ ;  /* 0x0000000305037210 */ /* 0x000fe40007ffe0ff */
        /* <DEDUP_REMOVED lines=16> */
.L_x_1811:
[----:B------:R-:W-:Y:S02]  /*e430*/  LEA R6, R5, UR46, 0x3 ;  /* 0x0000002e05067c11 */ /* 0x000fe4000f8e18ff */
[----:B------:R-:W-:-:S04]  /*e440*/  SHF.L.U32 R17, R20, 0x1f, RZ ;  /* 0x0000001f14117819 */ /* 0x000fc800000006ff */
[----:B------:R-:W0:Y:S02]  /*e450*/  SYNCS.PHASECHK.TRANS64.TRYWAIT P1, [R6+URZ+0x17080], R17 ;  /* 0x01708011060075a7 */ /* 0x000e24000802017f */
[----:B0-----:R-:W-:Y:S05]  /*e460*/  @!P1 BRA `(.L_x_1812) ;  /* 0x0000002400149947 */ /* 0x001fea0003800000 */
.L_x_1871:
        /* <DEDUP_REMOVED lines=46> */
.L_x_1877:
[----:B------:R-:W0:Y:S01]  /*e750*/  S2R R3, SR_TID.X ;  /* 0x0000000000037919 */ /* 0x000e220000002100 */
[----:B------:R-:W-:Y:S02]  /*e760*/  R2UR UR4, R6 ;  /* 0x00000000060472ca */ /* 0x000fe400000e0000 */
[----:B0-----:R-:W-:-:S04]  /*e770*/  SHF.L.U32 R3, R3, 0x4, RZ ;  /* 0x0000000403037819 */ /* 0x001fc800000006ff */
        /* <DEDUP_REMOVED lines=18> */
.L_x_1814:
[----:B------:R0:W-:Y:S01]  /*e8a0*/  SYNCS.ARRIVE.TRANS64.A1T0 RZ, [R6+URZ+0x17070], RZ ;  /* 0x017070ff06ff79a7 */ /* 0x0001e2000810003f */
[----:B------:R-:W-:Y:S05]  /*e8b0*/  @!P2 BRA `(.L_x_1815) ;  /* 0x000000000004a947 */ /* 0x000fea0003800000 */
[----:B------:R-:W-:Y:S01]  /*e8c0*/  BPT.TRAP 0x1 ;  /* 0x000000040000795c */ /* 0x000fe20000300000 */
.L_x_1815:
[----:B------:R-:W3:Y:S02]  /*e8d0*/  SYNCS.PHASECHK.TRANS64.TRYWAIT P1, [R6+URZ+0x17040], R17 ;  /* 0x01704011060075a7 */ /* 0x000ee4000802017f */
[----:B---3--:R-:W-:Y:S05]  /*e8e0*/  @!P1 BRA `(.L_x_1816) ;  /* 0x0000002000a49947 */ /* 0x008fea0003800000 */
.L_x_1878:
        /* <DEDUP_REMOVED lines=40> */
.L_x_1884:
        /* <DEDUP_REMOVED lines=18> */
.L_x_1818:
[----:B------:R-:W-:Y:S01]  /*ec90*/  IMAD.U32 R2, RZ, RZ, UR41 ;  /* 0x00000029ff027e24 */ /* 0x000fe2000f8e00ff */
[----:B------:R0:W-:Y:S04]  /*eca0*/  SYNCS.ARRIVE.TRANS64.A1T0 RZ, [R6+URZ+0x17030], RZ ;  /* 0x017030ff06ff79a7 */ /* 0x0001e8000810003f */
[----:B------:R-:W-:-:S04]  /*ecb0*/  LOP3.LUT R2, R2, 0x1, RZ, 0xfc, !PT ;  /* 0x0000000102027812 */ /* 0x000fc800078efcff */
[----:B------:R-:W-:-:S13]  /*ecc0*/  ISETP.NE.AND P1, PT, R2, 0x3, PT ;  /* 0x000000030200780c */ /* 0x000fda0003f25270 */
[----:B0-----:R-:W-:Y:S05]  /*ecd0*/  @!P1 BRA `(.L_x_1819) ;  /* 0x0000000000049947 */ /* 0x001fea0003800000 */
[----:B------:R-:W-:Y:S01]  /*ece0*/  BPT.TRAP 0x1 ;  /* 0x000000040000795c */ /* 0x000fe20000300000 */
.L_x_1819:
[----:B------:R-:W-:Y:S02]  /*ecf0*/  LOP3.LUT R3, R4, 0x1, RZ, 0x3c, !PT ;  /* 0x0000000104037812 */ /* 0x000fe400078e3cff */
[----:B------:R-:W-:Y:S02]  /*ed00*/  LEA R2, R0, UR46, 0x3 ;  /* 0x0000002e00027c11 */ /* 0x000fe4000f8e18ff */
[----:B------:R-:W-:-:S04]  /*ed10*/  SHF.L.U32 R3, R3, 0x1f, RZ ;  /* 0x0000001f03037819 */ /* 0x000fc800000006ff */
[----:B------:R-:W0:Y:S02]  /*ed20*/  SYNCS.PHASECHK.TRANS64.TRYWAIT P2, [R2+URZ+0x17070], R3 ;  /* 0x01707003020075a7 */ /* 0x000e24000804017f */
[----:B0-----:R-:W-:Y:S05]  /*ed30*/  @!P2 BRA `(.L_x_1820) ;  /* 0x00000020003ca947 */ /* 0x001fea0003800000 */
.L_x_1885:
[----:B------:R-:W-:-:S06]  /*ed40*/  ULOP3.LUT UR4, UR41, 0x2, URZ, 0xfc, !UPT ;  /* 0x0000000229047892 */ /* 0x000fcc000f8efc3f */
[----:B---3--:R-:W-:-:S05]  /*ed50*/  IMAD.U32 R6, RZ, RZ, UR4 ;  /* 0x00000004ff067e24 */ /* 0x008fca000f8e00ff */
[----:B------:R-:W-:-:S13]  /*ed60*/  ISETP.NE.AND P2, PT, R6, 0x3, PT ;  /* 0x000000030600780c */ /* 0x000fda0003f45270 */
[----:B------:R-:W-:Y:S05]  /*ed70*/  @!P2 BRA `(.L_x_1821) ;  /* 0x000000000004a947 */ /* 0x000fea0003800000 */
[----:B------:R-:W-:Y:S01]  /*ed80*/  BPT.TRAP 0x1 ;  /* 0x000000040000795c */ /* 0x000fe20000300000 */
.L_x_1821:
[----:B0-----:R-:W-:Y:S01]  /*ed90*/  SHF.L.U32 R3, R4, 0x1f, RZ ;  /* 0x0000001f04037819 */ /* 0x001fe200000006ff */
[----:B------:R-:W-:-:S03]  /*eda0*/  IMAD R4, R0, 0x3000, RZ ;  /* 0x0000300000047824 */ /* 0x000fc600078e02ff */
[----:B------:R-:W0:Y:S02]  /*edb0*/  SYNCS.PHASECHK.TRANS64.TRYWAIT P2, [R2+URZ+0x17060], R3 ;  /* 0x01706003020075a7 */ /* 0x000e24000804017f */
[----:B0-----:R-:W-:Y:S05]  /*edc0*/  @!P2 BRA `(.L_x_1822) ;  /* 0x00000020002ca947 */ /* 0x001fea0003800000 */
.L_x_1886:
[----:B------:R-:W2:Y:S01]  /*edd0*/  LDL R0, [R1] ;  /* 0x0000000001007983 */ /* 0x000ea20000100800 */
[----:B------:R-:W-:Y:S05]  /*ede0*/  WARPSYNC.ALL ;  /* 0x0000000000007948 */ /* 0x000fea0003800000 */
[----:B0-----:R-:W-:Y:S01]  /*edf0*/  LOP3.LUT R3, R4, R29, RZ, 0xfc, !PT ;  /* 0x0000001d04037212 */ /* 0x001fe200078efcff */
[----:B------:R-:W0:Y:S01]  /*ee00*/  S2R R6, SR_TID.X ;  /* 0x0000000000067919 */ /* 0x000e220000002100 */
[----:B------:R-:W-:-:S03]  /*ee10*/  ULOP3.LUT UR4, UR41, 0x2, URZ, 0xfc, !UPT ;  /* 0x0000000229047892 */ /* 0x000fc6000f8efc3f */
[----:B------:R-:W-:Y:S01]  /*ee20*/  VIADD R3, R3, UR46 ;  /* 0x0000002e03037c36 */ /* 0x000fe20008000000 */
[----:B0-----:R-:W-:Y:S01]  /*ee30*/  LOP3.LUT P2, RZ, R6, 0x4, RZ, 0xc0, !PT ;  /* 0x0000000406ff7812 */ /* 0x001fe2000784c0ff */
[----:B------:R-:W-:-:S05]  /*ee40*/  IMAD.MOV.U32 R6, RZ, RZ, 0x40 ;  /* 0x00000040ff067424 */ /* 0x000fca00078e00ff */
[----:B------:R-:W-:Y:S02]  /*ee50*/  SEL R6, R6, 0xffffffc0, !P2 ;  /* 0xffffffc006067807 */ /* 0x000fe40005000000 */
        /* <DEDUP_REMOVED lines=48> */
.L_x_1823:
[----:B-1----:R1:W-:Y:S01]  /*f160*/  SYNCS.ARRIVE.TRANS64.A1T0 RZ, [R2+URZ+0x17050], RZ ;  /* 0x017050ff02ff79a7 */ /* 0x0023e2000810003f */
[----:B------:R-:W-:Y:S06]  /*f170*/  BAR.SYNC.DEFER_BLOCKING 0x2, 0x80 ;  /* 0x0082000000007b1d */ /* 0x000fec0000010000 */
[----:B------:R-:W-:Y:S05]  /*f180*/  @!P1 BRA `(.L_x_1824) ;  /* 0x0000000000049947 */ /* 0x000fea0003800000 */
[----:B------:R-:W-:Y:S01]  /*f190*/  BPT.TRAP 0x1 ;  /* 0x000000040000795c */ /* 0x000fe20000300000 */
.L_x_1824:
[----:B------:R-:W2:Y:S01]  /*f1a0*/  S2R R0, SR_CgaCtaId ;  /* 0x0000000000007919 */ /* 0x000ea20000008800 */
[----:B-1----:R-:W-:Y:S02]  /*f1b0*/  VIADD R2, R2, 0x17080 ;  /* 0x0001708002027836 */ /* 0x002fe40000000000 */
[----:B------:R-:W-:Y:S02]  /*f1c0*/  VIADD R7, R7, 0xffffff80 ;  /* 0xffffff8007077836 */ /* 0x000fe40000000000 */
[----:B------:R-:W-:Y:S01]  /*f1d0*/  IMAD.MOV.U32 R4, RZ, RZ, R20 ;  /* 0x000000ffff047224 */ /* 0x000fe200078e0014 */
[----:B--2---:R-:W-:Y:S01]  /*f1e0*/  PRMT R2, R0, 0x654, R2 ;  /* 0x0000065400027816 */ /* 0x004fe20000000002 */
[----:B------:R-:W-:-:S03]  /*f1f0*/  IMAD.MOV.U32 R0, RZ, RZ, R5 ;  /* 0x000000ffff007224 */ /* 0x000fc600078e0005 */
[----:B------:R2:W-:Y:S01]  /*f200*/  SYNCS.ARRIVE.TRANS64.RED.A1T0 RZ, [R2+URZ], RZ ;  /* 0x000000ff02ff79a7 */ /* 0x0005e2000810043f */
[----:B------:R-:W-:Y:S05]  /*f210*/  @P0 BRA `(.L_x_1825) ;  /* 0xfffffff000080947 */ /* 0x000fea000383ffff */
[----:B------:R-:W-:Y:S05]  /*f220*/  BRA `(.L_x_1826) ;  /* 0x0000000000047947 */ /* 0x000fea0003800000 */
.L_x_1810:
[----:B0-----:R-:W-:-:S07]  /*f230*/  IMAD.MOV.U32 R5, RZ, RZ, RZ ;  /* 0x000000ffff057224 */ /* 0x001fce00078e00ff */
.L_x_1826:
[----:B------:R-:W-:-:S06]  /*f240*/  ULOP3.LUT UR4, UR41, 0x1, URZ, 0xfc, !UPT ;  /* 0x0000000129047892 */ /* 0x000fcc000f8efc3f */
[----:B------:R-:W-:-:S04]  /*f250*/  MOV R0, UR4 ;  /* 0x0000000400007c02 */ /* 0x000fc80008000f00 */
[----:B------:R-:W-:-:S13]  /*f260*/  ISETP.NE.AND P1, PT, R0, 0x3, PT ;  /* 0x000000030000780c */ /* 0x000fda0003f25270 */
[----:B------:R-:W-:Y:S05]  /*f270*/  @!P1 BRA `(.L_x_1827) ;  /* 0x0000000000049947 */ /* 0x000fea0003800000 */
[----:B------:R-:W-:Y:S01]  /*f280*/  BPT.TRAP 0x1 ;  /* 0x000000040000795c */ /* 0x000fe20000300000 */
.L_x_1827:
[----:B0-2---:R-:W-:Y:S01]  /*f290*/  LOP3.LUT R3, R20, 0x1, RZ, 0x3c, !PT ;  /* 0x0000000114037812 */ /* 0x005fe200078e3cff */
[----:B------:R-:W-:Y:S01]  /*f2a0*/  BSSY B0, `(.L_x_1828) ;  /* 0x0000005000007945 */ /* 0x000fe20003800000 */
[----:B------:R-:W-:Y:S02]  /*f2b0*/  LEA R2, R5, UR46, 0x3 ;  /* 0x0000002e05027c11 */ /* 0x000fe4000f8e18ff */
[----:B------:R-:W-:-:S04]  /*f2c0*/  SHF.L.U32 R3, R3, 0x1f, RZ ;  /* 0x0000001f03037819 */ /* 0x000fc800000006ff */
[----:B------:R-:W0:Y:S02]  /*f2d0*/  SYNCS.PHASECHK.TRANS64.TRYWAIT P0, [R2+URZ+0x17070], R3 ;  /* 0x01707003020075a7 */ /* 0x000e24000800017f */
[----:B0-----:R-:W-:Y:S05]  /*f2e0*/  @!P0 BRA `(.L_x_1829) ;  /* 0x0000001800f88947 */ /* 0x001fea0003800000 */
.L_x_1887:
[----:B------:R-:W-:Y:S05]  /*f2f0*/  BSYNC B0 ;  /* 0x0000000000007941 */ /* 0x000fea0003800000 */
.L_x_1828:
[----:B------:R-:W-:-:S06]  /*f300*/  ULOP3.LUT UR4, UR41, 0x2, URZ, 0xfc, !UPT ;  /* 0x0000000229047892 */ /* 0x000fcc000f8efc3f */
[----:B------:R-:W-:-:S05]  /*f310*/  IMAD.U32 R0, RZ, RZ, UR4 ;  /* 0x00000004ff007e24 */ /* 0x000fca000f8e00ff */
[----:B------:R-:W-:-:S13]  /*f320*/  ISETP.NE.AND P0, PT, R0, 0x3, PT ;  /* 0x000000030000780c */ /* 0x000fda0003f05270 */
[----:B------:R-:W-:Y:S05]  /*f330*/  @!P0 BRA `(.L_x_1830) ;  /* 0x0000000000048947 */ /* 0x000fea0003800000 */
[----:B------:R-:W-:Y:S01]  /*f340*/  BPT.TRAP 0x1 ;  /* 0x000000040000795c */ /* 0x000fe20000300000 */
.L_x_1830:
[----:B------:R-:W2:Y:S01]  /*f350*/  LDL.LU R0, [R1] ;  /* 0x0000000001007983 */ /* 0x000ea20000300800 */
[----:B0-----:R-:W-:Y:S01]  /*f360*/  SHF.L.U32 R3, R20, 0x1f, RZ ;  /* 0x0000001f14037819 */ /* 0x001fe200000006ff */
[----:B------:R-:W-:-:S03]  /*f370*/  IMAD R4, R5, 0x3000, RZ ;  /* 0x0000300005047824 */ /* 0x000fc600078e02ff */
[----:B------:R-:W0:Y:S02]  /*f380*/  SYNCS.PHASECHK.TRANS64.TRYWAIT P0, [R2+URZ+0x17060], R3 ;  /* 0x01706003020075a7 */ /* 0x000e24000800017f */
[----:B--2---:R-:W-:Y:S01]  /*f390*/  LOP3.LUT R0, R4, R0, RZ, 0xfc, !PT ;  /* 0x0000000004007212 */ /* 0x004fe200078efcff */
[----:B0-----:R-:W-:Y:S06]  /*f3a0*/  @!P0 BRA `(.L_x_1831) ;  /* 0x0000001800dc8947 */ /* 0x001fec0003800000 */
.L_x_1888:
[----:B------:R-:W-:Y:S05]  /*f3b0*/  WARPSYNC.ALL ;  /* 0x0000000000007948 */ /* 0x000fea0003800000 */
[----:B------:R-:W2:Y:S01]  /*f3c0*/  LDSM.16.MT88.4 R8, [R0+UR46+0x6400] ;  /* 0x0064002e0008783b */ /* 0x000ea20008004200 */
[----:B0-----:R-:W-:Y:S01]  /*f3d0*/  LOP3.LUT R3, R4, R29, RZ, 0xfc, !PT ;  /* 0x0000001d04037212 */ /* 0x001fe200078efcff */
[----:B------:R-:W-:Y:S01]  /*f3e0*/  ULOP3.LUT UR4, UR41, 0x2, URZ, 0xfc, !UPT ;  /* 0x0000000229047892 */ /* 0x000fe2000f8efc3f */
[----:B------:R-:W0:Y:S03]  /*f3f0*/  S2R R6, SR_TID.X ;  /* 0x0000000000067919 */ /* 0x000e260000002100 */
[----:B------:R-:W-:Y:S01]  /*f400*/  VIADD R3, R3, UR46 ;  /* 0x0000002e03037c36 */ /* 0x000fe20008000000 */
[----:B0-----:R-:W-:Y:S01]  /*f410*/  LOP3.LUT P0, RZ, R6, 0x4, RZ, 0xc0, !PT ;  /* 0x0000000406ff7812 */ /* 0x001fe2000780c0ff */
[----:B------:R-:W-:Y:S01]  /*f420*/  IMAD.MOV.U32 R6, RZ, RZ, 0x40 ;  /* 0x00000040ff067424 */ /* 0x000fe200078e00ff */
[----:B--2---:R-:W-:-:S02]  /*f430*/  PRMT R12, R8, 0x6420, R9 ;  /* 0x00006420080c7816 */ /* 0x004fc40000000009 */
[----:B------:R-:W-:Y:S02]  /*f440*/  PRMT R13, R8, 0x7531, R9 ;  /* 0x00007531080d7816 */ /* 0x000fe40000000009 */
[C-C-:B-1----:R-:W-:Y:S02]  /*f450*/  PRMT R14, R10.reuse, 0x6420, R11.reuse ;  /* 0x000064200a0e7816 */ /* 0x142fe4000000000b */
        /* <DEDUP_REMOVED lines=44> */
.L_x_1832:
[----:B-1----:R1:W-:Y:S01]  /*f720*/  SYNCS.ARRIVE.TRANS64.A1T0 RZ, [R2+URZ+0x17050], RZ ;  /* 0x017050ff02ff79a7 */ /* 0x0023e2000810003f */
[----:B------:R-:W-:Y:S06]  /*f730*/  BAR.SYNC.DEFER_BLOCKING 0x2, 0x80 ;  /* 0x0082000000007b1d */ /* 0x000fec0000010000 */
[----:B------:R-:W-:Y:S05]  /*f740*/  @!P1 BRA `(.L_x_1833) ;  /* 0x0000000000049947 */ /* 0x000fea0003800000 */
[----:B------:R-:W-:Y:S01]  /*f750*/  BPT.TRAP 0x1 ;  /* 0x000000040000795c */ /* 0x000fe20000300000 */
.L_x_1833:
        /* <DEDUP_REMOVED lines=10> */
.L_x_1790:
[----:B------:R-:W0:Y:S01]  /*f800*/  S2R R4, SR_CgaCtaId ;  /* 0x0000000000047919 */ /* 0x000e220000008800 */
[----:B------:R-:W-:Y:S02]  /*f810*/  MOV R3, 0x400 ;  /* 0x0000040000037802 */ /* 0x000fe40000000f00 */
[----:B------:R-:W-:Y:S02]  /*f820*/  SHF.L.U32 R2, R2, 0x1f, RZ ;  /* 0x0000001f02027819 */ /* 0x000fe400000006ff */
[----:B0-----:R-:W-:-:S04]  /*f830*/  LEA R7, R4, R3, 0x18 ;  /* 0x0000000304077211 */ /* 0x001fc800078ec0ff */
[----:B------:R-:W0:Y:S02]  /*f840*/  SYNCS.PHASECHK.TRANS64.TRYWAIT P0, [R7+URZ+0x17020], R2 ;  /* 0x01702002070075a7 */ /* 0x000e24000800017f */
[----:B0-----:R-:W-:Y:S05]  /*f850*/  @!P0 BRA `(.L_x_1834) ;  /* 0x0000001400c48947 */ /* 0x001fea0003800000 */
.L_x_1889:
        /* <DEDUP_REMOVED lines=13> */
.L_x_1835:
[----:B------:R-:W-:Y:S01]  /*f930*/  IMAD R5, R0, 0x8, R7 ;  /* 0x0000000800057824 */ /* 0x000fe200078e0207 */
[----:B------:R-:W-:Y:S01]  /*f940*/  SHF.L.U32 R2, R20, 0x1f, RZ ;  /* 0x0000001f14027819 */ /* 0x000fe200000006ff */
[----:B------:R-:W-:-:S03]  /*f950*/  VIADD R0, R0, 0x1 ;  /* 0x0000000100007836 */ /* 0x000fc60000000000 */
[----:B------:R-:W0:Y:S02]  /*f960*/  SYNCS.PHASECHK.TRANS64.TRYWAIT P1, [R5+URZ+0x17040], R2 ;  /* 0x01704002050075a7 */ /* 0x000e24000802017f */
[----:B------:R-:W-:-:S04]  /*f970*/  ISETP.NE.AND P2, PT, R0, 0x2, PT ;  /* 0x000000020000780c */ /* 0x000fc80003f45270 */
[----:B------:R-:W-:Y:S01]  /*f980*/  SEL R3, RZ, 0x1, P2 ;  /* 0x00000001ff037807 */ /* 0x000fe20001000000 */
[----:B0-----:R-:W-:Y:S08]  /*f990*/  @!P1 BRA `(.L_x_1836) ;  /* 0x0000001400889947 */ /* 0x001ff00003800000 */
.L_x_1890:
[----:B------:R-:W-:Y:S02]  /*f9a0*/  SEL R0, R0, RZ, P2 ;  /* 0x000000ff00007207 */ /* 0x000fe40001000000 */
[----:B------:R-:W-:Y:S01]  /*f9b0*/  LOP3.LUT R3, R20, R3, RZ, 0x3c, !PT ;  /* 0x0000000314037212 */ /* 0x000fe200078e3cff */
[----:B------:R-:W-:Y:S06]  /*f9c0*/  @!P0 BRA `(.L_x_1837) ;  /* 0x0000000000048947 */ /* 0x000fec0003800000 */
[----:B------:R-:W-:Y:S01]  /*f9d0*/  BPT.TRAP 0x1 ;  /* 0x000000040000795c */ /* 0x000fe20000300000 */
.L_x_1837:
[----:B------:R-:W-:Y:S02]  /*f9e0*/  LEA R7, R0, R7, 0x3 ;  /* 0x0000000700077211 */ /* 0x000fe400078e18ff */
[----:B------:R-:W-:-:S04]  /*f9f0*/  SHF.L.U32 R0, R3, 0x1f, RZ ;  /* 0x0000001f03007819 */ /* 0x000fc800000006ff */
[----:B------:R-:W1:Y:S02]  /*fa00*/  SYNCS.PHASECHK.TRANS64.TRYWAIT P1, [R7+URZ+0x17040], R0 ;  /* 0x01704000070075a7 */ /* 0x000e64000802017f */
[----:B-1----:R-:W-:Y:S05]  /*fa10*/  @!P1 BRA `(.L_x_1838) ;  /* 0x00000014007c9947 */ /* 0x002fea0003800000 */
.L_x_1891:
[----:B------:R-:W-:Y:S05]  /*fa20*/  @!P0 BRA `(.L_x_1839) ;  /* 0x0000000000048947 */ /* 0x000fea0003800000 */
[----:B------:R-:W-:Y:S01]  /*fa30*/  BPT.TRAP 0x1 ;  /* 0x000000040000795c */ /* 0x000fe20000300000 */
.L_x_1839:
[----:B------:R-:W2:Y:S02]  /*fa40*/  SYNCS.PHASECHK.TRANS64.TRYWAIT P1, [R5+URZ+0x17060], R2 ;  /* 0x01706002050075a7 */ /* 0x000ea4000802017f */
[----:B--2---:R-:W-:Y:S05]  /*fa50*/  @!P1 BRA `(.L_x_1840) ;  /* 0x0000001400809947 */ /* 0x004fea0003800000 */
.L_x_1892:
[----:B------:R-:W-:Y:S05]  /*fa60*/  @!P0 BRA `(.L_x_1841) ;  /* 0x0000000000048947 */ /* 0x000fea0003800000 */
[----:B------:R-:W-:Y:S01]  /*fa70*/  BPT.TRAP 0x1 ;  /* 0x000000040000795c */ /* 0x000fe20000300000 */
.L_x_1841:
[----:B------:R-:W3:Y:S02]  /*fa80*/  SYNCS.PHASECHK.TRANS64.TRYWAIT P1, [R7+URZ+0x17060], R0 ;  /* 0x01706000070075a7 */ /* 0x000ee4000802017f */
[----:B---3--:R-:W-:Y:S05]  /*fa90*/  @!P1 BRA `(.L_x_1842) ;  /* 0x0000001400849947 */ /* 0x008fea0003800000 */
.L_x_1893:
[----:B------:R-:W-:Y:S05]  /*faa0*/  @!P0 BRA `(.L_x_1843) ;  /* 0x0000000000048947 */ /* 0x000fea0003800000 */
[----:B------:R-:W-:Y:S01]  /*fab0*/  BPT.TRAP 0x1 ;  /* 0x000000040000795c */ /* 0x000fe20000300000 */
.L_x_1843:
[----:B------:R-:W4:Y:S02]  /*fac0*/  SYNCS.PHASECHK.TRANS64.TRYWAIT P1, [R5+URZ+0x17080], R2 ;  /* 0x01708002050075a7 */ /* 0x000f24000802017f */
[----:B----4-:R-:W-:Y:S05]  /*fad0*/  @!P1 BRA `(.L_x_1844) ;  /* 0x0000001400889947 */ /* 0x010fea0003800000 */
.L_x_1894:
[----:B------:R-:W-:Y:S05]  /*fae0*/  @!P0 BRA `(.L_x_1845) ;  /* 0x0000000000048947 */ /* 0x000fea0003800000 */
[----:B------:R-:W-:Y:S01]  /*faf0*/  BPT.TRAP 0x1 ;  /* 0x000000040000795c */ /* 0x000fe20000300000 */
.L_x_1845:
[----:B------:R0:W0:Y:S02]  /*fb00*/  SYNCS.PHASECHK.TRANS64.TRYWAIT P0, [R7+URZ+0x17080], R0 ;  /* 0x01708000070075a7 */ /* 0x000024000800017f */
[----:B0-----:R-:W-:Y:S05]  /*fb10*/  @!P0 NANOSLEEP.SYNCS 0x989680 ;  /* 0x009896800000895d */ /* 0x001fea0003900000 */
[----:B------:R-:W0:Y:S02]  /*fb20*/  @!P0 SYNCS.PHASECHK.TRANS64 P0, [R7+URZ+0x17080], R0 ;  /* 0x01708000070085a7 */ /* 0x000e24000800007f */
[----:B0-----:R-:W-:Y:S05]  /*fb30*/  @!P0 BRA `(.L_x_1845) ;  /* 0xfffffffc00f08947 */ /* 0x001fea000383ffff */
.L_x_1746:
[----:B------:R-:W-:Y:S05]  /*fb40*/  BSYNC B6 ;  /* 0x0000000000067941 */ /* 0x000fea0003800000 */
.L_x_1743:
[----:B------:R-:W-:Y:S05]  /*fb50*/  EXIT ;  /* 0x000000000000794d */ /* 0x000fea0003800000 */
.L_x_1750:
[----:B0-----:R-:W-:-:S04]  /*fb60*/  IMAD.U32 R3, RZ, RZ, UR44 ;  /* 0x0000002cff037e24 */ /* 0x001fc8000f8e00ff */
[----:B------:R0:W1:Y:S03]  /*fb70*/  SYNCS.PHASECHK.TRANS64.TRYWAIT P0, [R3+URZ+0x17000], R6 ;  /* 0x01700006030075a7 */ /* 0x000066000800017f */
[----:B-1----:R-:W-:Y:S05]  /*fb80*/  @!P0 NANOSLEEP.SYNCS 0x989680 ;  /* 0x009896800000895d */ /* 0x002fea0003900000 */
[----:B------:R-:W1:Y:S02]  /*fb90*/  @!P0 SYNCS.PHASECHK.TRANS64 P0, [R3+URZ+0x17000], R6 ;  /* 0x01700006030085a7 */ /* 0x000e64000800007f */
[----:B-1----:R-:W-:Y:S05]  /*fba0*/  @!P0 BRA `(.L_x_1750) ;  /* 0xfffffffc00ec8947 */ /* 0x002fea000383ffff */
[----:B------:R-:W-:Y:S05]  /*fbb0*/  BRA `(.L_x_1846) ;  /* 0xffffff1800907947 */ /* 0x000fea000383ffff */
.L_x_1754:
[----:B0-----:R-:W-:-:S04]  /*fbc0*/  IMAD.U32 R3, RZ, RZ, UR44 ;  /* 0x0000002cff037e24 */ /* 0x001fc8000f8e00ff */
[----:B------:R0:W2:Y:S03]  /*fbd0*/  SYNCS.PHASECHK.TRANS64.TRYWAIT P1, [R3+URZ+0x17030], R6 ;  /* 0x01703006030075a7 */ /* 0x0000a6000802017f */
[----:B--2---:R-:W-:Y:S05]  /*fbe0*/  @!P1 NANOSLEEP.SYNCS 0x989680 ;  /* 0x009896800000995d */ /* 0x004fea0003900000 */
[----:B------:R-:W2:Y:S02]  /*fbf0*/  @!P1 SYNCS.PHASECHK.TRANS64 P1, [R3+URZ+0x17030], R6 ;  /* 0x01703006030095a7 */ /* 0x000ea4000802007f */
[----:B--2---:R-:W-:Y:S05]  /*fc00*/  @!P1 BRA `(.L_x_1754) ;  /* 0xfffffffc00ec9947 */ /* 0x004fea000383ffff */
[----:B------:R-:W-:Y:S05]  /*fc10*/  BRA `(.L_x_1753) ;  /* 0xffffff1800ac7947 */ /* 0x000fea000383ffff */
.L_x_1760:
[----:B-1----:R-:W-:-:S04]  /*fc20*/  IMAD.U32 R11, RZ, RZ, UR25 ;  /* 0x00000019ff0b7e24 */ /* 0x002fc8000f8e00ff */
[----:B------:R1:W2:Y:S03]  /*fc30*/  SYNCS.PHASECHK.TRANS64.TRYWAIT P1, [R11+URZ+0x17030], R10 ;  /* 0x0170300a0b0075a7 */ /* 0x0002a6000802017f */
[----:B--2---:R-:W-:Y:S05]  /*fc40*/  @!P1 NANOSLEEP.SYNCS 0x989680 ;  /* 0x009896800000995d */ /* 0x004fea0003900000 */
[----:B------:R-:W2:Y:S02]  /*fc50*/  @!P1 SYNCS.PHASECHK.TRANS64 P1, [R11+URZ+0x17030], R10 ;  /* 0x0170300a0b0095a7 */ /* 0x000ea4000802007f */
[----:B--2---:R-:W-:Y:S05]  /*fc60*/  @!P1 BRA `(.L_x_1760) ;  /* 0xfffffffc00ec9947 */ /* 0x004fea000383ffff */
[----:B------:R-:W-:Y:S05]  /*fc70*/  BRA `(.L_x_1759) ;  /* 0xffffff4800007947 */ /* 0x000fea000383ffff */
.L_x_1764:
[----:B-1----:R-:W-:-:S04]  /*fc80*/  IMAD.U32 R11, RZ, RZ, UR11 ;  /* 0x0000000bff0b7e24 */ /* 0x002fc8000f8e00ff */
[----:B------:R1:W2:Y:S03]  /*fc90*/  SYNCS.PHASECHK.TRANS64.TRYWAIT P1, [R11+URZ+0x17050], R10 ;  /* 0x0170500a0b0075a7 */ /* 0x0002a6000802017f */
[----:B--2---:R-:W-:Y:S05]  /*fca0*/  @!P1 NANOSLEEP.SYNCS 0x989680 ;  /* 0x009896800000995d */ /* 0x004fea0003900000 */
[----:B------:R-:W2:Y:S02]  /*fcb0*/  @!P1 SYNCS.PHASECHK.TRANS64 P1, [R11+URZ+0x17050], R10 ;  /* 0x0170500a0b0095a7 */ /* 0x000ea4000802007f */
[----:B--2---:R-:W-:Y:S05]  /*fcc0*/  @!P1 BRA `(.L_x_1764) ;  /* 0xfffffffc00ec9947 */ /* 0x004fea000383ffff */
[----:B------:R-:W-:Y:S05]  /*fcd0*/  BRA `(.L_x_1763) ;  /* 0xffffff4800587947 */ /* 0x000fea000383ffff */
.L_x_1772:
[----:B-1----:R-:W-:-:S04]  /*fce0*/  IMAD.U32 R9, RZ, RZ, UR22 ;  /* 0x00000016ff097e24 */ /* 0x002fc8000f8e00ff */
[----:B------:R1:W2:Y:S03]  /*fcf0*/  SYNCS.PHASECHK.TRANS64.TRYWAIT P1, [R9+URZ+0x17030], R8 ;  /* 0x01703008090075a7 */ /* 0x0002a6000802017f */
[----:B--2---:R-:W-:Y:S05]  /*fd00*/  @!P1 NANOSLEEP.SYNCS 0x989680 ;  /* 0x009896800000995d */ /* 0x004fea0003900000 */
[----:B------:R-:W2:Y:S02]  /*fd10*/  @!P1 SYNCS.PHASECHK.TRANS64 P1, [R9+URZ+0x17030], R8 ;  /* 0x01703008090095a7 */ /* 0x000ea4000802007f */
[----:B--2---:R-:W-:Y:S05]  /*fd20*/  @!P1 BRA `(.L_x_1772) ;  /* 0xfffffffc00ec9947 */ /* 0x004fea000383ffff */
[----:B------:R-:W-:Y:S05]  /*fd30*/  BRA `(.L_x_1771) ;  /* 0xffffff7400347947 */ /* 0x000fea000383ffff */
.L_x_1776:
[----:B-1----:R-:W-:-:S04]  /*fd40*/  IMAD.U32 R9, RZ, RZ, UR14 ;  /* 0x0000000eff097e24 */ /* 0x002fc8000f8e00ff */
[----:B------:R1:W2:Y:S03]  /*fd50*/  SYNCS.PHASECHK.TRANS64.TRYWAIT P1, [R9+URZ+0x17050], R8 ;  /* 0x01705008090075a7 */ /* 0x0002a6000802017f */
[----:B--2---:R-:W-:Y:S05]  /*fd60*/  @!P1 NANOSLEEP.SYNCS 0x989680 ;  /* 0x009896800000995d */ /* 0x004fea0003900000 */
[----:B------:R-:W2:Y:S02]  /*fd70*/  @!P1 SYNCS.PHASECHK.TRANS64 P1, [R9+URZ+0x17050], R8 ;  /* 0x01705008090095a7 */ /* 0x000ea4000802007f */
[----:B--2---:R-:W-:Y:S05]  /*fd80*/  @!P1 BRA `(.L_x_1776) ;  /* 0xfffffffc00ec9947 */ /* 0x004fea000383ffff */
[----:B------:R-:W-:Y:S05]  /*fd90*/  BRA `(.L_x_1775) ;  /* 0xffffff74008c7947 */ /* 0x000fea000383ffff */
.L_x_1783:
[----:B-1----:R-:W-:-:S04]  /*fda0*/  IMAD.U32 R5, RZ, RZ, UR16 ;  /* 0x00000010ff057e24 */ /* 0x002fc8000f8e00ff */
[----:B------:R1:W2:Y:S03]  /*fdb0*/  SYNCS.PHASECHK.TRANS64.TRYWAIT P1, [R5+URZ+0x17050], R0 ;  /* 0x01705000050075a7 */ /* 0x0002a6000802017f */
[----:B--2---:R-:W-:Y:S05]  /*fdc0*/  @!P1 NANOSLEEP.SYNCS 0x989680 ;  /* 0x009896800000995d */ /* 0x004fea0003900000 */
[----:B------:R-:W2:Y:S02]  /*fdd0*/  @!P1 SYNCS.PHASECHK.TRANS64 P1, [R5+URZ+0x17050], R0 ;  /* 0x01705000050095a7 */ /* 0x000ea4000802007f */
[----:B--2---:R-:W-:Y:S05]  /*fde0*/  @!P1 BRA `(.L_x_1783) ;  /* 0xfffffffc00ec9947 */ /* 0x004fea000383ffff */
[----:B------:R-:W-:Y:S05]  /*fdf0*/  BRA `(.L_x_1782) ;  /* 0xffffff9400d87947 */ /* 0x000fea000383ffff */
.L_x_1796:
[----:B------:R-:W-:Y:S01]  /*fe00*/  IMAD.MOV.U32 R13, RZ, RZ, R24 ;  /* 0x000000ffff0d7224 */ /* 0x000fe200078e0018 */
[----:B------:R-:W-:Y:S01]  /*fe10*/  MOV R11, 0x1f ;  /* 0x0000001f000b7802 */ /* 0x000fe20000000f00 */
[----:B------:R-:W-:Y:S02]  /*fe20*/  IMAD.MOV.U32 R12, RZ, RZ, RZ ;  /* 0x000000ffff0c7224 */ /* 0x000fe400078e00ff */
[----:B------:R-:W-:-:S07]  /*fe30*/  IMAD.MOV.U32 R15, RZ, RZ, -0x1 ;  /* 0xffffffffff0f7424 */ /* 0x000fce00078e00ff */
[----:B0----5:R-:W-:Y:S05]  /*fe40*/  WARPSYNC.COLLECTIVE R15, `(.L_x_1847) ;  /* 0x000000000f087348 */ /* 0x021fea0003c00000 */
[----:B------:R1:W2:Y:S02]  /*fe50*/  SHFL.IDX P6, R14, R13, R12, R11 ;  /* 0x0000000c0d0e7389 */ /* 0x0002a400000c000b */
[----:B012--5:R-:W-:Y:S01]  /*fe60*/  ENDCOLLECTIVE ;  /* 0x000000000000791b */ /* 0x027fe20003800000 */
.L_x_1847:
[----:B------:R-:W-:Y:S05]  /*fe70*/  BRA `(.L_x_1848) ;  /* 0xffffffcc00ac7947 */ /* 0x000fea000383ffff */
.L_x_1798:
[----:B0-----:R-:W-:-:S04]  /*fe80*/  IMAD.U32 R3, RZ, RZ, UR46 ;  /* 0x0000002eff037e24 */ /* 0x001fc8000f8e00ff */
[----:B------:R0:W1:Y:S03]  /*fe90*/  SYNCS.PHASECHK.TRANS64.TRYWAIT P0, [R3+URZ+0x17080], R10 ;  /* 0x0170800a030075a7 */ /* 0x000066000800017f */
[----:B-1----:R-:W-:Y:S05]  /*fea0*/  @!P0 NANOSLEEP.SYNCS 0x989680 ;  /* 0x009896800000895d */ /* 0x002fea0003900000 */
[----:B------:R-:W1:Y:S02]  /*feb0*/  @!P0 SYNCS.PHASECHK.TRANS64 P0, [R3+URZ+0x17080], R10 ;  /* 0x0170800a030085a7 */ /* 0x000e64000800007f */
[----:B-1----:R-:W-:Y:S05]  /*fec0*/  @!P0 BRA `(.L_x_1798) ;  /* 0xfffffffc00ec8947 */ /* 0x002fea000383ffff */
[----:B------:R-:W-:Y:S05]  /*fed0*/  BRA `(.L_x_1849) ;  /* 0xffffffd000387947 */ /* 0x000fea000383ffff */
.L_x_1799:
        /* <DEDUP_REMOVED lines=8> */
.L_x_1851:
[----:B------:R-:W-:Y:S05]  /*ff60*/  BSYNC B0 ;  /* 0x0000000000007941 */ /* 0x000fea0003800000 */
.L_x_1850:
[----:B------:R-:W-:Y:S01]  /*ff70*/  IMAD.MOV.U32 R13, RZ, RZ, R8 ;  /* 0x000000ffff0d7224 */ /* 0x000fe200078e0008 */
[----:B------:R-:W-:Y:S01]  /*ff80*/  MOV R11, 0x1e1f ;  /* 0x00001e1f000b7802 */ /* 0x000fe20000000f00 */
[----:B------:R-:W-:Y:S01]  /*ff90*/  IMAD.MOV.U32 R12, RZ, RZ, RZ ;  /* 0x000000ffff0c7224 */ /* 0x000fe200078e00ff */
[----:B------:R-:W0:Y:S01]  /*ffa0*/  LDC R21, c[0x0][0x2f4] ;  /* 0x0000bd00ff157b82 */ /* 0x000e220000000800 */
[----:B------:R-:W-:Y:S02]  /*ffb0*/  IMAD.MOV.U32 R15, RZ, RZ, -0x1 ;  /* 0xffffffffff0f7424 */ /* 0x000fe400078e00ff */
[----:B------:R-:W-:Y:S02]  /*ffc0*/  IMAD.MOV.U32 R3, RZ, RZ, R14 ;  /* 0x000000ffff037224 */ /* 0x000fe400078e000e */
[----:B------:R-:W-:-:S07]  /*ffd0*/  VIADD R19, R26, UR46 ;  /* 0x0000002e1a137c36 */ /* 0x000fce0008000000 */
[----:B0-----:R-:W-:Y:S05]  /*ffe0*/  WARPSYNC.COLLECTIVE R15, `(.L_x_1852) ;  /* 0x000000000f087348 */ /* 0x001fea0003c00000 */
[----:B------:R1:W2:Y:S02]  /*fff0*/  SHFL.IDX P6, R14, R13, R12, R11 ;  /* 0x0000000c0d0e7389 */ /* 0x0002a400000c000b */
[----:B012---:R-:W-:Y:S01]  /*10000*/  ENDCOLLECTIVE ;  /* 0x000000000000791b */ /* 0x007fe20003800000 */
.L_x_1852:
        /* <DEDUP_REMOVED lines=8> */
.L_x_1853:
        /* <DEDUP_REMOVED lines=13> */
.L_x_1854:
        /* <DEDUP_REMOVED lines=10> */
.L_x_1802:
[----:B0-----:R-:W-:-:S04]  /*10200*/  MOV R3, UR46 ;  /* 0x0000002e00037c02 */ /* 0x001fc80008000f00 */
[----:B------:R0:W1:Y:S03]  /*10210*/  SYNCS.PHASECHK.TRANS64.TRYWAIT P1, [R3+URZ+0x17040], R10 ;  /* 0x0170400a030075a7 */ /* 0x000066000802017f */
[----:B-1----:R-:W-:Y:S05]  /*10220*/  @!P1 NANOSLEEP.SYNCS 0x989680 ;  /* 0x009896800000995d */ /* 0x002fea0003900000 */
[----:B------:R-:W1:Y:S02]  /*10230*/  @!P1 SYNCS.PHASECHK.TRANS64 P1, [R3+URZ+0x17040], R10 ;  /* 0x0170400a030095a7 */ /* 0x000e64000802007f */
[----:B-1----:R-:W-:Y:S05]  /*10240*/  @!P1 BRA `(.L_x_1802) ;  /* 0xfffffffc00ec9947 */ /* 0x002fea000383ffff */
[----:B------:R-:W-:Y:S05]  /*10250*/  BRA `(.L_x_1856) ;  /* 0xffffffd000747947 */ /* 0x000fea000383ffff */
.L_x_1803:
        /* <DEDUP_REMOVED lines=8> */
.L_x_1858:
[----:B------:R-:W-:Y:S05]  /*102e0*/  BSYNC B0 ;  /* 0x0000000000007941 */ /* 0x000fea0003800000 */
.L_x_1857:
        /* <DEDUP_REMOVED lines=8> */
.L_x_1859:
[----:B------:R-:W-:Y:S02]  /*10370*/  IMAD.MOV.U32 R13, RZ, RZ, R4 ;  /* 0x000000ffff0d7224 */ /* 0x000fe400078e0004 */
[----:B------:R-:W-:Y:S01]  /*10380*/  IMAD.MOV.U32 R12, RZ, RZ, 0x1 ;  /* 0x00000001ff0c7424 */ /* 0x000fe200078e00ff */
[----:B------:R-:W-:-:S04]  /*10390*/  @P0 IADD3 R14, P1, R6, R14, RZ ;  /* 0x0000000e060e0210 */ /* 0x000fc80007f3e0ff */
[----:B------:R-:W-:Y:S01]  /*103a0*/  @P0 IADD3.X R3, RZ, R2, RZ, P1, !PT ;  /* 0x00000002ff030210 */ /* 0x000fe20000ffe4ff */
[----:B------:R-:W-:-:S08]  /*103b0*/  @P0 IMAD.MOV.U32 R2, RZ, RZ, R14 ;  /* 0x000000ffff020224 */ /* 0x000fd000078e000e */
[----:B------:R-:W-:Y:S05]  /*103c0*/  WARPSYNC.COLLECTIVE R15, `(.L_x_1860) ;  /* 0x000000000f087348 */ /* 0x000fea0003c00000 */
[----:B------:R0:W1:Y:S02]  /*103d0*/  SHFL.IDX P6, R14, R13, R12, R11 ;  /* 0x0000000c0d0e7389 */ /* 0x00006400000c000b */
[----:B01----:R-:W-:Y:S01]  /*103e0*/  ENDCOLLECTIVE ;  /* 0x000000000000791b */ /* 0x003fe20003800000 */
.L_x_1860:
        /* <DEDUP_REMOVED lines=11> */
.L_x_1861:
[----:B------:R-:W-:Y:S05]  /*104a0*/  BRA `(.L_x_1862) ;  /* 0xffffffd0007c7947 */ /* 0x000fea000383ffff */
.L_x_1806:
[----:B------:R-:W-:Y:S02]  /*104b0*/  IMAD.MOV.U32 R13, RZ, RZ, R4 ;  /* 0x000000ffff0d7224 */ /* 0x000fe400078e0004 */
[----:B------:R-:W-:Y:S02]  /*104c0*/  IMAD.MOV.U32 R12, RZ, RZ, RZ ;  /* 0x000000ffff0c7224 */ /* 0x000fe400078e00ff */
[----:B------:R-:W-:Y:S02]  /*104d0*/  IMAD.MOV.U32 R11, RZ, RZ, 0x1e1f ;  /* 0x00001e1fff0b7424 */ /* 0x000fe400078e00ff */
[----:B------:R-:W-:Y:S02]  /*104e0*/  IMAD.MOV.U32 R15, RZ, RZ, -0x1 ;  /* 0xffffffffff0f7424 */ /* 0x000fe400078e00ff */
[----:B------:R-:W-:-:S07]  /*104f0*/  IMAD.U32 R10, RZ, RZ, UR48 ;  /* 0x00000030ff0a7e24 */ /* 0x000fce000f8e00ff */
[----:B------:R-:W-:Y:S05]  /*10500*/  WARPSYNC.COLLECTIVE R15, `(.L_x_1863) ;  /* 0x000000000f087348 */ /* 0x000fea0003c00000 */
[----:B------:R0:W1:Y:S02]  /*10510*/  SHFL.IDX P6, R14, R13, R12, R11 ;  /* 0x0000000c0d0e7389 */ /* 0x00006400000c000b */
[----:B01----:R-:W-:Y:S01]  /*10520*/  ENDCOLLECTIVE ;  /* 0x000000000000791b */ /* 0x003fe20003800000 */
.L_x_1863:
[----:B------:R-:W-:Y:S02]  /*10530*/  IMAD R7, R10, 0xc0, R27 ;  /* 0x000000c00a077824 */ /* 0x000fe400078e021b */
[----:B------:R-:W-:Y:S01]  /*10540*/  IMAD.MOV.U32 R13, RZ, RZ, R0 ;  /* 0x000000ffff0d7224 */ /* 0x000fe200078e0000 */
[----:B------:R-:W-:-:S07]  /*10550*/  MOV R2, R14 ;  /* 0x0000000e00027202 */ /* 0x000fce0000000f00 */
[----:B------:R-:W-:Y:S05]  /*10560*/  WARPSYNC.COLLECTIVE R15, `(.L_x_1864) ;  /* 0x000000000f087348 */ /* 0x000fea0003c00000 */
[----:B------:R0:W1:Y:S02]  /*10570*/  SHFL.IDX P6, R14, R13, R12, R11 ;  /* 0x0000000c0d0e7389 */ /* 0x00006400000c000b */
[----:B01----:R-:W-:Y:S01]  /*10580*/  ENDCOLLECTIVE ;  /* 0x000000000000791b */ /* 0x003fe20003800000 */
.L_x_1864:
[----:B------:R-:W-:Y:S02]  /*10590*/  ULDC UR4, c[0x0][0x288] ;  /* 0x0000a20000047ab9 */ /* 0x000fe40000000800 */
[----:B------:R-:W-:-:S05]  /*105a0*/  IMAD R8, R8, UR4, RZ ;  /* 0x0000000408087c24 */ /* 0x000fca000f8e02ff */
        /* <DEDUP_REMOVED lines=9> */
.L_x_1865:
        /* <DEDUP_REMOVED lines=11> */
.L_x_1866:
        /* <DEDUP_REMOVED lines=10> */
.L_x_1867:
        /* <DEDUP_REMOVED lines=8> */
[----:B------:R-:W-:-:S07]  /*10810*/  IMAD.MOV.U32 R6, RZ, RZ, R14 ;  /* 0x000000ffff067224 */ /* 0x000fce00078e000e */
[----:B0-----:R-:W-:Y:S05]  /*10820*/  WARPSYNC.COLLECTIVE R15, `(.L_x_1868) ;  /* 0x000000000f087348 */ /* 0x001fea0003c00000 */
[----:B------:R1:W2:Y:S02]  /*10830*/  SHFL.IDX P6, R14, R13, R12, R11 ;  /* 0x0000000c0d0e7389 */ /* 0x0002a400000c000b */
[----:B012---:R-:W-:Y:S01]  /*10840*/  ENDCOLLECTIVE ;  /* 0x000000000000791b */ /* 0x007fe20003800000 */
.L_x_1868:
[----:B------:R-:W-:Y:S05]  /*10850*/  BRA `(.L_x_1869) ;  /* 0xffffffd400d47947 */ /* 0x000fea000383ffff */
.L_x_1809:
[----:B0-2---:R-:W-:-:S04]  /*10860*/  IMAD.U32 R3, RZ, RZ, UR46 ;  /* 0x0000002eff037e24 */ /* 0x005fc8000f8e00ff */
[----:B------:R0:W2:Y:S03]  /*10870*/  SYNCS.PHASECHK.TRANS64.TRYWAIT P1, [R3+URZ+0x17020], R0 ;  /* 0x01702000030075a7 */ /* 0x0000a6000802017f */
[----:B--2---:R-:W-:Y:S05]  /*10880*/  @!P1 NANOSLEEP.SYNCS 0x989680 ;  /* 0x009896800000995d */ /* 0x004fea0003900000 */
[----:B------:R-:W2:Y:S02]  /*10890*/  @!P1 SYNCS.PHASECHK.TRANS64 P1, [R3+URZ+0x17020], R0 ;  /* 0x01702000030095a7 */ /* 0x000ea4000802007f */
[----:B--2---:R-:W-:Y:S05]  /*108a0*/  @!P1 BRA `(.L_x_1809) ;  /* 0xfffffffc00ec9947 */ /* 0x004fea000383ffff */
[----:B------:R-:W-:Y:S05]  /*108b0*/  BRA `(.L_x_1870) ;  /* 0xffffffd8001c7947 */ /* 0x000fea000383ffff */
.L_x_1812:
[----:B0-----:R0:W2:Y:S02]  /*108c0*/  SYNCS.PHASECHK.TRANS64.TRYWAIT P1, [R6+URZ+0x17080], R17 ;  /* 0x01708011060075a7 */ /* 0x0010a4000802017f */
[----:B--2---:R-:W-:Y:S05]  /*108d0*/  @!P1 NANOSLEEP.SYNCS 0x989680 ;  /* 0x009896800000995d */ /* 0x004fea0003900000 */
[----:B------:R-:W2:Y:S02]  /*108e0*/  @!P1 SYNCS.PHASECHK.TRANS64 P1, [R6+URZ+0x17080], R17 ;  /* 0x01708011060095a7 */ /* 0x000ea4000802007f */
[----:B--2---:R-:W-:Y:S05]  /*108f0*/  @!P1 BRA `(.L_x_1812) ;  /* 0xfffffffc00f09947 */ /* 0x004fea000383ffff */
[----:B------:R-:W-:Y:S05]  /*10900*/  BRA `(.L_x_1871) ;  /* 0xffffffd800d87947 */ /* 0x000fea000383ffff */
.L_x_1813:
        /* <DEDUP_REMOVED lines=8> */
.L_x_1873:
[----:B------:R-:W-:Y:S05]  /*10990*/  BSYNC B0 ;  /* 0x0000000000007941 */ /* 0x000fea0003800000 */
.L_x_1872:
        /* <DEDUP_REMOVED lines=8> */
.L_x_1874:
[----:B------:R-:W-:Y:S01]  /*10a20*/  IMAD.MOV.U32 R13, RZ, RZ, R27 ;  /* 0x000000ffff0d7224 */ /* 0x000fe200078e001b */
[----:B------:R-:W-:Y:S01]  /*10a30*/  MOV R12, 0x1 ;  /* 0x00000001000c7802 */ /* 0x000fe20000000f00 */
[----:B------:R-:W-:-:S07]  /*10a40*/  IMAD.MOV.U32 R2, RZ, RZ, R14 ;  /* 0x000000ffff027224 */ /* 0x000fce00078e000e */
[----:B------:R-:W-:Y:S05]  /*10a50*/  WARPSYNC.COLLECTIVE R15, `(.L_x_1875) ;  /* 0x000000000f087348 */ /* 0x000fea0003c00000 */
[----:B------:R0:W1:Y:S02]  /*10a60*/  SHFL.IDX P6, R14, R13, R12, R11 ;  /* 0x0000000c0d0e7389 */ /* 0x00006400000c000b */
[----:B01----:R-:W-:Y:S01]  /*10a70*/  ENDCOLLECTIVE ;  /* 0x000000000000791b */ /* 0x003fe20003800000 */
.L_x_1875:
        /* <DEDUP_REMOVED lines=14> */
.L_x_1876:
[----:B------:R-:W-:Y:S01]  /*10b60*/  IMAD.MOV.U32 R2, RZ, RZ, R14 ;  /* 0x000000ffff027224 */ /* 0x000fe200078e000e */
[----:B------:R-:W-:Y:S06]  /*10b70*/  BRA `(.L_x_1877) ;  /* 0xffffffd800f47947 */ /* 0x000fec000383ffff */
.L_x_1816:
[----:B---3--:R3:W4:Y:S02]  /*10b80*/  SYNCS.PHASECHK.TRANS64.TRYWAIT P1, [R6+URZ+0x17040], R17 ;  /* 0x01704011060075a7 */ /* 0x008724000802017f */
[----:B----4-:R-:W-:Y:S05]  /*10b90*/  @!P1 NANOSLEEP.SYNCS 0x989680 ;  /* 0x009896800000995d */ /* 0x010fea0003900000 */
[----:B------:R-:W4:Y:S02]  /*10ba0*/  @!P1 SYNCS.PHASECHK.TRANS64 P1, [R6+URZ+0x17040], R17 ;  /* 0x01704011060095a7 */ /* 0x000f24000802007f */
[----:B----4-:R-:W-:Y:S05]  /*10bb0*/  @!P1 BRA `(.L_x_1816) ;  /* 0xfffffffc00f09947 */ /* 0x010fea000383ffff */
[----:B------:R-:W-:Y:S05]  /*10bc0*/  BRA `(.L_x_1878) ;  /* 0xffffffdc00487947 */ /* 0x000fea000383ffff */
.L_x_1817:
        /* <DEDUP_REMOVED lines=8> */
.L_x_1880:
[----:B------:R-:W-:Y:S05]  /*10c50*/  BSYNC B0 ;  /* 0x0000000000007941 */ /* 0x000fea0003800000 */
.L_x_1879:
        /* <DEDUP_REMOVED lines=9> */
.L_x_1881:
[----:B------:R-:W-:Y:S02]  /*10cf0*/  VIADD R9, R9, UR46 ;  /* 0x0000002e09097c36 */ /* 0x000fe40008000000 */
[----:B------:R-:W-:Y:S02]  /*10d00*/  IMAD.MOV.U32 R13, RZ, RZ, R10 ;  /* 0x000000ffff0d7224 */ /* 0x000fe400078e000a */
[----:B------:R-:W-:Y:S01]  /*10d10*/  IMAD.MOV.U32 R12, RZ, RZ, 0x1 ;  /* 0x00000001ff0c7424 */ /* 0x000fe200078e00ff */
[----:B------:R-:W-:-:S13]  /*10d20*/  IADD3 R2, P1, R24, R14, RZ ;  /* 0x0000000e18027210 */ /* 0x000fda0007f3e0ff */
[----:B------:R-:W-:Y:S05]  /*10d30*/  WARPSYNC.COLLECTIVE R15, `(.L_x_1882) ;  /* 0x000000000f087348 */ /* 0x000fea0003c00000 */
[----:B------:R0:W1:Y:S02]  /*10d40*/  SHFL.IDX P6, R14, R13, R12, R11 ;  /* 0x0000000c0d0e7389 */ /* 0x00006400000c000b */
[----:B01----:R-:W-:Y:S01]  /*10d50*/  ENDCOLLECTIVE ;  /* 0x000000000000791b */ /* 0x003fe20003800000 */
.L_x_1882:
        /* <DEDUP_REMOVED lines=12> */
.L_x_1883:
[----:B------:R-:W-:Y:S05]  /*10e20*/  BRA `(.L_x_1884) ;  /* 0xffffffdc00507947 */ /* 0x000fea000383ffff */
.L_x_1820:
[----:B0-----:R0:W1:Y:S02]  /*10e30*/  SYNCS.PHASECHK.TRANS64.TRYWAIT P2, [R2+URZ+0x17070], R3 ;  /* 0x01707003020075a7 */ /* 0x001064000804017f */
[----:B-1----:R-:W-:Y:S05]  /*10e40*/  @!P2 NANOSLEEP.SYNCS 0x989680 ;  /* 0x009896800000a95d */ /* 0x002fea0003900000 */
[----:B------:R-:W1:Y:S02]  /*10e50*/  @!P2 SYNCS.PHASECHK.TRANS64 P2, [R2+URZ+0x17070], R3 ;  /* 0x017070030200a5a7 */ /* 0x000e64000804007f */
[----:B-1----:R-:W-:Y:S05]  /*10e60*/  @!P2 BRA `(.L_x_1820) ;  /* 0xfffffffc00f0a947 */ /* 0x002fea000383ffff */
[----:B------:R-:W-:Y:S05]  /*10e70*/  BRA `(.L_x_1885) ;  /* 0xffffffdc00b07947 */ /* 0x000fea000383ffff */
.L_x_1822:
[----:B0-----:R0:W1:Y:S02]  /*10e80*/  SYNCS.PHASECHK.TRANS64.TRYWAIT P2, [R2+URZ+0x17060], R3 ;  /* 0x01706003020075a7 */ /* 0x001064000804017f */
[----:B-1----:R-:W-:Y:S05]  /*10e90*/  @!P2 NANOSLEEP.SYNCS 0x989680 ;  /* 0x009896800000a95d */ /* 0x002fea0003900000 */
[----:B------:R-:W1:Y:S02]  /*10ea0*/  @!P2 SYNCS.PHASECHK.TRANS64 P2, [R2+URZ+0x17060], R3 ;  /* 0x017060030200a5a7 */ /* 0x000e64000804007f */
[----:B-1----:R-:W-:Y:S05]  /*10eb0*/  @!P2 BRA `(.L_x_1822) ;  /* 0xfffffffc00f0a947 */ /* 0x002fea000383ffff */
[----:B------:R-:W-:Y:S05]  /*10ec0*/  BRA `(.L_x_1886) ;  /* 0xffffffdc00c07947 */ /* 0x000fea000383ffff */
.L_x_1829:
[----:B0-----:R0:W2:Y:S02]  /*10ed0*/  SYNCS.PHASECHK.TRANS64.TRYWAIT P0, [R2+URZ+0x17070], R3 ;  /* 0x01707003020075a7 */ /* 0x0010a4000800017f */
[----:B--2---:R-:W-:Y:S05]  /*10ee0*/  @!P0 NANOSLEEP.SYNCS 0x989680 ;  /* 0x009896800000895d */ /* 0x004fea0003900000 */
[----:B------:R-:W2:Y:S02]  /*10ef0*/  @!P0 SYNCS.PHASECHK.TRANS64 P0, [R2+URZ+0x17070], R3 ;  /* 0x01707003020085a7 */ /* 0x000ea4000800007f */
[----:B--2---:R-:W-:Y:S05]  /*10f00*/  @!P0 BRA `(.L_x_1829) ;  /* 0xfffffffc00f08947 */ /* 0x004fea000383ffff */
[----:B------:R-:W-:Y:S05]  /*10f10*/  BRA `(.L_x_1887) ;  /* 0xffffffe000f47947 */ /* 0x000fea000383ffff */
.L_x_1831:
[----:B0-----:R0:W2:Y:S02]  /*10f20*/  SYNCS.PHASECHK.TRANS64.TRYWAIT P0, [R2+URZ+0x17060], R3 ;  /* 0x01706003020075a7 */ /* 0x0010a4000800017f */
[----:B--2---:R-:W-:Y:S05]  /*10f30*/  @!P0 NANOSLEEP.SYNCS 0x989680 ;  /* 0x009896800000895d */ /* 0x004fea0003900000 */
[----:B------:R-:W2:Y:S02]  /*10f40*/  @!P0 SYNCS.PHASECHK.TRANS64 P0, [R2+URZ+0x17060], R3 ;  /* 0x01706003020085a7 */ /* 0x000ea4000800007f */
[----:B--2---:R-:W-:Y:S05]  /*10f50*/  @!P0 BRA `(.L_x_1831) ;  /* 0xfffffffc00f08947 */ /* 0x004fea000383ffff */
[----:B------:R-:W-:Y:S05]  /*10f60*/  BRA `(.L_x_1888) ;  /* 0xffffffe400107947 */ /* 0x000fea000383ffff */
.L_x_1834:
[----:B0-----:R0:W1:Y:S02]  /*10f70*/  SYNCS.PHASECHK.TRANS64.TRYWAIT P0, [R7+URZ+0x17020], R2 ;  /* 0x01702002070075a7 */ /* 0x001064000800017f */
[----:B-1----:R-:W-:Y:S05]  /*10f80*/  @!P0 NANOSLEEP.SYNCS 0x989680 ;  /* 0x009896800000895d */ /* 0x002fea0003900000 */
[----:B------:R-:W1:Y:S02]  /*10f90*/  @!P0 SYNCS.PHASECHK.TRANS64 P0, [R7+URZ+0x17020], R2 ;  /* 0x01702002070085a7 */ /* 0x000e64000800007f */
[----:B-1----:R-:W-:Y:S05]  /*10fa0*/  @!P0 BRA `(.L_x_1834) ;  /* 0xfffffffc00f08947 */ /* 0x002fea000383ffff */
[----:B------:R-:W-:Y:S05]  /*10fb0*/  BRA `(.L_x_1889) ;  /* 0xffffffe800287947 */ /* 0x000fea000383ffff */
.L_x_1836:
[----:B0-----:R0:W1:Y:S02]  /*10fc0*/  SYNCS.PHASECHK.TRANS64.TRYWAIT P1, [R5+URZ+0x17040], R2 ;  /* 0x01704002050075a7 */ /* 0x001064000802017f */
[----:B-1----:R-:W-:Y:S05]  /*10fd0*/  @!P1 NANOSLEEP.SYNCS 0x989680 ;  /* 0x009896800000995d */ /* 0x002fea0003900000 */
[----:B------:R-:W1:Y:S02]  /*10fe0*/  @!P1 SYNCS.PHASECHK.TRANS64 P1, [R5+URZ+0x17040], R2 ;  /* 0x01704002050095a7 */ /* 0x000e64000802007f */
[----:B-1----:R-:W-:Y:S05]  /*10ff0*/  @!P1 BRA `(.L_x_1836) ;  /* 0xfffffffc00f09947 */ /* 0x002fea000383ffff */
[----:B------:R-:W-:Y:S05]  /*11000*/  BRA `(.L_x_1890) ;  /* 0xffffffe800647947 */ /* 0x000fea000383ffff */
.L_x_1838:
[----:B-1----:R1:W2:Y:S02]  /*11010*/  SYNCS.PHASECHK.TRANS64.TRYWAIT P1, [R7+URZ+0x17040], R0 ;  /* 0x01704000070075a7 */ /* 0x0022a4000802017f */
[----:B--2---:R-:W-:Y:S05]  /*11020*/  @!P1 NANOSLEEP.SYNCS 0x989680 ;  /* 0x009896800000995d */ /* 0x004fea0003900000 */
[----:B------:R-:W2:Y:S02]  /*11030*/  @!P1 SYNCS.PHASECHK.TRANS64 P1, [R7+URZ+0x17040], R0 ;  /* 0x01704000070095a7 */ /* 0x000ea4000802007f */
[----:B--2---:R-:W-:Y:S05]  /*11040*/  @!P1 BRA `(.L_x_1838) ;  /* 0xfffffffc00f09947 */ /* 0x004fea000383ffff */
[----:B------:R-:W-:Y:S05]  /*11050*/  BRA `(.L_x_1891) ;  /* 0xffffffe800707947 */ /* 0x000fea000383ffff */
.L_x_1840:
[----:B--2---:R2:W3:Y:S02]  /*11060*/  SYNCS.PHASECHK.TRANS64.TRYWAIT P1, [R5+URZ+0x17060], R2 ;  /* 0x01706002050075a7 */ /* 0x0044e4000802017f */
[----:B---3--:R-:W-:Y:S05]  /*11070*/  @!P1 NANOSLEEP.SYNCS 0x989680 ;  /* 0x009896800000995d */ /* 0x008fea0003900000 */
[----:B------:R-:W3:Y:S02]  /*11080*/  @!P1 SYNCS.PHASECHK.TRANS64 P1, [R5+URZ+0x17060], R2 ;  /* 0x01706002050095a7 */ /* 0x000ee4000802007f */
[----:B---3--:R-:W-:Y:S05]  /*11090*/  @!P1 BRA `(.L_x_1840) ;  /* 0xfffffffc00f09947 */ /* 0x008fea000383ffff */
[----:B------:R-:W-:Y:S05]  /*110a0*/  BRA `(.L_x_1892) ;  /* 0xffffffe8006c7947 */ /* 0x000fea000383ffff */
.L_x_1842:
[----:B---3--:R3:W4:Y:S02]  /*110b0*/  SYNCS.PHASECHK.TRANS64.TRYWAIT P1, [R7+URZ+0x17060], R0 ;  /* 0x01706000070075a7 */ /* 0x008724000802017f */
[----:B----4-:R-:W-:Y:S05]  /*110c0*/  @!P1 NANOSLEEP.SYNCS 0x989680 ;  /* 0x009896800000995d */ /* 0x010fea0003900000 */
[----:B------:R-:W4:Y:S02]  /*110d0*/  @!P1 SYNCS.PHASECHK.TRANS64 P1, [R7+URZ+0x17060], R0 ;  /* 0x01706000070095a7 */ /* 0x000f24000802007f */
[----:B----4-:R-:W-:Y:S05]  /*110e0*/  @!P1 BRA `(.L_x_1842) ;  /* 0xfffffffc00f09947 */ /* 0x010fea000383ffff */
[----:B------:R-:W-:Y:S05]  /*110f0*/  BRA `(.L_x_1893) ;  /* 0xffffffe800687947 */ /* 0x000fea000383ffff */
.L_x_1844:
[----:B----4-:R4:W0:Y:S02]  /*11100*/  SYNCS.PHASECHK.TRANS64.TRYWAIT P1, [R5+URZ+0x17080], R2 ;  /* 0x01708002050075a7 */ /* 0x010824000802017f */
[----:B0-----:R-:W-:Y:S05]  /*11110*/  @!P1 NANOSLEEP.SYNCS 0x989680 ;  /* 0x009896800000995d */ /* 0x001fea0003900000 */
[----:B------:R-:W0:Y:S02]  /*11120*/  @!P1 SYNCS.PHASECHK.TRANS64 P1, [R5+URZ+0x17080], R2 ;  /* 0x01708002050095a7 */ /* 0x000e24000802007f */
[----:B0-----:R-:W-:Y:S05]  /*11130*/  @!P1 BRA `(.L_x_1844) ;  /* 0xfffffffc00f09947 */ /* 0x001fea000383ffff */
[----:B------:R-:W-:Y:S05]  /*11140*/  BRA `(.L_x_1894) ;  /* 0xffffffe800647947 */ /* 0x000fea000383ffff */
.L_x_1895:
        /* <DEDUP_REMOVED lines=11> */
.L_x_2543:


//--------------------- .text._ZN7cutlass13device_kernelIN5flash11enable_sm90INS1_16FlashAttnFwdSm90INS1_25CollectiveMainloopFwdSm90ILi2EN4cute5tupleIJNS5_1CILi1EEES8_S8_EEENS6_IJNS7_ILi192EEENS7_ILi128EEENS7_ILi96EEEEEELi96ENS_12float_e4m3_tEfNS_4arch4Sm90ELb1ELb0ELb1ELb1ELb1ELb0ELb0ELb1ELb1ELb1ELb1ELb0EEENS1_21CollectiveEpilogueFwdINS6_IJSA_SC_SB_EEES9_NS_10bfloat16_tESG_Li384ELb1ELb1ELb1ELb1EEENS1_36VarlenDynamicPersistentTileSchedulerILi192ELi128ELi384ELi128ELb1ELb1ELb1ELb1ELb1ELb1EEEEEEEEEvNT_6ParamsE --------------------------
	.section	.text._ZN7cutlass13device_kernelIN5flash11enable_sm90INS1_16FlashAttnFwdSm90INS1_25CollectiveMainloopFwdSm90ILi2EN4cute5tupleIJNS5_1CILi1EEES8_S8_EEENS6_IJNS7_ILi192EEENS7_ILi128EEENS7_ILi96EEEEEELi96ENS_12float_e4m3_tEfNS_4arch4Sm90ELb1ELb0ELb1ELb1ELb1ELb0ELb0ELb1ELb1ELb1ELb1ELb0EEENS1_21CollectiveEpilogueFwdINS6_IJSA_SC_SB_EEES9_NS_10bfloat16_tESG_Li384ELb1ELb1ELb1ELb1EEENS1_36VarlenDynamicPersistentTileSchedulerILi192ELi128ELi384ELi128ELb1ELb1ELb1ELb1ELb1ELb1EEEEEEEEEvNT_6ParamsE,"ax",@progbits
	.align	128
.text._ZN7cutlass13device_kernelIN5flash11enable_sm90INS1_16FlashAttnFwdSm90INS1_25CollectiveMainloopFwdSm90ILi2EN4cute5tupleIJNS5_1CILi1EEES8_S8_EEENS6_IJNS7_ILi192EEENS7_ILi128EEENS7_ILi96EEEEEELi96ENS_12float_e4m3_tEfNS_4arch4Sm90ELb1ELb0ELb1ELb1ELb1ELb0ELb0ELb1ELb1ELb1ELb1ELb0EEENS1_21CollectiveEpilogueFwdINS6_IJSA_SC_SB_EEES9_NS_10bfloat16_tESG_Li384ELb1ELb1ELb1ELb1EEENS1_36VarlenDynamicPersistentTileSchedulerILi192ELi128ELi384ELi128ELb1ELb1ELb1ELb1ELb1ELb1EEEEEEEEEvNT_6ParamsE:
        .type           _ZN7cutlass13device_kernelIN5flash11enable_sm90INS1_16FlashAttnFwdSm90INS1_25CollectiveMainloopFwdSm90ILi2EN4cute5tupleIJNS5_1CILi1EEES8_S8_EEENS6_IJNS7_ILi192EEENS7_ILi128EEENS7_ILi96EEEEEELi96ENS_12float_e4m3_tEfNS_4arch4Sm90ELb1ELb0ELb1ELb1ELb1ELb0ELb0ELb1ELb1ELb1ELb1ELb0EEENS1_21CollectiveEpilogueFwdINS6_IJSA_SC_SB_EEES9_NS_10bfloat16_tESG_Li384ELb1ELb1ELb1ELb1EEENS1_36VarlenDynamicPersistentTileSchedulerILi192ELi128ELi384ELi128ELb1ELb1ELb1ELb1ELb1ELb1EEEEEEEEEvNT_6ParamsE,@function
        .size           _ZN7cutlass13device_kernelIN5flash11enable_sm90INS1_16FlashAttnFwdSm90INS1_25CollectiveMainloopFwdSm90ILi2EN4cute5tupleIJNS5_1CILi1EEES8_S8_EEENS6_IJNS7_ILi192EEENS7_ILi128EEENS7_ILi96EEEEEELi96ENS_12float_e4m3_tEfNS_4arch4Sm90ELb1ELb0ELb1ELb1ELb1ELb0ELb0ELb1ELb1ELb1ELb1ELb0EEENS1_21CollectiveEpilogueFwdINS6_IJSA_SC_SB_EEES9_NS_10bfloat16_tESG_Li384ELb1ELb1ELb1ELb1EEENS1_36VarlenDynamicPersistentTileSchedulerILi192ELi128ELi384ELi128ELb1ELb1ELb1ELb1ELb1ELb1EEEEEEEEEvNT_6ParamsE,(.L_x_2544 - _ZN7cutlass13device_kernelIN5flash11enable_sm90INS1_16FlashAttnFwdSm90INS1_25CollectiveMainloopFwdSm90ILi2EN4cute5tupleIJNS5_1CILi1EEES8_S8_EEENS6_IJNS7_ILi192EEENS7_ILi128EEENS7_ILi96EEEEEELi96ENS_12float_e4m3_tEfNS_4arch4Sm90ELb1ELb0ELb1ELb1ELb1ELb0ELb0ELb1ELb1ELb1ELb1ELb0EEENS1_21CollectiveEpilogueFwdINS6_IJSA_SC_SB_EEES9_NS_10bfloat16_tESG_Li384ELb1ELb1ELb1ELb1EEENS1_36VarlenDynamicPersistentTileSchedulerILi192ELi128ELi384ELi128ELb1ELb1ELb1ELb1ELb1ELb1EEEEEEEEEvNT_6ParamsE)
        .other          _ZN7cutlass13device_kernelIN5flash11enable_sm90INS1_16FlashAttnFwdSm90INS1_25CollectiveMainloopFwdSm90ILi2EN4cute5tupleIJNS5_1CILi1EEES8_S8_EEENS6_IJNS7_ILi192EEENS7_ILi128EEENS7_ILi96EEEEEELi96ENS_12float_e4m3_tEfNS_4arch4Sm90ELb1ELb0ELb1ELb1ELb1ELb0ELb0ELb1ELb1ELb1ELb1ELb0EEENS1_21CollectiveEpilogueFwdINS6_IJSA_SC_SB_EEES9_NS_10bfloat16_tESG_Li384ELb1ELb1ELb1ELb1EEENS1_36VarlenDynamicPersistentTileSchedulerILi192ELi128ELi384ELi128ELb1ELb1ELb1ELb1ELb1ELb1EEEEEEEEEvNT_6ParamsE,@"STO_CUDA_ENTRY STV_DEFAULT"
_ZN7cutlass13device_kernelIN5flash11enable_sm90INS1_16FlashAttnFwdSm90INS1_25CollectiveMainloopFwdSm90ILi2EN4cute5tupleIJNS5_1CILi1EEES8_S8_EEENS6_IJNS7_ILi192EEENS7_ILi128EEENS7_ILi96EEEEEELi96ENS_12float_e4m3_tEfNS_4arch4Sm90ELb1ELb0ELb1ELb1ELb1ELb0ELb0ELb1ELb1ELb1ELb1ELb0EEENS1_21CollectiveEpilogueFwdINS6_IJSA_SC_SB_EEES9_NS_10bfloat16_tESG_Li384ELb1ELb1ELb1ELb1EEENS1_36VarlenDynamicPersistentTileSchedulerILi192ELi128ELi384ELi128ELb1ELb1ELb1ELb1ELb1ELb1EEEEEEEEEvNT_6ParamsE:
        /* <DEDUP_REMOVED lines=45> */
.L_x_1896:
        /* <DEDUP_REMOVED lines=22> */
.L_x_1897:
        /* <DEDUP_REMOVED lines=18> */
.L_x_1898:
        /* <DEDUP_REMOVED lines=22> */
.L_x_1899:
        /* <DEDUP_REMOVED lines=24> */
.L_x_1900:
        /* <DEDUP_REMOVED lines=8> */
.L_x_1902:
        /* <DEDUP_REMOVED lines=68> */
[----:B------:R-:W-:Y:S01]  /*0cf0*/  VIADD R3, R16, 0x18 ;  /* 0x0000001810037836 */ /* 0x000fe20000000000 */
[----:B------:R-:W-:Y:S01]  /*0d00*/  LOP3.LUT R2, R2, 0x1ffffffe, RZ, 0xc0, !PT ;  /* 0x1ffffffe02027812 */ /* 0x000fe200078ec0ff */
[C---:B------:R-:W-:Y:S01]  /*0d10*/  VIADD R157, R16.reuse, 0x28 ;  /* 0x00000028109d7836 */ /* 0x040fe20000000000 */
[----:B------:R-:W-:Y:S01]  /*0d20*/  SHF.R.S32.HI R0, RZ, 0x1f, R22 ;  /* 0x0000001fff007819 */ /* 0x000fe20000011416 */
[----:B------:R-:W-:Y:S01]  /*0d30*/  VIADD R0, R16, 0x20 ;  /* 0x0000002010007836 */ /* 0x000fe20000000000 */
[----:B------:R-:W-:Y:S01]  /*0d40*/  SHF.R.S32.HI R7, RZ, 0x1f, R6 ;  /* 0x0000001fff077819 */ /* 0x000fe20000011406 */
[----:B------:R-:W-:-:S02]  /*0d50*/  IMAD.IADD R2, R4, 0x1, -R2 ;  /* 0x0000000104027824 */ /* 0x000fc400078e0a02 */
[C---:B------:R-:W-:Y:S02]  /*0d60*/  VIADD R4, R16.reuse, 0x10 ;  /* 0x0000001010047836 */ /* 0x040fe40000000000 */
[C---:B------:R-:W-:Y:S02]  /*0d70*/  VIADD R156, R16.reuse, 0x30 ;  /* 0x00000030109c7836 */ /* 0x040fe40000000000 */
        /* <DEDUP_REMOVED lines=13> */
[----:B------:R-:W-:Y:S02]  /*0e50*/  SHF.R.S32.HI R4, RZ, 0x1f, R153 ;  /* 0x0000001fff047819 */ /* 0x000fe40000011499 */
[----:B------:R-:W-:Y:S02]  /*0e60*/  SHF.R.S32.HI R3, RZ, 0x1f, R152 ;  /* 0x0000001fff037819 */ /* 0x000fe40000011498 */
[----:B-1----:R-:W-:-:S07]  /*0e70*/  SHF.R.S32.HI R0, RZ, 0x1f, R23 ;  /* 0x0000001fff007819 */ /* 0x002fce0000011417 */
.L_x_1958:
[----:B012-4-:R-:W0:Y:S01]  /*0e80*/  LDC.64 R2, c[0x0][0xc88] ;  /* 0x00032200ff027b82 */ /* 0x017e220000000a00 */
[----:B------:R-:W-:Y:S01]  /*0e90*/  ULDC.64 UR8, c[0x0][0xa28] ;  /* 0x00028a0000087ab9 */ /* 0x000fe20000000a00 */
[----:B------:R-:W-:Y:S01]  /*0ea0*/  ULDC.64 UR10, c[0x0][0xa18] ;  /* 0x00028600000a7ab9 */ /* 0x000fe20000000a00 */
[----:B------:R-:W-:Y:S01]  /*0eb0*/  ULDC UR4, c[0x0][0x424] ;  /* 0x0001090000047ab9 */ /* 0x000fe20000000800 */
[----:B------:R-:W-:Y:S01]  /*0ec0*/  ULDC UR7, c[0x0][0x2f0] ;  /* 0x0000bc0000077ab9 */ /* 0x000fe20000000800 */
[----:B0-----:R-:W-:-:S06]  /*0ed0*/  IMAD.WIDE R2, R39, 0x4, R2 ;  /* 0x0000000427027825 */ /* 0x001fcc00078e0202 */
        /* <DEDUP_REMOVED lines=18> */
[----:B------:R-:W2:Y:S01]  /*1000*/  @P0 LDG.E R2, desc[UR54][R2.64] ;  /* 0x0000003602020981 */ /* 0x000ea2000c1e1900 */
[----:B------:R-:W-:Y:S01]  /*1010*/  UISETP.NE.U32.AND UP0, UPT, UR8, URZ, UPT ;  /* 0x0000003f0800728c */ /* 0x000fe2000bf05070 */
[----:B------:R-:W-:Y:S02]  /*1020*/  ULDC.64 UR10, c[0x0][0xa20] ;  /* 0x00028800000a7ab9 */ /* 0x000fe40000000a00 */
[----:B------:R-:W3:Y:S01]  /*1030*/  @P2 LDG.E R4, desc[UR54][R4.64] ;  /* 0x0000003604042981 */ /* 0x000ee2000c1e1900 */
[----:B------:R-:W-:Y:S01]  /*1040*/  UISETP.NE.AND.EX UP0, UPT, UR9, URZ, UPT, UP0 ;  /* 0x0000003f0900728c */ /* 0x000fe2000bf05300 */
[----:B------:R-:W-:Y:S01]  /*1050*/  ISETP.NE.U32.AND P1, PT, RZ, UR10, PT ;  /* 0x0000000aff007c0c */ /* 0x000fe2000bf25070 */
[----:B------:R-:W-:Y:S01]  /*1060*/  UMOV UR50, URZ ;  /* 0x0000003f00327c82 */ /* 0x000fe20008000000 */
[----:B------:R-:W-:Y:S02]  /*1070*/  ULOP3.LUT UR40, UR5, 0xffff, URZ, 0xc0, !UPT ;  /* 0x0000ffff05287892 */ /* 0x000fe4000f8ec03f */
[----:B------:R-:W-:Y:S01]  /*1080*/  USEL UR4, UR4, 0x1, UP0 ;  /* 0x0000000104047887 */ /* 0x000fe20008000000 */
[----:B------:R-:W-:-:S03]  /*1090*/  ISETP.NE.AND.EX P1, PT, RZ, UR11, PT, P1 ;  /* 0x0000000bff007c0c */ /* 0x000fc6000bf25310 */
[----:B------:R-:W-:Y:S01]  /*10a0*/  UIMAD UR4, UR4, UR7, URZ ;  /* 0x00000007040472a4 */ /* 0x000fe2000f8e023f */
        /* <DEDUP_REMOVED lines=17> */
.L_x_1903:
[----:B------:R-:W-:Y:S05]  /*11c0*/  @!P1 BRA `(.L_x_1904) ;  /* 0x00000000001c9947 */ /* 0x000fea0003800000 */
[----:B------:R-:W-:-:S04]  /*11d0*/  ULEA UR4, UP0, UR38, UR10, 0x2 ;  /* 0x0000000a26047291 */ /* 0x000fc8000f80103f */
[----:B------:R-:W-:Y:S02]  /*11e0*/  ULEA.HI.X UR7, UR38, UR11, UR39, 0x2, UP0 ;  /* 0x0000000b26077291 */ /* 0x000fe400080f1427 */
[----:B------:R-:W-:-:S04]  /*11f0*/  IMAD.U32 R2, RZ, RZ, UR4 ;  /* 0x00000004ff027e24 */ /* 0x000fc8000f8e00ff */
[----:B------:R-:W-:-:S05]  /*1200*/  IMAD.U32 R3, RZ, RZ, UR7 ;  /* 0x00000007ff037e24 */ /* 0x000fca000f8e00ff */
[----:B------:R-:W2:Y:S02]  /*1210*/  LDG.E R2, desc[UR54][R2.64] ;  /* 0x0000003602027981 */ /* 0x000ea4000c1e1900 */
[----:B--2---:R-:W-:Y:S01]  /*1220*/  R2UR UR4, R2 ;  /* 0x00000000020472ca */ /* 0x004fe200000e0000 */
[----:B------:R-:W-:-:S14]  /*1230*/  BRA `(.L_x_1905) ;  /* 0x0000000000347947 */ /* 0x000fdc0003800000 */
.L_x_1904:
        /* <DEDUP_REMOVED lines=13> */
.L_x_1905:
[----:B------:R-:W-:Y:S01]  /*1310*/  ULDC UR7, c[0x0][0x448] ;  /* 0x0001120000077ab9 */ /* 0x000fe20000000800 */
[----:B------:R-:W-:Y:S02]  /*1320*/  UIMAD UR41, UR6, 0xc0, URZ ;  /* 0x000000c0062978a4 */ /* 0x000fe4000f8e023f */
[----:B------:R-:W-:Y:S02]  /*1330*/  UISETP.NE.AND UP0, UPT, UR7, 0x1, UPT ;  /* 0x000000010700788c */ /* 0x000fe4000bf05270 */
[----:B------:R-:W-:Y:S02]  /*1340*/  UIADD3 UR8, UR41, 0xbf, URZ ;  /* 0x000000bf29087890 */ /* 0x000fe4000fffe03f */
[----:B------:R-:W-:Y:S02]  /*1350*/  UIADD3 UR50, -UR50, UR4, URZ ;  /* 0x0000000432327290 */ /* 0x000fe4000fffe13f */
[----:B------:R-:W-:Y:S02]  /*1360*/  UP2UR UR52, UPR, URZ, 0x1 ;  /* 0x000000013f347883 */ /* 0x000fe40008000000 */
[----:B------:R-:W-:-:S03]  /*1370*/  UIADD3 UR9, UR50, 0x80, -UR51 ;  /* 0x0000008032097890 */ /* 0x000fc6000fffe833 */
[----:B------:R-:W-:Y:S01]  /*1380*/  @UP0 ULDC UR6, c[0x0][0x44c] ;  /* 0x0001130000060ab9 */ /* 0x000fe20000000800 */
[----:B------:R-:W-:Y:S01]  /*1390*/  @UP0 ULDC UR4, c[0x0][0x450] ;  /* 0x0001140000040ab9 */ /* 0x000fe20000000800 */
[----:B------:R-:W-:-:S04]  /*13a0*/  UIMAD.WIDE.U32 UR6, UR8, UR6, URZ ;  /* 0x00000006080672a5 */ /* 0x000fc8000f8e003f */
[----:B------:R-:W-:Y:S02]  /*13b0*/  @UP0 USHF.R.U32.HI UR8, URZ, UR4, UR7 ;  /* 0x000000043f080299 */ /* 0x000fe40008011607 */
[----:B------:R-:W-:Y:S02]  /*13c0*/  UIADD3 UR4, UR50, 0x7f, URZ ;  /* 0x0000007f32047890 */ /* 0x000fe4000fffe03f */
[----:B------:R-:W-:Y:S02]  /*13d0*/  UIADD3 UR8, UR9, UR8, URZ ;  /* 0x0000000809087290 */ /* 0x000fe4000fffe03f */
[----:B------:R-:W-:Y:S02]  /*13e0*/  USHF.R.S32.HI UR6, URZ, 0x1f, UR4 ;  /* 0x0000001f3f067899 */ /* 0x000fe40008011404 */
[----:B------:R-:W-:Y:S02]  /*13f0*/  USHF.R.S32.HI UR7, URZ, 0x1f, UR8 ;  /* 0x0000001f3f077899 */ /* 0x000fe40008011408 */
[----:B------:R-:W-:-:S02]  /*1400*/  ULEA.HI UR6, UR6, UR4, URZ, 0x7 ;  /* 0x0000000406067291 */ /* 0x000fc4000f8f383f */
[----:B------:R-:W-:Y:S02]  /*1410*/  ULEA.HI UR7, UR7, UR8, URZ, 0x7 ;  /* 0x0000000807077291 */ /* 0x000fe4000f8f383f */
[----:B------:R-:W-:Y:S02]  /*1420*/  USHF.R.S32.HI UR6, URZ, 0x7, UR6 ;  /* 0x000000073f067899 */ /* 0x000fe40008011406 */
[----:B------:R-:W-:Y:S02]  /*1430*/  USHF.R.S32.HI UR7, URZ, 0x7, UR7 ;  /* 0x000000073f077899 */ /* 0x000fe40008011407 */
[----:B------:R-:W-:Y:S02]  /*1440*/  ULOP3.LUT UR4, UR5, 0xff000000, URZ, 0xc0, !UPT ;  /* 0xff00000005047892 */ /* 0x000fe4000f8ec03f */
[----:B------:R-:W-:Y:S02]  /*1450*/  UISETP.LT.AND UP0, UPT, UR6, UR7, UPT ;  /* 0x000000070600728c */ /* 0x000fe4000bf01270 */
[----:B------:R-:W-:-:S02]  /*1460*/  ULOP3.LUT UR5, UR5, 0xff0000, URZ, 0xc0, !UPT ;  /* 0x00ff000005057892 */ /* 0x000fc4000f8ec03f */
[----:B------:R-:W-:Y:S02]  /*1470*/  USEL UR9, UR6, UR7, UP0 ;  /* 0x0000000706097287 */ /* 0x000fe40008000000 */
[----:B------:R-:W-:Y:S02]  /*1480*/  USHF.R.U32.HI UR4, URZ, 0x8, UR4 ;  /* 0x000000083f047899 */ /* 0x000fe40008011604 */
[----:B------:R-:W-:Y:S02]  /*1490*/  UISETP.GE.AND UP0, UPT, UR9, 0x1, UPT ;  /* 0x000000010900788c */ /* 0x000fe4000bf06270 */
        /* <DEDUP_REMOVED lines=8> */
[----:B------:R-:W-:-:S03]  /*1520*/  USEL UR10, UR43, UR4, UP0 ;  /* 0x000000042b0a7287 */ /* 0x000fc60008000000 */
[----:B------:R-:W-:Y:S01]  /*1530*/  UMOV UR4, URZ ;  /* 0x0000003f00047c82 */ /* 0x000fe20008000000 */
[----:B------:R-:W-:Y:S02]  /*1540*/  UIADD3 UR6, UR10, -0x1, UR9 ;  /* 0xffffffff0a067890 */ /* 0x000fe4000fffe009 */
[----:B------:R-:W-:-:S04]  /*1550*/  IMAD.U32 R3, RZ, RZ, UR10 ;  /* 0x0000000aff037e24 */ /* 0x000fc8000f8e00ff */
[----:B------:R-:W-:Y:S01]  /*1560*/  IMAD.U32 R4, RZ, RZ, UR6 ;  /* 0x00000006ff047e24 */ /* 0x000fe2000f8e00ff */
[-C--:B------:R-:W-:Y:S01]  /*1570*/  IABS R0, R3.reuse ;  /* 0x0000000300007213 */ /* 0x080fe20000000000 */
        /* <DEDUP_REMOVED lines=28> */
.L_x_1906:
[----:B------:R-:W-:Y:S01]  /*1740*/  UIMAD UR44, UR42, UR4, URZ ;  /* 0x000000042a2c72a4 */ /* 0x000fe2000f8e023f */
[----:B------:R-:W-:Y:S01]  /*1750*/  IMAD.U32 R0, RZ, RZ, UR9 ;  /* 0x00000009ff007e24 */ /* 0x000fe2000f8e00ff */
[----:B------:R-:W-:Y:S01]  /*1760*/  PLOP3.LUT P0, PT, PT, PT, PT, 0x80, 0x0 ;  /* 0x000000000000781c */ /* 0x000fe20003f0f070 */
[----:B------:R-:W-:Y:S01]  /*1770*/  IMAD.U32 R3, RZ, RZ, UR4 ;  /* 0x00000004ff037e24 */ /* 0x000fe2000f8e00ff */
[----:B------:R-:W-:Y:S01]  /*1780*/  CS2R R14, SRZ ;  /* 0x00000000000e7805 */ /* 0x000fe2000001ff00 */
[----:B------:R-:W-:Y:S01]  /*1790*/  IMAD.MOV.U32 R2, RZ, RZ, RZ ;  /* 0x000000ffff027224 */ /* 0x000fe200078e00ff */
[----:B------:R-:W-:Y:S02]  /*17a0*/  CS2R R94, SRZ ;  /* 0x00000000005e7805 */ /* 0x000fe4000001ff00 */
[----:B------:R-:W-:Y:S02]  /*17b0*/  CS2R R90, SRZ ;  /* 0x00000000005a7805 */ /* 0x000fe4000001ff00 */
[----:B------:R-:W-:-:S02]  /*17c0*/  VIADDMNMX R0, R3, UR44, R0, PT ;  /* 0x0000002c03007c46 */ /* 0x000fc4000b800100 */
[----:B------:R-:W-:Y:S01]  /*17d0*/  CS2R R4, SRZ ;  /* 0x0000000000047805 */ /* 0x000fe2000001ff00 */
[----:B------:R-:W-:Y:S01]  /*17e0*/  IMAD.MOV.U32 R89, RZ, RZ, RZ ;  /* 0x000000ffff597224 */ /* 0x000fe200078e00ff */
[----:B------:R-:W-:Y:S02]  /*17f0*/  CS2R R20, SRZ ;  /* 0x0000000000147805 */ /* 0x000fe4000001ff00 */
[----:B------:R-:W-:Y:S01]  /*1800*/  R2UR UR53, R0 ;  /* 0x00000000003572ca */ /* 0x000fe200000e0000 */
[----:B------:R-:W-:Y:S01]  /*1810*/  IMAD.MOV.U32 R0, RZ, RZ, RZ ;  /* 0x000000ffff007224 */ /* 0x000fe200078e00ff */
        /* <DEDUP_REMOVED lines=9> */
[----:B------:R-:W-:Y:S01]  /*18b0*/  CS2R R42, SRZ ;  /* 0x00000000002a7805 */ /* 0x000fe2000001ff00 */
[----:B------:R-:W-:Y:S01]  /*18c0*/  IMAD.MOV.U32 R10, RZ, RZ, RZ ;  /* 0x000000ffff0a7224 */ /* 0x000fe200078e00ff */
[----:B------:R-:W-:Y:S01]  /*18d0*/  UISETP.GT.AND UP0, UPT, UR53, UR44, UPT ;  /* 0x0000002c3500728c */ /* 0x000fe2000bf04270 */
[----:B------:R-:W-:Y:S01]  /*18e0*/  IMAD.MOV.U32 R107, RZ, RZ, RZ ;  /* 0x000000ffff6b7224 */ /* 0x000fe200078e00ff */
[----:B------:R-:W-:Y:S02]  /*18f0*/  CS2R R40, SRZ ;  /* 0x0000000000287805 */ /* 0x000fe4000001ff00 */
[----:B------:R-:W-:Y:S01]  /*1900*/  CS2R R26, SRZ ;  /* 0x00000000001a7805 */ /* 0x000fe2000001ff00 */
[----:B------:R-:W-:Y:S01]  /*1910*/  IMAD.MOV.U32 R119, RZ, RZ, RZ ;  /* 0x000000ffff777224 */ /* 0x000fe200078e00ff */
[----:B------:R-:W-:-:S02]  /*1920*/  CS2R R28, SRZ ;  /* 0x00000000001c7805 */ /* 0x000fc4000001ff00 */
[----:B------:R-:W-:Y:S01]  /*1930*/  PLOP3.LUT P1, PT, PT, PT, UP0, 0x80, 0x0 ;  /* 0x000000000000781c */ /* 0x000fe20003f2f008 */
[----:B------:R-:W-:Y:S01]  /*1940*/  IMAD.MOV.U32 R48, RZ, RZ, RZ ;  /* 0x000000ffff307224 */ /* 0x000fe200078e00ff */
[----:B------:R-:W-:Y:S01]  /*1950*/  CS2R R134, SRZ ;  /* 0x0000000000867805 */ /* 0x000fe2000001ff00 */
[----:B------:R-:W-:Y:S02]  /*1960*/  IMAD.MOV.U32 R50, RZ, RZ, RZ ;  /* 0x000000ffff327224 */ /* 0x000fe400078e00ff */
[----:B------:R-:W-:Y:S02]  /*1970*/  IMAD.MOV.U32 R44, RZ, RZ, RZ ;  /* 0x000000ffff2c7224 */ /* 0x000fe400078e00ff */
[----:B------:R-:W-:Y:S02]  /*1980*/  IMAD.MOV.U32 R52, RZ, RZ, RZ ;  /* 0x000000ffff347224 */ /* 0x000fe400078e00ff */
[----:B------:R-:W-:Y:S02]  /*1990*/  IMAD.MOV.U32 R132, RZ, RZ, RZ ;  /* 0x000000ffff847224 */ /* 0x000fe400078e00ff */
[----:B------:R-:W-:-:S02]  /*19a0*/  IMAD.MOV.U32 R30, RZ, RZ, RZ ;  /* 0x000000ffff1e7224 */ /* 0x000fc400078e00ff */
[----:B------:R-:W-:Y:S02]  /*19b0*/  IMAD.MOV.U32 R46, RZ, RZ, RZ ;  /* 0x000000ffff2e7224 */ /* 0x000fe400078e00ff */
[----:B------:R-:W-:Y:S02]  /*19c0*/  IMAD.MOV.U32 R129, RZ, RZ, RZ ;  /* 0x000000ffff817224 */ /* 0x000fe400078e00ff */
        /* <DEDUP_REMOVED lines=38> */
.L_x_1908:
        /* <DEDUP_REMOVED lines=10> */
[----:B0-----:R-:W-:-:S02]  /*1cd0*/  @P1 IMAD R2, R8, UR39, RZ ;  /* 0x0000002708021c24 */ /* 0x001fc4000f8e02ff */
[----:B------:R-:W-:-:S04]  /*1ce0*/  @P1 IMAD.WIDE.U32 R4, R8, UR38, RZ ;  /* 0x0000002608041c25 */ /* 0x000fc8000f8e00ff */
[----:B------:R-:W-:Y:S02]  /*1cf0*/  @P1 IMAD R9, R9, UR38, R2 ;  /* 0x0000002609091c24 */ /* 0x000fe4000f8e0202 */
[C---:B-1----:R-:W-:Y:S02]  /*1d00*/  @P0 IMAD R0, R6.reuse, UR39, RZ ;  /* 0x0000002706000c24 */ /* 0x042fe4000f8e02ff */
[----:B------:R-:W-:-:S04]  /*1d10*/  @P0 IMAD.WIDE.U32 R2, R6, UR38, RZ ;  /* 0x0000002606020c25 */ /* 0x000fc8000f8e00ff */
[----:B------:R-:W-:Y:S02]  /*1d20*/  @P0 IMAD R7, R7, UR38, R0 ;  /* 0x0000002607070c24 */ /* 0x000fe4000f8e0200 */
[----:B------:R-:W-:Y:S02]  /*1d30*/  @P1 IMAD.IADD R5, R5, 0x1, R9 ;  /* 0x0000000105051824 */ /* 0x000fe400078e0209 */
[----:B------:R-:W-:Y:S02]  /*1d40*/  @P0 IMAD.IADD R3, R3, 0x1, R7 ;  /* 0x0000000103030824 */ /* 0x000fe400078e0207 */
[----:B------:R-:W-:Y:S02]  /*1d50*/  IMAD.MOV.U32 R0, RZ, RZ, 0x3f800000 ;  /* 0x3f800000ff007424 */ /* 0x000fe400078e00ff */
[----:B--2---:R-:W-:-:S04]  /*1d60*/  @P0 IMAD.WIDE.U32 R2, R10, UR40, R2 ;  /* 0x000000280a020c25 */ /* 0x004fc8000f8e0002 */
[----:B---3--:R-:W-:Y:S01]  /*1d70*/  @P1 IMAD.WIDE.U32 R6, R12, UR40, R4 ;  /* 0x000000280c061c25 */ /* 0x008fe2000f8e0004 */
[----:B------:R-:W-:-:S03]  /*1d80*/  @P0 LEA R4, P2, R2, UR4, 0x2 ;  /* 0x0000000402040c11 */ /* 0x000fc6000f8410ff */
[----:B------:R-:W-:Y:S01]  /*1d90*/  @P0 IMAD R5, R11, UR40, R3 ;  /* 0x000000280b050c24 */ /* 0x000fe2000f8e0203 */
[----:B------:R-:W-:Y:S01]  /*1da0*/  @P1 LEA R8, P3, R6, UR6, 0x2 ;  /* 0x0000000606081c11 */ /* 0x000fe2000f8610ff */
[----:B------:R-:W-:-:S03]  /*1db0*/  @P1 IMAD R3, R13, UR40, R7 ;  /* 0x000000280d031c24 */ /* 0x000fc6000f8e0207 */
[----:B------:R-:W-:Y:S02]  /*1dc0*/  @P0 LEA.HI.X R5, R2, UR5, R5, 0x2, P2 ;  /* 0x0000000502050c11 */ /* 0x000fe400090f1405 */
[----:B------:R-:W-:Y:S01]  /*1dd0*/  @P1 LEA.HI.X R9, R6, UR7, R3, 0x2, P3 ;  /* 0x0000000706091c11 */ /* 0x000fe200098f1403 */
[----:B------:R-:W-:-:S04]  /*1de0*/  IMAD.MOV.U32 R3, RZ, RZ, 0x3f800000 ;  /* 0x3f800000ff037424 */ /* 0x000fc800078e00ff */
        /* <DEDUP_REMOVED lines=14> */
.L_x_2061:
[----:B------:R-:W-:Y:S05]  /*1ed0*/  @!P0 BRA `(.L_x_1910) ;  /* 0x0000000000048947 */ /* 0x000fea0003800000 */
[----:B------:R-:W-:Y:S01]  /*1ee0*/  BPT.TRAP 0x1 ;  /* 0x000000040000795c */ /* 0x000fe20000300000 */
.L_x_1910:
[----:B0-----:R-:W-:Y:S02]  /*1ef0*/  IMAD.U32 R2, RZ, RZ, UR36 ;  /* 0x00000024ff027e24 */ /* 0x001fe4000f8e00ff */
[----:B------:R-:W-:-:S03]  /*1f00*/  IMAD.U32 R3, RZ, RZ, UR47 ;  /* 0x0000002fff037e24 */ /* 0x000fc6000f8e00ff */
[----:B------:R-:W-:Y:S02]  /*1f10*/  LEA R2, R2, UR46, 0x3 ;  /* 0x0000002e02027c11 */ /* 0x000fe4000f8e18ff */
[----:B------:R-:W-:-:S04]  /*1f20*/  SHF.L.U32 R3, R3, 0x1f, RZ ;  /* 0x0000001f03037819 */ /* 0x000fc800000006ff */
[----:B------:R0:W1:Y:S01]  /*1f30*/  SYNCS.PHASECHK.TRANS64.TRYWAIT P1, [R2+URZ+0x19c30], R3 ;  /* 0x019c3003020075a7 */ /* 0x000062000802017f */
[----:B------:R-:W-:Y:S05]  /*1f40*/  @!P0 BRA `(.L_x_1911) ;  /* 0x0000000000048947 */ /* 0x000fea0003800000 */
[----:B------:R-:W-:Y:S01]  /*1f50*/  BPT.TRAP 0x1 ;  /* 0x000000040000795c */ /* 0x000fe20000300000 */
.L_x_1911:
[----:B-1----:R-:W-:Y:S05]  /*1f60*/  @P1 BRA `(.L_x_1912) ;  /* 0x0000000000081947 */ /* 0x002fea0003800000 */
[----:B------:R-:W1:Y:S02]  /*1f70*/  SYNCS.PHASECHK.TRANS64.TRYWAIT P1, [R2+URZ+0x19c30], R3 ;  /* 0x019c3003020075a7 */ /* 0x000e64000802017f */
[----:B-1----:R-:W-:Y:S05]  /*1f80*/  @!P1 BRA `(.L_x_1913) ;  /* 0x0000011c00689947 */ /* 0x002fea0003800000 */
.L_x_1912:
        /* <DEDUP_REMOVED lines=28> */
.L_x_1914:
[----:B------:R-:W-:Y:S01]  /*2150*/  UISETP.NE.AND UP0, UPT, UR52, URZ, UPT ;  /* 0x0000003f3400728c */ /* 0x000fe2000bf05270 */
[----:B------:R-:W-:Y:S02]  /*2160*/  VIADD R89, R17, UR41 ;  /* 0x0000002911597c36 */ /* 0x000fe40008000000 */
        /* <DEDUP_REMOVED lines=12> */
[----:B------:R-:W2:Y:S01]  /*2230*/  MUFU.TANH R14, R14 ;  /* 0x0000000e000e7308 */ /* 0x000ea20000002400 */
[----:B------:R-:W-:Y:S01]  /*2240*/  FMUL.FTZ R27, R0, R56 ;  /* 0x00000038001b7220 */ /* 0x000fe20000410000 */
[----:B------:R-:W-:-:S02]  /*2250*/  IMAD.U32 R43, RZ, RZ, UR51 ;  /* 0x00000033ff2b7e24 */ /* 0x000fc4000f8e00ff */
[C---:B------:R-:W-:Y:S01]  /*2260*/  FMUL.FTZ R30, R0.reuse, R34 ;  /* 0x00000022001e7220 */ /* 0x040fe20000410000 */
[----:B------:R-:W-:Y:S01]  /*2270*/  FMUL.FTZ R8, R0, R32 ;  /* 0x0000002000087220 */ /* 0x000fe20000410000 */
[----:B------:R-:W-:Y:S01]  /*2280*/  @P1 IMAD.HI.U32 R26, R89, UR6, RZ ;  /* 0x00000006591a1c27 */ /* 0x000fe2000f8e00ff */
[----:B------:R-:W-:-:S03]  /*2290*/  @UP0 ULDC UR6, c[0x0][0x450] ;  /* 0x0001140000060ab9 */ /* 0x000fc60000000800 */
[C---:B------:R-:W-:Y:S01]  /*22a0*/  FMUL.FTZ R32, R0.reuse, R38 ;  /* 0x0000002600207220 */ /* 0x040fe20000410000 */
[----:B------:R-:W3:Y:S01]  /*22b0*/  MUFU.TANH R88, R88 ;  /* 0x0000005800587308 */ /* 0x000ee20000002400 */
[C---:B------:R-:W-:Y:S01]  /*22c0*/  FMUL.FTZ R6, R0.reuse, R33 ;  /* 0x0000002100067220 */ /* 0x040fe20000410000 */
[----:B------:R-:W-:Y:S01]  /*22d0*/  @P2 SHF.R.U32.HI R89, RZ, UR6, R26 ;  /* 0x00000006ff592c19 */ /* 0x000fe2000801161a */
[----:B------:R-:W-:Y:S01]  /*22e0*/  UMOV UR6, 0xffffff80 ;  /* 0xffffff8000067882 */ /* 0x000fe20000000000 */
[C---:B------:R-:W-:Y:S01]  /*22f0*/  FMUL.FTZ R26, R0.reuse, R57 ;  /* 0x00000039001a7220 */ /* 0x040fe20000410000 */
[----:B------:R-:W-:Y:S01]  /*2300*/  UIMAD UR6, UR53, UR6, 0x80 ;  /* 0x00000080350674a4 */ /* 0x000fe2000f8e0206 */
[C---:B------:R-:W-:Y:S01]  /*2310*/  FMUL.FTZ R33, R0.reuse, R39 ;  /* 0x0000002700217220 */ /* 0x040fe20000410000 */
[----:B------:R-:W4:Y:S01]  /*2320*/  SHFL.IDX PT, R48, R89, 0x1, 0x1c1f ;  /* 0x003c1f0059307f89 */ /* 0x000f2200000e0000 */
[----:B------:R-:W5:Y:S01]  /*2330*/  MUFU.TANH R28, R28 ;  /* 0x0000001c001c7308 */ /* 0x000f620000002400 */
[C---:B------:R-:W-:Y:S01]  /*2340*/  FMUL.FTZ R10, R0.reuse, R41 ;  /* 0x00000029000a7220 */ /* 0x040fe20000410000 */
[----:B------:R-:W-:Y:S01]  /*2350*/  FMUL.FTZ R13, R0, R45 ;  /* 0x0000002d000d7220 */ /* 0x000fe20000410000 */
[----:B------:R-:W-:-:S02]  /*2360*/  IMAD.U32 R57, RZ, RZ, UR6 ;  /* 0x00000006ff397e24 */ /* 0x000fc4000f8e00ff */
[C---:B------:R-:W-:Y:S01]  /*2370*/  FMUL.FTZ R41, R0.reuse, R58 ;  /* 0x0000003a00297220 */ /* 0x040fe20000410000 */
[C---:B------:R-:W-:Y:S01]  /*2380*/  FMUL.FTZ R34, R0.reuse, R42 ;  /* 0x0000002a00227220 */ /* 0x040fe20000410000 */
[C---:B------:R-:W-:Y:S01]  /*2390*/  FMUL.FTZ R42, R0.reuse, R62 ;  /* 0x0000003e002a7220 */ /* 0x040fe20000410000 */
[----:B------:R-:W-:Y:S01]  /*23a0*/  FMUL.FTZ R46, R0, R46 ;  /* 0x0000002e002e7220 */ /* 0x000fe20000410000 */
[C-C-:B------:R-:W-:Y:S01]  /*23b0*/  IADD3 R56, -R16.reuse, 0x1, R57.reuse ;  /* 0x0000000110387810 */ /* 0x140fe20007ffe139 */
[----:B------:R-:W5:Y:S01]  /*23c0*/  MUFU.TANH R29, R29 ;  /* 0x0000001d001d7308 */ /* 0x000f620000002400 */
[----:B------:R-:W-:Y:S01]  /*23d0*/  IADD3 R57, -R16, UR50, R57 ;  /* 0x0000003210397c10 */ /* 0x000fe2000fffe139 */
[C---:B------:R-:W-:Y:S01]  /*23e0*/  FMUL.FTZ R39, R0.reuse, R54 ;  /* 0x0000003600277220 */ /* 0x040fe20000410000 */
[----:B------:R-:W-:Y:S01]  /*23f0*/  IADD3 R56, -R43, UR50, R56 ;  /* 0x000000322b387c10 */ /* 0x000fe2000fffe138 */
[C---:B------:R-:W-:Y:S01]  /*2400*/  FMUL.FTZ R9, R0.reuse, R37 ;  /* 0x0000002500097220 */ /* 0x040fe20000410000 */
[C---:B------:R-:W-:Y:S01]  /*2410*/  FMUL.FTZ R37, R0.reuse, R47 ;  /* 0x0000002f00257220 */ /* 0x040fe20000410000 */
[C---:B------:R-:W-:Y:S01]  /*2420*/  FMUL.FTZ R4, R0.reuse, R24 ;  /* 0x0000001800047220 */ /* 0x040fe20000410000 */
[C---:B------:R-:W-:Y:S01]  /*2430*/  FMUL.FTZ R24, R0.reuse, R53 ;  /* 0x0000003500187220 */ /* 0x040fe20000410000 */
[----:B------:R-:W5:Y:S01]  /*2440*/  MUFU.TANH R30, R30 ;  /* 0x0000001e001e7308 */ /* 0x000f620000002400 */
[C---:B------:R-:W-:Y:S01]  /*2450*/  FMUL.FTZ R11, R0.reuse, R36 ;  /* 0x00000024000b7220 */ /* 0x040fe20000410000 */
[C---:B------:R-:W-:Y:S01]  /*2460*/  FMUL.FTZ R36, R0.reuse, R50 ;  /* 0x0000003200247220 */ /* 0x040fe20000410000 */
[C---:B01----:R-:W-:Y:S01]  /*2470*/  FMUL.FTZ R3, R0.reuse, R25 ;  /* 0x0000001900037220 */ /* 0x043fe20000410000 */
[C---:B------:R-:W-:Y:S01]  /*2480*/  FMUL.FTZ R25, R0.reuse, R52 ;  /* 0x0000003400197220 */ /* 0x040fe20000410000 */
[----:B------:R-:W-:Y:S01]  /*2490*/  FMUL.FTZ R38, R0, R51 ;  /* 0x0000003300267220 */ /* 0x000fe20000410000 */
[----:B----4-:R-:W-:Y:S01]  /*24a0*/  VIADDMNMX R48, R48, R56, R57, PT ;  /* 0x0000003830307246 */ /* 0x010fe20003800139 */
[C---:B------:R-:W-:Y:S01]  /*24b0*/  FMUL.FTZ R12, R0.reuse, R40 ;  /* 0x00000028000c7220 */ /* 0x040fe20000410000 */
[----:B------:R-:W0:Y:S01]  /*24c0*/  MUFU.TANH R31, R31 ;  /* 0x0000001f001f7308 */ /* 0x000e220000002400 */
[----:B------:R-:W-:Y:S01]  /*24d0*/  FMUL.FTZ R40, R0, R55 ;  /* 0x0000003700287220 */ /* 0x000fe20000410000 */
[----:B------:R-:W-:Y:S01]  /*24e0*/  ISETP.GT.AND P1, PT, R48, RZ, PT ;  /* 0x000000ff3000720c */ /* 0x000fe20003f24270 */
[----:B------:R-:W-:Y:S01]  /*24f0*/  FMUL.FTZ R43, R0, R59 ;  /* 0x0000003b002b7220 */ /* 0x000fe20000410000 */
[----:B------:R-:W-:Y:S01]  /*2500*/  ISETP.GT.AND P2, PT, R48, 0x1, PT ;  /* 0x000000013000780c */ /* 0x000fe20003f44270 */
[----:B------:R-:W-:Y:S01]  /*2510*/  FMUL.FTZ R63, R0, R63 ;  /* 0x0000003f003f7220 */ /* 0x000fe20000410000 */
[----:B------:R-:W-:Y:S01]  /*2520*/  ISETP.GT.AND P3, PT, R48, 0x8, PT ;  /* 0x000000083000780c */ /* 0x000fe20003f64270 */
[----:B------:R-:W-:Y:S01]  /*2530*/  FMUL.FTZ R66, R0, R66 ;  /* 0x0000004200427220 */ /* 0x000fe20000410000 */
[----:B--2---:R-:W-:Y:S01]  /*2540*/  FSEL R92, R14, -INF , P1 ;  /* 0xff8000000e5c7808 */ /* 0x004fe20000800000 */
[----:B------:R-:W1:Y:S01]  /*2550*/  MUFU.TANH R32, R32 ;  /* 0x0000002000207308 */ /* 0x000e620000002400 */
[----:B---3--:R-:W-:Y:S01]  /*2560*/  FSEL R90, R88, -INF , P2 ;  /* 0xff800000585a7808 */ /* 0x008fe20001000000 */
[----:B------:R-:W-:Y:S01]  /*2570*/  FMUL.FTZ R67, R0, R67 ;  /* 0x0000004300437220 */ /* 0x000fe20000410000 */
[----:B------:R-:W-:Y:S01]  /*2580*/  ISETP.GT.AND P1, PT, R48, 0x9, PT ;  /* 0x000000093000780c */ /* 0x000fe20003f24270 */
[----:B------:R-:W-:Y:S01]  /*2590*/  FMUL.FTZ R70, R0, R70 ;  /* 0x0000004600467220 */ /* 0x000fe20000410000 */
[----:B-----5:R-:W-:Y:S01]  /*25a0*/  FSEL R58, R28, -INF , P3 ;  /* 0xff8000001c3a7808 */ /* 0x020fe20001800000 */
[----:B------:R-:W-:Y:S01]  /*25b0*/  FMUL.FTZ R71, R0, R71 ;  /* 0x0000004700477220 */ /* 0x000fe20000410000 */
[----:B------:R-:W-:Y:S01]  /*25c0*/  FMNMX.FTZ R45, R92, R90, !PT ;  /* 0x0000005a5c2d7209 */ /* 0x000fe20007810000 */
[----:B------:R-:W2:Y:S01]  /*25d0*/  MUFU.TANH R33, R33 ;  /* 0x0000002100217308 */ /* 0x000ea20000002400 */
[----:B------:R-:W-:Y:S01]  /*25e0*/  ISETP.GT.AND P2, PT, R48, 0x10, PT ;  /* 0x000000103000780c */ /* 0x000fe20003f44270 */
[C---:B------:R-:W-:Y:S01]  /*25f0*/  FMUL.FTZ R74, R0.reuse, R74 ;  /* 0x0000004a004a7220 */ /* 0x040fe20000410000 */
[----:B------:R-:W-:Y:S01]  /*2600*/  FSEL R88, R29, -INF , P1 ;  /* 0xff8000001d587808 */ /* 0x000fe20000800000 */
[----:B------:R-:W-:Y:S01]  /*2610*/  FMUL.FTZ R75, R0, R75 ;  /* 0x0000004b004b7220 */ /* 0x000fe20000410000 */
[----:B------:R-:W-:Y:S01]  /*2620*/  FMNMX.FTZ R45, R58, R45, !PT ;  /* 0x0000002d3a2d7209 */ /* 0x000fe20007810000 */
[----:B------:R-:W-:Y:S01]  /*2630*/  FMUL.FTZ R78, R0, R78 ;  /* 0x0000004e004e7220 */ /* 0x000fe20000410000 */
[----:B------:R-:W-:Y:S01]  /*2640*/  ISETP.GT.AND P1, PT, R48, 0x11, PT ;  /* 0x000000113000780c */ /* 0x000fe20003f24270 */
[----:B------:R-:W3:Y:S01]  /*2650*/  MUFU.TANH R34, R34 ;  /* 0x0000002200227308 */ /* 0x000ee20000002400 */
[----:B------:R-:W-:Y:S01]  /*2660*/  FSEL R62, R30, -INF , P2 ;  /* 0xff8000001e3e7808 */ /* 0x000fe20001000000 */
[----:B------:R-:W-:Y:S01]  /*2670*/  FMUL.FTZ R79, R0, R79 ;  /* 0x0000004f004f7220 */ /* 0x000fe20000410000 */
[----:B------:R-:W-:Y:S01]  /*2680*/  FMNMX.FTZ R45, R88, R45, !PT ;  /* 0x0000002d582d7209 */ /* 0x000fe20007810000 */
[----:B------:R-:W-:Y:S01]  /*2690*/  FMUL.FTZ R82, R0, R82 ;  /* 0x0000005200527220 */ /* 0x000fe20000410000 */
[----:B------:R-:W-:Y:S01]  /*26a0*/  ISETP.GT.AND P2, PT, R48, 0x18, PT ;  /* 0x000000183000780c */ /* 0x000fe20003f44270 */
[----:B------:R-:W-:Y:S01]  /*26b0*/  FMUL.FTZ R83, R0, R83 ;  /* 0x0000005300537220 */ /* 0x000fe20000410000 */
[----:B0-----:R-:W-:Y:S01]  /*26c0*/  FSEL R54, R31, -INF , P1 ;  /* 0xff8000001f367808 */ /* 0x001fe20000800000 */
[----:B------:R-:W0:Y:S01]  /*26d0*/  MUFU.TANH R35, R35 ;  /* 0x0000002300237308 */ /* 0x000e220000002400 */
[----:B------:R-:W-:Y:S01]  /*26e0*/  FMNMX.FTZ R45, R62, R45, !PT ;  /* 0x0000002d3e2d7209 */ /* 0x000fe20007810000 */
[----:B------:R-:W-:Y:S01]  /*26f0*/  FMUL.FTZ R86, R0, R86 ;  /* 0x0000005600567220 */ /* 0x000fe20000410000 */
[----:B------:R-:W-:Y:S01]  /*2700*/  ISETP.GT.AND P1, PT, R48, 0x19, PT ;  /* 0x000000193000780c */ /* 0x000fe20003f24270 */
[----:B------:R-:W-:Y:S01]  /*2710*/  FMUL.FTZ R15, R0, R44 ;  /* 0x0000002c000f7220 */ /* 0x000fe20000410000 */
[----:B-1----:R-:W-:Y:S01]  /*2720*/  FSEL R53, R32, -INF , P2 ;  /* 0xff80000020357808 */ /* 0x002fe20001000000 */
[----:B------:R-:W-:Y:S01]  /*2730*/  FMUL.FTZ R87, R0, R87 ;  /* 0x0000005700577220 */ /* 0x000fe20000410000 */
[----:B------:R-:W-:Y:S01]  /*2740*/  FMNMX.FTZ R14, R54, R45, !PT ;  /* 0x0000002d360e7209 */ /* 0x000fe20007810000 */
[----:B------:R-:W1:Y:S01]  /*2750*/  MUFU.TANH R46, R46 ;  /* 0x0000002e002e7308 */ /* 0x000e620000002400 */
[----:B------:R-:W-:Y:S01]  /*2760*/  ISETP.GT.AND P2, PT, R48, 0x20, PT ;  /* 0x000000203000780c */ /* 0x000fe20003f44270 */
[C---:B------:R-:W-:Y:S01]  /*2770*/  FMUL.FTZ R20, R0.reuse, R49 ;  /* 0x0000003100147220 */ /* 0x040fe20000410000 */
[----:B--2---:R-:W-:Y:S01]  /*2780*/  FSEL R52, R33, -INF , P1 ;  /* 0xff80000021347808 */ /* 0x004fe20000800000 */
[----:B------:R-:W-:Y:S01]  /*2790*/  ULDC UR18, c[0x0][0x988] ;  /* 0x0002620000127ab9 */ /* 0x000fe20000000800 */
[----:B------:R-:W-:Y:S01]  /*27a0*/  FMNMX.FTZ R29, R53, R14, !PT ;  /* 0x0000000e351d7209 */ /* 0x000fe20007810000 */
[----:B------:R-:W-:Y:S01]  /*27b0*/  FMUL.FTZ R72, R0, R72 ;  /* 0x0000004800487220 */ /* 0x000fe20000410000 */
[----:B------:R-:W-:Y:S01]  /*27c0*/  ISETP.GT.AND P1, PT, R48, 0x21, PT ;  /* 0x000000213000780c */ /* 0x000fe20003f24270 */
[----:B------:R-:W2:Y:S01]  /*27d0*/  MUFU.TANH R37, R37 ;  /* 0x0000002500257308 */ /* 0x000ea20000002400 */
[----:B---3--:R-:W-:Y:S01]  /*27e0*/  FSEL R51, R34, -INF , P2 ;  /* 0xff80000022337808 */ /* 0x008fe20001000000 */
[----:B------:R-:W-:Y:S01]  /*27f0*/  @UP0 ULDC UR6, c[0x0][0x44c] ;  /* 0x0001130000060ab9 */ /* 0x000fe20000000800 */
[----:B------:R-:W-:Y:S01]  /*2800*/  FMNMX.FTZ R14, R52, R29, !PT ;  /* 0x0000001d340e7209 */ /* 0x000fe20007810000 */
[----:B------:R-:W-:Y:S01]  /*2810*/  UIMAD.WIDE.U32 UR6, UR41, UR6, URZ ;  /* 0x00000006290672a5 */ /* 0x000fe2000f8e003f */
[C---:B------:R-:W-:Y:S01]  /*2820*/  ISETP.GT.AND P2, PT, R48.reuse, 0x28, PT ;  /* 0x000000283000780c */ /* 0x040fe20003f44270 */
[----:B------:R-:W-:Y:S01]  /*2830*/  @UP0 ULDC UR14, c[0x0][0x450] ;  /* 0x00011400000e0ab9 */ /* 0x000fe20000000800 */
[----:B0-----:R-:W-:Y:S01]  /*2840*/  FSEL R50, R35, -INF , P1 ;  /* 0xff80000023327808 */ /* 0x001fe20000800000 */
[----:B------:R-:W0:Y:S01]  /*2850*/  MUFU.TANH R36, R36 ;  /* 0x0000002400247308 */ /* 0x000e220000002400 */
[----:B------:R-:W-:Y:S01]  /*2860*/  FMNMX.FTZ R29, R51, R14, !PT ;  /* 0x0000000e331d7209 */ /* 0x000fe20007810000 */
[----:B------:R-:W-:Y:S01]  /*2870*/  UMOV UR10, UR41 ;  /* 0x00000029000a7c82 */ /* 0x000fe20008000000 */
[----:B------:R-:W-:Y:S01]  /*2880*/  ISETP.GT.AND P1, PT, R48, 0x29, PT ;  /* 0x000000293000780c */ /* 0x000fe20003f24270 */
[----:B------:R-:W-:Y:S01]  /*2890*/  @UP0 USHF.R.U32.HI UR10, URZ, UR14, UR7 ;  /* 0x0000000e3f0a0299 */ /* 0x000fe20008011607 */
[----:B-1----:R-:W-:Y:S01]  /*28a0*/  FSEL R46, R46, -INF , P2 ;  /* 0xff8000002e2e7808 */ /* 0x002fe20001000000 */
[----:B------:R-:W-:Y:S01]  /*28b0*/  UIADD3 UR53, UR53, -0x2, URZ ;  /* 0xfffffffe35357890 */ /* 0x000fe2000fffe03f */
[----:B------:R-:W-:Y:S01]  /*28c0*/  FMNMX.FTZ R29, R50, R29, !PT ;  /* 0x0000001d321d7209 */ /* 0x000fe20007810000 */
[----:B------:R-:W1:Y:S01]  /*28d0*/  MUFU.TANH R38, R38 ;  /* 0x0000002600267308 */ /* 0x000e620000002400 */
[----:B------:R-:W-:Y:S01]  /*28e0*/  ISETP.GT.AND P2, PT, R48, 0x30, PT ;  /* 0x000000303000780c */ /* 0x000fe20003f44270 */
[----:B------:R-:W-:Y:S01]  /*28f0*/  UIADD3 UR6, UR10, UR50, -UR51 ;  /* 0x000000320a067290 */ /* 0x000fe2000fffe833 */
[----:B--2---:R-:W-:-:S02]  /*2900*/  FSEL R37, R37, -INF , P1 ;  /* 0xff80000025257808 */ /* 0x004fc40000800000 */
[----:B------:R-:W-:Y:S02]  /*2910*/  CS2R R94, SRZ ;  /* 0x00000000005e7805 */ /* 0x000fe4000001ff00 */
[----:B------:R-:W-:Y:S01]  /*2920*/  FMNMX.FTZ R14, R46, R29, !PT ;  /* 0x0000001d2e0e7209 */ /* 0x000fe20007810000 */
[----:B------:R-:W-:Y:S01]  /*2930*/  USHF.R.S32.HI UR7, URZ, 0x1f, UR6 ;  /* 0x0000001f3f077899 */ /* 0x000fe20008011406 */
[----:B------:R-:W-:Y:S01]  /*2940*/  ISETP.GT.AND P1, PT, R48, 0x31, PT ;  /* 0x000000313000780c */ /* 0x000fe20003f24270 */
[----:B------:R-:W2:Y:S01]  /*2950*/  MUFU.TANH R39, R39 ;  /* 0x0000002700277308 */ /* 0x000ea20000002400 */
[----:B0-----:R-:W-:Y:S01]  /*2960*/  FSEL R32, R36, -INF , P2 ;  /* 0xff80000024207808 */ /* 0x001fe20001000000 */
[----:B------:R-:W-:Y:S01]  /*2970*/  ULEA.HI UR7, UR7, UR6, URZ, 0x7 ;  /* 0x0000000607077291 */ /* 0x000fe2000f8f383f */
[----:B------:R-:W-:Y:S02]  /*2980*/  FMNMX.FTZ R29, R37, R14, !PT ;  /* 0x0000000e251d7209 */ /* 0x000fe40007810000 */
[----:B------:R-:W-:-:S02]  /*2990*/  CS2R R96, SRZ ;  /* 0x0000000000607805 */ /* 0x000fc4000001ff00 */
[----:B------:R-:W-:Y:S01]  /*29a0*/  ISETP.GT.AND P2, PT, R48, 0x38, PT ;  /* 0x000000383000780c */ /* 0x000fe20003f44270 */
[----:B------:R-:W-:Y:S01]  /*29b0*/  USHF.R.S32.HI UR7, URZ, 0x7, UR7 ;  /* 0x000000073f077899 */ /* 0x000fe20008011407 */
[----:B------:R-:W-:Y:S01]  /*29c0*/  FMNMX.FTZ R29, R32, R29, !PT ;  /* 0x0000001d201d7209 */ /* 0x000fe20007810000 */
[----:B------:R-:W0:Y:S01]  /*29d0*/  MUFU.TANH R40, R40 ;  /* 0x0000002800287308 */ /* 0x000e220000002400 */
[----:B-1----:R-:W-:Y:S01]  /*29e0*/  FSEL R30, R38, -INF , P1 ;  /* 0xff800000261e7808 */ /* 0x002fe20000800000 */
[----:B------:R-:W-:Y:S01]  /*29f0*/  UISETP.LT.AND UP0, UPT, UR44, UR7, UPT ;  /* 0x000000072c00728c */ /* 0x000fe2000bf01270 */
[----:B------:R-:W-:Y:S02]  /*2a00*/  ISETP.GT.AND P1, PT, R48, 0x39, PT ;  /* 0x000000393000780c */ /* 0x000fe40003f24270 */
[----:B------:R-:W-:Y:S02]  /*2a10*/  CS2R R98, SRZ ;  /* 0x0000000000627805 */ /* 0x000fe4000001ff00 */
[----:B------:R-:W-:Y:S01]  /*2a20*/  FMNMX.FTZ R31, R30, R29, !PT ;  /* 0x0000001d1e1f7209 */ /* 0x000fe20007810000 */
[----:B------:R-:W-:Y:S01]  /*2a30*/  USEL UR17, UR44, UR7, !UP0 ;  /* 0x000000072c117287 */ /* 0x000fe2000c000000 */
[----:B------:R-:W-:Y:S01]  /*2a40*/  R2UR UR11, R2 ;  /* 0x00000000020b72ca */ /* 0x000fe200000e0000 */
[----:B------:R-:W1:Y:S01]  /*2a50*/  MUFU.TANH R41, R41 ;  /* 0x0000002900297308 */ /* 0x000e620000002400 */
[----:B--2---:R-:W-:Y:S01]  /*2a60*/  FSEL R28, R39, -INF , P2 ;  /* 0xff800000271c7808 */ /* 0x004fe20001000000 */
[----:B------:R-:W-:Y:S01]  /*2a70*/  UISETP.GE.AND UP0, UPT, UR53, UR17, UPT ;  /* 0x000000113500728c */ /* 0x000fe2000bf06270 */
[----:B------:R-:W-:-:S02]  /*2a80*/  ISETP.GT.AND P2, PT, R48, 0x40, PT ;  /* 0x000000403000780c */ /* 0x000fc40003f44270 */
[----:B------:R-:W-:Y:S02]  /*2a90*/  CS2R R100, SRZ ;  /* 0x0000000000647805 */ /* 0x000fe4000001ff00 */
[----:B------:R-:W-:Y:S02]  /*2aa0*/  FMNMX.FTZ R14, R28, R31, !PT ;  /* 0x0000001f1c0e7209 */ /* 0x000fe40007810000 */
[----:B------:R-:W-:Y:S02]  /*2ab0*/  CS2R R102, SRZ ;  /* 0x0000000000667805 */ /* 0x000fe4000001ff00 */
[----:B------:R-:W-:Y:S01]  /*2ac0*/  CS2R R104, SRZ ;  /* 0x0000000000687805 */ /* 0x000fe2000001ff00 */
[----:B------:R-:W2:Y:S01]  /*2ad0*/  MUFU.TANH R43, R43 ;  /* 0x0000002b002b7308 */ /* 0x000ea20000002400 */
[----:B0-----:R-:W-:Y:S02]  /*2ae0*/  FSEL R29, R40, -INF , P1 ;  /* 0xff800000281d7808 */ /* 0x001fe40000800000 */
[----:B------:R-:W-:-:S02]  /*2af0*/  CS2R R106, SRZ ;  /* 0x00000000006a7805 */ /* 0x000fc4000001ff00 */
[C---:B------:R-:W-:Y:S01]  /*2b00*/  ISETP.GT.AND P1, PT, R48.reuse, 0x41, PT ;  /* 0x000000413000780c */ /* 0x040fe20003f24270 */
[----:B------:R-:W-:Y:S01]  /*2b10*/  UIADD3 UR6, UR11, 0x19c40, URZ ;  /* 0x00019c400b067890 */ /* 0x000fe2000fffe03f */
[----:B------:R-:W-:Y:S02]  /*2b20*/  FMNMX.FTZ R14, R29, R14, !PT ;  /* 0x0000000e1d0e7209 */ /* 0x000fe40007810000 */
[----:B------:R-:W-:Y:S02]  /*2b30*/  CS2R R108, SRZ ;  /* 0x00000000006c7805 */ /* 0x000fe4000001ff00 */
[----:B------:R-:W-:Y:S01]  /*2b40*/  CS2R R110, SRZ ;  /* 0x00000000006e7805 */ /* 0x000fe2000001ff00 */
[----:B------:R-:W0:Y:S01]  /*2b50*/  MUFU.TANH R42, R42 ;  /* 0x0000002a002a7308 */ /* 0x000e220000002400 */
[----:B-1----:R-:W-:Y:S01]  /*2b60*/  FSEL R31, R41, -INF , P2 ;  /* 0xff800000291f7808 */ /* 0x002fe20001000000 */
[----:B------:R-:W-:Y:S01]  /*2b70*/  UPRMT UR6, UR45, 0x654, UR6 ;  /* 0x000006542d067896 */ /* 0x000fe20008000006 */
[----:B------:R-:W-:-:S02]  /*2b80*/  ISETP.GT.AND P2, PT, R48, 0x48, PT ;  /* 0x000000483000780c */ /* 0x000fc40003f44270 */
[----:B------:R-:W-:Y:S02]  /*2b90*/  CS2R R112, SRZ ;  /* 0x0000000000707805 */ /* 0x000fe4000001ff00 */
[----:B------:R-:W-:Y:S02]  /*2ba0*/  FMNMX.FTZ R14, R31, R14, !PT ;  /* 0x0000000e1f0e7209 */ /* 0x000fe40007810000 */
[----:B------:R-:W-:Y:S02]  /*2bb0*/  CS2R R114, SRZ ;  /* 0x0000000000727805 */ /* 0x000fe4000001ff00 */
[----:B------:R-:W-:Y:S01]  /*2bc0*/  CS2R R116, SRZ ;  /* 0x0000000000747805 */ /* 0x000fe2000001ff00 */
[----:B------:R-:W1:Y:S01]  /*2bd0*/  MUFU.TANH R63, R63 ;  /* 0x0000003f003f7308 */ /* 0x000e620000002400 */
[----:B--2---:R-:W-:Y:S02]  /*2be0*/  FSEL R33, R43, -INF , P1 ;  /* 0xff8000002b217808 */ /* 0x004fe40000800000 */
[----:B------:R-:W-:-:S02]  /*2bf0*/  CS2R R118, SRZ ;  /* 0x0000000000767805 */ /* 0x000fc4000001ff00 */
[----:B------:R-:W-:Y:S01]  /*2c00*/  ISETP.GT.AND P1, PT, R48, 0x49, PT ;  /* 0x000000493000780c */ /* 0x000fe20003f24270 */
[----:B------:R-:W-:Y:S01]  /*2c10*/  SYNCS.ARRIVE.TRANS64.RED.A1T0 RZ, [UR6], RZ ;  /* 0x000000ffffff79a7 */ /* 0x000fe20008100406 */
[----:B------:R-:W-:Y:S02]  /*2c20*/  FMNMX.FTZ R14, R33, R14, !PT ;  /* 0x0000000e210e7209 */ /* 0x000fe40007810000 */
[----:B------:R-:W-:Y:S02]  /*2c30*/  CS2R R120, SRZ ;  /* 0x0000000000787805 */ /* 0x000fe4000001ff00 */
[----:B------:R-:W-:Y:S01]  /*2c40*/  CS2R R122, SRZ ;  /* 0x00000000007a7805 */ /* 0x000fe2000001ff00 */
[----:B------:R-:W2:Y:S01]  /*2c50*/  MUFU.TANH R66, R66 ;  /* 0x0000004200427308 */ /* 0x000ea20000002400 */
        /* <DEDUP_REMOVED lines=8> */
[----:B-1----:R-:W-:-:S02]  /*2ce0*/  FSEL R34, R63, -INF , P1 ;  /* 0xff8000003f227808 */ /* 0x002fc40000800000 */
[----:B------:R-:W-:Y:S02]  /*2cf0*/  CS2R R132, SRZ ;  /* 0x0000000000847805 */ /* 0x000fe4000001ff00 */
[----:B------:R-:W-:Y:S02]  /*2d00*/  ISETP.GT.AND P1, PT, R48, 0x51, PT ;  /* 0x000000513000780c */ /* 0x000fe40003f24270 */
[----:B------:R-:W-:Y:S02]  /*2d10*/  CS2R R134, SRZ ;  /* 0x0000000000867805 */ /* 0x000fe4000001ff00 */
[----:B------:R-:W-:Y:S01]  /*2d20*/  FMNMX.FTZ R39, R34, R39, !PT ;  /* 0x0000002722277209 */ /* 0x000fe20007810000 */
[----:B------:R-:W1:Y:S01]  /*2d30*/  MUFU.TANH R70, R70 ;  /* 0x0000004600467308 */ /* 0x000e620000002400 */
[----:B--2---:R-:W-:Y:S01]  /*2d40*/  FSEL R38, R66, -INF , P2 ;  /* 0xff80000042267808 */ /* 0x004fe20001000000 */
[----:B------:R-:W-:Y:S01]  /*2d50*/  FMUL.FTZ R66, R0, R60 ;  /* 0x0000003c00427220 */ /* 0x000fe20000410000 */
[----:B------:R-:W-:-:S02]  /*2d60*/  ISETP.GT.AND P2, PT, R48, 0x58, PT ;  /* 0x000000583000780c */ /* 0x000fc40003f44270 */
[----:B------:R-:W-:-:S03]  /*2d70*/  FMNMX.FTZ R39, R38, R39, !PT ;  /* 0x0000002726277209 */ /* 0x000fc60007810000 */
[----:B------:R-:W2:Y:S01]  /*2d80*/  MUFU.TANH R71, R71 ;  /* 0x0000004700477308 */ /* 0x000ea20000002400 */
[----:B0-----:R-:W-:Y:S01]  /*2d90*/  FSEL R36, R67, -INF , P1 ;  /* 0xff80000043247808 */ /* 0x001fe20000800000 */
[----:B------:R-:W-:Y:S01]  /*2da0*/  FMUL.FTZ R67, R0, R61 ;  /* 0x0000003d00437220 */ /* 0x000fe20000410000 */
[----:B------:R-:W-:Y:S02]  /*2db0*/  ISETP.GT.AND P1, PT, R48, 0x59, PT ;  /* 0x000000593000780c */ /* 0x000fe40003f24270 */
[----:B------:R-:W-:-:S03]  /*2dc0*/  FMNMX.FTZ R41, R36, R39, !PT ;  /* 0x0000002724297209 */ /* 0x000fc60007810000 */
[----:B------:R-:W0:Y:S01]  /*2dd0*/  MUFU.TANH R74, R74 ;  /* 0x0000004a004a7308 */ /* 0x000e220000002400 */
[----:B-1----:R-:W-:Y:S01]  /*2de0*/  FSEL R40, R70, -INF , P2 ;  /* 0xff80000046287808 */ /* 0x002fe20001000000 */
[----:B------:R-:W-:Y:S01]  /*2df0*/  FMUL.FTZ R70, R0, R64 ;  /* 0x0000004000467220 */ /* 0x000fe20000410000 */
[----:B------:R-:W-:Y:S01]  /*2e00*/  ISETP.GT.AND P2, PT, R48, 0x60, PT ;  /* 0x000000603000780c */ /* 0x000fe20003f44270 */
[----:B------:R-:W-:Y:S01]  /*2e10*/  FMUL.FTZ R64, R0, R65 ;  /* 0x0000004100407220 */ /* 0x000fe20000410000 */
[----:B------:R-:W-:-:S03]  /*2e20*/  FMNMX.FTZ R14, R40, R41, !PT ;  /* 0x00000029280e7209 */ /* 0x000fc60007810000 */
[----:B------:R-:W1:Y:S01]  /*2e30*/  MUFU.TANH R75, R75 ;  /* 0x0000004b004b7308 */ /* 0x000e620000002400 */
[----:B--2---:R-:W-:Y:S01]  /*2e40*/  FSEL R39, R71, -INF , P1 ;  /* 0xff80000047277808 */ /* 0x004fe20000800000 */
[----:B------:R-:W-:Y:S01]  /*2e50*/  FMUL.FTZ R71, R0, R68 ;  /* 0x0000004400477220 */ /* 0x000fe20000410000 */
[----:B------:R-:W-:Y:S01]  /*2e60*/  ISETP.GT.AND P1, PT, R48, 0x61, PT ;  /* 0x000000613000780c */ /* 0x000fe20003f24270 */
[C---:B------:R-:W-:Y:S01]  /*2e70*/  FMUL.FTZ R68, R0.reuse, R69 ;  /* 0x0000004500447220 */ /* 0x040fe20000410000 */
[----:B------:R-:W-:Y:S01]  /*2e80*/  FMNMX.FTZ R43, R39, R14, !PT ;  /* 0x0000000e272b7209 */ /* 0x000fe20007810000 */
[C---:B------:R-:W-:Y:S01]  /*2e90*/  FMUL.FTZ R69, R0.reuse, R73 ;  /* 0x0000004900457220 */ /* 0x040fe20000410000 */
[----:B------:R-:W-:Y:S01]  /*2ea0*/  FMUL.FTZ R73, R0, R77 ;  /* 0x0000004d00497220 */ /* 0x000fe20000410000 */
[----:B------:R2:W3:Y:S01]  /*2eb0*/  MUFU.TANH R47, R78 ;  /* 0x0000004e002f7308 */ /* 0x0004e20000002400 */
[----:B0-----:R-:W-:Y:S01]  /*2ec0*/  FSEL R42, R74, -INF , P2 ;  /* 0xff8000004a2a7808 */ /* 0x001fe20001000000 */
[----:B------:R-:W-:Y:S01]  /*2ed0*/  FMUL.FTZ R74, R0, R76 ;  /* 0x0000004c004a7220 */ /* 0x000fe20000410000 */
[----:B------:R-:W-:Y:S01]  /*2ee0*/  ISETP.GT.AND P2, PT, R48, 0x68, PT ;  /* 0x000000683000780c */ /* 0x000fe20003f44270 */
[----:B------:R-:W-:Y:S01]  /*2ef0*/  FMUL.FTZ R76, R0, R81 ;  /* 0x00000051004c7220 */ /* 0x000fe20000410000 */
[----:B------:R-:W-:Y:S01]  /*2f00*/  FMNMX.FTZ R14, R42, R43, !PT ;  /* 0x0000002b2a0e7209 */ /* 0x000fe20007810000 */
[----:B------:R-:W-:-:S02]  /*2f10*/  FMUL.FTZ R77, R0, R85 ;  /* 0x00000055004d7220 */ /* 0x000fc40000410000 */
[----:B------:R-:W0:Y:S01]  /*2f20*/  MUFU.TANH R79, R79 ;  /* 0x0000004f004f7308 */ /* 0x000e220000002400 */
[----:B-1----:R-:W-:Y:S01]  /*2f30*/  FSEL R41, R75, -INF , P1 ;  /* 0xff8000004b297808 */ /* 0x002fe20000800000 */
[----:B------:R-:W-:Y:S01]  /*2f40*/  FMUL.FTZ R75, R0, R80 ;  /* 0x00000050004b7220 */ /* 0x000fe20000410000 */
[----:B------:R-:W-:Y:S01]  /*2f50*/  ISETP.GT.AND P1, PT, R48, 0x69, PT ;  /* 0x000000693000780c */ /* 0x000fe20003f24270 */
[----:B--2---:R-:W-:Y:S01]  /*2f60*/  FMUL.FTZ R78, R0, R84 ;  /* 0x00000054004e7220 */ /* 0x004fe20000410000 */
[----:B------:R-:W-:-:S03]  /*2f70*/  FMNMX.FTZ R14, R41, R14, !PT ;  /* 0x0000000e290e7209 */ /* 0x000fc60007810000 */
[----:B------:R-:W1:Y:S01]  /*2f80*/  MUFU.TANH R45, R82 ;  /* 0x00000052002d7308 */ /* 0x000e620000002400 */
[----:B---3--:R-:W-:Y:S02]  /*2f90*/  FSEL R47, R47, -INF , P2 ;  /* 0xff8000002f2f7808 */ /* 0x008fe40001000000 */
[----:B------:R-:W-:Y:S02]  /*2fa0*/  ISETP.GT.AND P2, PT, R48, 0x70, PT ;  /* 0x000000703000780c */ /* 0x000fe40003f44270 */
[----:B------:R-:W-:-:S03]  /*2fb0*/  FMNMX.FTZ R14, R47, R14, !PT ;  /* 0x0000000e2f0e7209 */ /* 0x000fc60007810000 */
[----:B------:R-:W2:Y:S01]  /*2fc0*/  MUFU.TANH R44, R83 ;  /* 0x00000053002c7308 */ /* 0x000ea20000002400 */
[----:B0-----:R-:W-:Y:S02]  /*2fd0*/  FSEL R43, R79, -INF , P1 ;  /* 0xff8000004f2b7808 */ /* 0x001fe40000800000 */
[----:B------:R-:W-:Y:S01]  /*2fe0*/  ISETP.GT.AND P1, PT, R48, 0x71, PT ;  /* 0x000000713000780c */ /* 0x000fe20003f24270 */
[----:B------:R-:W0:Y:S01]  /*2ff0*/  SHFL.IDX PT, R79, R89, RZ, 0x1c1f ;  /* 0x001c1fff594f7589 */ /* 0x000e2200000e0000 */
        /* <DEDUP_REMOVED lines=9> */
[----:B------:R-:W-:Y:S01]  /*3090*/  MUFU.TANH R4, R4 ;  /* 0x0000000400047308 */ /* 0x000fe20000002400 */
[----:B---3--:R-:W-:Y:S02]  /*30a0*/  FSEL R48, R86, -INF , P2 ;  /* 0xff80000056307808 */ /* 0x008fe40001000000 */
[----:B0-----:R-:W-:Y:S02]  /*30b0*/  VIADDMNMX R79, R79, R56, R57, PT ;  /* 0x000000384f4f7246 */ /* 0x001fe40003800139 */
[----:B------:R-:W-:-:S03]  /*30c0*/  FMNMX.FTZ R14, R48, R55, !PT ;  /* 0x00000037300e7209 */ /* 0x000fc60007810000 */
[----:B------:R-:W0:Y:S01]  /*30d0*/  MUFU.TANH R3, R3 ;  /* 0x0000000300037308 */ /* 0x000e220000002400 */
[----:B-1----:R-:W-:Y:S02]  /*30e0*/  FSEL R49, R87, -INF , P1 ;  /* 0xff80000057317808 */ /* 0x002fe40000800000 */
[----:B------:R-:W-:Y:S02]  /*30f0*/  ISETP.GT.AND P2, PT, R79, 0x1, PT ;  /* 0x000000014f00780c */ /* 0x000fe40003f44270 */
[----:B------:R-:W-:Y:S02]  /*3100*/  FMNMX.FTZ R14, R49, R14, !PT ;  /* 0x0000000e310e7209 */ /* 0x000fe40007810000 */
[----:B------:R-:W-:Y:S01]  /*3110*/  ISETP.GT.AND P3, PT, R79, 0x8, PT ;  /* 0x000000084f00780c */ /* 0x000fe20003f64270 */
[----:B------:R-:W1:Y:S02]  /*3120*/  MUFU.TANH R7, R7 ;  /* 0x0000000700077308 */ /* 0x000e640000002400 */
[----:B------:R-:W2:Y:S06]  /*3130*/  SHFL.BFLY PT, R55, R14, 0x2, 0x1f ;  /* 0x0c401f000e377f89 */ /* 0x000eac00000e0000 */
[----:B------:R-:W-:Y:S01]  /*3140*/  MUFU.TANH R5, R5 ;  /* 0x0000000500057308 */ /* 0x000fe20000002400 */
[----:B0-----:R-:W-:-:S02]  /*3150*/  FSEL R3, R3, -INF , P2 ;  /* 0xff80000003037808 */ /* 0x001fc40001000000 */
[----:B------:R-:W-:-:S05]  /*3160*/  ISETP.GT.AND P2, PT, R79, 0x10, PT ;  /* 0x000000104f00780c */ /* 0x000fca0003f44270 */
[----:B------:R-:W0:Y:S01]  /*3170*/  MUFU.TANH R8, R8 ;  /* 0x0000000800087308 */ /* 0x000e220000002400 */
[----:B-1----:R-:W-:-:S07]  /*3180*/  FSEL R7, R7, -INF , P3 ;  /* 0xff80000007077808 */ /* 0x002fce0001800000 */
[----:B------:R-:W-:Y:S01]  /*3190*/  MUFU.TANH R6, R6 ;  /* 0x0000000600067308 */ /* 0x000fe20000002400 */
[----:B--2---:R-:W-:-:S05]  /*31a0*/  FMNMX.FTZ R55, R14, R55, !PT ;  /* 0x000000370e377209 */ /* 0x004fca0007810000 */
[----:B------:R-:W1:Y:S02]  /*31b0*/  SHFL.BFLY PT, R14, R55, 0x1, 0x1f ;  /* 0x0c201f00370e7f89 */ /* 0x000e6400000e0000 */
[----:B------:R-:W2:Y:S01]  /*31c0*/  MUFU.TANH R11, R11 ;  /* 0x0000000b000b7308 */ /* 0x000ea20000002400 */
[----:B0-----:R-:W-:Y:S02]  /*31d0*/  FSEL R59, R8, -INF , P2 ;  /* 0xff800000083b7808 */ /* 0x001fe40001000000 */
[----:B------:R-:W-:-:S05]  /*31e0*/  ISETP.GT.AND P2, PT, R79, 0x18, PT ;  /* 0x000000184f00780c */ /* 0x000fca0003f44270 */
[----:B------:R-:W0:Y:S08]  /*31f0*/  MUFU.TANH R9, R9 ;  /* 0x0000000900097308 */ /* 0x000e300000002400 */
[----:B------:R-:W3:Y:S01]  /*3200*/  MUFU.TANH R12, R12 ;  /* 0x0000000c000c7308 */ /* 0x000ee20000002400 */
[----:B--2---:R-:W-:Y:S02]  /*3210*/  FSEL R11, R11, -INF , P2 ;  /* 0xff8000000b0b7808 */ /* 0x004fe40001000000 */
[----:B------:R-:W-:-:S02]  /*3220*/  ISETP.GT.AND P2, PT, R79, 0x20, PT ;  /* 0x000000204f00780c */ /* 0x000fc40003f44270 */
[----:B-1----:R-:W-:Y:S01]  /*3230*/  FMNMX.FTZ R14, R55, R14, !PT ;  /* 0x0000000e370e7209 */ /* 0x002fe20007810000 */
[----:B------:R-:W-:Y:S02]  /*3240*/  IMAD.U32 R55, RZ, RZ, UR18 ;  /* 0x00000012ff377e24 */ /* 0x000fe4000f8e00ff */
[----:B------:R-:W1:Y:S01]  /*3250*/  MUFU.TANH R10, R10 ;  /* 0x0000000a000a7308 */ /* 0x000e620000002400 */
[C---:B------:R-:W-:Y:S01]  /*3260*/  FSETP.NEU.FTZ.AND P1, PT, R14.reuse, -INF , PT ;  /* 0xff8000000e00780b */ /* 0x040fe20003f3d000 */
[----:B------:R-:W-:-:S05]  /*3270*/  FFMA.FTZ R55, R14, R55, -8 ;  /* 0xc10000000e377423 */ /* 0x000fca0000010037 */
[----:B------:R-:W-:Y:S01]  /*3280*/  FSEL R55, R55, RZ, P1 ;  /* 0x000000ff37377208 */ /* 0x000fe20000800000 */
[----:B------:R-:W2:Y:S01]  /*3290*/  MUFU.TANH R15, R15 ;  /* 0x0000000f000f7308 */ /* 0x000ea20000002400 */
[----:B------:R-:W-:-:S03]  /*32a0*/  ISETP.GT.AND P1, PT, R79, RZ, PT ;  /* 0x000000ff4f00720c */ /* 0x000fc60003f24270 */
[--C-:B------:R-:W-:Y:S01]  /*32b0*/  FFMA.FTZ R62, R62, UR18, -R55.reuse ;  /* 0x000000123e3e7c23 */ /* 0x100fe20008010837 */
[----:B------:R-:W-:Y:S01]  /*32c0*/  FSEL R4, R4, -INF , P1 ;  /* 0xff80000004047808 */ /* 0x000fe20000800000 */
[--C-:B------:R-:W-:Y:S01]  /*32d0*/  FFMA.FTZ R54, R54, UR18, -R55.reuse ;  /* 0x0000001236367c23 */ /* 0x100fe20008010837 */
[----:B------:R-:W-:Y:S01]  /*32e0*/  ISETP.GT.AND P1, PT, R79, 0x9, PT ;  /* 0x000000094f00780c */ /* 0x000fe20003f24270 */
[----:B------:R-:W4:Y:S01]  /*32f0*/  MUFU.TANH R13, R13 ;  /* 0x0000000d000d7308 */ /* 0x000f220000002400 */
[----:B------:R-:W-:Y:S01]  /*3300*/  FMNMX.FTZ R60, R4, R3, !PT ;  /* 0x00000003043c7209 */ /* 0x000fe20007810000 */
[--C-:B------:R-:W-:Y:S01]  /*3310*/  FFMA.FTZ R80, R31, UR18, -R55.reuse ;  /* 0x000000121f507c23 */ /* 0x100fe20008010837 */
[----:B------:R-:W-:Y:S01]  /*3320*/  FSEL R5, R5, -INF , P1 ;  /* 0xff80000005057808 */ /* 0x000fe20000800000 */
[--C-:B------:R-:W-:Y:S01]  /*3330*/  FFMA.FTZ R31, R38, UR18, -R55.reuse ;  /* 0x00000012261f7c23 */ /* 0x100fe20008010837 */
[----:B------:R-:W-:Y:S01]  /*3340*/  FMNMX.FTZ R60, R7, R60, !PT ;  /* 0x0000003c073c7209 */ /* 0x000fe20007810000 */
[--C-:B------:R-:W-:Y:S01]  /*3350*/  FFMA.FTZ R38, R39, UR18, -R55.reuse ;  /* 0x0000001227267c23 */ /* 0x100fe20008010837 */
[----:B------:R-:W-:Y:S01]  /*3360*/  ISETP.GT.AND P1, PT, R79, 0x11, PT ;  /* 0x000000114f00780c */ /* 0x000fe20003f24270 */
[----:B------:R-:W5:Y:S01]  /*3370*/  MUFU.TANH R21, R21 ;  /* 0x0000001500157308 */ /* 0x000f620000002400 */
[----:B------:R-:W-:Y:S01]  /*3380*/  FMNMX.FTZ R60, R5, R60, !PT ;  /* 0x0000003c053c7209 */ /* 0x000fe20007810000 */
[--C-:B------:R-:W-:Y:S01]  /*3390*/  FFMA.FTZ R39, R41, UR18, -R55.reuse ;  /* 0x0000001229277c23 */ /* 0x100fe20008010837 */
[----:B------:R-:W-:Y:S01]  /*33a0*/  FSEL R6, R6, -INF , P1 ;  /* 0xff80000006067808 */ /* 0x000fe20000800000 */
[--C-:B------:R-:W-:Y:S01]  /*33b0*/  FFMA.FTZ R41, R43, UR18, -R55.reuse ;  /* 0x000000122b297c23 */ /* 0x100fe20008010837 */
[----:B------:R-:W-:Y:S01]  /*33c0*/  FMNMX.FTZ R63, R59, R60, !PT ;  /* 0x0000003c3b3f7209 */ /* 0x000fe20007810000 */
[----:B------:R-:W-:Y:S01]  /*33d0*/  IMAD.U32 R43, RZ, RZ, UR18 ;  /* 0x00000012ff2b7e24 */ /* 0x000fe2000f8e00ff */
[----:B------:R-:W-:Y:S01]  /*33e0*/  ISETP.GT.AND P1, PT, R79, 0x19, PT ;  /* 0x000000194f00780c */ /* 0x000fe20003f24270 */
[----:B------:R-:W5:Y:S01]  /*33f0*/  MUFU.TANH R20, R20 ;  /* 0x0000001400147308 */ /* 0x000f620000002400 */
[----:B------:R-:W-:Y:S01]  /*3400*/  FMNMX.FTZ R8, R6, R63, !PT ;  /* 0x0000003f06087209 */ /* 0x000fe20007810000 */
[--C-:B------:R-:W-:Y:S01]  /*3410*/  FFMA.FTZ R56, R92, UR18, -R55.reuse ;  /* 0x000000125c387c23 */ /* 0x100fe20008010837 */
[----:B0-----:R-:W-:Y:S01]  /*3420*/  FSEL R9, R9, -INF , P1 ;  /* 0xff80000009097808 */ /* 0x001fe20000800000 */
[--C-:B------:R-:W-:Y:S01]  /*3430*/  FFMA.FTZ R57, R90, UR18, -R55.reuse ;  /* 0x000000125a397c23 */ /* 0x100fe20008010837 */
[----:B------:R-:W-:Y:S01]  /*3440*/  FMNMX.FTZ R8, R11, R8, !PT ;  /* 0x000000080b087209 */ /* 0x000fe20007810000 */
[--C-:B------:R-:W-:Y:S01]  /*3450*/  FFMA.FTZ R58, R58, UR18, -R55.reuse ;  /* 0x000000123a3a7c23 */ /* 0x100fe20008010837 */
[----:B------:R-:W-:Y:S01]  /*3460*/  ISETP.GT.AND P1, PT, R79, 0x21, PT ;  /* 0x000000214f00780c */ /* 0x000fe20003f24270 */
[----:B------:R-:W0:Y:S01]  /*3470*/  MUFU.TANH R25, R25 ;  /* 0x0000001900197308 */ /* 0x000e220000002400 */
[----:B---3--:R-:W-:Y:S01]  /*3480*/  FSEL R60, R12, -INF , P2 ;  /* 0xff8000000c3c7808 */ /* 0x008fe20001000000 */
[--C-:B------:R-:W-:Y:S01]  /*3490*/  FFMA.FTZ R61, R88, UR18, -R55.reuse ;  /* 0x00000012583d7c23 */ /* 0x100fe20008010837 */
[----:B------:R-:W-:Y:S01]  /*34a0*/  FMNMX.FTZ R63, R9, R8, !PT ;  /* 0x00000008093f7209 */ /* 0x000fe20007810000 */
[--C-:B------:R-:W-:Y:S01]  /*34b0*/  FFMA.FTZ R52, R52, UR18, -R55.reuse ;  /* 0x0000001234347c23 */ /* 0x100fe20008010837 */
[C---:B------:R-:W-:Y:S01]  /*34c0*/  ISETP.GT.AND P2, PT, R79.reuse, 0x28, PT ;  /* 0x000000284f00780c */ /* 0x040fe20003f44270 */
[--C-:B------:R-:W-:Y:S01]  /*34d0*/  FFMA.FTZ R46, R46, UR18, -R55.reuse ;  /* 0x000000122e2e7c23 */ /* 0x100fe20008010837 */
[----:B-1----:R-:W-:Y:S01]  /*34e0*/  FSEL R10, R10, -INF , P1 ;  /* 0xff8000000a0a7808 */ /* 0x002fe20000800000 */
[----:B------:R-:W1:Y:S01]  /*34f0*/  MUFU.TANH R24, R24 ;  /* 0x0000001800187308 */ /* 0x000e620000002400 */
[----:B------:R-:W-:Y:S01]  /*3500*/  FMNMX.FTZ R65, R60, R63, !PT ;  /* 0x0000003f3c417209 */ /* 0x000fe20007810000 */
[--C-:B------:R-:W-:Y:S01]  /*3510*/  FFMA.FTZ R32, R32, UR18, -R55.reuse ;  /* 0x0000001220207c23 */ /* 0x100fe20008010837 */
[----:B------:R-:W-:Y:S01]  /*3520*/  ISETP.GT.AND P1, PT, R79, 0x29, PT ;  /* 0x000000294f00780c */ /* 0x000fe20003f24270 */
[--C-:B------:R-:W-:Y:S01]  /*3530*/  FFMA.FTZ R28, R28, UR18, -R55.reuse ;  /* 0x000000121c1c7c23 */ /* 0x100fe20008010837 */
[----:B--2---:R-:W-:Y:S01]  /*3540*/  FSEL R15, R15, -INF , P2 ;  /* 0xff8000000f0f7808 */ /* 0x004fe20001000000 */
[----:B------:R-:W-:Y:S01]  /*3550*/  FFMA.FTZ R49, R49, UR18, -R55 ;  /* 0x0000001231317c23 */ /* 0x000fe20008010837 */
[----:B------:R-:W-:Y:S01]  /*3560*/  FMNMX.FTZ R8, R10, R65, !PT ;  /* 0x000000410a087209 */ /* 0x000fe20007810000 */
[----:B------:R2:W-:Y:S01]  /*3570*/  MUFU.EX2 R12, R62 ;  /* 0x0000003e000c7308 */ /* 0x0005e20000000800 */
[----:B------:R-:W-:-:S02]  /*3580*/  ISETP.GT.AND P2, PT, R79, 0x30, PT ;  /* 0x000000304f00780c */ /* 0x000fc40003f44270 */
[----:B------:R-:W-:Y:S02]  /*3590*/  CS2R R88, SRZ ;  /* 0x0000000000587805 */ /* 0x000fe4000001ff00 */
[----:B----4-:R-:W-:Y:S02]  /*35a0*/  FSEL R13, R13, -INF , P1 ;  /* 0xff8000000d0d7808 */ /* 0x010fe40000800000 */
[----:B------:R-:W-:Y:S02]  /*35b0*/  CS2R R90, SRZ ;  /* 0x00000000005a7805 */ /* 0x000fe4000001ff00 */
[----:B------:R-:W-:Y:S02]  /*35c0*/  FMNMX.FTZ R8, R15, R8, !PT ;  /* 0x000000080f087209 */ /* 0x000fe40007810000 */
[----:B------:R-:W-:Y:S02]  /*35d0*/  CS2R R92, SRZ ;  /* 0x00000000005c7805 */ /* 0x000fe4000001ff00 */
[----:B------:R-:W-:Y:S01]  /*35e0*/  ISETP.GT.AND P1, PT, R79, 0x31, PT ;  /* 0x000000314f00780c */ /* 0x000fe20003f24270 */
[----:B------:R-:W-:Y:S01]  /*35f0*/  MUFU.TANH R27, R27 ;  /* 0x0000001b001b7308 */ /* 0x000fe20000002400 */
[----:B--2---:R-:W-:-:S01]  /*3600*/  FFMA.FTZ R62, R53, UR18, -R55 ;  /* 0x00000012353e7c23 */ /* 0x004fc20008010837 */
[----:B-----5:R-:W-:-:S02]  /*3610*/  FSEL R53, R21, -INF , P2 ;  /* 0xff80000015357808 */ /* 0x020fc40001000000 */
[----:B------:R-:W-:Y:S02]  /*3620*/  FMNMX.FTZ R8, R13, R8, !PT ;  /* 0x000000080d087209 */ /* 0x000fe40007810000 */
[----:B------:R-:W-:Y:S02]  /*3630*/  ISETP.GT.AND P2, PT, R79, 0x38, PT ;  /* 0x000000384f00780c */ /* 0x000fe40003f44270 */
[----:B------:R-:W2:Y:S01]  /*3640*/  MUFU.TANH R26, R26 ;  /* 0x0000001a001a7308 */ /* 0x000ea20000002400 */
[----:B------:R-:W-:Y:S02]  /*3650*/  FSEL R20, R20, -INF , P1 ;  /* 0xff80000014147808 */ /* 0x000fe40000800000 */
[----:B------:R-:W-:Y:S02]  /*3660*/  FMNMX.FTZ R65, R53, R8, !PT ;  /* 0x0000000835417209 */ /* 0x000fe40007810000 */
[----:B------:R-:W-:Y:S02]  /*3670*/  ISETP.GT.AND P1, PT, R79, 0x39, PT ;  /* 0x000000394f00780c */ /* 0x000fe40003f24270 */
[----:B0-----:R-:W-:Y:S01]  /*3680*/  FSEL R25, R25, -INF , P2 ;  /* 0xff80000019197808 */ /* 0x001fe20001000000 */
[----:B------:R-:W0:Y:S01]  /*3690*/  MUFU.TANH R66, R66 ;  /* 0x0000004200427308 */ /* 0x000e220000002400 */
[----:B------:R-:W-:-:S02]  /*36a0*/  FMNMX.FTZ R8, R20, R65, !PT ;  /* 0x0000004114087209 */ /* 0x000fc40007810000 */
[----:B------:R-:W-:Y:S02]  /*36b0*/  ISETP.GT.AND P2, PT, R79, 0x40, PT ;  /* 0x000000404f00780c */ /* 0x000fe40003f44270 */
[----:B-1----:R-:W-:Y:S02]  /*36c0*/  FSEL R24, R24, -INF , P1 ;  /* 0xff80000018187808 */ /* 0x002fe40000800000 */
[----:B------:R-:W-:Y:S01]  /*36d0*/  FMNMX.FTZ R65, R25, R8, !PT ;  /* 0x0000000819417209 */ /* 0x000fe20007810000 */
[----:B------:R-:W1:Y:S01]  /*36e0*/  MUFU.TANH R67, R67 ;  /* 0x0000004300437308 */ /* 0x000e620000002400 */
[----:B------:R-:W-:Y:S02]  /*36f0*/  ISETP.GT.AND P1, PT, R79, 0x41, PT ;  /* 0x000000414f00780c */ /* 0x000fe40003f24270 */
[----:B------:R-:W-:Y:S02]  /*3700*/  FMNMX.FTZ R8, R24, R65, !PT ;  /* 0x0000004118087209 */ /* 0x000fe40007810000 */
[----:B--2---:R-:W-:-:S02]  /*3710*/  FSEL R26, R26, -INF , P1 ;  /* 0xff8000001a1a7808 */ /* 0x004fc40000800000 */
[----:B------:R-:W-:Y:S01]  /*3720*/  ISETP.GT.AND P1, PT, R79, 0x49, PT ;  /* 0x000000494f00780c */ /* 0x000fe20003f24270 */
[----:B------:R2:W-:Y:S08]  /*3730*/  MUFU.EX2 R21, R62 ;  /* 0x0000003e00157308 */ /* 0x0005f00000000800 */
[----:B------:R-:W3:Y:S01]  /*3740*/  MUFU.TANH R70, R70 ;  /* 0x0000004600467308 */ /* 0x000ee20000002400 */
[----:B--2---:R-:W-:-:S01]  /*3750*/  FFMA.FTZ R62, R51, UR18, -R55 ;  /* 0x00000012333e7c23 */ /* 0x004fc20008010837 */
[----:B------:R-:W-:-:S02]  /*3760*/  FSEL R51, R27, -INF , P2 ;  /* 0xff8000001b337808 */ /* 0x000fc40001000000 */
[----:B------:R-:W-:Y:S02]  /*3770*/  ISETP.GT.AND P2, PT, R79, 0x48, PT ;  /* 0x000000484f00780c */ /* 0x000fe40003f44270 */
[----:B------:R-:W-:Y:S02]  /*3780*/  FMNMX.FTZ R65, R51, R8, !PT ;  /* 0x0000000833417209 */ /* 0x000fe40007810000 */
[----:B------:R-:W2:Y:S02]  /*3790*/  MUFU.TANH R64, R64 ;  /* 0x0000004000407308 */ /* 0x000ea40000002400 */
[----:B------:R-:W-:-:S06]  /*37a0*/  FMNMX.FTZ R65, R26, R65, !PT ;  /* 0x000000411a417209 */ /* 0x000fcc0007810000 */
[----:B------:R4:W-:Y:S08]  /*37b0*/  MUFU.EX2 R63, R54 ;  /* 0x00000036003f7308 */ /* 0x0009f00000000800 */
[----:B------:R-:W5:Y:S01]  /*37c0*/  MUFU.TANH R71, R71 ;  /* 0x0000004700477308 */ /* 0x000f620000002400 */
[----:B----4-:R-:W-:-:S01]  /*37d0*/  FFMA.FTZ R54, R50, UR18, -R55 ;  /* 0x0000001232367c23 */ /* 0x010fc20008010837 */
[----:B0-----:R-:W-:-:S02]  /*37e0*/  FSEL R50, R66, -INF , P2 ;  /* 0xff80000042327808 */ /* 0x001fc40001000000 */
[----:B------:R-:W-:-:S04]  /*37f0*/  ISETP.GT.AND P2, PT, R79, 0x50, PT ;  /* 0x000000504f00780c */ /* 0x000fc80003f44270 */
[----:B------:R1:W-:Y:S08]  /*3800*/  MUFU.EX2 R27, R62 ;  /* 0x0000003e001b7308 */ /* 0x0003f00000000800 */
[----:B------:R-:W0:Y:S01]  /*3810*/  MUFU.TANH R68, R68 ;  /* 0x0000004400447308 */ /* 0x000e220000002400 */
[----:B-1----:R-:W-:Y:S02]  /*3820*/  FSEL R62, R67, -INF , P1 ;  /* 0xff800000433e7808 */ /* 0x002fe40000800000 */
[----:B------:R-:W-:-:S02]  /*3830*/  FMNMX.FTZ R67, R50, R65, !PT ;  /* 0x0000004132437209 */ /* 0x000fc40007810000 */
[----:B------:R-:W-:Y:S02]  /*3840*/  ISETP.GT.AND P1, PT, R79, 0x51, PT ;  /* 0x000000514f00780c */ /* 0x000fe40003f24270 */
[----:B---3--:R-:W-:Y:S01]  /*3850*/  FSEL R65, R70, -INF , P2 ;  /* 0xff80000046417808 */ /* 0x008fe20001000000 */
[----:B------:R-:W1:Y:S01]  /*3860*/  MUFU.TANH R72, R72 ;  /* 0x0000004800487308 */ /* 0x000e620000002400 */
[----:B------:R-:W-:Y:S01]  /*3870*/  FMNMX.FTZ R8, R62, R67, !PT ;  /* 0x000000433e087209 */ /* 0x000fe20007810000 */
[--C-:B------:R-:W-:Y:S01]  /*3880*/  FFMA.FTZ R67, R37, UR18, -R55.reuse ;  /* 0x0000001225437c23 */ /* 0x100fe20008010837 */
[----:B------:R-:W-:Y:S01]  /*3890*/  ISETP.GT.AND P2, PT, R79, 0x58, PT ;  /* 0x000000584f00780c */ /* 0x000fe20003f44270 */
[--C-:B------:R-:W-:Y:S01]  /*38a0*/  FFMA.FTZ R70, R34, UR18, -R55.reuse ;  /* 0x0000001222467c23 */ /* 0x100fe20008010837 */
[----:B--2---:R-:W-:Y:S01]  /*38b0*/  FSEL R64, R64, -INF , P1 ;  /* 0xff80000040407808 */ /* 0x004fe20000800000 */
[--C-:B------:R-:W-:Y:S01]  /*38c0*/  FFMA.FTZ R34, R36, UR18, -R55.reuse ;  /* 0x0000001224227c23 */ /* 0x100fe20008010837 */
[----:B------:R-:W-:Y:S01]  /*38d0*/  FMNMX.FTZ R81, R65, R8, !PT ;  /* 0x0000000841517209 */ /* 0x000fe20007810000 */
[----:B------:R-:W2:Y:S01]  /*38e0*/  MUFU.TANH R69, R69 ;  /* 0x0000004500457308 */ /* 0x000ea20000002400 */
[----:B------:R-:W-:Y:S01]  /*38f0*/  ISETP.GT.AND P1, PT, R79, 0x59, PT ;  /* 0x000000594f00780c */ /* 0x000fe20003f24270 */
[--C-:B------:R-:W-:Y:S01]  /*3900*/  FFMA.FTZ R36, R42, UR18, -R55.reuse ;  /* 0x000000122a247c23 */ /* 0x100fe20008010837 */
[----:B-----5:R-:W-:Y:S01]  /*3910*/  FSEL R37, R71, -INF , P2 ;  /* 0xff80000047257808 */ /* 0x020fe20001000000 */
[----:B------:R-:W-:Y:S01]  /*3920*/  FFMA.FTZ R42, R45, UR18, -R55 ;  /* 0x000000122d2a7c23 */ /* 0x000fe20008010837 */
[----:B------:R-:W-:-:S02]  /*3930*/  FMNMX.FTZ R8, R64, R81, !PT ;  /* 0x0000005140087209 */ /* 0x000fc40007810000 */
[----:B------:R-:W-:Y:S01]  /*3940*/  ISETP.GT.AND P2, PT, R79, 0x60, PT ;  /* 0x000000604f00780c */ /* 0x000fe20003f44270 */
[----:B------:R-:W3:Y:S01]  /*3950*/  MUFU.TANH R74, R74 ;  /* 0x0000004a004a7308 */ /* 0x000ee20000002400 */
[----:B0-----:R-:W-:Y:S02]  /*3960*/  FSEL R66, R68, -INF , P1 ;  /* 0xff80000044427808 */ /* 0x001fe40000800000 */
[----:B------:R-:W-:Y:S02]  /*3970*/  FMNMX.FTZ R71, R37, R8, !PT ;  /* 0x0000000825477209 */ /* 0x000fe40007810000 */
[----:B------:R-:W-:Y:S02]  /*3980*/  ISETP.GT.AND P1, PT, R79, 0x61, PT ;  /* 0x000000614f00780c */ /* 0x000fe40003f24270 */
[----:B-1----:R-:W-:Y:S01]  /*3990*/  FSEL R72, R72, -INF , P2 ;  /* 0xff80000048487808 */ /* 0x002fe20001000000 */
[----:B------:R-:W0:Y:S01]  /*39a0*/  MUFU.TANH R73, R73 ;  /* 0x0000004900497308 */ /* 0x000e220000002400 */
[----:B------:R-:W-:-:S02]  /*39b0*/  FMNMX.FTZ R71, R66, R71, !PT ;  /* 0x0000004742477209 */ /* 0x000fc40007810000 */
[----:B------:R-:W-:Y:S02]  /*39c0*/  ISETP.GT.AND P2, PT, R79, 0x68, PT ;  /* 0x000000684f00780c */ /* 0x000fe40003f44270 */
[----:B--2---:R-:W-:Y:S01]  /*39d0*/  FSEL R68, R69, -INF , P1 ;  /* 0xff80000045447808 */ /* 0x004fe20000800000 */
[--C-:B------:R-:W-:Y:S01]  /*39e0*/  FFMA.FTZ R69, R30, UR18, -R55.reuse ;  /* 0x000000121e457c23 */ /* 0x100fe20008010837 */
[----:B------:R-:W-:Y:S01]  /*39f0*/  FMNMX.FTZ R71, R72, R71, !PT ;  /* 0x0000004748477209 */ /* 0x000fe20007810000 */
[----:B------:R-:W1:Y:S01]  /*3a00*/  MUFU.TANH R75, R75 ;  /* 0x0000004b004b7308 */ /* 0x000e620000002400 */
[----:B------:R-:W-:Y:S01]  /*3a10*/  ISETP.GT.AND P1, PT, R79, 0x69, PT ;  /* 0x000000694f00780c */ /* 0x000fe20003f24270 */
[--C-:B------:R-:W-:Y:S01]  /*3a20*/  FFMA.FTZ R30, R33, UR18, -R55.reuse ;  /* 0x00000012211e7c23 */ /* 0x100fe20008010837 */
[----:B---3--:R-:W-:Y:S01]  /*3a30*/  FSEL R74, R74, -INF , P2 ;  /* 0xff8000004a4a7808 */ /* 0x008fe20001000000 */
[--C-:B------:R-:W-:Y:S01]  /*3a40*/  FFMA.FTZ R33, R35, UR18, -R55.reuse ;  /* 0x0000001223217c23 */ /* 0x100fe20008010837 */
[----:B------:R-:W-:Y:S01]  /*3a50*/  FMNMX.FTZ R71, R68, R71, !PT ;  /* 0x0000004744477209 */ /* 0x000fe20007810000 */
[--C-:B------:R-:W-:Y:S01]  /*3a60*/  FFMA.FTZ R35, R40, UR18, -R55.reuse ;  /* 0x0000001228237c23 */ /* 0x100fe20008010837 */
[----:B------:R-:W-:Y:S01]  /*3a70*/  ISETP.GT.AND P2, PT, R79, 0x70, PT ;  /* 0x000000704f00780c */ /* 0x000fe20003f44270 */
[----:B------:R-:W2:Y:S01]  /*3a80*/  MUFU.TANH R76, R76 ;  /* 0x0000004c004c7308 */ /* 0x000ea20000002400 */
[----:B0-----:R-:W-:Y:S01]  /*3a90*/  FSEL R73, R73, -INF , P1 ;  /* 0xff80000049497808 */ /* 0x001fe20000800000 */
[--C-:B------:R-:W-:Y:S01]  /*3aa0*/  FFMA.FTZ R40, R47, UR18, -R55.reuse ;  /* 0x000000122f287c23 */ /* 0x100fe20008010837 */
[----:B------:R-:W-:Y:S01]  /*3ab0*/  FMNMX.FTZ R8, R74, R71, !PT ;  /* 0x000000474a087209 */ /* 0x000fe20007810000 */
[----:B------:R-:W-:Y:S01]  /*3ac0*/  FFMA.FTZ R71, R29, UR18, -R55 ;  /* 0x000000121d477c23 */ /* 0x000fe20008010837 */
[----:B------:R-:W-:-:S02]  /*3ad0*/  ISETP.GT.AND P1, PT, R79, 0x71, PT ;  /* 0x000000714f00780c */ /* 0x000fc40003f24270 */
        /* <DEDUP_REMOVED lines=9> */
[----:B------:R-:W-:Y:S01]  /*3b70*/  MUFU.EX2 R56, R56 ;  /* 0x0000003800387308 */ /* 0x000fe20000000800 */
[----:B0-----:R-:W-:-:S04]  /*3b80*/  FSEL R78, R78, -INF , P2 ;  /* 0xff8000004e4e7808 */ /* 0x001fc80001000000 */
[----:B------:R-:W-:-:S03]  /*3b90*/  FMNMX.FTZ R8, R78, R29, !PT ;  /* 0x0000001d4e087209 */ /* 0x000fc60007810000 */
[----:B------:R-:W-:Y:S01]  /*3ba0*/  MUFU.EX2 R57, R57 ;  /* 0x0000003900397308 */ /* 0x000fe20000000800 */
[----:B-1----:R-:W-:-:S04]  /*3bb0*/  FSEL R77, R77, -INF , P1 ;  /* 0xff8000004d4d7808 */ /* 0x002fc80000800000 */
[----:B------:R-:W-:-:S03]  /*3bc0*/  FMNMX.FTZ R8, R77, R8, !PT ;  /* 0x000000084d087209 */ /* 0x000fc60007810000 */
[----:B------:R-:W-:Y:S02]  /*3bd0*/  MUFU.EX2 R58, R58 ;  /* 0x0000003a003a7308 */ /* 0x000fe40000000800 */
[----:B------:R-:W0:Y:S06]  /*3be0*/  SHFL.BFLY PT, R79, R8, 0x2, 0x1f ;  /* 0x0c401f00084f7f89 */ /* 0x000e2c00000e0000 */
[----:B------:R-:W1:Y:S08]  /*3bf0*/  MUFU.EX2 R61, R61 ;  /* 0x0000003d003d7308 */ /* 0x000e700000000800 */
[----:B------:R-:W-:Y:S08]  /*3c00*/  MUFU.EX2 R29, R80 ;  /* 0x00000050001d7308 */ /* 0x000ff00000000800 */
[----:B------:R-:W2:Y:S01]  /*3c10*/  MUFU.EX2 R52, R52 ;  /* 0x0000003400347308 */ /* 0x000ea20000000800 */
[----:B-1----:R-:W-:-:S02]  /*3c20*/  F2FP.SATFINITE.E4M3.F32.PACK_AB_MERGE_C R149, R61, R58, RZ ;  /* 0x0000003a3d95723e */ /* 0x002fc400048070ff */
[----:B0-----:R-:W-:Y:S02]  /*3c30*/  FMNMX.FTZ R79, R8, R79, !PT ;  /* 0x0000004f084f7209 */ /* 0x001fe40007810000 */
[----:B------:R-:W-:-:S03]  /*3c40*/  F2FP.SATFINITE.E4M3.F32.PACK_AB_MERGE_C R149, R57, R56, R149 ;  /* 0x000000383995723e */ /* 0x000fc60004807095 */
[----:B------:R-:W0:Y:S01]  /*3c50*/  SHFL.BFLY PT, R8, R79, 0x1, 0x1f ;  /* 0x0c201f004f087f89 */ /* 0x000e2200000e0000 */
[----:B------:R-:W-:Y:S08]  /*3c60*/  MUFU.EX2 R54, R54 ;  /* 0x0000003600367308 */ /* 0x000ff00000000800 */
[----:B------:R-:W-:Y:S01]  /*3c70*/  MUFU.EX2 R46, R46 ;  /* 0x0000002e002e7308 */ /* 0x000fe20000000800 */
[----:B--2---:R-:W-:-:S04]  /*3c80*/  F2FP.SATFINITE.E4M3.F32.PACK_AB_MERGE_C R151, R52, R21, RZ ;  /* 0x000000153497723e */ /* 0x004fc800048070ff */
[----:B------:R-:W-:-:S03]  /*3c90*/  F2FP.SATFINITE.E4M3.F32.PACK_AB_MERGE_C R151, R63, R12, R151 ;  /* 0x0000000c3f97723e */ /* 0x000fc60004807097 */
[----:B------:R-:W1:Y:S01]  /*3ca0*/  MUFU.EX2 R67, R67 ;  /* 0x0000004300437308 */ /* 0x000e620000000800 */
[----:B0-----:R-:W-:-:S07]  /*3cb0*/  FMNMX.FTZ R8, R79, R8, !PT ;  /* 0x000000084f087209 */ /* 0x001fce0007810000 */
[----:B------:R-:W-:Y:S01]  /*3cc0*/  MUFU.EX2 R32, R32 ;  /* 0x0000002000207308 */ /* 0x000fe20000000800 */
[C---:B------:R-:W-:Y:S01]  /*3cd0*/  FSETP.NEU.FTZ.AND P1, PT, R8.reuse, -INF , PT ;  /* 0xff8000000800780b */ /* 0x040fe20003f3d000 */
[----:B------:R-:W-:Y:S01]  /*3ce0*/  FFMA.FTZ R45, R8, R43, -8 ;  /* 0xc1000000082d7423 */ /* 0x000fe2000001002b */
[----:B------:R-:W-:-:S01]  /*3cf0*/  FFMA.FTZ R43, R44, UR18, -R55 ;  /* 0x000000122c2b7c23 */ /* 0x000fc20008010837 */
[----:B------:R-:W-:-:S04]  /*3d00*/  FFMA.FTZ R44, R48, UR18, -R55 ;  /* 0x00000012302c7c23 */ /* 0x000fc80008010837 */
[----:B------:R-:W-:Y:S01]  /*3d10*/  MUFU.EX2 R69, R69 ;  /* 0x0000004500457308 */ /* 0x000fe20000000800 */
[----:B------:R-:W-:Y:S02]  /*3d20*/  FSEL R45, R45, RZ, P1 ;  /* 0x000000ff2d2d7208 */ /* 0x000fe40000800000 */
[----:B-1----:R-:W-:Y:S02]  /*3d30*/  F2FP.SATFINITE.E4M3.F32.PACK_AB_MERGE_C R145, R67, R46, RZ ;  /* 0x0000002e4391723e */ /* 0x002fe400048070ff */
[----:B------:R-:W-:Y:S01]  /*3d40*/  PLOP3.LUT P1, PT, PT, PT, UP0, 0x80, 0x0 ;  /* 0x000000000000781c */ /* 0x000fe20003f2f008 */
        /* <DEDUP_REMOVED lines=10> */
[----:B------:R-:W-:Y:S01]  /*3df0*/  FFMA.FTZ R26, R50, UR18, -R45 ;  /* 0x00000012321a7c23 */ /* 0x000fe2000801082d */
[----:B------:R-:W-:-:S01]  /*3e00*/  FADD.FTZ R59, R56, R57 ;  /* 0x00000039383b7221 */ /* 0x000fc20000010000 */
[--C-:B------:R-:W-:Y:S01]  /*3e10*/  FFMA.FTZ R47, R15, UR18, -R45.reuse ;  /* 0x000000120f2f7c23 */ /* 0x100fe2000801082d */
[----:B------:R-:W-:-:S01]  /*3e20*/  FFMA.FTZ R80, R9, UR18, -R45 ;  /* 0x0000001209507c23 */ /* 0x000fc2000801082d */
[----:B------:R-:W0:Y:S01]  /*3e30*/  MUFU.EX2 R3, R3 ;  /* 0x0000000300037308 */ /* 0x000e220000000800 */
[----:B------:R-:W-:-:S01]  /*3e40*/  FFMA.FTZ R15, R51, UR18, -R45 ;  /* 0x00000012330f7c23 */ /* 0x000fc2000801082d */
[--C-:B------:R-:W-:Y:S01]  /*3e50*/  FFMA.FTZ R9, R60, UR18, -R45.reuse ;  /* 0x000000123c097c23 */ /* 0x100fe2000801082d */
[----:B------:R-:W-:-:S01]  /*3e60*/  FFMA.FTZ R51, R62, UR18, -R45 ;  /* 0x000000123e337c23 */ /* 0x000fc2000801082d */
[----:B------:R-:W-:Y:S01]  /*3e70*/  FFMA.FTZ R60, R13, UR18, -R45 ;  /* 0x000000120d3c7c23 */ /* 0x000fe2000801082d */
[----:B------:R-:W-:-:S01]  /*3e80*/  FADD.FTZ R62, R58, R59 ;  /* 0x0000003b3a3e7221 */ /* 0x000fc20000010000 */
[--C-:B------:R-:W-:Y:S01]  /*3e90*/  FFMA.FTZ R13, R53, UR18, -R45.reuse ;  /* 0x00000012350d7c23 */ /* 0x100fe2000801082d */
[----:B------:R-:W-:-:S01]  /*3ea0*/  FFMA.FTZ R53, R25, UR18, -R45 ;  /* 0x0000001219357c23 */ /* 0x000fc2000801082d */
[----:B------:R-:W1:Y:S01]  /*3eb0*/  MUFU.EX2 R7, R7 ;  /* 0x0000000700077308 */ /* 0x000e620000000800 */
[----:B------:R-:W-:-:S01]  /*3ec0*/  FFMA.FTZ R25, R65, UR18, -R45 ;  /* 0x0000001241197c23 */ /* 0x000fc2000801082d */
[----:B------:R-:W-:Y:S01]  /*3ed0*/  FADD.FTZ R65, R61, R62 ;  /* 0x0000003e3d417221 */ /* 0x000fe20000010000 */
[----:B------:R-:W-:-:S01]  /*3ee0*/  FFMA.FTZ R10, R10, UR18, -R45 ;  /* 0x000000120a0a7c23 */ /* 0x000fc2000801082d */
[--C-:B------:R-:W-:Y:S01]  /*3ef0*/  FFMA.FTZ R55, R66, UR18, -R45.reuse ;  /* 0x0000001242377c23 */ /* 0x100fe2000801082d */
[----:B------:R-:W-:-:S01]  /*3f00*/  FFMA.FTZ R20, R20, UR18, -R45 ;  /* 0x0000001214147c23 */ /* 0x000fc2000801082d */
[--C-:B------:R-:W-:Y:S01]  /*3f10*/  FFMA.FTZ R2, R37, UR18, -R45.reuse ;  /* 0x0000001225027c23 */ /* 0x100fe2000801082d */
[----:B------:R-:W-:-:S01]  /*3f20*/  FFMA.FTZ R37, R72, UR18, -R45 ;  /* 0x0000001248257c23 */ /* 0x000fc2000801082d */
[----:B------:R-:W2:Y:S01]  /*3f30*/  MUFU.EX2 R48, R48 ;  /* 0x0000003000307308 */ /* 0x000ea20000000800 */
[----:B0-----:R-:W-:-:S01]  /*3f40*/  FADD.FTZ R50, R4, R3 ;  /* 0x0000000304327221 */ /* 0x001fc20000010000 */
[--C-:B------:R-:W-:Y:S01]  /*3f50*/  FFMA.FTZ R74, R74, UR18, -R45.reuse ;  /* 0x000000124a4a7c23 */ /* 0x100fe2000801082d */
[----:B------:R-:W-:-:S01]  /*3f60*/  FFMA.FTZ R73, R73, UR18, -R45 ;  /* 0x0000001249497c23 */ /* 0x000fc2000801082d */
[--C-:B------:R-:W-:Y:S01]  /*3f70*/  FFMA.FTZ R75, R75, UR18, -R45.reuse ;  /* 0x000000124b4b7c23 */ /* 0x100fe2000801082d */
[----:B------:R-:W-:-:S01]  /*3f80*/  FFMA.FTZ R76, R76, UR18, -R45 ;  /* 0x000000124c4c7c23 */ /* 0x000fc2000801082d */
[----:B------:R-:W-:Y:S01]  /*3f90*/  FFMA.FTZ R78, R78, UR18, -R45 ;  /* 0x000000124e4e7c23 */ /* 0x000fe2000801082d */
        /* <DEDUP_REMOVED lines=8> */
[----:B------:R-:W-:Y:S01]  /*4020*/  F2FP.SATFINITE.E4M3.F32.PACK_AB_MERGE_C R148, R48, R7, RZ ;  /* 0x000000073094723e */ /* 0x000fe200048070ff */
[----:B------:R-:W-:-:S03]  /*4030*/  FADD.FTZ R65, R21, R64 ;  /* 0x0000004015417221 */ /* 0x000fc60000010000 */
[----:B------:R-:W-:Y:S01]  /*4040*/  F2FP.SATFINITE.E4M3.F32.PACK_AB_MERGE_C R148, R3, R4, R148 ;  /* 0x000000040394723e */ /* 0x000fe20004807094 */
[----:B------:R-:W-:-:S01]  /*4050*/  FADD.FTZ R66, R52, R65 ;  /* 0x0000004134427221 */ /* 0x000fc20000010000 */
        /* <DEDUP_REMOVED lines=9> */
[----:B--2---:R-:W-:-:S01]  /*40f0*/  FADD.FTZ R59, R11, R62 ;  /* 0x0000003e0b3b7221 */ /* 0x004fc20000010000 */
[----:B------:R-:W-:Y:S01]  /*4100*/  FFMA.FTZ R62, R68, UR18, -R45 ;  /* 0x00000012443e7c23 */ /* 0x000fe2000801082d */
[----:B------:R-:W-:-:S01]  /*4110*/  FADD.FTZ R66, R32, R65 ;  /* 0x0000004120427221 */ /* 0x000fc20000010000 */
[----:B------:R-:W-:-:S03]  /*4120*/  FFMA.FTZ R45, R77, UR18, -R45 ;  /* 0x000000124d2d7c23 */ /* 0x000fc6000801082d */
[----:B------:R-:W-:Y:S01]  /*4130*/  FADD.FTZ R21, R69, R66 ;  /* 0x0000004245157221 */ /* 0x000fe20000010000 */
[----:B------:R-:W2:Y:S01]  /*4140*/  MUFU.EX2 R10, R10 ;  /* 0x0000000a000a7308 */ /* 0x000ea20000000800 */
[----:B0-----:R-:W-:-:S01]  /*4150*/  FADD.FTZ R64, R80, R59 ;  /* 0x0000003b50407221 */ /* 0x001fc20000010000 */
        /* <DEDUP_REMOVED lines=22> */
[----:B------:R-:W-:-:S03]  /*42c0*/  F2FP.SATFINITE.E4M3.F32.PACK_AB_MERGE_C R147, R71, R28, RZ ;  /* 0x0000001c4793723e */ /* 0x000fc600048070ff */
[----:B------:R-:W-:Y:S01]  /*42d0*/  FADD.FTZ R11, R29, R52 ;  /* 0x000000341d0b7221 */ /* 0x000fe20000010000 */
[----:B------:R-:W-:Y:S02]  /*42e0*/  F2FP.SATFINITE.E4M3.F32.PACK_AB_MERGE_C R147, R69, R32, R147 ;  /* 0x000000204593723e */ /* 0x000fe40004807093 */
        /* <DEDUP_REMOVED lines=15> */
[C---:B-1----:R-:W-:Y:S01]  /*43e0*/  F2FP.SATFINITE.E4M3.F32.PACK_AB_MERGE_C R33, R70.reuse, R33, RZ ;  /* 0x000000214621723e */ /* 0x042fe200048070ff */
[----:B------:R-:W-:-:S03]  /*43f0*/  FADD.FTZ R70, R70, R11 ;  /* 0x0000000b46467221 */ /* 0x000fc60000010000 */
[----:B------:R-:W-:-:S03]  /*4400*/  F2FP.SATFINITE.E4M3.F32.PACK_AB_MERGE_C R141, R30, R29, R33 ;  /* 0x0000001d1e8d723e */ /* 0x000fc60004807021 */
[----:B------:R-:W1:Y:S01]  /*4410*/  MUFU.EX2 R25, R25 ;  /* 0x0000001900197308 */ /* 0x000e620000000800 */
[----:B--2---:R-:W-:-:S01]  /*4420*/  FADD.FTZ R12, R51, R12 ;  /* 0x0000000c330c7221 */ /* 0x004fc20000010000 */
        /* <DEDUP_REMOVED lines=16> */
[----:B------:R-:W-:-:S04]  /*4530*/  F2FP.SATFINITE.E4M3.F32.PACK_AB_MERGE_C R35, R38, R35, RZ ;  /* 0x000000232623723e */ /* 0x000fc800048070ff */
        /* <DEDUP_REMOVED lines=18> */
[C---:B--2---:R-:W-:Y:S01]  /*4660*/  F2FP.SATFINITE.E4M3.F32.PACK_AB_MERGE_C R40, R41.reuse, R40, RZ ;  /* 0x000000282928723e */ /* 0x044fe200048070ff */
[----:B------:R-:W-:-:S03]  /*4670*/  FADD.FTZ R41, R41, R4 ;  /* 0x0000000429297221 */ /* 0x000fc60000010000 */
[----:B------:R-:W-:-:S03]  /*4680*/  F2FP.SATFINITE.E4M3.F32.PACK_AB_MERGE_C R137, R39, R36, R40 ;  /* 0x000000242789723e */ /* 0x000fc60004807028 */
        /* <DEDUP_REMOVED lines=8> */
[----:B------:R-:W-:Y:S01]  /*4710*/  MUFU.EX2 R78, R78 ;  /* 0x0000004e004e7308 */ /* 0x000fe20000000800 */
[----:B0-----:R-:W-:-:S07]  /*4720*/  FADD.FTZ R5, R43, R4 ;  /* 0x000000042b057221 */ /* 0x001fce0000010000 */
[----:B------:R-:W0:Y:S01]  /*4730*/  MUFU.EX2 R45, R45 ;  /* 0x0000002d002d7308 */ /* 0x000e220000000800 */
[----:B-1----:R-:W-:-:S07]  /*4740*/  FADD.FTZ R3, R76, R3 ;  /* 0x000000034c037221 */ /* 0x002fce0000010000 */
[----:B------:R-:W1:Y:S08]  /*4750*/  MUFU.EX2 R44, R44 ;  /* 0x0000002c002c7308 */ /* 0x000e700000000800 */
[----:B------:R-:W2:Y:S01]  /*4760*/  MUFU.EX2 R49, R49 ;  /* 0x0000003100317308 */ /* 0x000ea20000000800 */
[----:B0-----:R-:W-:Y:S01]  /*4770*/  F2FP.SATFINITE.E4M3.F32.PACK_AB_MERGE_C R4, R45, R78, RZ ;  /* 0x0000004e2d04723e */ /* 0x001fe200048070ff */
[----:B------:R-:W-:-:S03]  /*4780*/  FADD.FTZ R78, R78, R3 ;  /* 0x000000034e4e7221 */ /* 0x000fc60000010000 */
[----:B------:R-:W-:Y:S01]  /*4790*/  F2FP.SATFINITE.E4M3.F32.PACK_AB_MERGE_C R138, R76, R75, R4 ;  /* 0x0000004b4c8a723e */ /* 0x000fe20004807004 */
[----:B------:R-:W-:-:S01]  /*47a0*/  FADD.FTZ R3, R45, R78 ;  /* 0x0000004e2d037221 */ /* 0x000fc20000010000 */
[----:B-1----:R-:W-:Y:S01]  /*47b0*/  FADD.FTZ R2, R44, R5 ;  /* 0x000000052c027221 */ /* 0x002fe20000010000 */
[----:B--2---:R-:W-:-:S03]  /*47c0*/  F2FP.SATFINITE.E4M3.F32.PACK_AB_MERGE_C R6, R49, R44, RZ ;  /* 0x0000002c3106723e */ /* 0x004fc600048070ff */
[----:B------:R-:W-:Y:S01]  /*47d0*/  FADD.FTZ R2, R49, R2 ;  /* 0x0000000231027221 */ /* 0x000fe20000010000 */
[----:B------:R-:W-:Y:S01]  /*47e0*/  F2FP.SATFINITE.E4M3.F32.PACK_AB_MERGE_C R139, R43, R42, R6 ;  /* 0x0000002a2b8b723e */ /* 0x000fe20004807006 */
        /* <DEDUP_REMOVED lines=30> */
.L_x_1926:
[----:B------:R-:W-:-:S04]  /*49d0*/  UISETP.NE.AND UP0, UPT, UR21, 0x1, UPT ;  /* 0x000000011500788c */ /* 0x000fc8000bf05270 */
[----:B------:R-:W-:-:S04]  /*49e0*/  USEL UR47, URZ, 0x1, UP0 ;  /* 0x000000013f2f7887 */ /* 0x000fc80008000000 */
[----:B------:R-:W-:Y:S01]  /*49f0*/  ULOP3.LUT UR47, UR20, UR47, URZ, 0x3c, !UPT ;  /* 0x0000002f142f7292 */ /* 0x000fe2000f8e3c3f */
[----:B------:R-:W-:Y:S11]  /*4a00*/  @!P0 BRA `(.L_x_1916) ;  /* 0x0000000000048947 */ /* 0x000ff60003800000 */
[----:B------:R-:W-:Y:S01]  /*4a10*/  BPT.TRAP 0x1 ;  /* 0x000000040000795c */ /* 0x000fe20000300000 */
.L_x_1916:
        /* <DEDUP_REMOVED lines=9> */
.L_x_1917:
[----:B-1----:R-:W-:Y:S05]  /*4ab0*/  @P1 BRA `(.L_x_1918) ;  /* 0x0000000000081947 */ /* 0x002fea0003800000 */
[----:B------:R-:W1:Y:S02]  /*4ac0*/  SYNCS.PHASECHK.TRANS64.TRYWAIT P1, [UR19+0x19c30], R6 ;  /* 0x019c3006ff0075a7 */ /* 0x000e640008020153 */
[----:B-1----:R-:W-:Y:S05]  /*4ad0*/  @!P1 BRA `(.L_x_1919) ;  /* 0x000000f000a89947 */ /* 0x002fea0003800000 */
.L_x_1918:
        /* <DEDUP_REMOVED lines=17> */
.L_x_1920:
[----:B------:R-:W-:Y:S01]  /*4bf0*/  ULEA UR11, UR21, UR46, 0x3 ;  /* 0x0000002e150b7291 */ /* 0x000fe2000f8e183f */
[----:B01----:R-:W-:-:S05]  /*4c00*/  IMAD.U32 R6, RZ, RZ, UR20 ;  /* 0x00000014ff067e24 */ /* 0x003fca000f8e00ff */
[----:B------:R-:W-:-:S04]  /*4c10*/  SHF.L.U32 R6, R6, 0x1f, RZ ;  /* 0x0000001f06067819 */ /* 0x000fc800000006ff */
[----:B------:R0:W1:Y:S01]  /*4c20*/  SYNCS.PHASECHK.TRANS64.TRYWAIT P1, [UR11+0x19c50], R6 ;  /* 0x019c5006ff0075a7 */ /* 0x000062000802014b */
[----:B------:R-:W-:Y:S05]  /*4c30*/  @!P0 BRA `(.L_x_1921) ;  /* 0x0000000000048947 */ /* 0x000fea0003800000 */
[----:B------:R-:W-:Y:S01]  /*4c40*/  BPT.TRAP 0x1 ;  /* 0x000000040000795c */ /* 0x000fe20000300000 */
.L_x_1921:
[----:B-1----:R-:W-:Y:S05]  /*4c50*/  @P1 BRA `(.L_x_1922) ;  /* 0x0000000000081947 */ /* 0x002fea0003800000 */
[----:B------:R-:W1:Y:S02]  /*4c60*/  SYNCS.PHASECHK.TRANS64.TRYWAIT P1, [UR11+0x19c50], R6 ;  /* 0x019c5006ff0075a7 */ /* 0x000e64000802014b */
[----:B-1----:R-:W-:Y:S05]  /*4c70*/  @!P1 BRA `(.L_x_1923) ;  /* 0x000000f000589947 */ /* 0x002fea0003800000 */
.L_x_1922:
        /* <DEDUP_REMOVED lines=27> */
.L_x_1924:
[----:B------:R-:W-:Y:S01]  /*4e30*/  UISETP.NE.AND UP0, UPT, UR52, URZ, UPT ;  /* 0x0000003f3400728c */ /* 0x000fe2000bf05270 */
[C---:B------:R-:W-:Y:S01]  /*4e40*/  FMUL.FTZ R8, R0.reuse, R26 ;  /* 0x0000001a00087220 */ /* 0x040fe20000410000 */
[C---:B------:R-:W-:Y:S01]  /*4e50*/  FMUL.FTZ R26, R0.reuse, R38 ;  /* 0x00000026001a7220 */ /* 0x040fe20000410000 */
[C---:B------:R-:W-:Y:S01]  /*4e60*/  FMUL.FTZ R38, R0.reuse, R50 ;  /* 0x0000003200267220 */ /* 0x040fe20000410000 */
[C---:B------:R-:W-:Y:S01]  /*4e70*/  FMUL.FTZ R50, R0.reuse, R62 ;  /* 0x0000003e00327220 */ /* 0x040fe20000410000 */
[C---:B------:R-:W-:Y:S01]  /*4e80*/  FMUL.FTZ R9, R0.reuse, R27 ;  /* 0x0000001b00097220 */ /* 0x040fe20000410000 */
[----:B------:R-:W-:Y:S01]  /*4e90*/  PLOP3.LUT P1, PT, PT, PT, UP0, 0x80, 0x0 ;  /* 0x000000000000781c */ /* 0x000fe20003f2f008 */
[----:B------:R-:W-:Y:S01]  /*4ea0*/  VIADD R62, R17, UR41 ;  /* 0x00000029113e7c36 */ /* 0x000fe20008000000 */
[----:B------:R-:W-:Y:S01]  /*4eb0*/  PLOP3.LUT P2, PT, PT, PT, UP0, 0x80, 0x0 ;  /* 0x000000000000781c */ /* 0x000fe20003f4f008 */
[C---:B------:R-:W-:Y:S01]  /*4ec0*/  FMUL.FTZ R27, R0.reuse, R39 ;  /* 0x00000027001b7220 */ /* 0x040fe20000410000 */
        /* <DEDUP_REMOVED lines=13> */
[----:B------:R-:W-:Y:S01]  /*4fa0*/  IMAD.U32 R67, RZ, RZ, UR50 ;  /* 0x00000032ff437e24 */ /* 0x000fe2000f8e00ff */
[----:B------:R-:W-:Y:S01]  /*4fb0*/  @P2 SHF.R.U32.HI R62, RZ, UR6, R63 ;  /* 0x00000006ff3e2c19 */ /* 0x000fe2000801163f */
[----:B------:R-:W-:Y:S01]  /*4fc0*/  UMOV UR6, 0xffffff80 ;  /* 0xffffff8000067882 */ /* 0x000fe20000000000 */
[C---:B------:R-:W-:Y:S01]  /*4fd0*/  FMUL.FTZ R14, R0.reuse, R32 ;  /* 0x00000020000e7220 */ /* 0x040fe20000410000 */
[----:B------:R-:W-:Y:S01]  /*4fe0*/  UIMAD UR6, UR53, UR6, 0x1 ;  /* 0x00000001350674a4 */ /* 0x000fe2000f8e0206 */
[C---:B------:R-:W-:Y:S01]  /*4ff0*/  FMUL.FTZ R32, R0.reuse, R44 ;  /* 0x0000002c00207220 */ /* 0x040fe20000410000 */
[----:B------:R-:W2:Y:S01]  /*5000*/  SHFL.IDX PT, R64, R62, RZ, 0x1c1f ;  /* 0x001c1fff3e407589 */ /* 0x000ea200000e0000 */
[C---:B------:R-:W-:Y:S01]  /*5010*/  FMUL.FTZ R44, R0.reuse, R56 ;  /* 0x00000038002c7220 */ /* 0x040fe20000410000 */
[C---:B------:R-:W-:Y:S01]  /*5020*/  FMUL.FTZ R56, R0.reuse, R68 ;  /* 0x0000004400387220 */ /* 0x040fe20000410000 */
[----:B------:R-:W3:Y:S01]  /*5030*/  MUFU.TANH R10, R10 ;  /* 0x0000000a000a7308 */ /* 0x000ee20000002400 */
[----:B------:R-:W-:Y:S01]  /*5040*/  IADD3 R68, R67, UR6, -R16 ;  /* 0x0000000643447c10 */ /* 0x000fe2000fffe810 */
[----:B------:R-:W4:Y:S01]  /*5050*/  SHFL.IDX PT, R62, R62, 0x1, 0x1c1f ;  /* 0x003c1f003e3e7f89 */ /* 0x000f2200000e0000 */
[C---:B------:R-:W-:Y:S01]  /*5060*/  FMUL.FTZ R63, R0.reuse, R76 ;  /* 0x0000004c003f7220 */ /* 0x040fe20000410000 */
[C---:B01----:R-:W-:Y:S01]  /*5070*/  FMUL.FTZ R6, R0.reuse, R24 ;  /* 0x0000001800067220 */ /* 0x043fe20000410000 */
[----:B------:R-:W-:Y:S01]  /*5080*/  FMUL.FTZ R7, R0, R25 ;  /* 0x0000001900077220 */ /* 0x000fe20000410000 */
[----:B------:R-:W-:-:S02]  /*5090*/  VIADD R68, R68, -UR51 ;  /* 0x8000003344447c36 */ /* 0x000fc40008000000 */
        /* <DEDUP_REMOVED lines=13> */
[----:B------:R-:W-:Y:S01]  /*5170*/  FMUL.FTZ R48, R0, R60 ;  /* 0x0000003c00307220 */ /* 0x000fe20000410000 */
[----:B--2---:R-:W-:-:S02]  /*5180*/  IMAD.IADD R64, R68, 0x1, R64 ;  /* 0x0000000144407824 */ /* 0x004fc400078e0240 */
[C---:B------:R-:W-:Y:S01]  /*5190*/  FMUL.FTZ R49, R0.reuse, R61 ;  /* 0x0000003d00317220 */ /* 0x040fe20000410000 */
[C---:B------:R-:W-:Y:S01]  /*51a0*/  FMUL.FTZ R53, R0.reuse, R65 ;  /* 0x0000004100357220 */ /* 0x040fe20000410000 */
[----:B------:R-:W2:Y:S01]  /*51b0*/  MUFU.TANH R52, R52 ;  /* 0x0000003400347308 */ /* 0x000ea20000002400 */
[----:B------:R-:W-:Y:S01]  /*51c0*/  FMUL.FTZ R60, R0, R72 ;  /* 0x00000048003c7220 */ /* 0x000fe20000410000 */
[----:B------:R-:W-:Y:S01]  /*51d0*/  ISETP.GT.AND P4, PT, R64, 0x8, PT ;  /* 0x000000084000780c */ /* 0x000fe20003f84270 */
[----:B----4-:R-:W-:Y:S01]  /*51e0*/  IMAD.IADD R62, R68, 0x1, R62 ;  /* 0x00000001443e7824 */ /* 0x010fe200078e023e */
[----:B------:R-:W-:Y:S01]  /*51f0*/  ISETP.GT.AND P2, PT, R64, RZ, PT ;  /* 0x000000ff4000720c */ /* 0x000fe20003f44270 */
[----:B------:R-:W-:Y:S01]  /*5200*/  FMUL.FTZ R61, R0, R73 ;  /* 0x00000049003d7220 */ /* 0x000fe20000410000 */
[----:B---3--:R-:W-:Y:S01]  /*5210*/  FSEL R10, R10, -INF , P4 ;  /* 0xff8000000a0a7808 */ /* 0x008fe20002000000 */
[----:B------:R-:W-:Y:S01]  /*5220*/  FMUL.FTZ R12, R0, R30 ;  /* 0x0000001e000c7220 */ /* 0x000fe20000410000 */
[C---:B------:R-:W-:Y:S01]  /*5230*/  ISETP.GT.AND P4, PT, R64.reuse, 0x20, PT ;  /* 0x000000204000780c */ /* 0x040fe20003f84270 */
[----:B------:R-:W3:Y:S01]  /*5240*/  MUFU.TANH R63, R63 ;  /* 0x0000003f003f7308 */ /* 0x000ee20000002400 */
[----:B------:R-:W-:Y:S01]  /*5250*/  ISETP.GT.AND P3, PT, R64, 0x1, PT ;  /* 0x000000014000780c */ /* 0x000fe20003f64270 */
[----:B------:R-:W-:Y:S01]  /*5260*/  FMUL.FTZ R65, R0, R77 ;  /* 0x0000004d00417220 */ /* 0x000fe20000410000 */
[----:B0-----:R-:W-:Y:S01]  /*5270*/  FSEL R28, R28, -INF , P4 ;  /* 0xff8000001c1c7808 */ /* 0x001fe20002000000 */
[----:B------:R-:W-:Y:S01]  /*5280*/  FMUL.FTZ R30, R0, R42 ;  /* 0x0000002a001e7220 */ /* 0x000fe20000410000 */
[----:B------:R-:W-:Y:S01]  /*5290*/  ISETP.GT.AND P4, PT, R64, 0x38, PT ;  /* 0x000000384000780c */ /* 0x000fe20003f84270 */
[----:B------:R-:W-:Y:S01]  /*52a0*/  FMUL.FTZ R42, R0, R54 ;  /* 0x00000036002a7220 */ /* 0x000fe20000410000 */
[----:B------:R-:W-:Y:S01]  /*52b0*/  ISETP.GT.AND P6, PT, R64, 0x9, PT ;  /* 0x000000094000780c */ /* 0x000fe20003fc4270 */
[----:B------:R-:W0:Y:S01]  /*52c0*/  MUFU.TANH R6, R6 ;  /* 0x0000000600067308 */ /* 0x000e220000002400 */
[----:B-1----:R-:W-:Y:S01]  /*52d0*/  FSEL R40, R40, -INF , P4 ;  /* 0xff80000028287808 */ /* 0x002fe20002000000 */
[----:B------:R-:W-:Y:S01]  /*52e0*/  FMUL.FTZ R54, R0, R66 ;  /* 0x0000004200367220 */ /* 0x000fe20000410000 */
[----:B------:R-:W-:Y:S01]  /*52f0*/  ISETP.GT.AND P4, PT, R64, 0x50, PT ;  /* 0x000000504000780c */ /* 0x000fe20003f84270 */
[----:B------:R-:W-:Y:S01]  /*5300*/  FMUL.FTZ R66, R0, R80 ;  /* 0x0000005000427220 */ /* 0x000fe20000410000 */
[----:B------:R-:W-:Y:S01]  /*5310*/  ISETP.GT.AND P5, PT, R64, 0x10, PT ;  /* 0x000000104000780c */ /* 0x000fe20003fa4270 */
[----:B------:R-:W-:Y:S01]  /*5320*/  FMUL.FTZ R81, R0, R81 ;  /* 0x0000005100517220 */ /* 0x000fe20000410000 */
[----:B--2---:R-:W-:Y:S01]  /*5330*/  FSEL R52, R52, -INF , P4 ;  /* 0xff80000034347808 */ /* 0x004fe20002000000 */
[----:B------:R-:W1:Y:S01]  /*5340*/  MUFU.TANH R8, R8 ;  /* 0x0000000800087308 */ /* 0x000e620000002400 */
[----:B------:R-:W-:Y:S01]  /*5350*/  ISETP.GT.AND P4, PT, R64, 0x68, PT ;  /* 0x000000684000780c */ /* 0x000fe20003f84270 */
[----:B------:R-:W-:Y:S01]  /*5360*/  FMUL.FTZ R84, R0, R84 ;  /* 0x0000005400547220 */ /* 0x000fe20000410000 */
[----:B------:R-:W-:Y:S01]  /*5370*/  ISETP.GT.AND P1, PT, R64, 0x11, PT ;  /* 0x000000114000780c */ /* 0x000fe20003f24270 */
[C---:B------:R-:W-:Y:S01]  /*5380*/  FMUL.FTZ R85, R0.reuse, R85 ;  /* 0x0000005500557220 */ /* 0x040fe20000410000 */
[----:B---3--:R-:W-:Y:S01]  /*5390*/  FSEL R63, R63, -INF , P4 ;  /* 0xff8000003f3f7808 */ /* 0x008fe20002000000 */
[----:B------:R-:W-:Y:S01]  /*53a0*/  FMUL.FTZ R21, R0, R35 ;  /* 0x0000002300157220 */ /* 0x000fe20000410000 */
[----:B------:R-:W-:Y:S01]  /*53b0*/  ISETP.GT.AND P4, PT, R62, RZ, PT ;  /* 0x000000ff3e00720c */ /* 0x000fe20003f84270 */
[----:B------:R-:W2:Y:S01]  /*53c0*/  MUFU.TANH R7, R7 ;  /* 0x0000000700077308 */ /* 0x000ea20000002400 */
[----:B0-----:R-:W-:Y:S01]  /*53d0*/  FSEL R6, R6, -INF , P2 ;  /* 0xff80000006067808 */ /* 0x001fe20001000000 */
[----:B------:R-:W-:Y:S01]  /*53e0*/  FMUL.FTZ R35, R0, R47 ;  /* 0x0000002f00237220 */ /* 0x000fe20000410000 */
[----:B------:R-:W-:Y:S01]  /*53f0*/  ISETP.GT.AND P2, PT, R64, 0x18, PT ;  /* 0x000000184000780c */ /* 0x000fe20003f44270 */
[C---:B------:R-:W-:Y:S01]  /*5400*/  FMUL.FTZ R47, R0.reuse, R59 ;  /* 0x0000003b002f7220 */ /* 0x040fe20000410000 */
[C---:B------:R-:W-:Y:S01]  /*5410*/  FMUL.FTZ R59, R0.reuse, R71 ;  /* 0x00000047003b7220 */ /* 0x040fe20000410000 */
[C---:B------:R-:W-:Y:S01]  /*5420*/  FMUL.FTZ R20, R0.reuse, R34 ;  /* 0x0000002200147220 */ /* 0x040fe20000410000 */
[----:B------:R-:W-:Y:S01]  /*5430*/  FMUL.FTZ R34, R0, R46 ;  /* 0x0000002e00227220 */ /* 0x000fe20000410000 */
[----:B------:R-:W0:Y:S01]  /*5440*/  MUFU.TANH R11, R11 ;  /* 0x0000000b000b7308 */ /* 0x000e220000002400 */
[----:B-1----:R-:W-:Y:S01]  /*5450*/  FSEL R68, R8, -INF , P4 ;  /* 0xff80000008447808 */ /* 0x002fe20002000000 */
[----:B------:R-:W-:Y:S01]  /*5460*/  FMUL.FTZ R46, R0, R58 ;  /* 0x0000003a002e7220 */ /* 0x000fe20000410000 */
[----:B------:R-:W-:Y:S01]  /*5470*/  FMNMX.FTZ R8, R6, R5, !PT ;  /* 0x0000000506087209 */ /* 0x000fe20007810000 */
[----:B------:R-:W-:Y:S01]  /*5480*/  FMUL.FTZ R58, R0, R70 ;  /* 0x00000046003a7220 */ /* 0x000fe20000410000 */
[----:B------:R-:W-:Y:S01]  /*5490*/  FMNMX.FTZ R72, R68, R4, !PT ;  /* 0x0000000444487209 */ /* 0x000fe20007810000 */
[----:B------:R-:W-:Y:S01]  /*54a0*/  IMAD.U32 R73, RZ, RZ, UR18 ;  /* 0x00000012ff497e24 */ /* 0x000fe2000f8e00ff */
[----:B------:R-:W-:Y:S01]  /*54b0*/  ISETP.GT.AND P4, PT, R62, 0x18, PT ;  /* 0x000000183e00780c */ /* 0x000fe20003f84270 */
[----:B------:R-:W1:Y:S01]  /*54c0*/  MUFU.TANH R14, R14 ;  /* 0x0000000e000e7308 */ /* 0x000e620000002400 */
[----:B--2---:R-:W-:Y:S01]  /*54d0*/  FSEL R7, R7, -INF , P3 ;  /* 0xff80000007077808 */ /* 0x004fe20001800000 */
[----:B------:R-:W-:Y:S01]  /*54e0*/  FMUL.FTZ R75, R0, R75 ;  /* 0x0000004b004b7220 */ /* 0x000fe20000410000 */
[----:B------:R-:W-:Y:S01]  /*54f0*/  ISETP.GT.AND P3, PT, R64, 0x19, PT ;  /* 0x000000194000780c */ /* 0x000fe20003f64270 */
[C---:B------:R-:W-:Y:S01]  /*5500*/  FMUL.FTZ R78, R0.reuse, R78 ;  /* 0x0000004e004e7220 */ /* 0x040fe20000410000 */
[----:B------:R-:W-:Y:S01]  /*5510*/  FMNMX.FTZ R69, R7, R8, !PT ;  /* 0x0000000807457209 */ /* 0x000fe20007810000 */
[C---:B------:R-:W-:Y:S01]  /*5520*/  FMUL.FTZ R79, R0.reuse, R79 ;  /* 0x0000004f004f7220 */ /* 0x040fe20000410000 */
[C---:B------:R-:W-:Y:S01]  /*5530*/  FMUL.FTZ R82, R0.reuse, R82 ;  /* 0x0000005200527220 */ /* 0x040fe20000410000 */
[----:B------:R-:W2:Y:S01]  /*5540*/  MUFU.TANH R15, R15 ;  /* 0x0000000f000f7308 */ /* 0x000ea20000002400 */
[----:B0-----:R-:W-:Y:S01]  /*5550*/  FSEL R11, R11, -INF , P6 ;  /* 0xff8000000b0b7808 */ /* 0x001fe20003000000 */
[----:B------:R-:W-:Y:S01]  /*5560*/  FMUL.FTZ R83, R0, R83 ;  /* 0x0000005300537220 */ /* 0x000fe20000410000 */
[----:B------:R-:W-:Y:S01]  /*5570*/  FMNMX.FTZ R8, R10, R69, !PT ;  /* 0x000000450a087209 */ /* 0x000fe20007810000 */
[----:B------:R-:W-:Y:S01]  /*5580*/  FMUL.FTZ R86, R0, R86 ;  /* 0x0000005600567220 */ /* 0x000fe20000410000 */
[----:B------:R-:W-:Y:S01]  /*5590*/  ISETP.GT.AND P6, PT, R64, 0x21, PT ;  /* 0x000000214000780c */ /* 0x000fe20003fc4270 */
[----:B------:R-:W-:Y:S01]  /*55a0*/  FMUL.FTZ R87, R0, R87 ;  /* 0x0000005700577220 */ /* 0x000fe20000410000 */
[----:B------:R-:W-:Y:S01]  /*55b0*/  FMNMX.FTZ R69, R11, R8, !PT ;  /* 0x000000080b457209 */ /* 0x000fe20007810000 */
[----:B------:R-:W0:Y:S01]  /*55c0*/  MUFU.TANH R24, R24 ;  /* 0x0000001800187308 */ /* 0x000e220000002400 */
[----:B-1----:R-:W-:Y:S01]  /*55d0*/  FSEL R14, R14, -INF , P5 ;  /* 0xff8000000e0e7808 */ /* 0x002fe20002800000 */
[----:B------:R-:W-:Y:S01]  /*55e0*/  UIADD3 UR19, UR19, 0x19c40, URZ ;  /* 0x00019c4013137890 */ /* 0x000fe2000fffe03f */
[----:B------:R-:W-:-:S02]  /*55f0*/  ISETP.GT.AND P5, PT, R64, 0x28, PT ;  /* 0x000000284000780c */ /* 0x000fc40003fa4270 */
[----:B------:R-:W-:Y:S01]  /*5600*/  FMNMX.FTZ R8, R14, R69, !PT ;  /* 0x000000450e087209 */ /* 0x000fe20007810000 */
[----:B------:R-:W-:Y:S02]  /*5610*/  UPRMT UR19, UR45, 0x654, UR19 ;  /* 0x000006542d137896 */ /* 0x000fe40008000013 */
[----:B------:R-:W1:Y:S01]  /*5620*/  MUFU.TANH R25, R25 ;  /* 0x0000001900197308 */ /* 0x000e620000002400 */
[----:B--2---:R-:W-:Y:S02]  /*5630*/  FSEL R15, R15, -INF , P1 ;  /* 0xff8000000f0f7808 */ /* 0x004fe40000800000 */
[----:B------:R-:W-:Y:S02]  /*5640*/  ISETP.GT.AND P1, PT, R64, 0x29, PT ;  /* 0x000000294000780c */ /* 0x000fe40003f24270 */
[----:B------:R-:W-:Y:S02]  /*5650*/  FMNMX.FTZ R69, R15, R8, !PT ;  /* 0x000000080f457209 */ /* 0x000fe40007810000 */
[----:B------:R-:W-:Y:S01]  /*5660*/  SYNCS.ARRIVE.TRANS64.RED.A1T0 RZ, [UR19], RZ ;  /* 0x000000ffffff79a7 */ /* 0x000fe20008100413 */
[----:B------:R-:W2:Y:S01]  /*5670*/  MUFU.TANH R29, R29 ;  /* 0x0000001d001d7308 */ /* 0x000ea20000002400 */
[----:B0-----:R-:W-:-:S02]  /*5680*/  FSEL R24, R24, -INF , P2 ;  /* 0xff80000018187808 */ /* 0x001fc40001000000 */
        /* <DEDUP_REMOVED lines=8> */
[----:B------:R-:W-:Y:S02]  /*5710*/  FMNMX.FTZ R8, R28, R69, !PT ;  /* 0x000000451c087209 */ /* 0x000fe40007810000 */
[----:B------:R-:W-:Y:S02]  /*5720*/  ISETP.GT.AND P6, PT, R64, 0x39, PT ;  /* 0x000000394000780c */ /* 0x000fe40003fc4270 */
[----:B------:R-:W-:Y:S01]  /*5730*/  FMNMX.FTZ R69, R29, R8, !PT ;  /* 0x000000081d457209 */ /* 0x000fe20007810000 */
[----:B------:R-:W2:Y:S01]  /*5740*/  MUFU.TANH R36, R36 ;  /* 0x0000002400247308 */ /* 0x000ea20000002400 */
[----:B0-----:R-:W-:Y:S02]  /*5750*/  FSEL R32, R32, -INF , P5 ;  /* 0xff80000020207808 */ /* 0x001fe40002800000 */
[----:B------:R-:W-:-:S02]  /*5760*/  ISETP.GT.AND P5, PT, R64, 0x40, PT ;  /* 0x000000404000780c */ /* 0x000fc40003fa4270 */
        /* <DEDUP_REMOVED lines=15> */
[----:B------:R-:W-:Y:S02]  /*5860*/  FMNMX.FTZ R8, R40, R69, !PT ;  /* 0x0000004528087209 */ /* 0x000fe40007810000 */
[----:B------:R-:W-:Y:S02]  /*5870*/  ISETP.GT.AND P6, PT, R64, 0x51, PT ;  /* 0x000000514000780c */ /* 0x000fe40003fc4270 */
[----:B------:R-:W-:Y:S01]  /*5880*/  FMNMX.FTZ R69, R41, R8, !PT ;  /* 0x0000000829457209 */ /* 0x000fe20007810000 */
[----:B------:R-:W1:Y:S01]  /*5890*/  MUFU.TANH R48, R48 ;  /* 0x0000003000307308 */ /* 0x000e620000002400 */
[----:B--2---:R-:W-:Y:S02]  /*58a0*/  FSEL R44, R44, -INF , P5 ;  /* 0xff8000002c2c7808 */ /* 0x004fe40002800000 */
[----:B------:R-:W-:-:S02]  /*58b0*/  ISETP.GT.AND P5, PT, R64, 0x58, PT ;  /* 0x000000584000780c */ /* 0x000fc40003fa4270 */
        /* <DEDUP_REMOVED lines=15> */
[----:B------:R-:W-:Y:S02]  /*59b0*/  FMNMX.FTZ R8, R52, R69, !PT ;  /* 0x0000004534087209 */ /* 0x000fe40007810000 */
[----:B------:R-:W-:Y:S02]  /*59c0*/  ISETP.GT.AND P6, PT, R64, 0x69, PT ;  /* 0x000000694000780c */ /* 0x000fe40003fc4270 */
[----:B------:R-:W-:Y:S01]  /*59d0*/  FMNMX.FTZ R69, R53, R8, !PT ;  /* 0x0000000835457209 */ /* 0x000fe20007810000 */
[----:B------:R-:W0:Y:S01]  /*59e0*/  MUFU.TANH R60, R60 ;  /* 0x0000003c003c7308 */ /* 0x000e220000002400 */
[----:B-1----:R-:W-:Y:S02]  /*59f0*/  FSEL R56, R56, -INF , P5 ;  /* 0xff80000038387808 */ /* 0x002fe40002800000 */
[----:B------:R-:W-:-:S02]  /*5a00*/  ISETP.GT.AND P5, PT, R64, 0x70, PT ;  /* 0x000000704000780c */ /* 0x000fc40003fa4270 */
        /* <DEDUP_REMOVED lines=11> */
[----:B------:R-:W-:Y:S01]  /*5ac0*/  ISETP.GT.AND P3, PT, R64, 0x79, PT ;  /* 0x000000794000780c */ /* 0x000fe20003f64270 */
[----:B------:R-:W-:Y:S01]  /*5ad0*/  FMUL.FTZ R64, R0, R74 ;  /* 0x0000004a00407220 */ /* 0x000fe20000410000 */
        /* <DEDUP_REMOVED lines=23> */
[----:B-1----:R-:W-:Y:S01]  /*5c50*/  FSEL R9, R9, -INF , P6 ;  /* 0xff80000009097808 */ /* 0x002fe20003000000 */
[----:B------:R-:W1:Y:S01]  /*5c60*/  SHFL.BFLY PT, R8, R69, 0x2, 0x1f ;  /* 0x0c401f0045087f89 */ /* 0x000e6200000e0000 */
[----:B------:R-:W-:-:S05]  /*5c70*/  ISETP.GT.AND P6, PT, R62, 0x19, PT ;  /* 0x000000193e00780c */ /* 0x000fca0003fc4270 */
[----:B------:R-:W3:Y:S01]  /*5c80*/  MUFU.TANH R20, R20 ;  /* 0x0000001400147308 */ /* 0x000ee20000002400 */
[----:B--2---:R-:W-:Y:S02]  /*5c90*/  FSEL R12, R12, -INF , P5 ;  /* 0xff8000000c0c7808 */ /* 0x004fe40002800000 */
[----:B------:R-:W-:-:S05]  /*5ca0*/  ISETP.GT.AND P5, PT, R62, 0x20, PT ;  /* 0x000000203e00780c */ /* 0x000fca0003fa4270 */
[----:B------:R-:W2:Y:S01]  /*5cb0*/  MUFU.TANH R21, R21 ;  /* 0x0000001500157308 */ /* 0x000ea20000002400 */
[----:B0-----:R-:W-:Y:S02]  /*5cc0*/  FSEL R13, R13, -INF , P1 ;  /* 0xff8000000d0d7808 */ /* 0x001fe40000800000 */
[----:B------:R-:W-:-:S05]  /*5cd0*/  ISETP.GT.AND P1, PT, R62, 0x21, PT ;  /* 0x000000213e00780c */ /* 0x000fca0003f24270 */
[----:B------:R-:W0:Y:S01]  /*5ce0*/  MUFU.TANH R26, R26 ;  /* 0x0000001a001a7308 */ /* 0x000e220000002400 */
[----:B---3--:R-:W-:Y:S02]  /*5cf0*/  FSEL R20, R20, -INF , P2 ;  /* 0xff80000014147808 */ /* 0x008fe40001000000 */
[----:B-1----:R-:W-:Y:S02]  /*5d00*/  FMNMX.FTZ R71, R69, R8, !PT ;  /* 0x0000000845477209 */ /* 0x002fe40007810000 */
[----:B------:R-:W-:-:S03]  /*5d10*/  ISETP.GT.AND P2, PT, R62, 0x28, PT ;  /* 0x000000283e00780c */ /* 0x000fc60003f44270 */
[----:B------:R-:W1:Y:S01]  /*5d20*/  SHFL.BFLY PT, R8, R71, 0x1, 0x1f ;  /* 0x0c201f0047087f89 */ /* 0x000e6200000e0000 */
        /* <DEDUP_REMOVED lines=8> */
[----:B------:R-:W-:Y:S02]  /*5db0*/  ISETP.GT.AND P6, PT, R62, 0x31, PT ;  /* 0x000000313e00780c */ /* 0x000fe40003fc4270 */
[----:B-1----:R-:W-:-:S03]  /*5dc0*/  FMNMX.FTZ R8, R71, R8, !PT ;  /* 0x0000000847087209 */ /* 0x002fc60007810000 */
[----:B------:R-:W1:Y:S01]  /*5dd0*/  MUFU.TANH R34, R34 ;  /* 0x0000002200227308 */ /* 0x000e620000002400 */
[----:B------:R-:W-:Y:S02]  /*5de0*/  FMNMX.FTZ R71, R9, R72, !PT ;  /* 0x0000004809477209 */ /* 0x000fe40007810000 */
[----:B--2---:R-:W-:Y:S02]  /*5df0*/  FSEL R30, R30, -INF , P5 ;  /* 0xff8000001e1e7808 */ /* 0x004fe40002800000 */
[----:B------:R-:W-:Y:S02]  /*5e00*/  FMNMX.FTZ R72, R12, R71, !PT ;  /* 0x000000470c487209 */ /* 0x000fe40007810000 */
[----:B------:R-:W-:Y:S01]  /*5e10*/  ISETP.GT.AND P5, PT, R62, 0x38, PT ;  /* 0x000000383e00780c */ /* 0x000fe20003fa4270 */
[----:B------:R-:W2:Y:S01]  /*5e20*/  MUFU.TANH R35, R35 ;  /* 0x0000002300237308 */ /* 0x000ea20000002400 */
[----:B------:R-:W-:Y:S02]  /*5e30*/  FMNMX.FTZ R71, R13, R72, !PT ;  /* 0x000000480d477209 */ /* 0x000fe40007810000 */
[----:B0-----:R-:W-:-:S02]  /*5e40*/  FSEL R31, R31, -INF , P1 ;  /* 0xff8000001f1f7808 */ /* 0x001fc40000800000 */
[----:B------:R-:W-:Y:S02]  /*5e50*/  FMNMX.FTZ R72, R20, R71, !PT ;  /* 0x0000004714487209 */ /* 0x000fe40007810000 */
[----:B------:R-:W-:Y:S01]  /*5e60*/  ISETP.GT.AND P1, PT, R62, 0x39, PT ;  /* 0x000000393e00780c */ /* 0x000fe20003f24270 */
[----:B------:R-:W0:Y:S01]  /*5e70*/  MUFU.TANH R38, R38 ;  /* 0x0000002600267308 */ /* 0x000e220000002400 */
[----:B------:R-:W-:Y:S02]  /*5e80*/  FMNMX.FTZ R71, R21, R72, !PT ;  /* 0x0000004815477209 */ /* 0x000fe40007810000 */
[----:B-1----:R-:W-:Y:S02]  /*5e90*/  FSEL R34, R34, -INF , P2 ;  /* 0xff80000022227808 */ /* 0x002fe40001000000 */
[----:B------:R-:W-:Y:S02]  /*5ea0*/  FMNMX.FTZ R72, R26, R71, !PT ;  /* 0x000000471a487209 */ /* 0x000fe40007810000 */
[----:B------:R-:W-:Y:S01]  /*5eb0*/  ISETP.GT.AND P2, PT, R62, 0x40, PT ;  /* 0x000000403e00780c */ /* 0x000fe20003f44270 */
[----:B------:R-:W1:Y:S01]  /*5ec0*/  MUFU.TANH R39, R39 ;  /* 0x0000002700277308 */ /* 0x000e620000002400 */
[----:B------:R-:W-:-:S02]  /*5ed0*/  FMNMX.FTZ R71, R27, R72, !PT ;  /* 0x000000481b477209 */ /* 0x000fc40007810000 */
[----:B--2---:R-:W-:Y:S02]  /*5ee0*/  FSEL R35, R35, -INF , P3 ;  /* 0xff80000023237808 */ /* 0x004fe40001800000 */
[----:B------:R-:W-:Y:S02]  /*5ef0*/  FMNMX.FTZ R72, R30, R71, !PT ;  /* 0x000000471e487209 */ /* 0x000fe40007810000 */
[----:B------:R-:W-:Y:S01]  /*5f00*/  ISETP.GT.AND P3, PT, R62, 0x41, PT ;  /* 0x000000413e00780c */ /* 0x000fe20003f64270 */
[----:B------:R-:W2:Y:S01]  /*5f10*/  MUFU.TANH R42, R42 ;  /* 0x0000002a002a7308 */ /* 0x000ea20000002400 */
[----:B------:R-:W-:Y:S02]  /*5f20*/  FMNMX.FTZ R71, R31, R72, !PT ;  /* 0x000000481f477209 */ /* 0x000fe40007810000 */
[----:B0-----:R-:W-:Y:S02]  /*5f30*/  FSEL R38, R38, -INF , P4 ;  /* 0xff80000026267808 */ /* 0x001fe40002000000 */
[----:B------:R-:W-:-:S02]  /*5f40*/  FMNMX.FTZ R72, R34, R71, !PT ;  /* 0x0000004722487209 */ /* 0x000fc40007810000 */
[----:B------:R-:W-:Y:S01]  /*5f50*/  ISETP.GT.AND P4, PT, R62, 0x48, PT ;  /* 0x000000483e00780c */ /* 0x000fe20003f84270 */
[----:B------:R-:W0:Y:S01]  /*5f60*/  MUFU.TANH R43, R43 ;  /* 0x0000002b002b7308 */ /* 0x000e220000002400 */
[----:B------:R-:W-:Y:S02]  /*5f70*/  FMNMX.FTZ R71, R35, R72, !PT ;  /* 0x0000004823477209 */ /* 0x000fe40007810000 */
[----:B-1----:R-:W-:Y:S02]  /*5f80*/  FSEL R39, R39, -INF , P6 ;  /* 0xff80000027277808 */ /* 0x002fe40003000000 */
[----:B------:R-:W-:Y:S02]  /*5f90*/  FMNMX.FTZ R72, R38, R71, !PT ;  /* 0x0000004726487209 */ /* 0x000fe40007810000 */
[----:B------:R-:W-:Y:S01]  /*5fa0*/  ISETP.GT.AND P6, PT, R62, 0x49, PT ;  /* 0x000000493e00780c */ /* 0x000fe20003fc4270 */
[----:B------:R-:W1:Y:S01]  /*5fb0*/  MUFU.TANH R51, R51 ;  /* 0x0000003300337308 */ /* 0x000e620000002400 */
[----:B--2---:R-:W-:-:S02]  /*5fc0*/  FSEL R42, R42, -INF , P5 ;  /* 0xff8000002a2a7808 */ /* 0x004fc40002800000 */
[----:B------:R-:W-:Y:S02]  /*5fd0*/  FMNMX.FTZ R71, R39, R72, !PT ;  /* 0x0000004827477209 */ /* 0x000fe40007810000 */
[----:B------:R-:W-:Y:S02]  /*5fe0*/  ISETP.GT.AND P5, PT, R62, 0x50, PT ;  /* 0x000000503e00780c */ /* 0x000fe40003fa4270 */
[----:B------:R-:W-:Y:S01]  /*5ff0*/  FMNMX.FTZ R71, R42, R71, !PT ;  /* 0x000000472a477209 */ /* 0x000fe20007810000 */
[----:B------:R-:W2:Y:S01]  /*6000*/  MUFU.TANH R46, R46 ;  /* 0x0000002e002e7308 */ /* 0x000ea20000002400 */
[----:B0-----:R-:W-:Y:S02]  /*6010*/  FSEL R43, R43, -INF , P1 ;  /* 0xff8000002b2b7808 */ /* 0x001fe40000800000 */
[----:B------:R-:W-:Y:S02]  /*6020*/  ISETP.GT.AND P1, PT, R62, 0x51, PT ;  /* 0x000000513e00780c */ /* 0x000fe40003f24270 */
[----:B------:R-:W-:-:S03]  /*6030*/  FMNMX.FTZ R72, R43, R71, !PT ;  /* 0x000000472b487209 */ /* 0x000fc60007810000 */
[----:B------:R-:W0:Y:S01]  /*6040*/  MUFU.TANH R47, R47 ;  /* 0x0000002f002f7308 */ /* 0x000e220000002400 */
[----:B-1----:R-:W-:Y:S02]  /*6050*/  FSEL R51, R51, -INF , P6 ;  /* 0xff80000033337808 */ /* 0x002fe40003000000 */
[----:B------:R-:W-:-:S04]  /*6060*/  FSETP.NEU.FTZ.AND P6, PT, R8, -INF , PT ;  /* 0xff8000000800780b */ /* 0x000fc80003fdd000 */
[----:B------:R-:W-:Y:S01]  /*6070*/  FSEL R70, R8, RZ, P6 ;  /* 0x000000ff08467208 */ /* 0x000fe20003000000 */
[----:B------:R-:W1:Y:S01]  /*6080*/  MUFU.TANH R50, R50 ;  /* 0x0000003200327308 */ /* 0x000e620000002400 */
[----:B--2---:R-:W-:Y:S02]  /*6090*/  FSEL R46, R46, -INF , P2 ;  /* 0xff8000002e2e7808 */ /* 0x004fe40001000000 */
[----:B------:R-:W-:Y:S01]  /*60a0*/  ISETP.GT.AND P2, PT, R62, 0x58, PT ;  /* 0x000000583e00780c */ /* 0x000fe20003f44270 */
[----:B------:R-:W-:-:S01]  /*60b0*/  FADD.FTZ R5, -R70, R5 ;  /* 0x0000000546057221 */ /* 0x000fc20000010100 */
[----:B------:R-:W-:Y:S01]  /*60c0*/  FMNMX.FTZ R72, R46, R72, !PT ;  /* 0x000000482e487209 */ /* 0x000fe20007810000 */
[----:B------:R-:W-:-:S02]  /*60d0*/  FFMA.FTZ R70, R8, R73, -8 ;  /* 0xc100000008467423 */ /* 0x000fc40000010049 */
[----:B------:R-:W2:Y:S01]  /*60e0*/  MUFU.TANH R54, R54 ;  /* 0x0000003600367308 */ /* 0x000ea20000002400 */
[----:B0-----:R-:W-:Y:S01]  /*60f0*/  FSEL R47, R47, -INF , P3 ;  /* 0xff8000002f2f7808 */ /* 0x001fe20001800000 */
[----:B------:R-:W-:Y:S01]  /*6100*/  FMUL.FTZ R5, R5, UR18 ;  /* 0x0000001205057c20 */ /* 0x000fe20008410000 */
[----:B------:R-:W-:-:S02]  /*6110*/  ISETP.GT.AND P3, PT, R62, 0x59, PT ;  /* 0x000000593e00780c */ /* 0x000fc40003f64270 */
[----:B------:R-:W-:Y:S02]  /*6120*/  FMNMX.FTZ R73, R47, R72, !PT ;  /* 0x000000482f497209 */ /* 0x000fe40007810000 */
[----:B------:R-:W-:Y:S01]  /*6130*/  FSEL R70, R70, RZ, P6 ;  /* 0x000000ff46467208 */ /* 0x000fe20003000000 */
[----:B------:R-:W0:Y:S01]  /*6140*/  MUFU.TANH R55, R55 ;  /* 0x0000003700377308 */ /* 0x000e220000002400 */
[----:B-1----:R-:W-:Y:S02]  /*6150*/  FSEL R50, R50, -INF , P4 ;  /* 0xff80000032327808 */ /* 0x002fe40002000000 */
[----:B------:R-:W-:Y:S01]  /*6160*/  ISETP.GT.AND P4, PT, R62, 0x60, PT ;  /* 0x000000603e00780c */ /* 0x000fe20003f84270 */
[----:B------:R-:W-:-:S01]  /*6170*/  FFMA.FTZ R14, R14, UR18, -R70 ;  /* 0x000000120e0e7c23 */ /* 0x000fc20008010846 */
[----:B------:R-:W-:Y:S01]  /*6180*/  FMNMX.FTZ R73, R50, R73, !PT ;  /* 0x0000004932497209 */ /* 0x000fe20007810000 */
[----:B------:R-:W-:-:S01]  /*6190*/  FFMA.FTZ R6, R6, UR18, -R70 ;  /* 0x0000001206067c23 */ /* 0x000fc20008010846 */
[----:B------:R-:W-:Y:S01]  /*61a0*/  ISETP.GT.AND P6, PT, R62, 0x61, PT ;  /* 0x000000613e00780c */ /* 0x000fe20003fc4270 */
[----:B------:R-:W1:Y:S01]  /*61b0*/  MUFU.TANH R58, R58 ;  /* 0x0000003a003a7308 */ /* 0x000e620000002400 */
[----:B--2---:R-:W-:Y:S01]  /*61c0*/  FSEL R54, R54, -INF , P5 ;  /* 0xff80000036367808 */ /* 0x004fe20002800000 */
[--C-:B------:R-:W-:Y:S01]  /*61d0*/  FFMA.FTZ R7, R7, UR18, -R70.reuse ;  /* 0x0000001207077c23 */ /* 0x100fe20008010846 */
[----:B------:R-:W-:Y:S01]  /*61e0*/  FMNMX.FTZ R74, R51, R73, !PT ;  /* 0x00000049334a7209 */ /* 0x000fe20007810000 */
[--C-:B------:R-:W-:Y:S01]  /*61f0*/  FFMA.FTZ R10, R10, UR18, -R70.reuse ;  /* 0x000000120a0a7c23 */ /* 0x100fe20008010846 */
[----:B------:R-:W-:Y:S01]  /*6200*/  ISETP.GT.AND P5, PT, R62, 0x79, PT ;  /* 0x000000793e00780c */ /* 0x000fe20003fa4270 */
[--C-:B------:R-:W-:Y:S01]  /*6210*/  FFMA.FTZ R11, R11, UR18, -R70.reuse ;  /* 0x000000120b0b7c23 */ /* 0x100fe20008010846 */
[----:B------:R-:W-:Y:S01]  /*6220*/  FMNMX.FTZ R74, R54, R74, !PT ;  /* 0x0000004a364a7209 */ /* 0x000fe20007810000 */
[----:B------:R-:W2:Y:S01]  /*6230*/  MUFU.TANH R59, R59 ;  /* 0x0000003b003b7308 */ /* 0x000ea20000002400 */
[----:B0-----:R-:W-:Y:S01]  /*6240*/  FSEL R55, R55, -INF , P1 ;  /* 0xff80000037377808 */ /* 0x001fe20000800000 */
[--C-:B------:R-:W-:Y:S01]  /*6250*/  FFMA.FTZ R15, R15, UR18, -R70.reuse ;  /* 0x000000120f0f7c23 */ /* 0x100fe20008010846 */
[----:B------:R-:W-:Y:S01]  /*6260*/  ISETP.GT.AND P1, PT, R62, 0x69, PT ;  /* 0x000000693e00780c */ /* 0x000fe20003f24270 */
[--C-:B------:R-:W-:Y:S01]  /*6270*/  FFMA.FTZ R24, R24, UR18, -R70.reuse ;  /* 0x0000001218187c23 */ /* 0x100fe20008010846 */
[----:B------:R-:W-:-:S01]  /*6280*/  FFMA.FTZ R25, R25, UR18, -R70 ;  /* 0x0000001219197c23 */ /* 0x000fc20008010846 */
[--C-:B------:R-:W-:Y:S01]  /*6290*/  FFMA.FTZ R28, R28, UR18, -R70.reuse ;  /* 0x000000121c1c7c23 */ /* 0x100fe20008010846 */
[----:B------:R-:W-:-:S01]  /*62a0*/  FFMA.FTZ R29, R29, UR18, -R70 ;  /* 0x000000121d1d7c23 */ /* 0x000fc20008010846 */
[----:B------:R-:W0:Y:S01]  /*62b0*/  MUFU.TANH R64, R64 ;  /* 0x0000004000407308 */ /* 0x000e220000002400 */
[----:B-1----:R-:W-:Y:S01]  /*62c0*/  FSEL R58, R58, -INF , P2 ;  /* 0xff8000003a3a7808 */ /* 0x002fe20001000000 */
[--C-:B------:R-:W-:Y:S01]  /*62d0*/  FFMA.FTZ R32, R32, UR18, -R70.reuse ;  /* 0x0000001220207c23 */ /* 0x100fe20008010846 */
[----:B------:R-:W-:Y:S01]  /*62e0*/  ISETP.GT.AND P2, PT, R62, 0x70, PT ;  /* 0x000000703e00780c */ /* 0x000fe20003f44270 */
[--C-:B------:R-:W-:Y:S01]  /*62f0*/  FFMA.FTZ R33, R33, UR18, -R70.reuse ;  /* 0x0000001221217c23 */ /* 0x100fe20008010846 */
[----:B------:R-:W-:-:S01]  /*6300*/  FFMA.FTZ R36, R36, UR18, -R70 ;  /* 0x0000001224247c23 */ /* 0x000fc20008010846 */
[--C-:B------:R-:W-:Y:S01]  /*6310*/  FFMA.FTZ R37, R37, UR18, -R70.reuse ;  /* 0x0000001225257c23 */ /* 0x100fe20008010846 */
[----:B------:R-:W-:-:S01]  /*6320*/  FFMA.FTZ R40, R40, UR18, -R70 ;  /* 0x0000001228287c23 */ /* 0x000fc20008010846 */
[----:B------:R1:W3:Y:S01]  /*6330*/  MUFU.TANH R69, R75 ;  /* 0x0000004b00457308 */ /* 0x0002e20000002400 */
[----:B--2---:R-:W-:Y:S01]  /*6340*/  FSEL R59, R59, -INF , P3 ;  /* 0xff8000003b3b7808 */ /* 0x004fe20001800000 */
[--C-:B------:R-:W-:Y:S01]  /*6350*/  FFMA.FTZ R41, R41, UR18, -R70.reuse ;  /* 0x0000001229297c23 */ /* 0x100fe20008010846 */
[----:B------:R-:W-:Y:S01]  /*6360*/  ISETP.GT.AND P3, PT, R62, 0x71, PT ;  /* 0x000000713e00780c */ /* 0x000fe20003f64270 */
[--C-:B------:R-:W-:Y:S01]  /*6370*/  FFMA.FTZ R44, R44, UR18, -R70.reuse ;  /* 0x000000122c2c7c23 */ /* 0x100fe20008010846 */
[----:B------:R-:W-:-:S01]  /*6380*/  FFMA.FTZ R45, R45, UR18, -R70 ;  /* 0x000000122d2d7c23 */ /* 0x000fc20008010846 */
[--C-:B------:R-:W-:Y:S01]  /*6390*/  FFMA.FTZ R48, R48, UR18, -R70.reuse ;  /* 0x0000001230307c23 */ /* 0x100fe20008010846 */
[----:B------:R-:W-:-:S01]  /*63a0*/  FFMA.FTZ R49, R49, UR18, -R70 ;  /* 0x0000001231317c23 */ /* 0x000fc20008010846 */
[----:B------:R-:W2:Y:S01]  /*63b0*/  MUFU.TANH R71, R78 ;  /* 0x0000004e00477308 */ /* 0x000ea20000002400 */
[----:B-1----:R-:W-:Y:S01]  /*63c0*/  FMNMX.FTZ R75, R55, R74, !PT ;  /* 0x0000004a374b7209 */ /* 0x002fe20007810000 */
[--C-:B------:R-:W-:Y:S01]  /*63d0*/  FFMA.FTZ R52, R52, UR18, -R70.reuse ;  /* 0x0000001234347c23 */ /* 0x100fe20008010846 */
[----:B0-----:R-:W-:Y:S01]  /*63e0*/  FSEL R64, R64, -INF , P4 ;  /* 0xff80000040407808 */ /* 0x001fe20002000000 */
[--C-:B------:R-:W-:Y:S01]  /*63f0*/  FFMA.FTZ R53, R53, UR18, -R70.reuse ;  /* 0x0000001235357c23 */ /* 0x100fe20008010846 */
[----:B------:R-:W-:Y:S01]  /*6400*/  FMNMX.FTZ R75, R58, R75, !PT ;  /* 0x0000004b3a4b7209 */ /* 0x000fe20007810000 */
[--C-:B------:R-:W-:Y:S01]  /*6410*/  FFMA.FTZ R56, R56, UR18, -R70.reuse ;  /* 0x0000001238387c23 */ /* 0x100fe20008010846 */
[----:B------:R-:W-:Y:S01]  /*6420*/  ISETP.GT.AND P4, PT, R62, 0x78, PT ;  /* 0x000000783e00780c */ /* 0x000fe20003f84270 */
[----:B------:R-:W0:Y:S01]  /*6430*/  MUFU.TANH R72, R79 ;  /* 0x0000004f00487308 */ /* 0x000e220000002400 */
[----:B------:R-:W-:Y:S01]  /*6440*/  FMNMX.FTZ R75, R59, R75, !PT ;  /* 0x0000004b3b4b7209 */ /* 0x000fe20007810000 */
[--C-:B------:R-:W-:Y:S01]  /*6450*/  FFMA.FTZ R57, R57, UR18, -R70.reuse ;  /* 0x0000001239397c23 */ /* 0x100fe20008010846 */
[----:B---3--:R-:W-:Y:S01]  /*6460*/  FSEL R69, R69, -INF , P6 ;  /* 0xff80000045457808 */ /* 0x008fe20003000000 */
[--C-:B------:R-:W-:Y:S01]  /*6470*/  FFMA.FTZ R60, R60, UR18, -R70.reuse ;  /* 0x000000123c3c7c23 */ /* 0x100fe20008010846 */
[----:B------:R-:W-:Y:S01]  /*6480*/  ISETP.GT.AND P6, PT, R62, 0x68, PT ;  /* 0x000000683e00780c */ /* 0x000fe20003fc4270 */
[--C-:B------:R-:W-:Y:S01]  /*6490*/  FFMA.FTZ R61, R61, UR18, -R70.reuse ;  /* 0x000000123d3d7c23 */ /* 0x100fe20008010846 */
[----:B------:R-:W-:Y:S01]  /*64a0*/  FMNMX.FTZ R76, R64, R75, !PT ;  /* 0x0000004b404c7209 */ /* 0x000fe20007810000 */
[----:B------:R-:W1:Y:S01]  /*64b0*/  MUFU.TANH R73, R82 ;  /* 0x0000005200497308 */ /* 0x000e620000002400 */
[----:B--2---:R-:W-:Y:S01]  /*64c0*/  FSEL R75, R71, -INF , P6 ;  /* 0xff800000474b7808 */ /* 0x004fe20003000000 */
[--C-:B------:R-:W-:Y:S01]  /*64d0*/  FFMA.FTZ R63, R63, UR18, -R70.reuse ;  /* 0x000000123f3f7c23 */ /* 0x100fe20008010846 */
[----:B------:R-:W-:Y:S01]  /*64e0*/  FMNMX.FTZ R76, R69, R76, !PT ;  /* 0x0000004c454c7209 */ /* 0x000fe20007810000 */
[--C-:B------:R-:W-:Y:S01]  /*64f0*/  FFMA.FTZ R65, R65, UR18, -R70.reuse ;  /* 0x0000001241417c23 */ /* 0x100fe20008010846 */
[----:B------:R-:W-:-:S01]  /*6500*/  FFMA.FTZ R66, R66, UR18, -R70 ;  /* 0x0000001242427c23 */ /* 0x000fc20008010846 */
[--C-:B------:R-:W-:Y:S01]  /*6510*/  FFMA.FTZ R67, R67, UR18, -R70.reuse ;  /* 0x0000001243437c23 */ /* 0x100fe20008010846 */
[----:B------:R-:W-:Y:S01]  /*6520*/  FMNMX.FTZ R77, R75, R76, !PT ;  /* 0x0000004c4b4d7209 */ /* 0x000fe20007810000 */
[----:B------:R-:W2:Y:S01]  /*6530*/  MUFU.TANH R74, R83 ;  /* 0x00000053004a7308 */ /* 0x000ea20000002400 */
[----:B0-----:R-:W-:Y:S01]  /*6540*/  FSEL R72, R72, -INF , P1 ;  /* 0xff80000048487808 */ /* 0x001fe20000800000 */
[--C-:B------:R-:W-:Y:S01]  /*6550*/  FFMA.FTZ R84, R84, UR18, -R70.reuse ;  /* 0x0000001254547c23 */ /* 0x100fe20008010846 */
[----:B------:R-:W-:-:S02]  /*6560*/  FFMA.FTZ R70, R85, UR18, -R70 ;  /* 0x0000001255467c23 */ /* 0x000fc40008010846 */
[----:B------:R-:W-:-:S03]  /*6570*/  FMNMX.FTZ R76, R72, R77, !PT ;  /* 0x0000004d484c7209 */ /* 0x000fc60007810000 */
[----:B------:R-:W0:Y:S01]  /*6580*/  MUFU.TANH R62, R86 ;  /* 0x00000056003e7308 */ /* 0x000e220000002400 */
[----:B-1----:R-:W-:-:S04]  /*6590*/  FSEL R73, R73, -INF , P2 ;  /* 0xff80000049497808 */ /* 0x002fc80001000000 */
[----:B------:R-:W-:-:S03]  /*65a0*/  FMNMX.FTZ R77, R73, R76, !PT ;  /* 0x0000004c494d7209 */ /* 0x000fc60007810000 */
[----:B------:R-:W1:Y:S01]  /*65b0*/  MUFU.TANH R71, R87 ;  /* 0x0000005700477308 */ /* 0x000e620000002400 */
[----:B--2---:R-:W-:-:S04]  /*65c0*/  FSEL R74, R74, -INF , P3 ;  /* 0xff8000004a4a7808 */ /* 0x004fc80001800000 */
[----:B------:R-:W-:-:S03]  /*65d0*/  FMNMX.FTZ R77, R74, R77, !PT ;  /* 0x0000004d4a4d7209 */ /* 0x000fc60007810000 */
[----:B------:R2:W-:Y:S01]  /*65e0*/  MUFU.EX2 R78, R14 ;  /* 0x0000000e004e7308 */ /* 0x0005e20000000800 */
[----:B0-----:R-:W-:-:S04]  /*65f0*/  FSEL R62, R62, -INF , P4 ;  /* 0xff8000003e3e7808 */ /* 0x001fc80002000000 */
[----:B------:R-:W-:-:S03]  /*6600*/  FMNMX.FTZ R76, R62, R77, !PT ;  /* 0x0000004d3e4c7209 */ /* 0x000fc60007810000 */
[----:B------:R-:W-:Y:S01]  /*6610*/  MUFU.EX2 R6, R6 ;  /* 0x0000000600067308 */ /* 0x000fe20000000800 */
[----:B-1----:R-:W-:-:S04]  /*6620*/  FSEL R71, R71, -INF , P5 ;  /* 0xff80000047477808 */ /* 0x002fc80002800000 */
[----:B------:R-:W-:-:S03]  /*6630*/  FMNMX.FTZ R76, R71, R76, !PT ;  /* 0x0000004c474c7209 */ /* 0x000fc60007810000 */
[----:B------:R-:W0:Y:S02]  /*6640*/  MUFU.EX2 R5, R5 ;  /* 0x0000000500057308 */ /* 0x000e240000000800 */
[----:B------:R-:W1:Y:S06]  /*6650*/  SHFL.BFLY PT, R77, R76, 0x2, 0x1f ;  /* 0x0c401f004c4d7f89 */ /* 0x000e6c00000e0000 */
[----:B------:R-:W-:Y:S08]  /*6660*/  MUFU.EX2 R7, R7 ;  /* 0x0000000700077308 */ /* 0x000ff00000000800 */
[----:B------:R-:W-:Y:S08]  /*6670*/  MUFU.EX2 R10, R10 ;  /* 0x0000000a000a7308 */ /* 0x000ff00000000800 */
[----:B------:R-:W-:Y:S01]  /*6680*/  MUFU.EX2 R11, R11 ;  /* 0x0000000b000b7308 */ /* 0x000fe20000000800 */
[----:B-1----:R-:W-:-:S05]  /*6690*/  FMNMX.FTZ R77, R76, R77, !PT ;  /* 0x0000004d4c4d7209 */ /* 0x002fca0007810000 */
[----:B--2---:R-:W1:Y:S02]  /*66a0*/  SHFL.BFLY PT, R14, R77, 0x1, 0x1f ;  /* 0x0c201f004d0e7f89 */ /* 0x004e6400000e0000 */
[----:B------:R-:W-:Y:S08]  /*66b0*/  MUFU.EX2 R15, R15 ;  /* 0x0000000f000f7308 */ /* 0x000ff00000000800 */
[----:B------:R-:W-:Y:S08]  /*66c0*/  MUFU.EX2 R24, R24 ;  /* 0x0000001800187308 */ /* 0x000ff00000000800 */
[----:B------:R-:W-:Y:S01]  /*66d0*/  MUFU.EX2 R25, R25 ;  /* 0x0000001900197308 */ /* 0x000fe20000000800 */
[----:B-1----:R-:W-:-:S07]  /*66e0*/  FMNMX.FTZ R14, R77, R14, !PT ;  /* 0x0000000e4d0e7209 */ /* 0x002fce0007810000 */
        /* <DEDUP_REMOVED lines=18> */
[----:B------:R0:W1:Y:S01]  /*6810*/  MUFU.EX2 R77, R68 ;  /* 0x00000044004d7308 */ /* 0x0000620000000800 */
        /* <DEDUP_REMOVED lines=26> */
[----:B0-----:R-:W-:-:S01]  /*69c0*/  FFMA.FTZ R68, R5, R3, R6 ;  /* 0x0000000305447223 */ /* 0x001fc20000010006 */
[----:B-1----:R-:W-:-:S06]  /*69d0*/  FFMA.FTZ R3, R4, R2, R77 ;  /* 0x0000000204037223 */ /* 0x002fcc000001004d */
[----:B------:R0:W1:Y:S08]  /*69e0*/  MUFU.EX2 R76, R9 ;  /* 0x00000009004c7308 */ /* 0x0000700000000800 */
[----:B------:R-:W2:Y:S01]  /*69f0*/  MUFU.EX2 R13, R13 ;  /* 0x0000000d000d7308 */ /* 0x000ea20000000800 */
[----:B0-----:R-:W-:-:S04]  /*6a00*/  FADD.FTZ R9, R7, R68 ;  /* 0x0000004407097221 */ /* 0x001fc80000010000 */
[----:B------:R-:W-:-:S03]  /*6a10*/  FADD.FTZ R2, R10, R9 ;  /* 0x000000090a027221 */ /* 0x000fc60000010000 */
[----:B------:R-:W0:Y:S01]  /*6a20*/  MUFU.EX2 R20, R20 ;  /* 0x0000001400147308 */ /* 0x000e220000000800 */
[----:B-1----:R-:W-:-:S04]  /*6a30*/  FADD.FTZ R3, R76, R3 ;  /* 0x000000034c037221 */ /* 0x002fc80000010000 */
[----:B------:R-:W-:Y:S01]  /*6a40*/  FADD.FTZ R68, R12, R3 ;  /* 0x000000030c447221 */ /* 0x000fe20000010000 */
[----:B------:R-:W-:-:S02]  /*6a50*/  FADD.FTZ R3, R11, R2 ;  /* 0x000000020b037221 */ /* 0x000fc40000010000 */
        /* <DEDUP_REMOVED lines=107> */
.L_x_1925:
        /* <DEDUP_REMOVED lines=14> */
[-C--:B------:R-:W-:Y:S01]  /*71f0*/  FMUL.FTZ R89, R89, R5.reuse ;  /* 0x0000000559597220 */ /* 0x080fe20000410000 */
[----:B------:R-:W-:Y:S01]  /*7200*/  F2FP.SATFINITE.E4M3.F32.PACK_AB_MERGE_C R40, R41, R40, RZ ;  /* 0x000000282928723e */ /* 0x000fe200048070ff */
[----:B------:R-:W-:Y:S01]  /*7210*/  SYNCS.ARRIVE.TRANS64.RED.A1T0 RZ, [UR6], RZ ;  /* 0x000000ffffff79a7 */ /* 0x000fe20008100406 */
        /* <DEDUP_REMOVED lines=74> */
.L_x_1915:
        /* <DEDUP_REMOVED lines=8> */
.L_x_1938:
[----:B------:R-:W-:-:S04]  /*7740*/  UIADD3 UR36, UR19, 0x1, URZ ;  /* 0x0000000113247890 */ /* 0x000fc8000fffe03f */
[----:B------:R-:W-:-:S04]  /*7750*/  UISETP.NE.AND UP0, UPT, UR36, 0x2, UPT ;  /* 0x000000022400788c */ /* 0x000fc8000bf05270 */
[----:B------:R-:W-:Y:S02]  /*7760*/  USEL UR47, URZ, 0x1, UP0 ;  /* 0x000000013f2f7887 */ /* 0x000fe40008000000 */
[----:B------:R-:W-:Y:S02]  /*7770*/  USEL UR36, UR36, URZ, UP0 ;  /* 0x0000003f24247287 */ /* 0x000fe40008000000 */
[----:B------:R-:W-:Y:S01]  /*7780*/  ULOP3.LUT UR47, UR17, UR47, URZ, 0x3c, !UPT ;  /* 0x0000002f112f7292 */ /* 0x000fe2000f8e3c3f */
[----:B------:R-:W-:Y:S11]  /*7790*/  @!P0 BRA `(.L_x_1928) ;  /* 0x0000000000048947 */ /* 0x000ff60003800000 */
[----:B------:R-:W-:Y:S01]  /*77a0*/  BPT.TRAP 0x1 ;  /* 0x000000040000795c */ /* 0x000fe20000300000 */
.L_x_1928:
[----:B------:R-:W-:Y:S01]  /*77b0*/  ULEA UR6, UR36, UR46, 0x3 ;  /* 0x0000002e24067291 */ /* 0x000fe2000f8e183f */
[----:B------:R-:W-:-:S05]  /*77c0*/  IMAD.U32 R6, RZ, RZ, UR47 ;  /* 0x0000002fff067e24 */ /* 0x000fca000f8e00ff */
[----:B------:R-:W-:-:S04]  /*77d0*/  SHF.L.U32 R6, R6, 0x1f, RZ ;  /* 0x0000001f06067819 */ /* 0x000fc800000006ff */
[----:B------:R0:W1:Y:S01]  /*77e0*/  SYNCS.PHASECHK.TRANS64.TRYWAIT P1, [UR6+0x19c30], R6 ;  /* 0x019c3006ff0075a7 */ /* 0x0000620008020146 */
[----:B------:R-:W-:Y:S05]  /*77f0*/  @!P0 BRA `(.L_x_1929) ;  /* 0x0000000000048947 */ /* 0x000fea0003800000 */
[----:B------:R-:W-:Y:S01]  /*7800*/  BPT.TRAP 0x1 ;  /* 0x000000040000795c */ /* 0x000fe20000300000 */
.L_x_1929:
[----:B-1----:R-:W-:Y:S05]  /*7810*/  @P1 BRA `(.L_x_1930) ;  /* 0x0000000000081947 */ /* 0x002fea0003800000 */
[----:B------:R-:W1:Y:S02]  /*7820*/  SYNCS.PHASECHK.TRANS64.TRYWAIT P1, [UR6+0x19c30], R6 ;  /* 0x019c3006ff0075a7 */ /* 0x000e640008020146 */
[----:B-1----:R-:W-:Y:S05]  /*7830*/  @!P1 BRA `(.L_x_1931) ;  /* 0x000000c400809947 */ /* 0x002fea0003800000 */
.L_x_1930:
        /* <DEDUP_REMOVED lines=17> */
.L_x_1932:
[----:B------:R-:W-:Y:S01]  /*7950*/  ULEA UR11, UR19, UR46, 0x3 ;  /* 0x0000002e130b7291 */ /* 0x000fe2000f8e183f */
[----:B01----:R-:W-:-:S05]  /*7960*/  IMAD.U32 R6, RZ, RZ, UR17 ;  /* 0x00000011ff067e24 */ /* 0x003fca000f8e00ff */
[----:B------:R-:W-:-:S04]  /*7970*/  SHF.L.U32 R6, R6, 0x1f, RZ ;  /* 0x0000001f06067819 */ /* 0x000fc800000006ff */
[----:B------:R0:W1:Y:S01]  /*7980*/  SYNCS.PHASECHK.TRANS64.TRYWAIT P1, [UR11+0x19c50], R6 ;  /* 0x019c5006ff0075a7 */ /* 0x000062000802014b */
[----:B------:R-:W-:Y:S05]  /*7990*/  @!P0 BRA `(.L_x_1933) ;  /* 0x0000000000048947 */ /* 0x000fea0003800000 */
[----:B------:R-:W-:Y:S01]  /*79a0*/  BPT.TRAP 0x1 ;  /* 0x000000040000795c */ /* 0x000fe20000300000 */
.L_x_1933:
[----:B-1----:R-:W-:Y:S05]  /*79b0*/  @P1 BRA `(.L_x_1934) ;  /* 0x0000000000081947 */ /* 0x002fea0003800000 */
[----:B------:R-:W1:Y:S02]  /*79c0*/  SYNCS.PHASECHK.TRANS64.TRYWAIT P1, [UR11+0x19c50], R6 ;  /* 0x019c5006ff0075a7 */ /* 0x000e64000802014b */
[----:B-1----:R-:W-:Y:S05]  /*79d0*/  @!P1 BRA `(.L_x_1935) ;  /* 0x000000c400309947 */ /* 0x002fea0003800000 */
.L_x_1934:
        /* <DEDUP_REMOVED lines=27> */
.L_x_1936:
        /* <DEDUP_REMOVED lines=68> */
[----:B------:R-:W-:Y:S01]  /*7fd0*/  FMUL.FTZ R78, R0, R87 ;  /* 0x00000057004e7220 */ /* 0x000fe20000410000 */
[----:B------:R-:W-:Y:S01]  /*7fe0*/  ULEA UR6, UR36, UR46, 0x3 ;  /* 0x0000002e24067291 */ /* 0x000fe2000f8e183f */
[----:B------:R-:W2:Y:S01]  /*7ff0*/  MUFU.TANH R28, R28 ;  /* 0x0000001c001c7308 */ /* 0x000ea20000002400 */
[----:B0-----:R-:W-:-:S02]  /*8000*/  FMNMX.FTZ R8, R26, R49, !PT ;  /* 0x000000311a087209 */ /* 0x001fc40007810000 */
[----:B------:R-:W-:-:S04]  /*8010*/  UIADD3 UR6, UR6, 0x19c40, URZ ;  /* 0x00019c4006067890 */ /* 0x000fc8000fffe03f */
[----:B------:R-:W-:Y:S01]  /*8020*/  UPRMT UR6, UR45, 0x654, UR6 ;  /* 0x000006542d067896 */ /* 0x000fe20008000006 */
[----:B------:R-:W0:Y:S01]  /*8030*/  MUFU.TANH R29, R29 ;  /* 0x0000001d001d7308 */ /* 0x000e220000002400 */
[----:B-1----:R-:W-:-:S07]  /*8040*/  FMNMX.FTZ R49, R27, R8, !PT ;  /* 0x000000081b317209 */ /* 0x002fce0007810000 */
[----:B------:R-:W1:Y:S01]  /*8050*/  MUFU.TANH R30, R30 ;  /* 0x0000001e001e7308 */ /* 0x000e620000002400 */
[----:B--2---:R-:W-:Y:S01]  /*8060*/  FMNMX.FTZ R8, R28, R49, !PT ;  /* 0x000000311c087209 */ /* 0x004fe20007810000 */
[----:B------:R-:W-:Y:S01]  /*8070*/  FMUL.FTZ R49, R0, R69 ;  /* 0x0000004500317220 */ /* 0x000fe20000410000 */
        /* <DEDUP_REMOVED lines=52> */
[----:B------:R-:W3:Y:S01]  /*83c0*/  MUFU.TANH R13, R13 ;  /* 0x0000000d000d7308 */ /* 0x000ee20000002400 */
[----:B--2---:R-:W-:-:S07]  /*83d0*/  FMNMX.FTZ R69, R9, R4, !PT ;  /* 0x0000000409457209 */ /* 0x004fce0007810000 */
[----:B------:R-:W2:Y:S08]  /*83e0*/  MUFU.TANH R15, R15 ;  /* 0x0000000f000f7308 */ /* 0x000eb00000002400 */
[----:B------:R-:W4:Y:S01]  /*83f0*/  MUFU.TANH R24, R24 ;  /* 0x0000001800187308 */ /* 0x000f220000002400 */
[----:B-1----:R-:W-:-:S07]  /*8400*/  FMNMX.FTZ R8, R14, R8, !PT ;  /* 0x000000080e087209 */ /* 0x002fce0007810000 */
[----:B------:R-:W1:Y:S01]  /*8410*/  MUFU.TANH R25, R25 ;  /* 0x0000001900197308 */ /* 0x000e620000002400 */
[----:B------:R-:W5:Y:S07]  /*8420*/  SHFL.BFLY PT, R14, R8, 0x1, 0x1f ;  /* 0x0c201f00080e7f89 */ /* 0x000f6e00000e0000 */
[----:B------:R-:W1:Y:S08]  /*8430*/  MUFU.TANH R38, R38 ;  /* 0x0000002600267308 */ /* 0x000e700000002400 */
[----:B------:R-:W1:Y:S08]  /*8440*/  MUFU.TANH R39, R39 ;  /* 0x0000002700277308 */ /* 0x000e700000002400 */
[----:B------:R-:W1:Y:S01]  /*8450*/  MUFU.TANH R42, R42 ;  /* 0x0000002a002a7308 */ /* 0x000e620000002400 */
[----:B-----5:R-:W-:-:S02]  /*8460*/  FMNMX.FTZ R8, R8, R14, !PT ;  /* 0x0000000e08087209 */ /* 0x020fc40007810000 */
[----:B0-----:R-:W-:-:S05]  /*8470*/  FMNMX.FTZ R14, R10, R69, !PT ;  /* 0x000000450a0e7209 */ /* 0x001fca0007810000 */
[----:B------:R-:W0:Y:S01]  /*8480*/  MUFU.TANH R43, R43 ;  /* 0x0000002b002b7308 */ /* 0x000e220000002400 */
[----:B---3--:R-:W-:Y:S01]  /*8490*/  FMNMX.FTZ R14, R13, R14, !PT ;  /* 0x0000000e0d0e7209 */ /* 0x008fe20007810000 */
[----:B------:R-:W-:-:S03]  /*84a0*/  FADD.FTZ R5, -R8, R5 ;  /* 0x0000000508057221 */ /* 0x000fc60000010100 */
[----:B--2---:R-:W-:Y:S01]  /*84b0*/  FMNMX.FTZ R69, R15, R14, !PT ;  /* 0x0000000e0f457209 */ /* 0x004fe20007810000 */
[----:B------:R-:W-:Y:S02]  /*84c0*/  FMUL.FTZ R5, R5, UR18 ;  /* 0x0000001205057c20 */ /* 0x000fe40008410000 */
[----:B------:R-:W2:Y:S01]  /*84d0*/  MUFU.TANH R46, R46 ;  /* 0x0000002e002e7308 */ /* 0x000ea20000002400 */
[----:B----4-:R-:W-:-:S04]  /*84e0*/  FMNMX.FTZ R14, R24, R69, !PT ;  /* 0x00000045180e7209 */ /* 0x010fc80007810000 */
[----:B-1----:R-:W-:-:S03]  /*84f0*/  FMNMX.FTZ R69, R25, R14, !PT ;  /* 0x0000000e19457209 */ /* 0x002fc60007810000 */
[----:B------:R-:W1:Y:S01]  /*8500*/  MUFU.TANH R47, R47 ;  /* 0x0000002f002f7308 */ /* 0x000e620000002400 */
[----:B------:R-:W-:-:S04]  /*8510*/  FMNMX.FTZ R14, R38, R69, !PT ;  /* 0x00000045260e7209 */ /* 0x000fc80007810000 */
[----:B------:R-:W-:-:S03]  /*8520*/  FMNMX.FTZ R69, R39, R14, !PT ;  /* 0x0000000e27457209 */ /* 0x000fc60007810000 */
[----:B------:R-:W3:Y:S01]  /*8530*/  MUFU.TANH R50, R50 ;  /* 0x0000003200327308 */ /* 0x000ee20000002400 */
[----:B------:R-:W-:Y:S01]  /*8540*/  FMNMX.FTZ R14, R42, R69, !PT ;  /* 0x000000452a0e7209 */ /* 0x000fe20007810000 */
[----:B------:R-:W-:-:S03]  /*8550*/  FMUL.FTZ R69, R0, R71 ;  /* 0x0000004700457220 */ /* 0x000fc60000410000 */
[----:B0-----:R-:W-:-:S03]  /*8560*/  FMNMX.FTZ R73, R43, R14, !PT ;  /* 0x0000000e2b497209 */ /* 0x001fc60007810000 */
[----:B------:R-:W0:Y:S01]  /*8570*/  MUFU.TANH R51, R51 ;  /* 0x0000003300337308 */ /* 0x000e220000002400 */
[----:B--2---:R-:W-:-:S04]  /*8580*/  FMNMX.FTZ R14, R46, R73, !PT ;  /* 0x000000492e0e7209 */ /* 0x004fc80007810000 */
[----:B-1----:R-:W-:-:S03]  /*8590*/  FMNMX.FTZ R71, R47, R14, !PT ;  /* 0x0000000e2f477209 */ /* 0x002fc60007810000 */
[----:B------:R-:W1:Y:S01]  /*85a0*/  MUFU.TANH R54, R54 ;  /* 0x0000003600367308 */ /* 0x000e620000002400 */
[----:B---3--:R-:W-:Y:S01]  /*85b0*/  FMNMX.FTZ R14, R50, R71, !PT ;  /* 0x00000047320e7209 */ /* 0x008fe20007810000 */
        /* <DEDUP_REMOVED lines=36> */
[----:B-1----:R-:W-:-:S04]  /*8800*/  FMNMX.FTZ R77, R75, R14, !PT ;  /* 0x0000000e4b4d7209 */ /* 0x002fc80007810000 */
[----:B--2---:R-:W-:-:S04]  /*8810*/  FMNMX.FTZ R77, R76, R77, !PT ;  /* 0x0000004d4c4d7209 */ /* 0x004fc80007810000 */
[----:B0-----:R-:W-:-:S05]  /*8820*/  FMNMX.FTZ R79, R78, R77, !PT ;  /* 0x0000004d4e4f7209 */ /* 0x001fca0007810000 */
[----:B------:R-:W0:Y:S02]  /*8830*/  SHFL.BFLY PT, R14, R79, 0x2, 0x1f ;  /* 0x0c401f004f0e7f89 */ /* 0x000e2400000e0000 */
[----:B0-----:R-:W-:-:S05]  /*8840*/  FMNMX.FTZ R80, R79, R14, !PT ;  /* 0x0000000e4f507209 */ /* 0x001fca0007810000 */
[----:B------:R-:W0:Y:S02]  /*8850*/  SHFL.BFLY PT, R77, R80, 0x1, 0x1f ;  /* 0x0c201f00504d7f89 */ /* 0x000e2400000e0000 */
[----:B0-----:R-:W-:Y:S01]  /*8860*/  FMNMX.FTZ R14, R80, R77, !PT ;  /* 0x0000004d500e7209 */ /* 0x001fe20007810000 */
[----:B------:R-:W-:Y:S01]  /*8870*/  IMAD.U32 R77, RZ, RZ, UR18 ;  /* 0x00000012ff4d7e24 */ /* 0x000fe2000f8e00ff */
[----:B------:R-:W-:Y:S03]  /*8880*/  MUFU.EX2 R80, R5 ;  /* 0x0000000500507308 */ /* 0x000fe60000000800 */
[----:B------:R-:W-:-:S01]  /*8890*/  FFMA.FTZ R77, R8, R77, -8 ;  /* 0xc1000000084d7423 */ /* 0x000fc2000001004d */
[----:B------:R-:W-:-:S03]  /*88a0*/  FADD.FTZ R4, -R14, R4 ;  /* 0x000000040e047221 */ /* 0x000fc60000010100 */
[--C-:B------:R-:W-:Y:S01]  /*88b0*/  FFMA.FTZ R7, R7, UR18, -R77.reuse ;  /* 0x0000001207077c23 */ /* 0x100fe2000801084d */
[----:B------:R-:W-:Y:S01]  /*88c0*/  FMUL.FTZ R4, R4, UR18 ;  /* 0x0000001204047c20 */ /* 0x000fe20008410000 */
[--C-:B------:R-:W-:Y:S01]  /*88d0*/  FFMA.FTZ R6, R6, UR18, -R77.reuse ;  /* 0x0000001206067c23 */ /* 0x100fe2000801084d */
[----:B------:R-:W-:-:S01]  /*88e0*/  FFMA.FTZ R11, R11, UR18, -R77 ;  /* 0x000000120b0b7c23 */ /* 0x000fc2000801084d */
[----:B------:R0:W-:Y:S01]  /*88f0*/  MUFU.EX2 R82, R7 ;  /* 0x0000000700527308 */ /* 0x0001e20000000800 */
[----:B------:R-:W-:-:S01]  /*8900*/  FFMA.FTZ R12, R12, UR18, -R77 ;  /* 0x000000120c0c7c23 */ /* 0x000fc2000801084d */
[--C-:B------:R-:W-:Y:S01]  /*8910*/  FFMA.FTZ R20, R20, UR18, -R77.reuse ;  /* 0x0000001214147c23 */ /* 0x100fe2000801084d */
[----:B------:R-:W-:-:S01]  /*8920*/  FFMA.FTZ R21, R21, UR18, -R77 ;  /* 0x0000001215157c23 */ /* 0x000fc2000801084d */
[--C-:B------:R-:W-:Y:S01]  /*8930*/  FFMA.FTZ R26, R26, UR18, -R77.reuse ;  /* 0x000000121a1a7c23 */ /* 0x100fe2000801084d */
[----:B------:R-:W-:-:S01]  /*8940*/  FFMA.FTZ R27, R27, UR18, -R77 ;  /* 0x000000121b1b7c23 */ /* 0x000fc2000801084d */
[--C-:B------:R-:W-:Y:S01]  /*8950*/  FFMA.FTZ R28, R28, UR18, -R77.reuse ;  /* 0x000000121c1c7c23 */ /* 0x100fe2000801084d */
[----:B------:R-:W-:-:S01]  /*8960*/  FFMA.FTZ R29, R29, UR18, -R77 ;  /* 0x000000121d1d7c23 */ /* 0x000fc2000801084d */
[----:B------:R1:W-:Y:S01]  /*8970*/  MUFU.EX2 R79, R4 ;  /* 0x00000004004f7308 */ /* 0x0003e20000000800 */
[----:B0-----:R-:W-:-:S02]  /*8980*/  IMAD.U32 R7, RZ, RZ, UR18 ;  /* 0x00000012ff077e24 */ /* 0x001fc4000f8e00ff */
[--C-:B------:R-:W-:Y:S01]  /*8990*/  FFMA.FTZ R30, R30, UR18, -R77.reuse ;  /* 0x000000121e1e7c23 */ /* 0x100fe2000801084d */
[----:B------:R-:W-:-:S01]  /*89a0*/  FFMA.FTZ R31, R31, UR18, -R77 ;  /* 0x000000121f1f7c23 */ /* 0x000fc2000801084d */
[--C-:B------:R-:W-:Y:S01]  /*89b0*/  FFMA.FTZ R32, R32, UR18, -R77.reuse ;  /* 0x0000001220207c23 */ /* 0x100fe2000801084d */
[----:B------:R-:W-:-:S01]  /*89c0*/  FFMA.FTZ R33, R33, UR18, -R77 ;  /* 0x0000001221217c23 */ /* 0x000fc2000801084d */
[--C-:B------:R-:W-:Y:S01]  /*89d0*/  FFMA.FTZ R34, R34, UR18, -R77.reuse ;  /* 0x0000001222227c23 */ /* 0x100fe2000801084d */
[----:B------:R-:W-:-:S01]  /*89e0*/  FFMA.FTZ R35, R35, UR18, -R77 ;  /* 0x0000001223237c23 */ /* 0x000fc2000801084d */
[----:B------:R-:W0:Y:S01]  /*89f0*/  MUFU.EX2 R5, R6 ;  /* 0x0000000600057308 */ /* 0x000e220000000800 */
[----:B-1----:R-:W-:-:S01]  /*8a00*/  FFMA.FTZ R4, R14, R7, -8 ;  /* 0xc10000000e047423 */ /* 0x002fc20000010007 */
[--C-:B------:R-:W-:Y:S01]  /*8a10*/  FFMA.FTZ R36, R36, UR18, -R77.reuse ;  /* 0x0000001224247c23 */ /* 0x100fe2000801084d */
        /* <DEDUP_REMOVED lines=21> */
[----:B------:R2:W3:Y:S01]  /*8b70*/  MUFU.EX2 R7, R10 ;  /* 0x0000000a00077308 */ /* 0x0004e20000000800 */
[----:B------:R-:W-:-:S01]  /*8b80*/  FFMA.FTZ R59, R59, UR18, -R4 ;  /* 0x000000123b3b7c23 */ /* 0x000fc20008010804 */
[--C-:B------:R-:W-:Y:S01]  /*8b90*/  FFMA.FTZ R62, R62, UR18, -R4.reuse ;  /* 0x000000123e3e7c23 */ /* 0x100fe20008010804 */
[----:B------:R-:W-:-:S01]  /*8ba0*/  FFMA.FTZ R63, R63, UR18, -R4 ;  /* 0x000000123f3f7c23 */ /* 0x000fc20008010804 */
[--C-:B------:R-:W-:Y:S01]  /*8bb0*/  FFMA.FTZ R66, R66, UR18, -R4.reuse ;  /* 0x0000001242427c23 */ /* 0x100fe20008010804 */
[----:B------:R-:W-:-:S01]  /*8bc0*/  FFMA.FTZ R67, R67, UR18, -R4 ;  /* 0x0000001243437c23 */ /* 0x000fc20008010804 */
[--C-:B------:R-:W-:Y:S01]  /*8bd0*/  FFMA.FTZ R68, R68, UR18, -R4.reuse ;  /* 0x0000001244447c23 */ /* 0x100fe20008010804 */
[----:B------:R-:W-:-:S01]  /*8be0*/  FFMA.FTZ R69, R69, UR18, -R4 ;  /* 0x0000001245457c23 */ /* 0x000fc20008010804 */
[----:B------:R-:W4:Y:S01]  /*8bf0*/  MUFU.EX2 R13, R13 ;  /* 0x0000000d000d7308 */ /* 0x000f220000000800 */
[----:B------:R-:W-:-:S01]  /*8c00*/  FFMA.FTZ R70, R70, UR18, -R4 ;  /* 0x0000001246467c23 */ /* 0x000fc20008010804 */
[--C-:B------:R-:W-:Y:S01]  /*8c10*/  FFMA.FTZ R71, R71, UR18, -R4.reuse ;  /* 0x0000001247477c23 */ /* 0x100fe20008010804 */
[----:B------:R-:W-:-:S01]  /*8c20*/  FFMA.FTZ R72, R72, UR18, -R4 ;  /* 0x0000001248487c23 */ /* 0x000fc20008010804 */
[--C-:B------:R-:W-:Y:S01]  /*8c30*/  FFMA.FTZ R73, R73, UR18, -R4.reuse ;  /* 0x0000001249497c23 */ /* 0x100fe20008010804 */
[----:B------:R-:W-:-:S01]  /*8c40*/  FFMA.FTZ R74, R74, UR18, -R4 ;  /* 0x000000124a4a7c23 */ /* 0x000fc20008010804 */
[--C-:B------:R-:W-:Y:S01]  /*8c50*/  FFMA.FTZ R75, R75, UR18, -R4.reuse ;  /* 0x000000124b4b7c23 */ /* 0x100fe20008010804 */
[----:B------:R-:W-:-:S01]  /*8c60*/  FFMA.FTZ R76, R76, UR18, -R4 ;  /* 0x000000124c4c7c23 */ /* 0x000fc20008010804 */
[----:B------:R-:W5:Y:S01]  /*8c70*/  MUFU.EX2 R12, R12 ;  /* 0x0000000c000c7308 */ /* 0x000f620000000800 */
[----:B------:R-:W-:-:S01]  /*8c80*/  FFMA.FTZ R4, R78, UR18, -R4 ;  /* 0x000000124e047c23 */ /* 0x000fc20008010804 */
[----:B0-----:R-:W-:Y:S01]  /*8c90*/  FFMA.FTZ R3, R80, R3, R5 ;  /* 0x0000000350037223 */ /* 0x001fe20000010005 */
[----:B-1----:R-:W-:-:S01]  /*8ca0*/  FFMA.FTZ R2, R79, R2, R6 ;  /* 0x000000024f027223 */ /* 0x002fc20000010006 */
[--C-:B------:R-:W-:Y:S01]  /*8cb0*/  FFMA.FTZ R41, R41, UR18, -R77.reuse ;  /* 0x0000001229297c23 */ /* 0x100fe2000801084d */
[----:B------:R-:W-:-:S01]  /*8cc0*/  FFMA.FTZ R44, R44, UR18, -R77 ;  /* 0x000000122c2c7c23 */ /* 0x000fc2000801084d */
[----:B--2---:R-:W-:Y:S01]  /*8cd0*/  FADD.FTZ R10, R82, R3 ;  /* 0x00000003520a7221 */ /* 0x004fe20000010000 */
[----:B---3--:R-:W-:-:S01]  /*8ce0*/  FADD.FTZ R2, R7, R2 ;  /* 0x0000000207027221 */ /* 0x008fc20000010000 */
[----:B------:R-:W0:Y:S01]  /*8cf0*/  MUFU.EX2 R78, R15 ;  /* 0x0000000f004e7308 */ /* 0x000e220000000800 */
[----:B------:R-:W-:-:S01]  /*8d00*/  FFMA.FTZ R45, R45, UR18, -R77 ;  /* 0x000000122d2d7c23 */ /* 0x000fc2000801084d */
[----:B------:R-:W-:Y:S01]  /*8d10*/  FADD.FTZ R3, R11, R10 ;  /* 0x0000000a0b037221 */ /* 0x000fe20000010000 */
[----:B----4-:R-:W-:-:S01]  /*8d20*/  FADD.FTZ R9, R13, R2 ;  /* 0x000000020d097221 */ /* 0x010fc20000010000 */
[--C-:B------:R-:W-:Y:S01]  /*8d30*/  FFMA.FTZ R48, R48, UR18, -R77.reuse ;  /* 0x0000001230307c23 */ /* 0x100fe2000801084d */
[----:B------:R-:W-:-:S01]  /*8d40*/  FFMA.FTZ R49, R49, UR18, -R77 ;  /* 0x0000001231317c23 */ /* 0x000fc2000801084d */
[--C-:B------:R-:W-:Y:S01]  /*8d50*/  FFMA.FTZ R52, R52, UR18, -R77.reuse ;  /* 0x0000001234347c23 */ /* 0x100fe2000801084d */
[----:B------:R-:W-:-:S01]  /*8d60*/  FFMA.FTZ R53, R53, UR18, -R77 ;  /* 0x0000001235357c23 */ /* 0x000fc2000801084d */
[----:B------:R-:W1:Y:S01]  /*8d70*/  MUFU.EX2 R20, R20 ;  /* 0x0000001400147308 */ /* 0x000e620000000800 */
[----:B-----5:R-:W-:-:S01]  /*8d80*/  FADD.FTZ R3, R12, R3 ;  /* 0x000000030c037221 */ /* 0x020fc20000010000 */
[--C-:B------:R-:W-:Y:S01]  /*8d90*/  FFMA.FTZ R56, R56, UR18, -R77.reuse ;  /* 0x0000001238387c23 */ /* 0x100fe2000801084d */
[----:B------:R-:W-:-:S01]  /*8da0*/  FFMA.FTZ R57, R57, UR18, -R77 ;  /* 0x0000001239397c23 */ /* 0x000fc2000801084d */
[--C-:B------:R-:W-:Y:S01]  /*8db0*/  FFMA.FTZ R60, R60, UR18, -R77.reuse ;  /* 0x000000123c3c7c23 */ /* 0x100fe2000801084d */
[----:B------:R-:W-:-:S01]  /*8dc0*/  FFMA.FTZ R61, R61, UR18, -R77 ;  /* 0x000000123d3d7c23 */ /* 0x000fc2000801084d */
[--C-:B------:R-:W-:Y:S01]  /*8dd0*/  FFMA.FTZ R64, R64, UR18, -R77.reuse ;  /* 0x0000001240407c23 */ /* 0x100fe2000801084d */
[----:B------:R-:W-:-:S01]  /*8de0*/  FFMA.FTZ R65, R65, UR18, -R77 ;  /* 0x0000001241417c23 */ /* 0x000fc2000801084d */
        /* <DEDUP_REMOVED lines=114> */
.L_x_1937:
        /* <DEDUP_REMOVED lines=91> */
.L_x_1927:
[----:B------:R-:W-:Y:S06]  /*9ac0*/  BAR.ARV 0x8, 0x200 ;  /* 0x0208000000007b1d */ /* 0x000fec0000002000 */
[----:B------:R-:W-:Y:S05]  /*9ad0*/  @!P0 BRA `(.L_x_1939) ;  /* 0x0000000000048947 */ /* 0x000fea0003800000 */
[----:B------:R-:W-:Y:S01]  /*9ae0*/  BPT.TRAP 0x1 ;  /* 0x000000040000795c */ /* 0x000fe20000300000 */
.L_x_1939:
[----:B------:R-:W-:Y:S01]  /*9af0*/  ULEA UR5, UR36, UR46, 0x3 ;  /* 0x0000002e24057291 */ /* 0x000fe2000f8e183f */
[----:B------:R-:W-:-:S05]  /*9b00*/  IMAD.U32 R0, RZ, RZ, UR47 ;  /* 0x0000002fff007e24 */ /* 0x000fca000f8e00ff */
[----:B------:R-:W-:-:S04]  /*9b10*/  SHF.L.U32 R0, R0, 0x1f, RZ ;  /* 0x0000001f00007819 */ /* 0x000fc800000006ff */
[----:B------:R0:W1:Y:S01]  /*9b20*/  SYNCS.PHASECHK.TRANS64.TRYWAIT P1, [UR5+0x19c50], R0 ;  /* 0x019c5000ff0075a7 */ /* 0x0000620008020145 */
[----:B------:R-:W-:Y:S05]  /*9b30*/  @!P0 BRA `(.L_x_1940) ;  /* 0x0000000000048947 */ /* 0x000fea0003800000 */
[----:B------:R-:W-:Y:S01]  /*9b40*/  BPT.TRAP 0x1 ;  /* 0x000000040000795c */ /* 0x000fe20000300000 */
.L_x_1940:
[----:B-1----:R-:W-:Y:S05]  /*9b50*/  @P1 BRA `(.L_x_1941) ;  /* 0x0000000000081947 */ /* 0x002fea0003800000 */
[----:B------:R-:W1:Y:S02]  /*9b60*/  SYNCS.PHASECHK.TRANS64.TRYWAIT P1, [UR5+0x19c50], R0 ;  /* 0x019c5000ff0075a7 */ /* 0x000e640008020145 */
[----:B-1----:R-:W-:Y:S05]  /*9b70*/  @!P1 BRA `(.L_x_1942) ;  /* 0x000000a000e09947 */ /* 0x002fea0003800000 */
.L_x_1941:
        /* <DEDUP_REMOVED lines=13> */
[----:B-1----:R-:W1:Y:S01]  /*9c50*/  @P1 LDC.64 R4, c[0x0][0x9d0] ;  /* 0x00027400ff041b82 */ /* 0x002e620000000a00 */
[----:B0-----:R-:W-:-:S04]  /*9c60*/  @P1 IMAD R0, R6, UR39, RZ ;  /* 0x0000002706001c24 */ /* 0x001fc8000f8e02ff */
[----:B------:R-:W-:Y:S02]  /*9c70*/  @P1 IMAD R9, R7, UR38, R0 ;  /* 0x0000002607091c24 */ /* 0x000fe4000f8e0200 */
[----:B------:R-:W-:-:S04]  /*9c80*/  @P1 IMAD.WIDE.U32 R6, R6, UR38, RZ ;  /* 0x0000002606061c25 */ /* 0x000fc8000f8e00ff */
[----:B------:R-:W-:Y:S02]  /*9c90*/  @P1 IMAD.IADD R7, R7, 0x1, R9 ;  /* 0x0000000107071824 */ /* 0x000fe400078e0209 */
[----:B-1----:R-:W-:-:S04]  /*9ca0*/  @P1 IMAD.WIDE.U32 R6, R4, UR40, R6 ;  /* 0x0000002804061c25 */ /* 0x002fc8000f8e0006 */
[----:B------:R-:W-:Y:S01]  /*9cb0*/  @P1 IMAD R5, R5, UR40, R7 ;  /* 0x0000002805051c24 */ /* 0x000fe2000f8e0207 */
[----:B------:R-:W-:-:S04]  /*9cc0*/  @P1 LEA R4, P2, R6, UR8, 0x2 ;  /* 0x0000000806041c11 */ /* 0x000fc8000f8410ff */
[----:B------:R-:W-:Y:S01]  /*9cd0*/  @P1 LEA.HI.X R5, R6, UR9, R5, 0x2, P2 ;  /* 0x0000000906051c11 */ /* 0x000fe200090f1405 */
[----:B------:R-:W-:-:S06]  /*9ce0*/  IMAD.MOV.U32 R6, RZ, RZ, 0x3f800000 ;  /* 0x3f800000ff067424 */ /* 0x000fcc00078e00ff */
        /* <DEDUP_REMOVED lines=8> */
[----:B------:R-:W1:Y:S04]  /*9d70*/  SHFL.BFLY PT, R0, R3, 0x2, 0x1f ;  /* 0x0c401f0003007f89 */ /* 0x000e6800000e0000 */
[----:B------:R-:W3:Y:S01]  /*9d80*/  SHFL.BFLY PT, R7, R2, 0x2, 0x1f ;  /* 0x0c401f0002077f89 */ /* 0x000ee200000e0000 */
[----:B------:R-:W-:Y:S02]  /*9d90*/  WARPGROUP.DEPBAR.LE gsb0, 0x0 ;  /* 0x00008000000079c5 */ /* 0x000fe40000010000 */
[----:B------:R-:W-:-:S06]  /*9da0*/  WARPGROUP.ARRIVE ;  /* 0x00000000000079c5 */ /* 0x000fcc0000000000 */
[----:B------:R-:W-:Y:S01]  /*9db0*/  QGMMA.64x96x32.F32.E4M3.E4M3 R88, R140, gdesc[UR4], R88, gsb0 ;  /* 0x016000048c587df3 */ /* 0x000fe20008000858 */
[----:B------:R-:W-:Y:S01]  /*9dc0*/  UIADD3 UR6, UR4, 0x6, URZ ;  /* 0x0000000604067890 */ /* 0x000fe2000fffe03f */
[----:B------:R-:W-:Y:S01]  /*9dd0*/  UMOV UR7, 0x40000040 ;  /* 0x4000004000077882 */ /* 0x000fe20000000000 */
[----:B-1----:R-:W-:-:S01]  /*9de0*/  FADD.FTZ R0, R0, R3 ;  /* 0x0000000300007221 */ /* 0x002fc20000010000 */
[----:B---3--:R-:W-:-:S04]  /*9df0*/  FADD.FTZ R7, R7, R2 ;  /* 0x0000000207077221 */ /* 0x008fc80000010000 */
[----:B0-----:R-:W0:Y:S04]  /*9e00*/  SHFL.BFLY PT, R5, R0, 0x1, 0x1f ;  /* 0x0c201f0000057f89 */ /* 0x001e2800000e0000 */
        /* <DEDUP_REMOVED lines=33> */
.L_x_1943:
        /* <DEDUP_REMOVED lines=58> */
.L_x_1907:
        /* <DEDUP_REMOVED lines=14> */
[----:B------:R-:W-:Y:S01]  /*a4a0*/  ULDC.64 UR10, c[0x0][0xc00] ;  /* 0x00030000000a7ab9 */ /* 0x000fe20000000a00 */
[----:B------:R-:W2:Y:S01]  /*a4b0*/  LDL R38, [R1+0x2c] ;  /* 0x00002c0001267983 */ /* 0x000ea20000100800 */
[----:B0-----:R-:W-:-:S05]  /*a4c0*/  IMAD.SHL.U32 R11, R31, 0x4, RZ ;  /* 0x000000041f0b7824 */ /* 0x001fca00078e00ff */
[----:B------:R-:W-:Y:S01]  /*a4d0*/  LOP3.LUT R11, R11, 0xc, RZ, 0xc0, !PT ;  /* 0x0000000c0b0b7812 */ /* 0x000fe200078ec0ff */
[----:B------:R-:W-:Y:S03]  /*a4e0*/  BAR.SYNC.DEFER_BLOCKING 0x1, 0x180 ;  /* 0x0046000000007b1d */ /* 0x000fe60000010000 */
[----:B------:R-:W-:-:S05]  /*a4f0*/  IADD3 R12, P0, R11, UR8, RZ ;  /* 0x000000080b0c7c10 */ /* 0x000fca000ff1e0ff */
[----:B------:R-:W-:Y:S01]  /*a500*/  IMAD.X R13, RZ, RZ, UR9, P0 ;  /* 0x00000009ff0d7e24 */ /* 0x000fe200080e06ff */
[----:B------:R-:W-:-:S04]  /*a510*/  ULDC.64 UR8, c[0x0][0xc00] ;  /* 0x0003000000087ab9 */ /* 0x000fc80000000a00 */
[----:B------:R0:W3:Y:S01]  /*a520*/  LDG.E.CONSTANT R12, desc[UR54][R12.64] ;  /* 0x000000360c0c7981 */ /* 0x0000e2000c1e9900 */
        /* <DEDUP_REMOVED lines=13> */
[----:B------:R-:W-:Y:S02]  /*a600*/  MOV R76, R3 ;  /* 0x00000003004c7202 */ /* 0x000fe40000000f00 */
[----:B-1----:R-:W-:-:S02]  /*a610*/  MOV R77, R4 ;  /* 0x00000004004d7202 */ /* 0x002fc40000000f00 */
[----:B------:R-:W-:Y:S02]  /*a620*/  SEL R71, R32, R99, P0 ;  /* 0x0000006320477207 */ /* 0x000fe40000000000 */
[----:B------:R-:W-:Y:S02]  /*a630*/  SEL R53, R104, R105, P0 ;  /* 0x0000006968357207 */ /* 0x000fe40000000000 */
[----:B0-----:R-:W-:Y:S02]  /*a640*/  SEL R13, R105, R104, P0 ;  /* 0x00000068690d7207 */ /* 0x001fe40000000000 */
        /* <DEDUP_REMOVED lines=35> */
[----:B------:R-:W-:Y:S01]  /*a880*/  UIMAD.WIDE UR8, UR38, 0x4, UR8 ;  /* 0x00000004260878a5 */ /* 0x000fe2000f8e0208 */
[----:B--2---:R-:W-:-:S03]  /*a890*/  IMAD.WIDE R8, R38, 0x2, R76 ;  /* 0x0000000226087825 */ /* 0x004fc600078e024c */
[----:B------:R-:W-:-:S04]  /*a8a0*/  IADD3 R97, P5, R8, 0x20, RZ ;  /* 0x0000002008617810 */ /* 0x000fc80007fbe0ff */
[----:B------:R-:W-:Y:S02]  /*a8b0*/  LOP3.LUT R4, R97, 0x180, RZ, 0xc0, !PT ;  /* 0x0000018061047812 */ /* 0x000fe400078ec0ff */
[----:B------:R-:W-:Y:S02]  /*a8c0*/  IADD3 R99, P4, R8, 0x3000, RZ ;  /* 0x0000300008637810 */ /* 0x000fe40007f9e0ff */
[----:B------:R-:W-:Y:S02]  /*a8d0*/  SHF.R.U64 R4, R4, 0x3, RZ ;  /* 0x0000000304047819 */ /* 0x000fe400000012ff */
[C---:B------:R-:W-:Y:S02]  /*a8e0*/  IADD3 R105, P1, R8.reuse, 0x6020, RZ ;  /* 0x0000602008697810 */ /* 0x040fe40007f3e0ff */
[C---:B------:R-:W-:Y:S02]  /*a8f0*/  IADD3 R101, P3, R8.reuse, 0x3020, RZ ;  /* 0x0000302008657810 */ /* 0x040fe40007f7e0ff */
[----:B------:R-:W-:-:S02]  /*a900*/  IADD3 R103, P2, R8, 0x6000, RZ ;  /* 0x0000600008677810 */ /* 0x000fc40007f5e0ff */
[----:B------:R-:W-:Y:S02]  /*a910*/  LOP3.LUT R10, R4, R97, RZ, 0x3c, !PT ;  /* 0x00000061040a7212 */ /* 0x000fe400078e3cff */
[----:B------:R-:W-:Y:S02]  /*a920*/  LOP3.LUT R5, R8, 0x180, RZ, 0xc0, !PT ;  /* 0x0000018008057812 */ /* 0x000fe400078ec0ff */
[----:B------:R-:W-:Y:S02]  /*a930*/  LOP3.LUT R4, R99, 0x180, RZ, 0xc0, !PT ;  /* 0x0000018063047812 */ /* 0x000fe400078ec0ff */
[----:B------:R-:W-:Y:S02]  /*a940*/  LOP3.LUT R48, R105, 0x180, RZ, 0xc0, !PT ;  /* 0x0000018069307812 */ /* 0x000fe400078ec0ff */
[----:B------:R-:W-:Y:S02]  /*a950*/  LOP3.LUT R38, R101, 0x180, RZ, 0xc0, !PT ;  /* 0x0000018065267812 */ /* 0x000fe400078ec0ff */
[----:B------:R-:W-:-:S02]  /*a960*/  LOP3.LUT R40, R103, 0x180, RZ, 0xc0, !PT ;  /* 0x0000018067287812 */ /* 0x000fc400078ec0ff */
[----:B------:R-:W-:Y:S02]  /*a970*/  SHF.R.U64 R5, R5, 0x3, RZ ;  /* 0x0000000305057819 */ /* 0x000fe400000012ff */
[----:B------:R-:W-:Y:S02]  /*a980*/  SHF.R.U64 R4, R4, 0x3, RZ ;  /* 0x0000000304047819 */ /* 0x000fe400000012ff */
[----:B------:R-:W-:Y:S02]  /*a990*/  SHF.R.U64 R48, R48, 0x3, RZ ;  /* 0x0000000330307819 */ /* 0x000fe400000012ff */
[----:B------:R-:W-:Y:S02]  /*a9a0*/  SHF.R.U64 R38, R38, 0x3, RZ ;  /* 0x0000000326267819 */ /* 0x000fe400000012ff */
[----:B------:R-:W-:Y:S01]  /*a9b0*/  SHF.R.U64 R40, R40, 0x3, RZ ;  /* 0x0000000328287819 */ /* 0x000fe200000012ff */
[--C-:B------:R-:W-:Y:S01]  /*a9c0*/  IMAD.X R11, RZ, RZ, R9.reuse, P5 ;  /* 0x000000ffff0b7224 */ /* 0x100fe200028e0609 */
[----:B------:R-:W-:Y:S01]  /*a9d0*/  LOP3.LUT R8, R5, R8, RZ, 0x3c, !PT ;  /* 0x0000000805087212 */ /* 0x000fe200078e3cff */
[--C-:B------:R-:W-:Y:S01]  /*a9e0*/  IMAD.X R79, RZ, RZ, R9.reuse, P3 ;  /* 0x000000ffff4f7224 */ /* 0x100fe200018e0609 */
[----:B---3--:R0:W-:Y:S01]  /*a9f0*/  SHFL.IDX PT, R50, R51, R12, 0x1c1f ;  /* 0x001c1f0c33327589 */ /* 0x0081e200000e0000 */
[----:B------:R-:W-:Y:S01]  /*aa00*/  LOP3.LUT R6, R4, R99, RZ, 0x3c, !PT ;  /* 0x0000006304067212 */ /* 0x000fe200078e3cff */
[--C-:B------:R-:W-:Y:S01]  /*aa10*/  IMAD.X R7, RZ, RZ, R9.reuse, P4 ;  /* 0x000000ffff077224 */ /* 0x100fe200020e0609 */
[----:B------:R-:W-:Y:S01]  /*aa20*/  LOP3.LUT R78, R38, R101, RZ, 0x3c, !PT ;  /* 0x00000065264e7212 */ /* 0x000fe200078e3cff */
[----:B------:R-:W-:Y:S01]  /*aa30*/  IMAD.X R5, RZ, RZ, R9, P2 ;  /* 0x000000ffff057224 */ /* 0x000fe200010e0609 */
[----:B------:R-:W-:Y:S01]  /*aa40*/  LOP3.LUT R4, R40, R103, RZ, 0x3c, !PT ;  /* 0x0000006728047212 */ /* 0x000fe200078e3cff */
[----:B------:R-:W-:Y:S01]  /*aa50*/  SHFL.IDX PT, R58, R73, R12, 0x1c1f ;  /* 0x001c1f0c493a7589 */ /* 0x000fe200000e0000 */
[----:B------:R-:W-:-:S02]  /*aa60*/  LOP3.LUT R80, R48, R105, RZ, 0x3c, !PT ;  /* 0x0000006930507212 */ /* 0x000fc400078e3cff */
[----:B0-----:R-:W-:Y:S01]  /*aa70*/  LOP3.LUT R51, R12, 0x2, RZ, 0x3c, !PT ;  /* 0x000000020c337812 */ /* 0x001fe200078e3cff */
[----:B------:R-:W-:Y:S01]  /*aa80*/  SHFL.IDX PT, R48, R57, R12, 0x1c1f ;  /* 0x001c1f0c39307589 */ /* 0x000fe200000e0000 */
[----:B------:R-:W-:Y:S01]  /*aa90*/  IMAD.X R81, RZ, RZ, R9, P1 ;  /* 0x000000ffff517224 */ /* 0x000fe200008e0609 */
[----:B------:R-:W-:Y:S02]  /*aaa0*/  MOV R82, R10 ;  /* 0x0000000a00527202 */ /* 0x000fe40000000f00 */
        /* <DEDUP_REMOVED lines=8> */
[----:B------:R-:W1:Y:S04]  /*ab30*/  SHFL.IDX PT, R73, R14, R51, 0x1c1f ;  /* 0x001c1f330e497589 */ /* 0x000e6800000e0000 */
[----:B------:R-:W-:Y:S04]  /*ab40*/  SHFL.IDX PT, R69, R69, R12, 0x1c1f ;  /* 0x001c1f0c45457589 */ /* 0x000fe800000e0000 */
[----:B------:R-:W-:Y:S04]  /*ab50*/  SHFL.IDX PT, R60, R71, R12, 0x1c1f ;  /* 0x001c1f0c473c7589 */ /* 0x000fe800000e0000 */
[----:B------:R-:W2:Y:S04]  /*ab60*/  SHFL.IDX PT, R54, R37, R51, 0x1c1f ;  /* 0x001c1f3325367589 */ /* 0x000ea800000e0000 */
[----:B------:R-:W3:Y:S04]  /*ab70*/  SHFL.IDX PT, R61, R32, R51, 0x1c1f ;  /* 0x001c1f33203d7589 */ /* 0x000ee800000e0000 */
[----:B------:R-:W-:Y:S04]  /*ab80*/  SHFL.IDX PT, R52, R47, R12, 0x1c1f ;  /* 0x001c1f0c2f347589 */ /* 0x000fe800000e0000 */
[----:B------:R-:W-:Y:S04]  /*ab90*/  SHFL.IDX PT, R67, R67, R12, 0x1c1f ;  /* 0x001c1f0c43437589 */ /* 0x000fe800000e0000 */
[----:B------:R-:W4:Y:S04]  /*aba0*/  SHFL.IDX PT, R15, R15, R51, 0x1c1f ;  /* 0x001c1f330f0f7589 */ /* 0x000f2800000e0000 */
[----:B------:R-:W4:Y:S04]  /*abb0*/  SHFL.IDX PT, R36, R36, R51, 0x1c1f ;  /* 0x001c1f3324247589 */ /* 0x000f2800000e0000 */
[----:B------:R-:W-:Y:S04]  /*abc0*/  SHFL.IDX PT, R56, R53, R12, 0x1c1f ;  /* 0x001c1f0c35387589 */ /* 0x000fe800000e0000 */
[----:B------:R-:W-:Y:S04]  /*abd0*/  SHFL.IDX PT, R11, R55, R12, 0x1c1f ;  /* 0x001c1f0c370b7589 */ /* 0x000fe800000e0000 */
[----:B------:R-:W-:Y:S04]  /*abe0*/  SHFL.IDX PT, R47, R85, R12, 0x1c1f ;  /* 0x001c1f0c552f7589 */ /* 0x000fe800000e0000 */
[----:B------:R-:W4:Y:S04]  /*abf0*/  SHFL.IDX PT, R33, R33, R51, 0x1c1f ;  /* 0x001c1f3321217589 */ /* 0x000f2800000e0000 */
[----:B------:R-:W4:Y:S04]  /*ac00*/  SHFL.IDX PT, R14, R41, R51, 0x1c1f ;  /* 0x001c1f33290e7589 */ /* 0x000f2800000e0000 */
        /* <DEDUP_REMOVED lines=12> */
[----:B------:R-:W4:Y:S04]  /*acd0*/  SHFL.IDX PT, R20, R20, R51, 0x1c1f ;  /* 0x001c1f3314147589 */ /* 0x000f2800000e0000 */
[----:B------:R-:W4:Y:S04]  /*ace0*/  SHFL.IDX PT, R13, R13, R51, 0x1c1f ;  /* 0x001c1f330d0d7589 */ /* 0x000f2800000e0000 */
[----:B------:R-:W4:Y:S04]  /*acf0*/  SHFL.IDX PT, R34, R34, R51, 0x1c1f ;  /* 0x001c1f3322227589 */ /* 0x000f2800000e0000 */
[----:B------:R-:W4:Y:S04]  /*ad00*/  SHFL.IDX PT, R42, R42, R51, 0x1c1f ;  /* 0x001c1f332a2a7589 */ /* 0x000f2800000e0000 */
[----:B------:R-:W4:Y:S01]  /*ad10*/  SHFL.IDX PT, R12, R35, R51, 0x1c1f ;  /* 0x001c1f33230c7589 */ /* 0x000f2200000e0000 */
[----:B------:R-:W-:-:S03]  /*ad20*/  MOV R80, R80 ;  /* 0x0000005000507202 */ /* 0x000fc60000000f00 */
[----:B------:R-:W4:Y:S04]  /*ad30*/  SHFL.IDX PT, R25, R25, R51, 0x1c1f ;  /* 0x001c1f3319197589 */ /* 0x000f2800000e0000 */
[----:B------:R-:W4:Y:S04]  /*ad40*/  SHFL.IDX PT, R27, R27, R51, 0x1c1f ;  /* 0x001c1f331b1b7589 */ /* 0x000f2800000e0000 */
[----:B------:R-:W4:Y:S04]  /*ad50*/  SHFL.IDX PT, R24, R24, R51, 0x1c1f ;  /* 0x001c1f3318187589 */ /* 0x000f2800000e0000 */
[----:B------:R-:W4:Y:S04]  /*ad60*/  SHFL.IDX PT, R26, R26, R51, 0x1c1f ;  /* 0x001c1f331a1a7589 */ /* 0x000f2800000e0000 */
[----:B------:R-:W-:Y:S04]  /*ad70*/  SHFL.IDX PT, R30, R30, R51, 0x1c1f ;  /* 0x001c1f331e1e7589 */ /* 0x000fe800000e0000 */
[----:B------:R-:W4:Y:S04]  /*ad80*/  SHFL.IDX PT, R37, R43, R51, 0x1c1f ;  /* 0x001c1f332b257589 */ /* 0x000f2800000e0000 */
[----:B------:R-:W4:Y:S04]  /*ad90*/  SHFL.IDX PT, R28, R28, R51, 0x1c1f ;  /* 0x001c1f331c1c7589 */ /* 0x000f2800000e0000 */
[----:B------:R-:W4:Y:S04]  /*ada0*/  SHFL.IDX PT, R85, R44, R51, 0x1c1f ;  /* 0x001c1f332c557589 */ /* 0x000f2800000e0000 */
[----:B------:R2:W4:Y:S04]  /*adb0*/  SHFL.IDX PT, R81, R29, R51, 0x1c1f ;  /* 0x001c1f331d517589 */ /* 0x00052800000e0000 */
[----:B------:R4:W4:Y:S01]  /*adc0*/  SHFL.IDX PT, R87, R46, R51, 0x1c1f ;  /* 0x001c1f332e577589 */ /* 0x00092200000e0000 */
[----:B0-----:R-:W-:-:S02]  /*add0*/  SEL R21, R62, R57, P0 ;  /* 0x000000393e157207 */ /* 0x001fc40000000000 */
[----:B-1----:R-:W-:Y:S02]  /*ade0*/  SEL R74, R72, R73, P0 ;  /* 0x00000049484a7207 */ /* 0x002fe40000000000 */
[----:B------:R-:W-:Y:S02]  /*adf0*/  SEL R72, R73, R72, P0 ;  /* 0x0000004849487207 */ /* 0x000fe40000000000 */
[----:B--2---:R-:W-:Y:S02]  /*ae00*/  SEL R29, R57, R62, P0 ;  /* 0x0000003e391d7207 */ /* 0x004fe40000000000 */
[----:B------:R-:W-:Y:S02]  /*ae10*/  SEL R71, R69, R54, P0 ;  /* 0x0000003645477207 */ /* 0x000fe40000000000 */
[----:B---3--:R-:W-:Y:S02]  /*ae20*/  SEL R62, R60, R61, P0 ;  /* 0x0000003d3c3e7207 */ /* 0x008fe40000000000 */
        /* <DEDUP_REMOVED lines=37> */
[----:B------:R-:W-:Y:S02]  /*b080*/  F2FP.BF16.F32.PACK_AB R24, R67, R66 ;  /* 0x000000424318723e */ /* 0x000fe400000010ff */
[----:B------:R-:W-:Y:S02]  /*b090*/  F2FP.BF16.F32.PACK_AB R25, R63, R62 ;  /* 0x0000003e3f19723e */ /* 0x000fe400000010ff */
[----:B------:R-:W-:Y:S02]  /*b0a0*/  F2FP.BF16.F32.PACK_AB R26, R65, R64 ;  /* 0x00000040411a723e */ /* 0x000fe400000010ff */
[----:B------:R-:W-:Y:S02]  /*b0b0*/  F2FP.BF16.F32.PACK_AB R27, R61, R60 ;  /* 0x0000003c3d1b723e */ /* 0x000fe400000010ff */
[----:B------:R-:W-:Y:S02]  /*b0c0*/  SEL R43, R5, R28, P0 ;  /* 0x0000001c052b7207 */ /* 0x000fe40000000000 */
[----:B------:R-:W-:-:S02]  /*b0d0*/  SEL R41, R28, R5, P0 ;  /* 0x000000051c297207 */ /* 0x000fc40000000000 */
[----:B------:R-:W-:Y:S02]  /*b0e0*/  SEL R37, R8, R85, P0 ;  /* 0x0000005508257207 */ /* 0x000fe40000000000 */
[----:B------:R-:W-:Y:S02]  /*b0f0*/  SEL R35, R85, R8, P0 ;  /* 0x0000000855237207 */ /* 0x000fe40000000000 */
[----:B------:R-:W-:Y:S01]  /*b100*/  SEL R30, R30, R31, P0 ;  /* 0x0000001f1e1e7207 */ /* 0x000fe20000000000 */
[----:B------:R0:W-:Y:S01]  /*b110*/  STSM.16.M88.4 [R9], R12 ;  /* 0x0000000c09007844 */ /* 0x0001e20000000200 */
[----:B------:R-:W-:Y:S02]  /*b120*/  SEL R33, R4, R81, P0 ;  /* 0x0000005104217207 */ /* 0x000fe40000000000 */
[----:B------:R-:W-:Y:S02]  /*b130*/  SEL R31, R81, R4, P0 ;  /* 0x00000004511f7207 */ /* 0x000fe40000000000 */
[----:B------:R-:W-:-:S02]  /*b140*/  SEL R28, R6, R87, P0 ;  /* 0x00000057061c7207 */ /* 0x000fc40000000000 */
[----:B------:R-:W-:Y:S02]  /*b150*/  SEL R20, R87, R6, P0 ;  /* 0x0000000657147207 */ /* 0x000fe40000000000 */
[----:B------:R-:W-:Y:S02]  /*b160*/  F2FP.BF16.F32.PACK_AB R4, R59, R58 ;  /* 0x0000003a3b04723e */ /* 0x000fe400000010ff */
[----:B------:R-:W-:Y:S02]  /*b170*/  F2FP.BF16.F32.PACK_AB R5, R55, R54 ;  /* 0x000000363705723e */ /* 0x000fe400000010ff */
[----:B------:R-:W-:Y:S02]  /*b180*/  F2FP.BF16.F32.PACK_AB R6, R57, R56 ;  /* 0x000000383906723e */ /* 0x000fe400000010ff */
[----:B------:R-:W-:Y:S01]  /*b190*/  F2FP.BF16.F32.PACK_AB R7, R53, R52 ;  /* 0x000000343507723e */ /* 0x000fe200000010ff */
[----:B------:R1:W-:Y:S01]  /*b1a0*/  STSM.16.M88.4 [R82], R24 ;  /* 0x0000001852007844 */ /* 0x0003e20000000200 */
[----:B------:R-:W-:-:S02]  /*b1b0*/  F2FP.BF16.F32.PACK_AB R8, R51, R50 ;  /* 0x000000323308723e */ /* 0x000fc400000010ff */
[----:B0-----:R-:W-:Y:S02]  /*b1c0*/  F2FP.BF16.F32.PACK_AB R9, R47, R46 ;  /* 0x0000002e2f09723e */ /* 0x001fe400000010ff */
[----:B------:R-:W-:Y:S02]  /*b1d0*/  F2FP.BF16.F32.PACK_AB R10, R49, R48 ;  /* 0x00000030310a723e */ /* 0x000fe400000010ff */
[----:B------:R-:W-:Y:S02]  /*b1e0*/  F2FP.BF16.F32.PACK_AB R11, R45, R44 ;  /* 0x0000002c2d0b723e */ /* 0x000fe400000010ff */
[----:B------:R-:W-:Y:S02]  /*b1f0*/  F2FP.BF16.F32.PACK_AB R12, R43, R42 ;  /* 0x0000002a2b0c723e */ /* 0x000fe400000010ff */
[----:B------:R-:W-:Y:S02]  /*b200*/  F2FP.BF16.F32.PACK_AB R13, R37, R36 ;  /* 0x00000024250d723e */ /* 0x000fe400000010ff */
[----:B------:R-:W-:-:S02]  /*b210*/  F2FP.BF16.F32.PACK_AB R14, R41, R40 ;  /* 0x00000028290e723e */ /* 0x000fc400000010ff */
[----:B------:R-:W-:Y:S02]  /*b220*/  F2FP.BF16.F32.PACK_AB R15, R35, R34 ;  /* 0x00000022230f723e */ /* 0x000fe400000010ff */
[----:B-1----:R-:W-:Y:S02]  /*b230*/  F2FP.BF16.F32.PACK_AB R24, R33, R32 ;  /* 0x000000202118723e */ /* 0x002fe400000010ff */
        /* <DEDUP_REMOVED lines=12> */
[----:B------:R-:W-:Y:S01]  /*b300*/  IMAD.U32 R83, RZ, RZ, UR9 ;  /* 0x00000009ff537e24 */ /* 0x000fe2000f8e00ff */
[----:B------:R-:W-:-:S08]  /*b310*/  ULDC.64 UR8, c[0x0][0xc08] ;  /* 0x0003020000087ab9 */ /* 0x000fd00000000a00 */
[----:B------:R-:W3:Y:S01]  /*b320*/  @P0 LDG.E R81, desc[UR54][R82.64] ;  /* 0x0000003652510981 */ /* 0x000ee2000c1e1900 */
[----:B------:R-:W-:-:S04]  /*b330*/  UISETP.NE.U32.AND UP0, UPT, UR8, URZ, UPT ;  /* 0x0000003f0800728c */ /* 0x000fc8000bf05070 */
[----:B------:R-:W-:Y:S01]  /*b340*/  UISETP.NE.AND.EX UP0, UPT, UR9, URZ, UPT, UP0 ;  /* 0x0000003f0900728c */ /* 0x000fe2000bf05300 */
[----:B0-----:R-:W-:Y:S01]  /*b350*/  ISETP.NE.AND P1, PT, R78, 0x1, PT ;  /* 0x000000014e00780c */ /* 0x001fe20003f25270 */
[----:B------:R-:W-:-:S09]  /*b360*/  UMOV UR16, 0x9b8 ;  /* 0x000009b800107882 */ /* 0x000fd20000000000 */
[----:B------:R-:W-:-:S03]  /*b370*/  @UP0 ULEA UR8, UP1, UR38, UR8, 0x2 ;  /* 0x0000000826080291 */ /* 0x000fc6000f82103f */
[----:B------:R-:W0:Y:S01]  /*b380*/  @P1 LDC R6, c[0x0][0xbec] ;  /* 0x0002fb00ff061b82 */ /* 0x000e220000000800 */
[----:B------:R-:W-:Y:S02]  /*b390*/  @UP0 ULEA.HI.X UR9, UR38, UR9, UR39, 0x2, UP1 ;  /* 0x0000000926090291 */ /* 0x000fe400088f1427 */
[----:B------:R-:W-:-:S05]  /*b3a0*/  UISETP.GT.AND UP1, UPT, UR43, 0x1, UPT ;  /* 0x000000012b00788c */ /* 0x000fca000bf24270 */
[----:B------:R-:W4:Y:S01]  /*b3b0*/  @P1 LDC R11, c[0x0][0xbf0] ;  /* 0x0002fc00ff0b1b82 */ /* 0x000f220000000800 */
[----:B------:R-:W-:Y:S01]  /*b3c0*/  USEL UR16, UR16, 0x978, UP1 ;  /* 0x0000097810107887 */ /* 0x000fe20008800000 */
[----:B------:R-:W-:Y:S01]  /*b3d0*/  PLOP3.LUT P4, PT, PT, PT, UP0, 0x80, 0x0 ;  /* 0x000000000000781c */ /* 0x000fe20003f8f008 */
[----:B------:R-:W-:Y:S01]  /*b3e0*/  UISETP.NE.U32.AND UP0, UPT, UR10, URZ, UPT ;  /* 0x0000003f0a00728c */ /* 0x000fe2000bf05070 */
[----:B------:R-:W-:Y:S01]  /*b3f0*/  ULDC UR4, c[0x0][0xa88] ;  /* 0x0002a20000047ab9 */ /* 0x000fe20000000800 */
[----:B------:R-:W-:Y:S02]  /*b400*/  IMAD.U32 R4, RZ, RZ, UR8 ;  /* 0x00000008ff047e24 */ /* 0x000fe4000f8e00ff */
[----:B------:R-:W-:Y:S01]  /*b410*/  UISETP.NE.AND.EX UP0, UPT, UR11, URZ, UPT, UP0 ;  /* 0x0000003f0b00728c */ /* 0x000fe2000bf05300 */
[----:B------:R-:W-:Y:S01]  /*b420*/  IMAD.U32 R9, RZ, RZ, UR4 ;  /* 0x00000004ff097e24 */ /* 0x000fe2000f8e00ff */
[----:B------:R-:W-:Y:S01]  /*b430*/  UMOV UR4, URZ ;  /* 0x0000003f00047c82 */ /* 0x000fe20008000000 */
[----:B------:R-:W-:Y:S01]  /*b440*/  IMAD.U32 R5, RZ, RZ, UR9 ;  /* 0x00000009ff057e24 */ /* 0x000fe2000f8e00ff */
[----:B------:R-:W-:Y:S01]  /*b450*/  USEL UR7, UR42, URZ, UP1 ;  /* 0x0000003f2a077287 */ /* 0x000fe20008800000 */
[----:B-1----:R-:W-:Y:S01]  /*b460*/  VIADD R13, R17, UR41 ;  /* 0x00000029110d7c36 */ /* 0x002fe20008000000 */
        /* <DEDUP_REMOVED lines=25> */
[----:B------:R-:W-:Y:S02]  /*b600*/  SHF.R.S32.HI R6, RZ, 0x1f, R11 ;  /* 0x0000001fff067819 */ /* 0x000fe4000001140b */
        /* <DEDUP_REMOVED lines=21> */
.L_x_1946:
        /* <DEDUP_REMOVED lines=11> */
[----:B------:R-:W-:Y:S01]  /*b810*/  IMAD.IADD R12, R14, 0x1, -R12 ;  /* 0x000000010e0c7824 */ /* 0x000fe200078e0a0c */
[----:B------:R-:W-:-:S04]  /*b820*/  PLOP3.LUT P3, PT, PT, PT, UP1, 0x80, 0x0 ;  /* 0x000000000000781c */ /* 0x000fc80003f6f018 */
[----:B------:R-:W-:Y:S01]  /*b830*/  LOP3.LUT P0, RZ, R12, 0x3, RZ, 0xc0, !PT ;  /* 0x000000030cff7812 */ /* 0x000fe2000780c0ff */
        /* <DEDUP_REMOVED lines=11> */
[----:B------:R-:W-:-:S07]  /*b8f0*/  ULDC.64 UR10, c[0x0][0xaa0] ;  /* 0x0002a800000a7ab9 */ /* 0x000fce0000000a00 */
[----:B------:R-:W3:Y:S01]  /*b900*/  @P1 LDC R41, c[0x0][0xbf0] ;  /* 0x0002fc00ff291b82 */ /* 0x000ee20000000800 */
[----:B-1----:R-:W-:-:S05]  /*b910*/  VIADD R80, R12, 0xffffff80 ;  /* 0xffffff800c507836 */ /* 0x002fca0000000000 */
[----:B------:R-:W-:-:S04]  /*b920*/  SHF.R.S32.HI R79, RZ, 0x1f, R80 ;  /* 0x0000001fff4f7819 */ /* 0x000fc80000011450 */
[----:B------:R-:W-:-:S04]  /*b930*/  LEA.HI R79, R79, R80, RZ, 0x2 ;  /* 0x000000504f4f7211 */ /* 0x000fc800078f10ff */
[----:B------:R-:W-:-:S05]  /*b940*/  SHF.R.S32.HI R79, RZ, 0x2, R79 ;  /* 0x00000002ff4f7819 */ /* 0x000fca000001144f */
[----:B0-----:R-:W-:Y:S01]  /*b950*/  IMAD R5, R79, 0x20, R18 ;  /* 0x000000204f057824 */ /* 0x001fe200078e0212 */
[----:B------:R-:W-:-:S03]  /*b960*/  SHF.R.S32.HI R2, RZ, 0x1f, R80 ;  /* 0x0000001fff027819 */ /* 0x000fc60000011450 */
[----:B------:R-:W-:Y:S01]  /*b970*/  IMAD.WIDE R76, R5, 0x2, R76 ;  /* 0x00000002054c7825 */ /* 0x000fe200078e024c */
[----:B------:R-:W-:Y:S01]  /*b980*/  LEA.HI R2, R2, R80, RZ, 0x2 ;  /* 0x0000005002027211 */ /* 0x000fe200078f10ff */
[----:B------:R-:W-:Y:S01]  /*b990*/  UIMAD UR7, UR12, UR10, URZ ;  /* 0x0000000a0c0772a4 */ /* 0x000fe2000f8e023f */
[----:B------:R-:W-:Y:S02]  /*b9a0*/  IADD3 R5, P5, R76, 0x7800, RZ ;  /* 0x000078004c057810 */ /* 0x000fe40007fbe0ff */
[----:B------:R-:W-:Y:S02]  /*b9b0*/  LOP3.LUT R2, R2, 0xfffffffc, RZ, 0xc0, !PT ;  /* 0xfffffffc02027812 */ /* 0x000fe400078ec0ff */
[----:B------:R-:W-:Y:S01]  /*b9c0*/  LOP3.LUT R0, R5, 0x180, RZ, 0xc0, !PT ;  /* 0x0000018005007812 */ /* 0x000fe200078ec0ff */
[----:B------:R-:W-:Y:S01]  /*b9d0*/  UIMAD.WIDE.U32 UR8, UR4, UR10, URZ ;  /* 0x0000000a040872a5 */ /* 0x000fe2000f8e003f */
[----:B------:R-:W-:Y:S01]  /*b9e0*/  IADD3 R9, P0, R76, 0x1800, RZ ;  /* 0x000018004c097810 */ /* 0x000fe20007f1e0ff */
[----:B------:R-:W-:Y:S01]  /*b9f0*/  UIMAD UR7, UR4, UR11, UR7 ;  /* 0x0000000b040772a4 */ /* 0x000fe2000f8e0207 */
[----:B------:R-:W-:Y:S01]  /*ba00*/  SHF.R.U64 R0, R0, 0x3, RZ ;  /* 0x0000000300007819 */ /* 0x000fe200000012ff */
[----:B------:R-:W-:Y:S01]  /*ba10*/  IMAD.IADD R2, R80, 0x1, -R2 ;  /* 0x0000000150027824 */ /* 0x000fe200078e0a02 */
[----:B------:R-:W-:Y:S01]  /*ba20*/  ULDC.64 UR10, c[0x0][0xae8] ;  /* 0x0002ba00000a7ab9 */ /* 0x000fe20000000a00 */
[----:B------:R-:W-:Y:S01]  /*ba30*/  UIADD3 UR9, UR9, UR7, URZ ;  /* 0x0000000709097290 */ /* 0x000fe2000fffe03f */
[----:B------:R-:W-:Y:S01]  /*ba40*/  LOP3.LUT R32, R0, R5, RZ, 0x3c, !PT ;  /* 0x0000000500207212 */ /* 0x000fe200078e3cff */
[----:B------:R-:W-:Y:S01]  /*ba50*/  IMAD R0, R2, 0x60, R79 ;  /* 0x0000006002007824 */ /* 0x000fe200078e024f */
[C---:B------:R-:W-:Y:S01]  /*ba60*/  IADD3 R13, P2, R76.reuse, 0x3000, RZ ;  /* 0x000030004c0d7810 */ /* 0x040fe20007f5e0ff */
[----:B------:R-:W-:Y:S01]  /*ba70*/  UIMAD.WIDE.U32 UR8, UR40, UR10, UR8 ;  /* 0x0000000a280872a5 */ /* 0x000fe2000f8e0008 */
[----:B------:R-:W-:Y:S01]  /*ba80*/  IADD3 R25, P3, R76, 0x4800, RZ ;  /* 0x000048004c197810 */ /* 0x000fe20007f7e0ff */
[----:B------:R-:W-:Y:S01]  /*ba90*/  VIADD R2, R0, UR41 ;  /* 0x0000002900027c36 */ /* 0x000fe20008000000 */
[----:B------:R-:W-:Y:S01]  /*baa0*/  USHF.R.S32.HI UR4, URZ, 0x1f, UR38 ;  /* 0x0000001f3f047899 */ /* 0x000fe20008011426 */
[----:B------:R-:W-:Y:S01]  /*bab0*/  IADD3 R29, P4, R76, 0x6000, RZ ;  /* 0x000060004c1d7810 */ /* 0x000fe20007f9e0ff */
[----:B------:R-:W-:Y:S01]  /*bac0*/  UIMAD UR9, UR40, UR11, UR9 ;  /* 0x0000000b280972a4 */ /* 0x000fe2000f8e0209 */
[----:B--2---:R-:W-:Y:S01]  /*bad0*/  @P1 IMAD.HI.U32 R0, R2, R21, RZ ;  /* 0x0000001502001227 */ /* 0x004fe200078e00ff */
[----:B------:R-:W-:Y:S01]  /*bae0*/  LOP3.LUT R8, R9, 0x180, RZ, 0xc0, !PT ;  /* 0x0000018009087812 */ /* 0x000fe200078ec0ff */
[----:B------:R-:W-:Y:S01]  /*baf0*/  ULDC.64 UR10, c[0x0][0xaf0] ;  /* 0x0002bc00000a7ab9 */ /* 0x000fe20000000a00 */
[----:B------:R-:W-:Y:S01]  /*bb00*/  LOP3.LUT R12, R13, 0x180, RZ, 0xc0, !PT ;  /* 0x000001800d0c7812 */ /* 0x000fe200078ec0ff */
[----:B------:R-:W-:Y:S01]  /*bb10*/  UIMAD UR4, UR4, UR10, URZ ;  /* 0x0000000a040472a4 */ /* 0x000fe2000f8e023f */
[----:B------:R-:W-:Y:S01]  /*bb20*/  LOP3.LUT R24, R25, 0x180, RZ, 0xc0, !PT ;  /* 0x0000018019187812 */ /* 0x000fe200078ec0ff */
[----:B------:R-:W-:Y:S01]  /*bb30*/  IMAD.X R33, RZ, RZ, R77, P5 ;  /* 0x000000ffff217224 */ /* 0x000fe200028e064d */
[----:B------:R-:W-:Y:S01]  /*bb40*/  LOP3.LUT R28, R29, 0x180, RZ, 0xc0, !PT ;  /* 0x000001801d1c7812 */ /* 0x000fe200078ec0ff */
[----:B------:R-:W-:Y:S01]  /*bb50*/  IMAD.MOV.U32 R37, RZ, RZ, R2 ;  /* 0x000000ffff257224 */ /* 0x000fe200078e0002 */
[----:B------:R-:W-:Y:S01]  /*bb60*/  LOP3.LUT R7, R76, 0x180, RZ, 0xc0, !PT ;  /* 0x000001804c077812 */ /* 0x000fe200078ec0ff */
[----:B------:R-:W-:Y:S01]  /*bb70*/  UIMAD UR4, UR38, UR11, UR4 ;  /* 0x0000000b260472a4 */ /* 0x000fe2000f8e0204 */
[----:B---3--:R-:W-:Y:S01]  /*bb80*/  @P1 SHF.R.U32.HI R37, RZ, R41, R0 ;  /* 0x00000029ff251219 */ /* 0x008fe20000011600 */
[----:B------:R-:W-:Y:S01]  /*bb90*/  UIMAD.WIDE.U32 UR38, UR38, UR10, UR8 ;  /* 0x0000000a262672a5 */ /* 0x000fe2000f8e0008 */
[----:B------:R-:W-:Y:S01]  /*bba0*/  SHF.R.U64 R8, R8, 0x3, RZ ;  /* 0x0000000308087819 */ /* 0x000fe200000012ff */
[----:B------:R-:W5:Y:S01]  /*bbb0*/  LD.E.128 R32, desc[UR54][R32.64] ;  /* 0x0000003620207980 */ /* 0x000f62000c101d00 */
[----:B------:R-:W-:-:S02]  /*bbc0*/  SHF.R.U64 R12, R12, 0x3, RZ ;  /* 0x000000030c0c7819 */ /* 0x000fc400000012ff */
[----:B------:R-:W-:Y:S02]  /*bbd0*/  SHF.R.U64 R24, R24, 0x3, RZ ;  /* 0x0000000318187819 */ /* 0x000fe400000012ff */
[----:B------:R-:W-:Y:S02]  /*bbe0*/  SHF.R.U64 R28, R28, 0x3, RZ ;  /* 0x000000031c1c7819 */ /* 0x000fe400000012ff */
[----:B------:R-:W-:Y:S01]  /*bbf0*/  SHF.R.U64 R7, R7, 0x3, RZ ;  /* 0x0000000307077819 */ /* 0x000fe200000012ff */
[----:B------:R-:W-:Y:S01]  /*bc00*/  UIADD3 UR4, UR39, UR4, URZ ;  /* 0x0000000427047290 */ /* 0x000fe2000fffe03f */
[--C-:B------:R-:W-:Y:S01]  /*bc10*/  SHF.R.S32.HI R0, RZ, 0x1f, R37.reuse ;  /* 0x0000001fff007819 */ /* 0x100fe20000011425 */
[----:B------:R-:W-:Y:S01]  /*bc20*/  IMAD.MOV R41, RZ, RZ, -R37 ;  /* 0x000000ffff297224 */ /* 0x000fe200078e0a25 */
        /* <DEDUP_REMOVED lines=9> */
[----:B------:R-:W-:Y:S01]  /*bcc0*/  ULDC.64 UR8, c[0x0][0xae0] ;  /* 0x0002b80000087ab9 */ /* 0x000fe20000000a00 */
[----:B------:R-:W-:Y:S01]  /*bcd0*/  IMAD R41, R78, R41, R2 ;  /* 0x000000294e297224 */ /* 0x000fe200078e0202 */
[----:B------:R-:W5:Y:S01]  /*bce0*/  LD.E.128 R8, desc[UR54][R8.64] ;  /* 0x0000003608087980 */ /* 0x000f62000c101d00 */
[----:B------:R-:W-:-:S02]  /*bcf0*/  IMAD R0, R0, UR8, RZ ;  /* 0x0000000800007c24 */ /* 0x000fc4000f8e02ff */
[----:B------:R-:W-:Y:S01]  /*bd00*/  IMAD.U32 R21, RZ, RZ, UR39 ;  /* 0x00000027ff157e24 */ /* 0x000fe2000f8e00ff */
[----:B------:R0:W5:Y:S01]  /*bd10*/  LD.E.128 R4, desc[UR54][R76.64] ;  /* 0x000000364c047980 */ /* 0x000162000c101d00 */
[----:B------:R-:W-:Y:S02]  /*bd20*/  IMAD.U32 R20, RZ, RZ, UR38 ;  /* 0x00000026ff147e24 */ /* 0x000fe4000f8e00ff */
[----:B------:R-:W-:Y:S01]  /*bd30*/  IMAD.U32 R21, RZ, RZ, UR4 ;  /* 0x00000004ff157e24 */ /* 0x000fe2000f8e00ff */
[----:B------:R-:W5:Y:S01]  /*bd40*/  LD.E.128 R12, desc[UR54][R12.64] ;  /* 0x000000360c0c7980 */ /* 0x000f62000c101d00 */
[C---:B------:R-:W-:Y:S01]  /*bd50*/  IMAD R43, R37.reuse, UR9, R0 ;  /* 0x00000009252b7c24 */ /* 0x040fe2000f8e0200 */
[----:B------:R-:W-:Y:S02]  /*bd60*/  SHF.R.S32.HI R0, RZ, 0x1f, R41 ;  /* 0x0000001fff007819 */ /* 0x000fe40000011429 */
[----:B------:R-:W5:Y:S01]  /*bd70*/  LD.E.128 R24, desc[UR54][R24.64] ;  /* 0x0000003618187980 */ /* 0x000f62000c101d00 */
[----:B------:R-:W-:Y:S01]  /*bd80*/  IMAD.WIDE.U32 R20, R37, UR8, R20 ;  /* 0x0000000825147c25 */ /* 0x000fe2000f8e0014 */
[----:B------:R-:W-:-:S02]  /*bd90*/  ULDC.64 UR8, c[0x0][0xad8] ;  /* 0x0002b60000087ab9 */ /* 0x000fc40000000a00 */
[----:B------:R-:W5:Y:S01]  /*bda0*/  LD.E.128 R28, desc[UR54][R28.64] ;  /* 0x000000361c1c7980 */ /* 0x000f62000c101d00 */
[----:B------:R-:W-:Y:S01]  /*bdb0*/  @!PT LDS RZ, [RZ] ;  /* 0x00000000fffff984 */ /* 0x000fe20000000800 */
[----:B------:R-:W-:Y:S01]  /*bdc0*/  @!PT LDS RZ, [RZ] ;  /* 0x00000000fffff984 */ /* 0x000fe20000000800 */
[----:B------:R-:W-:Y:S01]  /*bdd0*/  @!PT LDS RZ, [RZ] ;  /* 0x00000000fffff984 */ /* 0x000fe20000000800 */
[----:B------:R-:W-:Y:S01]  /*bde0*/  @!PT LDS RZ, [RZ] ;  /* 0x00000000fffff984 */ /* 0x000fe20000000800 */
[----:B------:R1:W-:Y:S06]  /*bdf0*/  MEMBAR.ALL.CTA ;  /* 0x0000000000007992 */ /* 0x0003ec0000008000 */
[----:B-1----:R-:W1:Y:S01]  /*be00*/  FENCE.VIEW.ASYNC.S ;  /* 0x00000000000073c6 */ /* 0x002e620000000000 */
[----:B------:R-:W-:Y:S02]  /*be10*/  IMAD.IADD R21, R21, 0x1, R43 ;  /* 0x0000000115157824 */ /* 0x000fe400078e022b */
[----:B------:R-:W-:-:S02]  /*be20*/  IMAD R0, R0, UR8, RZ ;  /* 0x0000000800007c24 */ /* 0x000fc4000f8e02ff */
[----:B------:R-:W-:Y:S02]  /*be30*/  VIADD R43, R79, UR41 ;  /* 0x000000294f2b7c36 */ /* 0x000fe40008000000 */
[C---:B------:R-:W-:Y:S02]  /*be40*/  IMAD R37, R41.reuse, UR9, R0 ;  /* 0x0000000929257c24 */ /* 0x040fe4000f8e0200 */
[----:B------:R-:W-:Y:S01]  /*be50*/  IMAD.WIDE.U32 R20, R41, UR8, R20 ;  /* 0x0000000829147c25 */ /* 0x000fe2000f8e0014 */
[----:B------:R-:W-:Y:S01]  /*be60*/  ISETP.GE.AND P0, PT, R43, R38, PT ;  /* 0x000000262b00720c */ /* 0x000fe20003f06270 */
[----:B------:R-:W-:Y:S02]  /*be70*/  ULDC.64 UR8, c[0x0][0xa80] ;  /* 0x0002a00000087ab9 */ /* 0x000fe40000000a00 */
        /* <DEDUP_REMOVED lines=24> */
.L_x_1949:
[----:B------:R-:W-:Y:S05]  /*c000*/  BSYNC B1 ;  /* 0x0000000000017941 */ /* 0x000fea0003800000 */
.L_x_1948:
        /* <DEDUP_REMOVED lines=19> */
.L_x_1947:
[----:B------:R-:W-:Y:S01]  /*c140*/  ULDC.64 UR10, c[0x0][0xb08] ;  /* 0x0002c200000a7ab9 */ /* 0x000fe20000000a00 */
[----:B0-----:R-:W0:Y:S01]  /*c150*/  @P1 LDC R0, c[0x0][0xbec] ;  /* 0x0002fb00ff001b82 */ /* 0x001e220000000800 */
[----:B------:R-:W-:Y:S01]  /*c160*/  UIMAD UR7, UR12, UR10, URZ ;  /* 0x0000000a0c0772a4 */ /* 0x000fe2000f8e023f */
[----:B------:R-:W-:Y:S01]  /*c170*/  IMAD.MOV.U32 R7, RZ, RZ, R13 ;  /* 0x000000ffff077224 */ /* 0x000fe200078e000d */
[----:B------:R-:W-:Y:S01]  /*c180*/  UIMAD.WIDE.U32 UR8, UR4, UR10, URZ ;  /* 0x0000000a040872a5 */ /* 0x000fe2000f8e003f */
[----:B------:R-:W-:Y:S01]  /*c190*/  VIADD R2, R3, 0x19c20 ;  /* 0x00019c2003027836 */ /* 0x000fe20000000000 */
[----:B------:R-:W-:Y:S01]  /*c1a0*/  UIMAD UR7, UR4, UR11, UR7 ;  /* 0x0000000b040772a4 */ /* 0x000fe2000f8e0207 */
[C---:B------:R-:W-:Y:S01]  /*c1b0*/  VIADD R79, R16.reuse, 0x20 ;  /* 0x00000020104f7836 */ /* 0x040fe20000000000 */
[----:B------:R-:W-:Y:S01]  /*c1c0*/  USHF.R.S32.HI UR4, URZ, 0x1f, UR38 ;  /* 0x0000001f3f047899 */ /* 0x000fe20008011426 */
[----:B------:R-:W1:Y:S01]  /*c1d0*/  @P1 LDC R5, c[0x0][0xbf0] ;  /* 0x0002fc00ff051b82 */ /* 0x000e620000000800 */
[----:B------:R-:W-:Y:S01]  /*c1e0*/  UIADD3 UR9, UR9, UR7, URZ ;  /* 0x0000000709097290 */ /* 0x000fe2000fffe03f */
[----:B------:R-:W-:Y:S01]  /*c1f0*/  PRMT R2, RZ, 0x654, R2 ;  /* 0x00000654ff027816 */ /* 0x000fe20000000002 */
[----:B------:R-:W-:Y:S01]  /*c200*/  ULDC.64 UR10, c[0x0][0xb38] ;  /* 0x0002ce00000a7ab9 */ /* 0x000fe20000000a00 */
[C---:B------:R-:W-:Y:S01]  /*c210*/  VIADD R81, R16.reuse, 0x18 ;  /* 0x0000001810517836 */ /* 0x040fe20000000000 */
[----:B------:R-:W-:Y:S01]  /*c220*/  UIMAD.WIDE.U32 UR8, UR40, UR10, UR8 ;  /* 0x0000000a280872a5 */ /* 0x000fe2000f8e0008 */
[C---:B------:R-:W-:Y:S01]  /*c230*/  VIADD R83, R16.reuse, 0x10 ;  /* 0x0000001010537836 */ /* 0x040fe20000000000 */
[----:B------:R-:W-:Y:S01]  /*c240*/  BSSY B1, `(.L_x_1951) ;  /* 0x0000065000017945 */ /* 0x000fe20003800000 */
[C---:B------:R-:W-:Y:S01]  /*c250*/  VIADD R85, R16.reuse, 0x8 ;  /* 0x0000000810557836 */ /* 0x040fe20000000000 */
[----:B------:R-:W-:Y:S01]  /*c260*/  UIMAD UR9, UR40, UR11, UR9 ;  /* 0x0000000b280972a4 */ /* 0x000fe2000f8e0209 */
[----:B------:R2:W-:Y:S01]  /*c270*/  SYNCS.ARRIVE.TRANS64.RED.A1T0 RZ, [R2+URZ], RZ ;  /* 0x000000ff02ff79a7 */ /* 0x0005e2000810043f */
[----:B------:R-:W-:Y:S01]  /*c280*/  SHF.R.S32.HI R24, RZ, 0x1f, R23 ;  /* 0x0000001fff187819 */ /* 0x000fe20000011417 */
[----:B------:R-:W-:Y:S01]  /*c290*/  ULDC.64 UR10, c[0x0][0xb40] ;  /* 0x0002d000000a7ab9 */ /* 0x000fe20000000a00 */
[----:B------:R-:W-:Y:S01]  /*c2a0*/  SHF.R.S32.HI R25, RZ, 0x1f, R152 ;  /* 0x0000001fff197819 */ /* 0x000fe20000011498 */
[----:B------:R-:W-:Y:S01]  /*c2b0*/  UIMAD UR4, UR4, UR10, URZ ;  /* 0x0000000a040472a4 */ /* 0x000fe2000f8e023f */
[----:B------:R-:W-:Y:S01]  /*c2c0*/  SHF.R.S32.HI R26, RZ, 0x1f, R153 ;  /* 0x0000001fff1a7819 */ /* 0x000fe20000011499 */
[----:B0-----:R-:W-:Y:S01]  /*c2d0*/  @P1 IMAD.HI.U32 R0, R13, R0, RZ ;  /* 0x000000000d001227 */ /* 0x001fe200078e00ff */
[----:B------:R-:W-:Y:S01]  /*c2e0*/  SHF.R.S32.HI R27, RZ, 0x1f, R154 ;  /* 0x0000001fff1b7819 */ /* 0x000fe2000001149a */
[----:B------:R-:W-:Y:S01]  /*c2f0*/  UIMAD UR4, UR38, UR11, UR4 ;  /* 0x0000000b260472a4 */ /* 0x000fe2000f8e0204 */
[----:B------:R-:W-:Y:S01]  /*c300*/  SHF.R.S32.HI R15, RZ, 0x1f, R155 ;  /* 0x0000001fff0f7819 */ /* 0x000fe2000001149b */
[----:B------:R-:W-:Y:S01]  /*c310*/  UIMAD.WIDE.U32 UR38, UR38, UR10, UR8 ;  /* 0x0000000a262672a5 */ /* 0x000fe2000f8e0008 */
[----:B------:R-:W-:Y:S01]  /*c320*/  SHF.R.S32.HI R38, RZ, 0x1f, R156 ;  /* 0x0000001fff267819 */ /* 0x000fe2000001149c */
[C---:B------:R-:W-:Y:S01]  /*c330*/  VIADD R77, R16.reuse, 0x20 ;  /* 0x00000020104d7836 */ /* 0x040fe20000000000 */
[----:B------:R-:W-:Y:S01]  /*c340*/  ULDC.64 UR10, c[0x0][0xb48] ;  /* 0x0002d200000a7ab9 */ /* 0x000fe20000000a00 */
[----:B------:R-:W-:Y:S01]  /*c350*/  UIADD3 UR9, UR39, UR4, URZ ;  /* 0x0000000427097290 */ /* 0x000fe2000fffe03f */
[----:B-1----:R-:W-:Y:S01]  /*c360*/  @P1 SHF.R.U32.HI R7, RZ, R5, R0 ;  /* 0x00000005ff071219 */ /* 0x002fe20000011600 */
[----:B------:R-:W-:Y:S01]  /*c370*/  VIADD R80, R16, 0x18 ;  /* 0x0000001810507836 */ /* 0x000fe20000000000 */
[----:B------:R-:W-:Y:S01]  /*c380*/  UMOV UR8, UR38 ;  /* 0x0000002600087c82 */ /* 0x000fe20008000000 */
        /* <DEDUP_REMOVED lines=15> */
[----:B------:R-:W-:-:S02]  /*c480*/  IMAD.U32 R5, RZ, RZ, UR42 ;  /* 0x0000002aff057e24 */ /* 0x000fc4000f8e00ff */
        /* <DEDUP_REMOVED lines=9> */
[----:B------:R-:W-:Y:S01]  /*c520*/  LEA R0, P1, R4, UR8, 0x2 ;  /* 0x0000000804007c11 */ /* 0x000fe2000f8210ff */
[C---:B------:R-:W-:Y:S02]  /*c530*/  VIADD R82, R16.reuse, 0x10 ;  /* 0x0000001010527836 */ /* 0x040fe40000000000 */
[----:B------:R-:W-:Y:S01]  /*c540*/  VIADD R84, R16, 0x8 ;  /* 0x0000000810547836 */ /* 0x000fe20000000000 */
[----:B------:R-:W-:Y:S02]  /*c550*/  LEA.HI.X R14, R4, UR9, R3, 0x2, P1 ;  /* 0x00000009040e7c11 */ /* 0x000fe400088f1403 */
[----:B------:R2:W0:Y:S04]  /*c560*/  SHFL.IDX PT, R4, R0, RZ, 0x1c1f ;  /* 0x001c1fff00047589 */ /* 0x00042800000e0000 */
[----:B------:R2:W1:Y:S01]  /*c570*/  SHFL.IDX PT, R5, R14, RZ, 0x1c1f ;  /* 0x001c1fff0e057589 */ /* 0x00046200000e0000 */
[----:B------:R-:W-:Y:S05]  /*c580*/  @P2 BRA `(.L_x_1952) ;  /* 0x0000000000c02947 */ /* 0x000fea0003800000 */
[----:B------:R-:W-:Y:S02]  /*c590*/  ULDC UR4, c[0x0][0xac8] ;  /* 0x0002b20000047ab9 */ /* 0x000fe40000000800 */
[----:B------:R-:W-:Y:S02]  /*c5a0*/  ISETP.GE.AND P1, PT, R16, UR4, PT ;  /* 0x0000000410007c0c */ /* 0x000fe4000bf26270 */
[----:B------:R-:W-:Y:S02]  /*c5b0*/  ISETP.GE.AND P2, PT, R84, UR4, PT ;  /* 0x0000000454007c0c */ /* 0x000fe4000bf46270 */
[----:B------:R-:W-:Y:S02]  /*c5c0*/  ISETP.GE.AND P5, PT, R82, UR4, PT ;  /* 0x0000000452007c0c */ /* 0x000fe4000bfa6270 */
[----:B------:R-:W-:-:S07]  /*c5d0*/  ISETP.GE.AND P4, PT, R80, UR4, PT ;  /* 0x0000000450007c0c */ /* 0x000fce000bf86270 */
[----:B012---:R-:W-:Y:S02]  /*c5e0*/  @!P1 IMAD.WIDE R2, R16, 0x4, R4 ;  /* 0x0000000410029825 */ /* 0x007fe400078e0204 */
[----:B------:R-:W-:-:S03]  /*c5f0*/  @!P2 LEA R6, P3, R84, R4, 0x2 ;  /* 0x000000045406a211 */ /* 0x000fc600078610ff */
[----:B------:R0:W-:Y:S01]  /*c600*/  @!P1 ST.E.64 desc[UR54][R2.64], R74 ;  /* 0x0000004a02009985 */ /* 0x0001e2000c101b36 */
[----:B------:R-:W-:Y:S02]  /*c610*/  ISETP.GE.AND P1, PT, R77, UR4, PT ;  /* 0x000000044d007c0c */ /* 0x000fe4000bf26270 */
[-C--:B------:R-:W-:Y:S02]  /*c620*/  @!P2 LEA.HI.X R7, R84, R5.reuse, R85, 0x2, P3 ;  /* 0x000000055407a211 */ /* 0x080fe400018f1455 */
[-C--:B------:R-:W-:Y:S02]  /*c630*/  @!P5 LEA R8, P3, R82, R4.reuse, 0x2 ;  /* 0x000000045208d211 */ /* 0x080fe400078610ff */
        /* <DEDUP_REMOVED lines=14> */
[----:B-1----:R-:W-:Y:S02]  /*c720*/  @!P3 LEA R6, P5, R156, R4, 0x2 ;  /* 0x000000049c06b211 */ /* 0x002fe400078a10ff */
[----:B------:R-:W-:-:S02]  /*c730*/  @!P2 LEA.HI.X R3, R157, R5, R76, 0x2, P6 ;  /* 0x000000059d03a211 */ /* 0x000fc400030f144c */
[-C--:B------:R-:W-:Y:S02]  /*c740*/  @!P3 LEA.HI.X R7, R156, R5.reuse, R38, 0x2, P5 ;  /* 0x000000059c07b211 */ /* 0x080fe400028f1426 */
[----:B------:R-:W-:Y:S01]  /*c750*/  ISETP.GE.AND P5, PT, R153, UR4, PT ;  /* 0x0000000499007c0c */ /* 0x000fe2000bfa6270 */
[----:B------:R1:W-:Y:S01]  /*c760*/  @!P2 ST.E.64 desc[UR54][R2.64], R56 ;  /* 0x000000380200a985 */ /* 0x0003e2000c101b36 */
[----:B--2---:R-:W-:Y:S02]  /*c770*/  @!P4 LEA R8, P2, R155, R4, 0x2 ;  /* 0x000000049b08c211 */ /* 0x004fe400078410ff */
[----:B------:R-:W-:Y:S01]  /*c780*/  ISETP.GE.AND P6, PT, R152, UR4, PT ;  /* 0x0000000498007c0c */ /* 0x000fe2000bfc6270 */
[----:B------:R4:W-:Y:S01]  /*c790*/  @!P3 ST.E.64 desc[UR54][R6.64], R50 ;  /* 0x000000320600b985 */ /* 0x0009e2000c101b36 */
[----:B------:R-:W-:Y:S02]  /*c7a0*/  ISETP.GE.AND P3, PT, R23, UR4, PT ;  /* 0x0000000417007c0c */ /* 0x000fe4000bf66270 */
[----:B------:R-:W-:-:S02]  /*c7b0*/  @!P4 LEA.HI.X R9, R155, R5, R15, 0x2, P2 ;  /* 0x000000059b09c211 */ /* 0x000fc400010f140f */
        /* <DEDUP_REMOVED lines=13> */
.L_x_1952:
[----:B------:R-:W-:Y:S05]  /*c890*/  BSYNC B1 ;  /* 0x0000000000017941 */ /* 0x000fea0003800000 */
.L_x_1951:
[----:B-1--4-:R1:W3:Y:S04]  /*c8a0*/  SHFL.IDX PT, R5, R14, 0x1, 0x1c1f ;  /* 0x003c1f000e057f89 */ /* 0x0122e800000e0000 */
[----:B0-----:R1:W0:Y:S01]  /*c8b0*/  SHFL.IDX PT, R4, R0, 0x1, 0x1c1f ;  /* 0x003c1f0000047f89 */ /* 0x00122200000e0000 */
[----:B------:R-:W-:Y:S05]  /*c8c0*/  @P0 BRA `(.L_x_1950) ;  /* 0x0000000c00940947 */ /* 0x000fea0003800000 */
[----:B------:R-:W-:Y:S02]  /*c8d0*/  ULDC UR4, c[0x0][0xac8] ;  /* 0x0002b20000047ab9 */ /* 0x000fe40000000800 */
[----:B------:R-:W-:Y:S02]  /*c8e0*/  ISETP.GE.AND P5, PT, R84, UR4, PT ;  /* 0x0000000454007c0c */ /* 0x000fe4000bfa6270 */
[----:B------:R-:W-:Y:S02]  /*c8f0*/  ISETP.GE.AND P1, PT, R16, UR4, PT ;  /* 0x0000000410007c0c */ /* 0x000fe4000bf26270 */
[----:B------:R-:W-:Y:S02]  /*c900*/  ISETP.GE.AND P2, PT, R82, UR4, PT ;  /* 0x0000000452007c0c */ /* 0x000fe4000bf46270 */
[----:B------:R-:W-:Y:S02]  /*c910*/  ISETP.GE.AND P4, PT, R80, UR4, PT ;  /* 0x0000000450007c0c */ /* 0x000fe4000bf86270 */
[----:B------:R-:W-:-:S05]  /*c920*/  ISETP.GE.AND P3, PT, R77, UR4, PT ;  /* 0x000000044d007c0c */ /* 0x000fca000bf66270 */
[-C--:B0-----:R-:W-:Y:S02]  /*c930*/  @!P5 LEA R6, P0, R84, R4.reuse, 0x2 ;  /* 0x000000045406d211 */ /* 0x081fe400078010ff */
[----:B--23--:R-:W-:Y:S02]  /*c940*/  @!P1 IMAD.WIDE R2, R16, 0x4, R4 ;  /* 0x0000000410029825 */ /* 0x00cfe400078e0204 */
        /* <DEDUP_REMOVED lines=21> */
[----:B--2---:R-:W-:-:S04]  /*caa0*/  @!P1 LEA R6, P6, R156, R4, 0x2 ;  /* 0x000000049c069211 */ /* 0x004fc800078c10ff */
[-C--:B------:R-:W-:Y:S02]  /*cab0*/  @!P1 LEA.HI.X R7, R156, R5.reuse, R38, 0x2, P6 ;  /* 0x000000059c079211 */ /* 0x080fe400030f1426 */
[CC--:B---3--:R-:W-:Y:S02]  /*cac0*/  @!P2 LEA R8, P6, R155.reuse, R4.reuse, 0x2 ;  /* 0x000000049b08a211 */ /* 0x0c8fe400078c10ff */
[-C--:B----4-:R-:W-:Y:S01]  /*cad0*/  @!P5 LEA R10, P0, R154, R4.reuse, 0x2 ;  /* 0x000000049a0ad211 */ /* 0x090fe200078010ff */
[----:B------:R2:W-:Y:S01]  /*cae0*/  @!P1 ST.E.64 desc[UR54][R6.64], R46 ;  /* 0x0000002e06009985 */ /* 0x0005e2000c101b36 */
[-C--:B------:R-:W-:Y:S02]  /*caf0*/  @!P2 LEA.HI.X R9, R155, R5.reuse, R15, 0x2, P6 ;  /* 0x000000059b09a211 */ /* 0x080fe400030f140f */
[-C--:B0-----:R-:W-:Y:S02]  /*cb00*/  @!P4 LEA R12, P1, R153, R4.reuse, 0x2 ;  /* 0x00000004990cc211 */ /* 0x081fe400078210ff */
[----:B-1----:R-:W-:Y:S01]  /*cb10*/  @!P3 LEA R14, P6, R152, R4, 0x2 ;  /* 0x00000004980eb211 */ /* 0x002fe200078c10ff */
        /* <DEDUP_REMOVED lines=9> */
[----:B------:R-:W-:-:S04]  /*cbb0*/  LEA R2, P0, R23, R4, 0x2 ;  /* 0x0000000417027211 */ /* 0x000fc800078010ff */
[----:B------:R-:W-:-:S05]  /*cbc0*/  LEA.HI.X R3, R23, R5, R24, 0x2, P0 ;  /* 0x0000000517037211 */ /* 0x000fca00000f1418 */
[----:B------:R0:W-:Y:S01]  /*cbd0*/  ST.E.64 desc[UR54][R2.64], R20 ;  /* 0x0000001402007985 */ /* 0x0001e2000c101b36 */
[----:B------:R-:W-:Y:S05]  /*cbe0*/  BRA `(.L_x_1950) ;  /* 0x0000000800cc7947 */ /* 0x000fea0003800000 */
.L_x_1945:
        /* <DEDUP_REMOVED lines=31> */
.L_x_1953:
[----:B------:R-:W-:Y:S01]  /*cde0*/  USEL UR38, UR38, URZ, !UP0 ;  /* 0x0000003f26267287 */ /* 0x000fe2000c000000 */
[----:B------:R-:W-:Y:S01]  /*cdf0*/  BSSY B1, `(.L_x_1954) ;  /* 0x0000037000017945 */ /* 0x000fe20003800000 */
[----:B------:R-:W-:-:S03]  /*ce00*/  USEL UR39, UR39, URZ, !UP0 ;  /* 0x0000003f27277287 */ /* 0x000fc6000c000000 */
[----:B------:R-:W-:Y:S09]  /*ce10*/  @P0 BRA `(.L_x_1955) ;  /* 0x0000000000d00947 */ /* 0x000ff20003800000 */
        /* <DEDUP_REMOVED lines=31> */
[----:B------:R-:W-:Y:S01]  /*d010*/  UIADD3.X UR7, UR7, UR11, UR16, UP0, UP1 ;  /* 0x0000000b07077290 */ /* 0x000fe200087e2410 */
[----:B-1----:R-:W-:Y:S01]  /*d020*/  @P0 SHF.R.U32.HI R5, RZ, R7, R2 ;  /* 0x00000007ff050219 */ /* 0x002fe20000011602 */
[----:B------:R-:W-:Y:S01]  /*d030*/  IMAD.U32 R2, RZ, RZ, UR20 ;  /* 0x00000014ff027e24 */ /* 0x000fe2000f8e00ff */
[----:B------:R-:W-:Y:S01]  /*d040*/  ULDC.64 UR8, c[0x0][UR17+0x210] ;  /* 0x0000840011087abb */ /* 0x000fe20008000a00 */
[----:B------:R-:W-:Y:S01]  /*d050*/  ULDC.64 UR10, c[0x0][0xba8] ;  /* 0x0002ea00000a7ab9 */ /* 0x000fe20000000a00 */
[----:B------:R-:W-:Y:S01]  /*d060*/  @!UP2 ULDC UR10, c[0x0][0xb50] ;  /* 0x0002d400000aaab9 */ /* 0x000fe20000000800 */
[--C-:B------:R-:W-:Y:S01]  /*d070*/  IMAD.MOV R7, RZ, RZ, -R5.reuse ;  /* 0x000000ffff077224 */ /* 0x100fe200078e0a05 */
[----:B------:R-:W-:Y:S01]  /*d080*/  IADD3 R2, P0, P1, R5, UR14, R2 ;  /* 0x0000000e05027c10 */ /* 0x000fe2000f91e002 */
[----:B------:R-:W-:Y:S01]  /*d090*/  @!UP2 ULDC UR11, c[0x0][0xb54] ;  /* 0x0002d500000baab9 */ /* 0x000fe20000000800 */
[----:B------:R-:W-:Y:S01]  /*d0a0*/  SHF.R.S32.HI R5, RZ, 0x1f, R5 ;  /* 0x0000001fff057819 */ /* 0x000fe20000011405 */
[----:B------:R-:W-:-:S03]  /*d0b0*/  IMAD R7, R9, R7, R4 ;  /* 0x0000000709077224 */ /* 0x000fc600078e0204 */
[----:B------:R-:W-:Y:S01]  /*d0c0*/  IADD3.X R3, R5, UR7, R6, P0, P1 ;  /* 0x0000000705037c10 */ /* 0x000fe200087e2406 */
        /* <DEDUP_REMOVED lines=9> */
.L_x_1955:
[----:B------:R-:W-:Y:S05]  /*d160*/  BSYNC B1 ;  /* 0x0000000000017941 */ /* 0x000fea0003800000 */
.L_x_1954:
        /* <DEDUP_REMOVED lines=27> */
[----:B------:R-:W-:-:S04]  /*d320*/  UIMAD UR39, UR39, UR10, URZ ;  /* 0x0000000a272772a4 */ /* 0x000fc8000f8e023f */
        /* <DEDUP_REMOVED lines=45> */
.L_x_1957:
[----:B------:R-:W-:Y:S05]  /*d600*/  BSYNC B1 ;  /* 0x0000000000017941 */ /* 0x000fea0003800000 */
.L_x_1956:
        /* <DEDUP_REMOVED lines=17> */
.L_x_1950:
[----:B------:R-:W-:Y:S05]  /*d720*/  BSYNC B0 ;  /* 0x0000000000007941 */ /* 0x000fea0003800000 */
.L_x_1944:
[----:B------:R-:W-:Y:S02]  /*d730*/  ULDC UR4, c[0x0][0xc3c] ;  /* 0x00030f0000047ab9 */ /* 0x000fe40000000800 */
[----:B------:R-:W-:-:S13]  /*d740*/  ISETP.GE.AND P0, PT, R39, UR4, PT ;  /* 0x0000000427007c0c */ /* 0x000fda000bf06270 */
[----:B------:R-:W-:Y:S05]  /*d750*/  @!P0 BRA `(.L_x_1958) ;  /* 0xffffff3400c88947 */ /* 0x000fea000383ffff */
[----:B------:R-:W-:Y:S05]  /*d760*/  EXIT ;  /* 0x000000000000794d */ /* 0x000fea0003800000 */
.L_x_1901:
        /* <DEDUP_REMOVED lines=16> */
[----:B------:R-:W-:Y:S02]  /*d870*/  IMAD.MOV.U32 R7, RZ, RZ, RZ ;  /* 0x000000ffff077224 */ /* 0x000fe400078e00ff */
[----:B------:R-:W-:Y:S01]  /*d880*/  IMAD.MOV.U32 R8, RZ, RZ, RZ ;  /* 0x000000ffff087224 */ /* 0x000fe200078e00ff */
[----:B0-----:R-:W-:-:S04]  /*d890*/  LOP3.LUT R0, R4, 0x1f, RZ, 0xc0, !PT ;  /* 0x0000001f04007812 */ /* 0x001fc800078ec0ff */
        /* <DEDUP_REMOVED lines=40> */
.L_x_1962:
        /* <DEDUP_REMOVED lines=36> */
.L_x_1960:
        /* <DEDUP_REMOVED lines=17> */
.L_x_1963:
[----:B-1----:R-:W-:-:S04]  /*de70*/  IMAD R24, R3, R4, R24 ;  /* 0x0000000403187224 */ /* 0x002fc800078e0218 */
[----:B------:R-:W-:Y:S01]  /*de80*/  IMAD.IADD R8, R9, 0x1, -R24 ;  /* 0x0000000109087824 */ /* 0x000fe200078e0a18 */
[----:B------:R-:W-:Y:S06]  /*de90*/  @!P1 BRA `(.L_x_1964) ;  /* 0x0000000000ec9947 */ /* 0x000fec0003800000 */
        /* <DEDUP_REMOVED lines=59> */
.L_x_1964:
        /* <DEDUP_REMOVED lines=38> */
[----:B------:R-:W-:Y:S01]  /*e4b0*/  IABS R10, R4 ;  /* 0x00000004000a7213 */ /* 0x000fe20000000000 */
[----:B------:R-:W-:Y:S01]  /*e4c0*/  IMAD.MOV R26, RZ, RZ, -R4 ;  /* 0x000000ffff1a7224 */ /* 0x000fe200078e0a04 */
        /* <DEDUP_REMOVED lines=23> */
[----:B------:R-:W-:-:S07]  /*e640*/  IMAD R26, R2, R26, R9 ;  /* 0x0000001a021a7224 */ /* 0x000fce00078e0209 */
.L_x_1965:
[----:B------:R-:W-:-:S05]  /*e650*/  LOP3.LUT R2, RZ, R2, RZ, 0x33, !PT ;  /* 0x00000002ff027212 */ /* 0x000fca00078e33ff */
[----:B------:R-:W-:Y:S01]  /*e660*/  IMAD.IADD R25, R7, 0x1, R2 ;  /* 0x0000000107197824 */ /* 0x000fe200078e0202 */
[----:B------:R-:W-:Y:S06]  /*e670*/  BRA `(.L_x_1966) ;  /* 0x0000000000107947 */ /* 0x000fec0003800000 */
.L_x_1961:
[----:B------:R-:W-:Y:S01]  /*e680*/  IMAD.MOV.U32 R24, RZ, RZ, R9 ;  /* 0x000000ffff187224 */ /* 0x000fe200078e0009 */
[----:B------:R-:W-:Y:S01]  /*e690*/  ULDC UR40, c[0x0][0xc3c] ;  /* 0x00030f0000287ab9 */ /* 0x000fe20000000800 */
[----:B------:R-:W-:Y:S02]  /*e6a0*/  IMAD.MOV.U32 R25, RZ, RZ, RZ ;  /* 0x000000ffff197224 */ /* 0x000fe400078e00ff */
[----:B------:R-:W-:-:S07]  /*e6b0*/  IMAD.MOV.U32 R26, RZ, RZ, RZ ;  /* 0x000000ffff1a7224 */ /* 0x000fce00078e00ff */
.L_x_1966:
[----:B------:R-:W-:Y:S01]  /*e6c0*/  ISETP.NE.AND P0, PT, R0, RZ, PT ;  /* 0x000000ff0000720c */ /* 0x000fe20003f05270 */
[----:B------:R-:W-:-:S12]  /*e6d0*/  IMAD.U32 R27, RZ, RZ, UR40 ;  /* 0x00000028ff1b7e24 */ /* 0x000fd8000f8e00ff */
[----:B------:R-:W0:Y:S01]  /*e6e0*/  @!P0 S2R R3, SR_CgaCtaId ;  /* 0x0000000000038919 */ /* 0x000e220000008800 */
[----:B------:R-:W-:-:S04]  /*e6f0*/  @!P0 MOV R0, 0x400 ;  /* 0x0000040000008802 */ /* 0x000fc80000000f00 */
[----:B0-----:R-:W-:-:S05]  /*e700*/  @!P0 LEA R0, R3, R0, 0x18 ;  /* 0x0000000003008211 */ /* 0x001fca00078ec0ff */
[----:B------:R0:W-:Y:S01]  /*e710*/  @!P0 STS.128 [R0+0x19cd0], R24 ;  /* 0x019cd01800008388 */ /* 0x0001e20000000c00 */
[----:B------:R-:W-:Y:S06]  /*e720*/  BAR.ARV 0x5, 0x200 ;  /* 0x0148000000007b1d */ /* 0x000fec0000002000 */
.L_x_1959:
        /* <DEDUP_REMOVED lines=8> */
[----:B------:R-:W-:Y:S01]  /*e7b0*/  IMAD.SHL.U32 R6, R6, 0x800, RZ ;  /* 0x0000080006067824 */ /* 0x000fe200078e00ff */
[----:B------:R-:W1:Y:S01]  /*e7c0*/  S2UR UR4, SR_CgaCtaId ;  /* 0x00000000000479c3 */ /* 0x000e620000008800 */
        /* <DEDUP_REMOVED lines=16> */
[----:B------:R-:W-:Y:S02]  /*e8d0*/  LOP3.LUT R6, R5, 0x800, R6, 0xf8, !PT ;  /* 0x0000080005067812 */ /* 0x000fe400078ef806 */
[----:B------:R-:W-:Y:S02]  /*e8e0*/  LOP3.LUT R5, R3, 0x10, R8, 0xf8, !PT ;  /* 0x0000001003057812 */ /* 0x000fe400078ef808 */
[----:B------:R-:W-:Y:S02]  /*e8f0*/  LOP3.LUT R0, R0, 0x360, RZ, 0xc0, !PT ;  /* 0x0000036000007812 */ /* 0x000fe400078ec0ff */
[----:B------:R-:W-:-:S02]  /*e900*/  LOP3.LUT R4, R5, 0x380, R4, 0xf8, !PT ;  /* 0x0000038005047812 */ /* 0x000fc400078ef804 */
[----:B------:R-:W-:Y:S01]  /*e910*/  LOP3.LUT R3, R2, 0x10, R7, 0x78, !PT ;  /* 0x0000001002037812 */ /* 0x000fe200078e7807 */
[----:B------:R-:W-:Y:S01]  /*e920*/  IMAD.SHL.U32 R7, R8, 0x2, RZ ;  /* 0x0000000208077824 */ /* 0x000fe200078e00ff */
[--C-:B------:R-:W-:Y:S02]  /*e930*/  LOP3.LUT R0, R0, 0x400, R29.reuse, 0xf8, !PT ;  /* 0x0000040000007812 */ /* 0x100fe400078ef81d */
        /* <DEDUP_REMOVED lines=13> */
[----:B------:R0:W-:Y:S01]  /*ea10*/  STL [R1+0xc], R2 ;  /* 0x00000c0201007387 */ /* 0x0001e20000100800 */
[----:B-1----:R-:W-:Y:S02]  /*ea20*/  IMAD.SHL.U32 R0, R8, 0x40, RZ ;  /* 0x0000004008007824 */ /* 0x002fe400078e00ff */
[----:B------:R-:W-:Y:S01]  /*ea30*/  SEL R3, R3, 0xffffffc0, !P0 ;  /* 0xffffffc003037807 */ /* 0x000fe20004000000 */
[----:B------:R0:W-:Y:S01]  /*ea40*/  STL [R1+0x8], R5 ;  /* 0x0000080501007387 */ /* 0x0001e20000100800 */
[----:B------:R-:W-:-:S02]  /*ea50*/  LOP3.LUT R3, R29, 0x40, RZ, 0xfc, !PT ;  /* 0x000000401d037812 */ /* 0x000fc400078efcff */
[----:B------:R-:W-:Y:S01]  /*ea60*/  LOP3.LUT R4, R0, 0x40, RZ, 0xc0, !PT ;  /* 0x0000004000047812 */ /* 0x000fe200078ec0ff */
[----:B------:R0:W-:Y:S01]  /*ea70*/  STL [R1+0x24], RZ ;  /* 0x000024ff01007387 */ /* 0x0001e20000100800 */
[----:B------:R-:W-:-:S04]  /*ea80*/  SHF.R.U32.HI R0, RZ, 0x1, R7 ;  /* 0x00000001ff007819 */ /* 0x000fc80000011607 */
[----:B------:R-:W-:Y:S01]  /*ea90*/  LOP3.LUT R0, R0, R4, RZ, 0xfc, !PT ;  /* 0x0000000400007212 */ /* 0x000fe200078efcff */
[----:B------:R-:W-:Y:S01]  /*eaa0*/  IMAD.IADD R0, R16, 0x1, R2 ;  /* 0x0000000110007824 */ /* 0x000fe200078e0202 */
[----:B------:R-:W-:-:S04]  /*eab0*/  LOP3.LUT R4, R29, 0x20, RZ, 0xfc, !PT ;  /* 0x000000201d047812 */ /* 0x000fc800078efcff */
[----:B------:R0:W-:Y:S03]  /*eac0*/  STL [R1+0x1c], R0 ;  /* 0x00001c0001007387 */ /* 0x0001e60000100800 */
.L_x_2043:
[----:B------:R-:W-:Y:S01]  /*ead0*/  ULDC.64 UR4, c[0x0][0xc88] ;  /* 0x0003220000047ab9 */ /* 0x000fe20000000a00 */
[----:B------:R-:W-:Y:S01]  /*eae0*/  ULDC.64 UR8, c[0x0][0xa28] ;  /* 0x00028a0000087ab9 */ /* 0x000fe20000000a00 */
[----:B------:R-:W-:Y:S01]  /*eaf0*/  UIMAD.WIDE UR4, UR40, 0x4, UR4 ;  /* 0x00000004280478a5 */ /* 0x000fe2000f8e0204 */
[----:B------:R-:W-:Y:S01]  /*eb00*/  ULDC.64 UR6, c[0x0][0xa00] ;  /* 0x0002800000067ab9 */ /* 0x000fe20000000a00 */
[----:B------:R-:W-:Y:S01]  /*eb10*/  IMAD.MOV.U32 R18, RZ, RZ, RZ ;  /* 0x000000ffff127224 */ /* 0x000fe200078e00ff */
[----:B------:R-:W-:Y:S01]  /*eb20*/  UMOV UR36, URZ ;  /* 0x0000003f00247c82 */ /* 0x000fe20008000000 */
[----:B-1----:R-:W1:Y:S02]  /*eb30*/  LDC R17, c[0x0][0x2f0] ;  /* 0x0000bc00ff117b82 */ /* 0x002e640000000800 */
[----:B0-----:R-:W-:Y:S02]  /*eb40*/  IMAD.U32 R2, RZ, RZ, UR4 ;  /* 0x00000004ff027e24 */ /* 0x001fe4000f8e00ff */
[----:B------:R-:W-:-:S05]  /*eb50*/  IMAD.U32 R3, RZ, RZ, UR5 ;  /* 0x00000005ff037e24 */ /* 0x000fca000f8e00ff */
[----:B------:R-:W2:Y:S01]  /*eb60*/  LDG.E R2, desc[UR54][R2.64] ;  /* 0x0000003602027981 */ /* 0x000ea2000c1e1900 */
[----:B------:R-:W-:Y:S02]  /*eb70*/  UISETP.NE.U32.AND UP0, UPT, UR8, URZ, UPT ;  /* 0x0000003f0800728c */ /* 0x000fe4000bf05070 */
[----:B------:R-:W-:Y:S02]  /*eb80*/  UISETP.NE.U32.AND UP1, UPT, UR6, URZ, UPT ;  /* 0x0000003f0600728c */ /* 0x000fe4000bf25070 */
[----:B------:R-:W-:Y:S02]  /*eb90*/  UISETP.NE.AND.EX UP0, UPT, UR9, URZ, UPT, UP0 ;  /* 0x0000003f0900728c */ /* 0x000fe4000bf05300 */
[----:B------:R-:W-:-:S04]  /*eba0*/  UISETP.NE.AND.EX UP2, UPT, UR7, URZ, UPT, UP1 ;  /* 0x0000003f0700728c */ /* 0x000fc8000bf45310 */
[----:B------:R-:W-:Y:S01]  /*ebb0*/  PLOP3.LUT P0, PT, PT, PT, UP0, 0x80, 0x0 ;  /* 0x000000000000781c */ /* 0x000fe20003f0f008 */
[----:B------:R-:W-:Y:S01]  /*ebc0*/  UP2UR UR38, UPR, URZ, 0x4 ;  /* 0x000000043f267883 */ /* 0x000fe20008000000 */
[----:B------:R-:W-:Y:S02]  /*ebd0*/  PLOP3.LUT P1, PT, PT, PT, UP2, 0x80, 0x0 ;  /* 0x000000000000781c */ /* 0x000fe40003f2f028 */
[----:B--2---:R-:W-:-:S13]  /*ebe0*/  R2UR UR42, R2 ;  /* 0x00000000022a72ca */ /* 0x004fda00000e0000 */
[----:B------:R-:W-:Y:S02]  /*ebf0*/  USHF.R.S32.HI UR41, URZ, 0x1f, UR42 ;  /* 0x0000001f3f297899 */ /* 0x000fe4000801142a */
[----:B------:R-:W-:Y:S02]  /*ec00*/  USHF.L.U32 UR43, UR42, 0x2, URZ ;  /* 0x000000022a2b7899 */ /* 0x000fe4000800063f */
[----:B------:R-:W-:Y:S02]  /*ec10*/  USHF.L.U64.HI UR39, UR42, 0x2, UR41 ;  /* 0x000000022a277899 */ /* 0x000fe40008010229 */
[----:B------:R-:W-:-:S04]  /*ec20*/  UIADD3 UR5, UP1, UR43, UR6, URZ ;  /* 0x000000062b057290 */ /* 0x000fc8000ff3e03f */
[----:B------:R-:W-:Y:S02]  /*ec30*/  UIADD3.X UR6, UR39, UR7, URZ, UP1, !UPT ;  /* 0x0000000727067290 */ /* 0x000fe40008ffe43f */
[----:B------:R-:W-:Y:S01]  /*ec40*/  @UP0 ULEA UR4, UP1, UR42, UR8, 0x2 ;  /* 0x000000082a040291 */ /* 0x000fe2000f82103f */
[----:B------:R-:W-:-:S03]  /*ec50*/  IMAD.U32 R4, RZ, RZ, UR5 ;  /* 0x00000005ff047e24 */ /* 0x000fc6000f8e00ff */
[----:B------:R-:W-:Y:S01]  /*ec60*/  @UP0 ULEA.HI.X UR5, UR42, UR9, UR41, 0x2, UP1 ;  /* 0x000000092a050291 */ /* 0x000fe200088f1429 */
[----:B------:R-:W-:Y:S02]  /*ec70*/  IMAD.U32 R5, RZ, RZ, UR6 ;  /* 0x00000006ff057e24 */ /* 0x000fe4000f8e00ff */
[----:B------:R-:W-:-:S03]  /*ec80*/  IMAD.U32 R2, RZ, RZ, UR4 ;  /* 0x00000004ff027e24 */ /* 0x000fc6000f8e00ff */
[----:B------:R-:W-:Y:S01]  /*ec90*/  IMAD.U32 R3, RZ, RZ, UR5 ;  /* 0x00000005ff037e24 */ /* 0x000fe2000f8e00ff */
[----:B------:R-:W-:Y:S01]  /*eca0*/  ULDC.64 UR4, c[0x0][0xa18] ;  /* 0x0002860000047ab9 */ /* 0x000fe20000000a00 */
[----:B------:R-:W2:Y:S01]  /*ecb0*/  @P1 LDG.E R0, desc[UR54][R4.64] ;  /* 0x0000003604001981 */ /* 0x000ea2000c1e1900 */
[----:B------:R-:W-:-:S03]  /*ecc0*/  UISETP.NE.U32.AND UP0, UPT, UR4, URZ, UPT ;  /* 0x0000003f0400728c */ /* 0x000fc6000bf05070 */
[----:B------:R0:W3:Y:S01]  /*ecd0*/  @P0 LDG.E R18, desc[UR54][R2.64] ;  /* 0x0000003602120981 */ /* 0x0000e2000c1e1900 */
[----:B------:R-:W-:-:S06]  /*ece0*/  UISETP.NE.AND.EX UP0, UPT, UR5, URZ, UPT, UP0 ;  /* 0x0000003f0500728c */ /* 0x000fcc000bf05300 */
[----:B------:R-:W-:Y:S01]  /*ecf0*/  PLOP3.LUT P1, PT, PT, PT, UP0, 0x80, 0x0 ;  /* 0x000000000000781c */ /* 0x000fe20003f2f008 */
[----:B0-----:R-:W0:Y:S04]  /*ed00*/  LDC.64 R2, c[0x0][0x418] ;  /* 0x00010600ff027b82 */ /* 0x001e280000000a00 */
[----:B------:R-:W-:-:S04]  /*ed10*/  @UP0 UIADD3 UR4, UP1, UR43, UR4, URZ ;  /* 0x000000042b040290 */ /* 0x000fc8000ff3e03f */
[----:B------:R-:W-:Y:S02]  /*ed20*/  @UP0 UIADD3.X UR5, UR39, UR5, URZ, UP1, !UPT ;  /* 0x0000000527050290 */ /* 0x000fe40008ffe43f */
[----:B------:R-:W-:-:S04]  /*ed30*/  IMAD.U32 R6, RZ, RZ, UR4 ;  /* 0x00000004ff067e24 */ /* 0x000fc8000f8e00ff */
[----:B------:R-:W-:Y:S01]  /*ed40*/  IMAD.U32 R7, RZ, RZ, UR5 ;  /* 0x00000005ff077e24 */ /* 0x000fe2000f8e00ff */
[----:B0-----:R-:W-:-:S04]  /*ed50*/  ISETP.NE.U32.AND P0, PT, R2, RZ, PT ;  /* 0x000000ff0200720c */ /* 0x001fc80003f05070 */
[----:B------:R-:W4:Y:S01]  /*ed60*/  @P1 LDG.E R2, desc[UR54][R6.64] ;  /* 0x0000003606021981 */ /* 0x000f22000c1e1900 */
[----:B------:R-:W-:Y:S02]  /*ed70*/  PLOP3.LUT P2, PT, PT, PT, UP2, 0x80, 0x0 ;  /* 0x000000000000781c */ /* 0x000fe40003f4f028 */
[----:B------:R-:W-:-:S11]  /*ed80*/  ISETP.NE.AND.EX P0, PT, R3, RZ, PT, P0 ;  /* 0x000000ff0300720c */ /* 0x000fd60003f05300 */
[----:B--2---:R-:W-:Y:S02]  /*ed90*/  @P2 R2UR UR36, R0 ;  /* 0x00000000002422ca */ /* 0x004fe400000e0000 */
[----:B------:R-:W0:Y:S01]  /*eda0*/  LDC R0, c[0x0][0x424] ;  /* 0x00010900ff007b82 */ /* 0x000e220000000800 */
[----:B---3--:R2:W-:Y:S04]  /*edb0*/  STL [R1], R18 ;  /* 0x0000001201007387 */ /* 0x0085e80000100800 */
[----:B----4-:R2:W-:Y:S01]  /*edc0*/  @P1 STL [R1+0x18], R2 ;  /* 0x0000180201001387 */ /* 0x0105e20000100800 */
[----:B01----:R-:W-:Y:S07]  /*edd0*/  @P1 BRA `(.L_x_1968) ;  /* 0x0000000000241947 */ /* 0x003fee0003800000 */
[----:B--2---:R-:W0:Y:S01]  /*ede0*/  LDC R2, c[0x0][0x288] ;  /* 0x0000a200ff027b82 */ /* 0x004e220000000800 */
[----:B------:R-:W-:-:S06]  /*edf0*/  UISETP.NE.AND UP0, UPT, UR38, URZ, UPT ;  /* 0x0000003f2600728c */ /* 0x000fcc000bf05270 */
[----:B------:R-:W-:Y:S01]  /*ee00*/  PLOP3.LUT P1, PT, PT, PT, UP0, 0x40, 0x0 ;  /* 0x000000000000781c */ /* 0x000fe20003f2e808 */
[----:B0-----:R0:W-:-:S12]  /*ee10*/  STL [R1+0x18], R2 ;  /* 0x0000180201007387 */ /* 0x0011d80000100800 */
[----:B------:R-:W-:Y:S05]  /*ee20*/  @P1 BRA `(.L_x_1968) ;  /* 0x0000000000101947 */ /* 0x000fea0003800000 */
[----:B0-----:R-:W2:Y:S04]  /*ee30*/  LDG.E R2, desc[UR54][R4.64] ;  /* 0x0000003604027981 */ /* 0x001ea8000c1e1900 */
[----:B------:R-:W2:Y:S02]  /*ee40*/  LDG.E R3, desc[UR54][R4.64+0x4] ;  /* 0x0000043604037981 */ /* 0x000ea4000c1e1900 */
[----:B--2---:R-:W-:-:S05]  /*ee50*/  IMAD.IADD R2, R3, 0x1, -R2 ;  /* 0x0000000103027824 */ /* 0x004fca00078e0a02 */
[----:B------:R1:W-:Y:S02]  /*ee60*/  STL [R1+0x18], R2 ;  /* 0x0000180201007387 */ /* 0x0003e40000100800 */
.L_x_1968:
[----:B------:R-:W-:Y:S01]  /*ee70*/  ULDC.64 UR4, c[0x0][0xa20] ;  /* 0x0002880000047ab9 */ /* 0x000fe20000000a00 */
[----:B------:R-:W-:Y:S01]  /*ee80*/  SEL R0, R0, 0x1, P0 ;  /* 0x0000000100007807 */ /* 0x000fe20000000000 */
[----:B------:R-:W-:Y:S01]  /*ee90*/  IMAD.U32 R23, RZ, RZ, UR42 ;  /* 0x0000002aff177e24 */ /* 0x000fe2000f8e00ff */
[----:B------:R-:W-:-:S03]  /*eea0*/  ISETP.NE.U32.AND P1, PT, RZ, UR4, PT ;  /* 0x00000004ff007c0c */ /* 0x000fc6000bf25070 */
[----:B------:R-:W-:Y:S01]  /*eeb0*/  IMAD R17, R0, R17, RZ ;  /* 0x0000001100117224 */ /* 0x000fe200078e02ff */
[----:B------:R-:W-:-:S13]  /*eec0*/  ISETP.NE.AND.EX P1, PT, RZ, UR5, PT, P1 ;  /* 0x00000005ff007c0c */ /* 0x000fda000bf25310 */
[----:B------:R-:W-:Y:S05]  /*eed0*/  @!P1 BRA `(.L_x_1969) ;  /* 0x0000000000189947 */ /* 0x000fea0003800000 */
[----:B------:R-:W-:-:S04]  /*eee0*/  UIADD3 UR4, UP0, UR43, UR4, URZ ;  /* 0x000000042b047290 */ /* 0x000fc8000ff1e03f */
[----:B------:R-:W-:Y:S02]  /*eef0*/  UIADD3.X UR5, UR39, UR5, URZ, UP0, !UPT ;  /* 0x0000000527057290 */ /* 0x000fe400087fe43f */
[----:B012---:R-:W-:-:S04]  /*ef00*/  IMAD.U32 R2, RZ, RZ, UR4 ;  /* 0x00000004ff027e24 */ /* 0x007fc8000f8e00ff */
[----:B------:R-:W-:-:S05]  /*ef10*/  IMAD.U32 R3, RZ, RZ, UR5 ;  /* 0x00000005ff037e24 */ /* 0x000fca000f8e00ff */
[----:B------:R0:W5:Y:S01]  /*ef20*/  LDG.E R17, desc[UR54][R2.64] ;  /* 0x0000003602117981 */ /* 0x000162000c1e1900 */
[----:B------:R-:W-:Y:S05]  /*ef30*/  BRA `(.L_x_1970) ;  /* 0x0000000000247947 */ /* 0x000fea0003800000 */
.L_x_1969:
[----:B------:R-:W-:Y:S02]  /*ef40*/  ULDC.64 UR4, c[0x0][0xa08] ;  /* 0x0002820000047ab9 */ /* 0x000fe40000000a00 */
[----:B------:R-:W-:-:S04]  /*ef50*/  ISETP.NE.U32.AND P0, PT, RZ, UR4, PT ;  /* 0x00000004ff007c0c */ /* 0x000fc8000bf05070 */
[----:B------:R-:W-:-:S13]  /*ef60*/  ISETP.NE.AND.EX P0, PT, RZ, UR5, PT, P0 ;  /* 0x00000005ff007c0c */ /* 0x000fda000bf05300 */
[----:B------:R-:W-:Y:S05]  /*ef70*/  @!P0 BRA `(.L_x_1970) ;  /* 0x0000000000148947 */ /* 0x000fea0003800000 */
[----:B012---:R-:W0:Y:S02]  /*ef80*/  LDC.64 R2, c[0x0][0xa08] ;  /* 0x00028200ff027b82 */ /* 0x007e240000000a00 */
[----:B0-----:R-:W-:-:S05]  /*ef90*/  IMAD.WIDE R2, R23, 0x4, R2 ;  /* 0x0000000417027825 */ /* 0x001fca00078e0202 */
[----:B------:R-:W2:Y:S04]  /*efa0*/  LDG.E R17, desc[UR54][R2.64] ;  /* 0x0000003602117981 */ /* 0x000ea8000c1e1900 */
[----:B------:R-:W2:Y:S02]  /*efb0*/  LDG.E R0, desc[UR54][R2.64+0x4] ;  /* 0x0000043602007981 */ /* 0x000ea4000c1e1900 */
[----:B--2---:R-:W-:-:S07]  /*efc0*/  IMAD.IADD R17, R0, 0x1, -R17 ;  /* 0x0000000100117824 */ /* 0x004fce00078e0a11 */
.L_x_1970:
[----:B------:R-:W3:Y:S01]  /*efd0*/  LDL R4, [R1+0x18] ;  /* 0x0000180001047983 */ /* 0x000ee20000100800 */
[----:B------:R-:W4:Y:S01]  /*efe0*/  LDC R0, c[0x0][0x448] ;  /* 0x00011200ff007b82 */ /* 0x000f220000000800 */
[----:B-----5:R-:W-:Y:S01]  /*eff0*/  IMAD.IADD R17, R17, 0x1, -R18 ;  /* 0x0000000111117824 */ /* 0x020fe200078e0a12 */
[----:B------:R-:W-:Y:S01]  /*f000*/  LOP3.LUT R28, R28, 0xffffffdf, RZ, 0xc0, !PT ;  /* 0xffffffdf1c1c7812 */ /* 0x000fe200078ec0ff */
[----:B------:R-:W-:Y:S01]  /*f010*/  IMAD.MOV.U32 R8, RZ, RZ, RZ ;  /* 0x000000ffff087224 */ /* 0x000fe200078e00ff */
[----:B----4-:R-:W-:Y:S01]  /*f020*/  ISETP.NE.AND P0, PT, R0, 0x1, PT ;  /* 0x000000010000780c */ /* 0x010fe20003f05270 */
[----:B------:R-:W-:-:S04]  /*f030*/  IMAD R0, R25, 0xc0, RZ ;  /* 0x000000c019007824 */ /* 0x000fc800078e02ff */
[----:B------:R-:W-:-:S08]  /*f040*/  VIADD R0, R0, 0xbf ;  /* 0x000000bf00007836 */ /* 0x000fd00000000000 */
[----:B0-----:R-:W0:Y:S01]  /*f050*/  @P0 LDC R3, c[0x0][0x44c] ;  /* 0x00011300ff030b82 */ /* 0x001e220000000800 */
[----:B------:R-:W-:-:S07]  /*f060*/  @P0 LOP3.LUT R28, R28, 0x20, RZ, 0xfc, !PT ;  /* 0x000000201c1c0812 */ /* 0x000fce00078efcff */
[----:B-12---:R-:W1:Y:S01]  /*f070*/  @P0 LDC R2, c[0x0][0x450] ;  /* 0x00011400ff020b82 */ /* 0x006e620000000800 */
[----:B0-----:R-:W-:-:S05]  /*f080*/  @P0 IMAD.HI.U32 R3, R0, R3, RZ ;  /* 0x0000000300030227 */ /* 0x001fca00078e00ff */
[----:B-1----:R-:W-:Y:S02]  /*f090*/  @P0 SHF.R.U32.HI R0, RZ, R2, R3 ;  /* 0x00000002ff000219 */ /* 0x002fe40000011603 */
[----:B---3--:R-:W-:Y:S02]  /*f0a0*/  IADD3 R2, R17, 0x80, -R4 ;  /* 0x0000008011027810 */ /* 0x008fe40007ffe804 */
[----:B------:R-:W-:-:S03]  /*f0b0*/  LOP3.LUT R4, R26, 0xff000000, RZ, 0xc0, !PT ;  /* 0xff0000001a047812 */ /* 0x000fc600078ec0ff */
[----:B------:R-:W-:Y:S01]  /*f0c0*/  IMAD.IADD R0, R2, 0x1, R0 ;  /* 0x0000000102007824 */ /* 0x000fe200078e0200 */
[----:B------:R-:W-:-:S04]  /*f0d0*/  SHF.R.U32.HI R4, RZ, 0x8, R4 ;  /* 0x00000008ff047819 */ /* 0x000fc80000011604 */
[----:B------:R-:W-:-:S04]  /*f0e0*/  SHF.R.S32.HI R2, RZ, 0x1f, R0 ;  /* 0x0000001fff027819 */ /* 0x000fc80000011400 */
[----:B------:R-:W-:Y:S01]  /*f0f0*/  LEA.HI R0, R2, R0, RZ, 0x7 ;  /* 0x0000000002007211 */ /* 0x000fe200078f38ff */
[----:B------:R-:W-:-:S03]  /*f100*/  VIADD R2, R17, 0x7f ;  /* 0x0000007f11027836 */ /* 0x000fc60000000000 */
[----:B------:R-:W-:Y:S02]  /*f110*/  SHF.R.S32.HI R0, RZ, 0x7, R0 ;  /* 0x00000007ff007819 */ /* 0x000fe40000011400 */
[----:B------:R-:W-:-:S04]  /*f120*/  SHF.R.S32.HI R3, RZ, 0x1f, R2 ;  /* 0x0000001fff037819 */ /* 0x000fc80000011402 */
[----:B------:R-:W-:-:S04]  /*f130*/  LEA.HI R2, R3, R2, RZ, 0x7 ;  /* 0x0000000203027211 */ /* 0x000fc800078f38ff */
[----:B------:R-:W-:-:S04]  /*f140*/  SHF.R.S32.HI R2, RZ, 0x7, R2 ;  /* 0x00000007ff027819 */ /* 0x000fc80000011402 */
[----:B------:R-:W-:Y:S02]  /*f150*/  VIMNMX R0, R2, R0, PT ;  /* 0x0000000002007248 */ /* 0x000fe40003fe0100 */
[----:B------:R-:W-:Y:S02]  /*f160*/  LOP3.LUT R2, R26, 0xff0000, RZ, 0xc0, !PT ;  /* 0x00ff00001a027812 */ /* 0x000fe400078ec0ff */
[----:B------:R-:W-:Y:S02]  /*f170*/  ISETP.GE.AND P0, PT, R0, 0x1, PT ;  /* 0x000000010000780c */ /* 0x000fe40003f06270 */
[----:B------:R-:W-:-:S11]  /*f180*/  LEA.HI R4, R2, R4, RZ, 0x10 ;  /* 0x0000000402047211 */ /* 0x000fd600078f80ff */
[----:B------:R-:W-:Y:S05]  /*f190*/  @!P0 BRA `(.L_x_1971) ;  /* 0x0000000000708947 */ /* 0x000fea0003800000 */
        /* <DEDUP_REMOVED lines=28> */
.L_x_1971:
        /* <DEDUP_REMOVED lines=24> */
.L_x_1973:
        /* <DEDUP_REMOVED lines=20> */
.L_x_1976:
[----:B------:R-:W-:Y:S05]  /*f620*/  BSYNC B6 ;  /* 0x0000000000067941 */ /* 0x000fea0003800000 */
.L_x_1975:
        /* <DEDUP_REMOVED lines=22> */
.L_x_1978:
[----:B------:R-:W-:Y:S05]  /*f790*/  BSYNC B6 ;  /* 0x0000000000067941 */ /* 0x000fea0003800000 */
.L_x_1977:
        /* <DEDUP_REMOVED lines=20> */
.L_x_1980:
[----:B------:R-:W-:Y:S05]  /*f8e0*/  BSYNC B6 ;  /* 0x0000000000067941 */ /* 0x000fea0003800000 */
.L_x_1979:
        /* <DEDUP_REMOVED lines=19> */
.L_x_1982:
[----:B------:R-:W-:Y:S05]  /*fa20*/  BSYNC B6 ;  /* 0x0000000000067941 */ /* 0x000fea0003800000 */
.L_x_1981:
[----:B------:R-:W2:Y:S01]  /*fa30*/  LDL R0, [R1+0x20] ;  /* 0x0000200001007983 */ /* 0x000ea20000100800 */
[----:B------:R-:W-:Y:S01]  /*fa40*/  ULDC.64 UR4, c[0x0][0x9f8] ;  /* 0x00027e0000047ab9 */ /* 0x000fe20000000a00 */
[----:B------:R-:W0:Y:S01]  /*fa50*/  LDC R8, c[0x0][0x430] ;  /* 0x00010c00ff087b82 */ /* 0x000e220000000800 */
[----:B------:R-:W-:Y:S01]  /*fa60*/  UISETP.NE.U32.AND UP0, UPT, UR4, URZ, UPT ;  /* 0x0000003f0400728c */ /* 0x000fe2000bf05070 */
[----:B------:R-:W1:Y:S03]  /*fa70*/  S2R R20, SR_TID.X ;  /* 0x0000000000147919 */ /* 0x000e660000002100 */
[----:B------:R-:W-:Y:S01]  /*fa80*/  UISETP.NE.AND.EX UP0, UPT, UR5, URZ, UPT, UP0 ;  /* 0x0000003f0500728c */ /* 0x000fe2000bf05300 */
[----:B------:R-:W3:Y:S02]  /*fa90*/  S2R R21, SR_TID.X ;  /* 0x0000000000157919 */ /* 0x000ee40000002100 */
[----:B------:R-:W4:Y:S03]  /*faa0*/  LDC R9, c[0x0][0x2f4] ;  /* 0x0000bd00ff097b82 */ /* 0x000f260000000800 */
[----:B------:R-:W-:-:S05]  /*fab0*/  PLOP3.LUT P0, PT, PT, PT, UP0, 0x80, 0x0 ;  /* 0x000000000000781c */ /* 0x000fca0003f0f008 */
[----:B------:R-:W-:-:S04]  /*fac0*/  @UP0 UIADD3 UR4, UP1, UR43, UR4, URZ ;  /* 0x000000042b040290 */ /* 0x000fc8000ff3e03f */
[----:B------:R-:W-:Y:S02]  /*fad0*/  @UP0 UIADD3.X UR5, UR39, UR5, URZ, UP1, !UPT ;  /* 0x0000000527050290 */ /* 0x000fe40008ffe43f */
[----:B------:R-:W-:-:S04]  /*fae0*/  IMAD.U32 R2, RZ, RZ, UR4 ;  /* 0x00000004ff027e24 */ /* 0x000fc8000f8e00ff */
[----:B------:R-:W-:-:S05]  /*faf0*/  IMAD.U32 R3, RZ, RZ, UR5 ;  /* 0x00000005ff037e24 */ /* 0x000fca000f8e00ff */
[----:B------:R2:W2:Y:S01]  /*fb00*/  @P0 LDG.E R23, desc[UR54][R2.64] ;  /* 0x0000003602170981 */ /* 0x0004a2000c1e1900 */
[----:B0-----:R-:W-:Y:S02]  /*fb10*/  ISETP.NE.AND P1, PT, R8, 0x1, PT ;  /* 0x000000010800780c */ /* 0x001fe40003f25270 */
[----:B-1----:R-:W-:Y:S02]  /*fb20*/  LOP3.LUT R20, R20, 0x7f, RZ, 0xc0, !PT ;  /* 0x0000007f14147812 */ /* 0x002fe400078ec0ff */
[----:B------:R-:W-:Y:S01]  /*fb30*/  LOP3.LUT R28, R28, 0xffffffef, RZ, 0xc0, !PT ;  /* 0xffffffef1c1c7812 */ /* 0x000fe200078ec0ff */
[----:B---3--:R-:W-:Y:S01]  /*fb40*/  IMAD.SHL.U32 R21, R21, 0x40, RZ ;  /* 0x0000004015157824 */ /* 0x008fe200078e00ff */
[----:B------:R-:W-:-:S04]  /*fb50*/  SHF.R.U32.HI R20, RZ, 0x1, R20 ;  /* 0x00000001ff147819 */ /* 0x000fc80000011614 */
[----:B------:R-:W-:-:S03]  /*fb60*/  LOP3.LUT R21, R21, 0x40, RZ, 0xc0, !PT ;  /* 0x0000004015157812 */ /* 0x000fc600078ec0ff */
[----:B------:R-:W0:Y:S01]  /*fb70*/  @P1 LDC R6, c[0x0][0x434] ;  /* 0x00010d00ff061b82 */ /* 0x000e220000000800 */
[C---:B----4-:R-:W-:Y:S02]  /*fb80*/  ISETP.GE.AND P3, PT, R29.reuse, R9, PT ;  /* 0x000000091d00720c */ /* 0x050fe40003f66270 */
        /* <DEDUP_REMOVED lines=16> */
[----:B------:R-:W0:Y:S01]  /*fc90*/  @!P0 LDC.64 R2, c[0x0][0x428] ;  /* 0x00010a00ff028b82 */ /* 0x000e220000000a00 */
        /* <DEDUP_REMOVED lines=23> */
.L_x_2063:
[----:B------:R-:W-:Y:S01]  /*fe10*/  LOP3.LUT R18, R26, 0xffff, RZ, 0xc0, !PT ;  /* 0x0000ffff1a127812 */ /* 0x000fe200078ec0ff */
[----:B------:R-:W-:Y:S06]  /*fe20*/  @!P2 BRA `(.L_x_1984) ;  /* 0x000000000004a947 */ /* 0x000fec0003800000 */
[----:B------:R-:W-:Y:S01]  /*fe30*/  BPT.TRAP 0x1 ;  /* 0x000000040000795c */ /* 0x000fe20000300000 */
.L_x_1984:
[----:B------:R-:W-:Y:S01]  /*fe40*/  IADD3 R7, -R20, R17, -R7 ;  /* 0x0000001114077210 */ /* 0x000fe20007ffe907 */
[----:B------:R-:W-:Y:S01]  /*fe50*/  IMAD R5, R19, 0x8, R16 ;  /* 0x0000000813057824 */ /* 0x000fe200078e0210 */
[----:B------:R-:W-:Y:S01]  /*fe60*/  SHF.L.U32 R20, R22, 0x1f, RZ ;  /* 0x0000001f16147819 */ /* 0x000fe200000006ff */
[----:B------:R-:W-:Y:S01]  /*fe70*/  BSSY B0, `(.L_x_1985) ;  /* 0x0000004000007945 */ /* 0x000fe20003800000 */
[----:B------:R-:W-:Y:S02]  /*fe80*/  SHF.R.S32.HI R10, RZ, 0x1f, R0 ;  /* 0x0000001fff0a7819 */ /* 0x000fe40000011400 */
[----:B------:R-:W0:Y:S02]  /*fe90*/  SYNCS.PHASECHK.TRANS64.TRYWAIT P0, [R5+URZ+0x19c80], R20 ;  /* 0x019c8014050075a7 */ /* 0x000e24000800017f */
[----:B0-----:R-:W-:Y:S05]  /*fea0*/  @!P0 BRA `(.L_x_1986) ;  /* 0x0000004000588947 */ /* 0x001fea0003800000 */
.L_x_2064:
[----:B------:R-:W-:Y:S05]  /*feb0*/  BSYNC B0 ;  /* 0x0000000000007941 */ /* 0x000fea0003800000 */
.L_x_1985:
        /* <DEDUP_REMOVED lines=42> */
.L_x_2070:
        /* <DEDUP_REMOVED lines=13> */
.L_x_1988:
        /* <DEDUP_REMOVED lines=11> */
.L_x_1989:
[----:B------:R2:W-:Y:S01]  /*102e0*/  SYNCS.ARRIVE.TRANS64.A1T0 RZ, [R5+URZ+0x19c70], RZ ;  /* 0x019c70ff05ff79a7 */ /* 0x0005e2000810003f */
[----:B------:R-:W-:Y:S05]  /*102f0*/  @!P3 BRA `(.L_x_1990) ;  /* 0x000000000004b947 */ /* 0x000fea0003800000 */
[----:B------:R-:W-:Y:S01]  /*10300*/  BPT.TRAP 0x1 ;  /* 0x000000040000795c */ /* 0x000fe20000300000 */
.L_x_1990:
[----:B------:R-:W3:Y:S01]  /*10310*/  SYNCS.PHASECHK.TRANS64.TRYWAIT P1, [R5+URZ+0x19c40], R20 ;  /* 0x019c4014050075a7 */ /* 0x000ee2000802017f */
[----:B------:R-:W-:Y:S04]  /*10320*/  BSSY B0, `(.L_x_1991) ;  /* 0x0000002000007945 */ /* 0x000fe80003800000 */
[----:B---3--:R-:W-:Y:S05]  /*10330*/  @!P1 BRA `(.L_x_1992) ;  /* 0x00000040001c9947 */ /* 0x008fea0003800000 */
.L_x_2071:
[----:B------:R-:W-:Y:S05]  /*10340*/  BSYNC B0 ;  /* 0x0000000000007941 */ /* 0x000fea0003800000 */
.L_x_1991:
        /* <DEDUP_REMOVED lines=36> */
.L_x_2077:
        /* <DEDUP_REMOVED lines=12> */
.L_x_1994:
        /* <DEDUP_REMOVED lines=11> */
.L_x_1995:
        /* <DEDUP_REMOVED lines=32> */
.L_x_1997:
[----:B------:R-:W-:Y:S05]  /*10900*/  BSYNC B6 ;  /* 0x0000000000067941 */ /* 0x000fea0003800000 */
.L_x_1996:
[----:B------:R-:W0:Y:S01]  /*10910*/  S2R R17, SR_TID.X ;  /* 0x0000000000117919 */ /* 0x000e220000002100 */
[----:B---3--:R-:W3:Y:S01]  /*10920*/  LDC R20, c[0x0][0x448] ;  /* 0x00011200ff147b82 */ /* 0x008ee20000000800 */
[C---:B------:R-:W-:Y:S01]  /*10930*/  R2UR UR8, R18.reuse ;  /* 0x00000000120872ca */ /* 0x040fe200000e0000 */
[----:B------:R-:W-:Y:S01]  /*10940*/  ULDC.64 UR6, c[0x0][0x2d8] ;  /* 0x0000b60000067ab9 */ /* 0x000fe20000000a00 */
[----:B------:R4:W5:Y:S01]  /*10950*/  LDL R9, [R1+0x1c] ;  /* 0x00001c0001097983 */ /* 0x0009620000100800 */
[----:B------:R-:W-:-:S04]  /*10960*/  R2UR UR10, R18 ;  /* 0x00000000120a72ca */ /* 0x000fc800000e0000 */
[----:B------:R-:W4:Y:S01]  /*10970*/  LDC R8, c[0x0][0x448] ;  /* 0x00011200ff087b82 */ /* 0x000f220000000800 */
[----:B---3--:R-:W-:Y:S02]  /*10980*/  ISETP.NE.AND P6, PT, R20, 0x1, PT ;  /* 0x000000011400780c */ /* 0x008fe40003fc5270 */
[C---:B0-----:R-:W-:Y:S01]  /*10990*/  LOP3.LUT R2, R17.reuse, 0x7f, RZ, 0xc0, !PT ;  /* 0x0000007f11027812 */ /* 0x041fe200078ec0ff */
[----:B------:R-:W-:-:S03]  /*109a0*/  IMAD.SHL.U32 R17, R17, 0x40, RZ ;  /* 0x0000004011117824 */ /* 0x000fc600078e00ff */
[----:B------:R-:W-:Y:S02]  /*109b0*/  SHF.R.U32.HI R2, RZ, 0x1, R2 ;  /* 0x00000001ff027819 */ /* 0x000fe40000011602 */
[----:B------:R-:W-:-:S05]  /*109c0*/  LOP3.LUT R17, R17, 0x40, RZ, 0xc0, !PT ;  /* 0x0000004011117812 */ /* 0x000fca00078ec0ff */
[----:B------:R-:W0:Y:S01]  /*109d0*/  @P6 LDC R3, c[0x0][0x44c] ;  /* 0x00011300ff036b82 */ /* 0x000e220000000800 */
[----:B------:R-:W-:Y:S02]  /*109e0*/  LOP3.LUT R2, R2, R17, RZ, 0xfc, !PT ;  /* 0x0000001102027212 */ /* 0x000fe400078efcff */
[----:B------:R3:W5:Y:S05]  /*109f0*/  LDL R17, [R1+0x18] ;  /* 0x0000180001117983 */ /* 0x00076a0000100800 */
[----:B------:R-:W1:Y:S01]  /*10a00*/  @P6 LDC R0, c[0x0][0x450] ;  /* 0x00011400ff006b82 */ /* 0x000e620000000800 */
[----:B------:R-:W-:Y:S01]  /*10a10*/  IMAD R4, R25, 0xc0, R2 ;  /* 0x000000c019047824 */ /* 0x000fe200078e0202 */
[----:B------:R-:W-:Y:S01]  /*10a20*/  UMOV UR4, UR38 ;  /* 0x0000002600047c82 */ /* 0x000fe20008000000 */
[----:B------:R-:W-:-:S02]  /*10a30*/  UMOV UR5, UR43 ;  /* 0x0000002b00057c82 */ /* 0x000fc40008000000 */
[----:B------:R-:W-:Y:S01]  /*10a40*/  UIMAD.WIDE.U32 UR4, UR8, UR6, UR4 ;  /* 0x00000006080472a5 */ /* 0x000fe2000f8e0004 */
[----:B------:R-:W-:Y:S02]  /*10a50*/  IMAD.MOV.U32 R2, RZ, RZ, R4 ;  /* 0x000000ffff027224 */ /* 0x000fe400078e0004 */
[----:B------:R-:W-:Y:S01]  /*10a60*/  ULDC.64 UR8, c[0x0][0x2e0] ;  /* 0x0000b80000087ab9 */ /* 0x000fe20000000a00 */
[----:B------:R-:W-:Y:S02]  /*10a70*/  UIMAD UR5, UR10, UR7, UR5 ;  /* 0x000000070a0572a4 */ /* 0x000fe4000f8e0205 */
[----:B------:R-:W-:Y:S01]  /*10a80*/  UIMAD UR6, UR41, UR8, URZ ;  /* 0x00000008290672a4 */ /* 0x000fe2000f8e023f */
[----:B0-----:R-:W-:-:S03]  /*10a90*/  @P6 IMAD.HI.U32 R3, R4, R3, RZ ;  /* 0x0000000304036227 */ /* 0x001fc600078e00ff */
[----:B------:R-:W-:Y:S02]  /*10aa0*/  UIMAD UR6, UR42, UR9, UR6 ;  /* 0x000000092a0672a4 */ /* 0x000fe4000f8e0206 */
[----:B------:R-:W-:Y:S01]  /*10ab0*/  UIMAD.WIDE.U32 UR4, UR42, UR8, UR4 ;  /* 0x000000082a0472a5 */ /* 0x000fe2000f8e0004 */
[----:B------:R-:W-:Y:S02]  /*10ac0*/  ULDC.64 UR10, c[0x0][0x280] ;  /* 0x0000a000000a7ab9 */ /* 0x000fe40000000a00 */
[----:B------:R-:W-:Y:S01]  /*10ad0*/  ULDC.64 UR8, c[0x0][0x2d0] ;  /* 0x0000b40000087ab9 */ /* 0x000fe20000000a00 */
[----:B-1----:R-:W-:-:S04]  /*10ae0*/  @P6 SHF.R.U32.HI R2, RZ, R0, R3 ;  /* 0x00000000ff026219 */ /* 0x002fc80000011603 */
[--C-:B--2---:R-:W-:Y:S01]  /*10af0*/  SHF.R.S32.HI R5, RZ, 0x1f, R2.reuse ;  /* 0x0000001fff057819 */ /* 0x104fe20000011402 */
[----:B------:R-:W-:Y:S01]  /*10b00*/  UIADD3 UR5, UR5, UR6, URZ ;  /* 0x0000000605057290 */ /* 0x000fe2000fffe03f */
[----:B------:R-:W-:Y:S02]  /*10b10*/  IMAD.U32 R6, RZ, RZ, UR8 ;  /* 0x00000008ff067e24 */ /* 0x000fe4000f8e00ff */
[----:B------:R-:W-:Y:S01]  /*10b20*/  IMAD.MOV R0, RZ, RZ, -R2 ;  /* 0x000000ffff007224 */ /* 0x000fe200078e0a02 */
[----:B------:R-:W-:Y:S01]  /*10b30*/  ULDC.64 UR6, c[0x0][0x2c8] ;  /* 0x0000b20000067ab9 */ /* 0x000fe20000000a00 */
[----:B------:R-:W-:Y:S02]  /*10b40*/  IMAD R5, R5, UR8, RZ ;  /* 0x0000000805057c24 */ /* 0x000fe4000f8e02ff */
[----:B----4-:R-:W-:Y:S02]  /*10b50*/  IMAD R0, R8, R0, R4 ;  /* 0x0000000008007224 */ /* 0x010fe400078e0204 */
[----:B------:R-:W-:-:S02]  /*10b60*/  IMAD R5, R2, UR9, R5 ;  /* 0x0000000902057c24 */ /* 0x000fc4000f8e0205 */
        /* <DEDUP_REMOVED lines=37> */
[----:B---3--:R-:W-:Y:S10]  /*10dc0*/  BRA.DIV UR5, `(.L_x_1998) ;  /* 0x0000003a05307947 */ /* 0x008ff4000b800000 */
[----:B------:R-:W0:Y:S01]  /*10dd0*/  SHFL.IDX PT, R3, R5, RZ, 0x1e1f ;  /* 0x001e1fff05037589 */ /* 0x000e2200000e0000 */
[----:B-----5:R-:W-:Y:S02]  /*10de0*/  IMAD R4, R17, R8, RZ ;  /* 0x0000000811047224 */ /* 0x020fe400078e02ff */
[----:B------:R-:W-:Y:S01]  /*10df0*/  IMAD R25, R25, 0xc0, R10 ;  /* 0x000000c019197824 */ /* 0x000fe200078e020a */
        /* <DEDUP_REMOVED lines=22> */
.L_x_2084:
        /* <DEDUP_REMOVED lines=12> */
.L_x_2000:
[----:B------:R-:W-:Y:S05]  /*11020*/  BSYNC B0 ;  /* 0x0000000000007941 */ /* 0x000fea0003800000 */
.L_x_1999:
[----:B------:R-:W-:Y:S01]  /*11030*/  NOP ;  /* 0x0000000000007918 */ /* 0x000fe20000000000 */
[----:B------:R-:W-:-:S13]  /*11040*/  PLOP3.LUT P0, PT, PT, PT, PT, 0x80, 0x0 ;  /* 0x000000000000781c */ /* 0x000fda0003f0f070 */
.L_x_2001:
        /* <DEDUP_REMOVED lines=18> */
.L_x_2085:
[----:B------:R-:W-:Y:S05]  /*11170*/  BSYNC B0 ;  /* 0x0000000000007941 */ /* 0x000fea0003800000 */
.L_x_2002:
[----:B------:R-:W2:Y:S02]  /*11180*/  LDL.LU R2, [R1+0x20] ;  /* 0x0000200001027983 */ /* 0x000ea40000300800 */
[----:B--2---:R-:W-:-:S05]  /*11190*/  VIADD R20, R2, 0xfffffffe ;  /* 0xfffffffe02147836 */ /* 0x004fca0000000000 */
[----:B------:R-:W-:-:S13]  /*111a0*/  ISETP.GE.AND P0, PT, R20, R27, PT ;  /* 0x0000001b1400720c */ /* 0x000fda0003f06270 */
[----:B------:R-:W-:Y:S05]  /*111b0*/  @!P0 BRA `(.L_x_2004) ;  /* 0x00000010000c8947 */ /* 0x000fea0003800000 */
[----:B------:R-:W-:Y:S02]  /*111c0*/  IMAD.MOV.U32 R4, RZ, RZ, R22 ;  /* 0x000000ffff047224 */ /* 0x000fe400078e0016 */
[----:B-1----:R-:W-:-:S07]  /*111d0*/  IMAD.MOV.U32 R0, RZ, RZ, R19 ;  /* 0x000000ffff007224 */ /* 0x002fce00078e0013 */
.L_x_2024:
        /* <DEDUP_REMOVED lines=43> */
.L_x_2005:
[----:B------:R-:W-:Y:S01]  /*11490*/  IMAD R5, R19, 0x8, R16 ;  /* 0x0000000813057824 */ /* 0x000fe200078e0210 */
[----:B------:R-:W-:Y:S01]  /*114a0*/  SHF.L.U32 R10, R22, 0x1f, RZ ;  /* 0x0000001f160a7819 */ /* 0x000fe200000006ff */
[----:B------:R-:W-:Y:S01]  /*114b0*/  BSSY B0, `(.L_x_2006) ;  /* 0x0000004000007945 */ /* 0x000fe20003800000 */
[----:B------:R-:W-:Y:S02]  /*114c0*/  SHF.R.S32.HI R9, RZ, 0x1f, R8 ;  /* 0x0000001fff097819 */ /* 0x000fe40000011408 */
[----:B------:R-:W0:Y:S02]  /*114d0*/  SYNCS.PHASECHK.TRANS64.TRYWAIT P0, [R5+URZ+0x19c80], R10 ;  /* 0x019c800a050075a7 */ /* 0x000e24000800017f */
[----:B0-----:R-:W-:Y:S05]  /*114e0*/  @!P0 BRA `(.L_x_2007) ;  /* 0x0000003400708947 */ /* 0x001fea0003800000 */
.L_x_2086:
[----:B------:R-:W-:Y:S05]  /*114f0*/  BSYNC B0 ;  /* 0x0000000000007941 */ /* 0x000fea0003800000 */
.L_x_2006:
        /* <DEDUP_REMOVED lines=36> */
.L_x_2092:
        /* <DEDUP_REMOVED lines=10> */
.L_x_2009:
        /* <DEDUP_REMOVED lines=11> */
.L_x_2010:
[----:B------:R2:W-:Y:S01]  /*11890*/  SYNCS.ARRIVE.TRANS64.A1T0 RZ, [R5+URZ+0x19c70], RZ ;  /* 0x019c70ff05ff79a7 */ /* 0x0005e2000810003f */
[----:B------:R-:W-:Y:S05]  /*118a0*/  @!P3 BRA `(.L_x_2011) ;  /* 0x000000000004b947 */ /* 0x000fea0003800000 */
[----:B------:R-:W-:Y:S01]  /*118b0*/  BPT.TRAP 0x1 ;  /* 0x000000040000795c */ /* 0x000fe20000300000 */
.L_x_2011:
[----:B------:R-:W3:Y:S01]  /*118c0*/  SYNCS.PHASECHK.TRANS64.TRYWAIT P0, [R5+URZ+0x19c40], R10 ;  /* 0x019c400a050075a7 */ /* 0x000ee2000800017f */
[----:B------:R-:W-:Y:S04]  /*118d0*/  BSSY B0, `(.L_x_2012) ;  /* 0x0000002000007945 */ /* 0x000fe80003800000 */
[----:B---3--:R-:W-:Y:S05]  /*118e0*/  @!P0 BRA `(.L_x_2013) ;  /* 0x0000003400208947 */ /* 0x008fea0003800000 */
.L_x_2093:
[----:B------:R-:W-:Y:S05]  /*118f0*/  BSYNC B0 ;  /* 0x0000000000007941 */ /* 0x000fea0003800000 */
.L_x_2012:
        /* <DEDUP_REMOVED lines=33> */
.L_x_2099:
        /* <DEDUP_REMOVED lines=10> */
.L_x_2015:
        /* <DEDUP_REMOVED lines=11> */
.L_x_2016:
[----:B------:R-:W-:Y:S01]  /*11c60*/  IMAD.U32 R2, RZ, RZ, UR45 ;  /* 0x0000002dff027e24 */ /* 0x000fe2000f8e00ff */
[----:B------:R0:W-:Y:S04]  /*11c70*/  SYNCS.ARRIVE.TRANS64.A1T0 RZ, [R5+URZ+0x19c30], RZ ;  /* 0x019c30ff05ff79a7 */ /* 0x0001e8000810003f */
[----:B------:R-:W-:-:S13]  /*11c80*/  ISETP.NE.AND P0, PT, R2, 0x3, PT ;  /* 0x000000030200780c */ /* 0x000fda0003f05270 */
[----:B0-----:R-:W-:Y:S05]  /*11c90*/  @!P0 BRA `(.L_x_2017) ;  /* 0x0000000000048947 */ /* 0x001fea0003800000 */
[----:B------:R-:W-:Y:S01]  /*11ca0*/  BPT.TRAP 0x1 ;  /* 0x000000040000795c */ /* 0x000fe20000300000 */
.L_x_2017:
[----:B------:R-:W-:Y:S01]  /*11cb0*/  LOP3.LUT R3, R4, 0x1, RZ, 0x3c, !PT ;  /* 0x0000000104037812 */ /* 0x000fe200078e3cff */
[----:B------:R-:W-:Y:S01]  /*11cc0*/  IMAD R2, R0, 0x8, R16 ;  /* 0x0000000800027824 */ /* 0x000fe200078e0210 */
[----:B------:R-:W-:Y:S02]  /*11cd0*/  BSSY B0, `(.L_x_2018) ;  /* 0x0000004000007945 */ /* 0x000fe40003800000 */
[----:B------:R-:W-:-:S04]  /*11ce0*/  SHF.L.U32 R3, R3, 0x1f, RZ ;  /* 0x0000001f03037819 */ /* 0x000fc800000006ff */
[----:B------:R-:W0:Y:S02]  /*11cf0*/  SYNCS.PHASECHK.TRANS64.TRYWAIT P2, [R2+URZ+0x19c70], R3 ;  /* 0x019c7003020075a7 */ /* 0x000e24000804017f */
[----:B0-----:R-:W-:Y:S05]  /*11d00*/  @!P2 BRA `(.L_x_2019) ;  /* 0x0000003000c4a947 */ /* 0x001fea0003800000 */
.L_x_2100:
[----:B------:R-:W-:Y:S05]  /*11d10*/  BSYNC B0 ;  /* 0x0000000000007941 */ /* 0x000fea0003800000 */
.L_x_2018:
[----:B--23--:R-:W-:-:S05]  /*11d20*/  IMAD.U32 R5, RZ, RZ, UR44 ;  /* 0x0000002cff057e24 */ /* 0x00cfca000f8e00ff */
[----:B------:R-:W-:-:S13]  /*11d30*/  ISETP.NE.AND P2, PT, R5, 0x3, PT ;  /* 0x000000030500780c */ /* 0x000fda0003f45270 */
[----:B------:R-:W-:Y:S05]  /*11d40*/  @!P2 BRA `(.L_x_2020) ;  /* 0x000000000004a947 */ /* 0x000fea0003800000 */
[----:B------:R-:W-:Y:S01]  /*11d50*/  BPT.TRAP 0x1 ;  /* 0x000000040000795c */ /* 0x000fe20000300000 */
.L_x_2020:
[----:B------:R-:W-:Y:S01]  /*11d60*/  SHF.L.U32 R4, R4, 0x1f, RZ ;  /* 0x0000001f04047819 */ /* 0x000fe200000006ff */
[----:B------:R-:W-:-:S03]  /*11d70*/  IMAD R3, R0, 0x3000, RZ ;  /* 0x0000300000037824 */ /* 0x000fc600078e02ff */
[----:B------:R-:W0:Y:S02]  /*11d80*/  SYNCS.PHASECHK.TRANS64.TRYWAIT P2, [R2+URZ+0x19c60], R4 ;  /* 0x019c6004020075a7 */ /* 0x000e24000804017f */
[----:B0-----:R-:W-:Y:S05]  /*11d90*/  @!P2 BRA `(.L_x_2021) ;  /* 0x0000003000b4a947 */ /* 0x001fea0003800000 */
.L_x_2101:
[----:B------:R-:W2:Y:S04]  /*11da0*/  LDL R0, [R1+0x14] ;  /* 0x0000140001007983 */ /* 0x000ea80000100800 */
[----:B------:R-:W3:Y:S01]  /*11db0*/  LDL R10, [R1+0x10] ;  /* 0x00001000010a7983 */ /* 0x000ee20000100800 */
[----:B------:R-:W-:Y:S05]  /*11dc0*/  WARPSYNC.ALL ;  /* 0x0000000000007948 */ /* 0x000fea0003800000 */
[----:B------:R-:W5:Y:S02]  /*11dd0*/  S2R R12, SR_TID.X ;  /* 0x00000000000c7919 */ /* 0x000f640000002100 */
[----:B-----5:R-:W-:Y:S01]  /*11de0*/  LOP3.LUT P2, RZ, R12, 0x4, RZ, 0xc0, !PT ;  /* 0x000000040cff7812 */ /* 0x020fe2000784c0ff */
[----:B------:R-:W-:-:S05]  /*11df0*/  IMAD.MOV.U32 R12, RZ, RZ, 0x40 ;  /* 0x00000040ff0c7424 */ /* 0x000fca00078e00ff */
[----:B------:R-:W-:Y:S02]  /*11e00*/  SEL R12, R12, 0xffffffc0, !P2 ;  /* 0xffffffc00c0c7807 */ /* 0x000fe40005000000 */
[C---:B--2---:R-:W-:Y:S02]  /*11e10*/  LOP3.LUT R0, R3.reuse, R0, RZ, 0xfc, !PT ;  /* 0x0000000003007212 */ /* 0x044fe400078efcff */
        /* <DEDUP_REMOVED lines=21> */
[----:B------:R-:W2:Y:S01]  /*11f70*/  LDSM.16.MT88.4 R4, [R0+0x9800] ;  /* 0x009800000004783b */ /* 0x000ea20000004200 */
        /* <DEDUP_REMOVED lines=28> */
.L_x_2022:
[----:B--2---:R2:W-:Y:S01]  /*12140*/  SYNCS.ARRIVE.TRANS64.A1T0 RZ, [R2+URZ+0x19c50], RZ ;  /* 0x019c50ff02ff79a7 */ /* 0x0045e2000810003f */
[----:B------:R-:W-:Y:S06]  /*12150*/  BAR.SYNC.DEFER_BLOCKING 0x2, 0x80 ;  /* 0x0082000000007b1d */ /* 0x000fec0000010000 */
[----:B------:R-:W-:Y:S05]  /*12160*/  @!P0 BRA `(.L_x_2023) ;  /* 0x0000000000048947 */ /* 0x000fea0003800000 */
[----:B------:R-:W-:Y:S01]  /*12170*/  BPT.TRAP 0x1 ;  /* 0x000000040000795c */ /* 0x000fe20000300000 */
.L_x_2023:
[----:B------:R-:W3:Y:S01]  /*12180*/  LDL R0, [R1+0x8] ;  /* 0x0000080001007983 */ /* 0x000ee20000100800 */
[----:B--2---:R-:W-:Y:S02]  /*12190*/  VIADD R2, R2, 0x19c80 ;  /* 0x00019c8002027836 */ /* 0x004fe40000000000 */
[----:B------:R-:W-:-:S03]  /*121a0*/  IMAD.MOV.U32 R4, RZ, RZ, R22 ;  /* 0x000000ffff047224 */ /* 0x000fc600078e0016 */
[----:B---3--:R-:W-:Y:S01]  /*121b0*/  PRMT R2, R0, 0x654, R2 ;  /* 0x0000065400027816 */ /* 0x008fe20000000002 */
[----:B------:R-:W-:-:S03]  /*121c0*/  IMAD.MOV.U32 R0, RZ, RZ, R19 ;  /* 0x000000ffff007224 */ /* 0x000fc600078e0013 */
[----:B------:R2:W-:Y:S01]  /*121d0*/  SYNCS.ARRIVE.TRANS64.RED.A1T0 RZ, [R2+URZ], RZ ;  /* 0x000000ff02ff79a7 */ /* 0x0005e2000810043f */
[----:B------:R-:W-:Y:S05]  /*121e0*/  @P1 BRA `(.L_x_2024) ;  /* 0xffffffec00fc1947 */ /* 0x000fea000383ffff */
.L_x_2004:
        /* <DEDUP_REMOVED lines=19> */
.L_x_2026:
[----:B------:R-:W-:Y:S05]  /*12320*/  BSYNC B0 ;  /* 0x0000000000007941 */ /* 0x000fea0003800000 */
.L_x_2025:
[----:B------:R-:W-:Y:S05]  /*12330*/  @!P0 BRA `(.L_x_2027) ;  /* 0x0000000000048947 */ /* 0x000fea0003800000 */
[----:B------:R-:W-:Y:S01]  /*12340*/  BPT.TRAP 0x1 ;  /* 0x000000040000795c */ /* 0x000fe20000300000 */
.L_x_2027:
[----:B------:R-:W-:Y:S01]  /*12350*/  LOP3.LUT R0, R22, 0x1, RZ, 0x3c, !PT ;  /* 0x0000000116007812 */ /* 0x000fe200078e3cff */
[----:B0-----:R-:W-:Y:S01]  /*12360*/  IMAD R3, R19, 0x8, R16 ;  /* 0x0000000813037824 */ /* 0x001fe200078e0210 */
[----:B------:R-:W-:Y:S02]  /*12370*/  BSSY B0, `(.L_x_2028) ;  /* 0x0000004000007945 */ /* 0x000fe40003800000 */
[----:B------:R-:W-:-:S04]  /*12380*/  SHF.L.U32 R0, R0, 0x1f, RZ ;  /* 0x0000001f00007819 */ /* 0x000fc800000006ff */
[----:B------:R-:W0:Y:S02]  /*12390*/  SYNCS.PHASECHK.TRANS64.TRYWAIT P1, [R3+URZ+0x19c70], R0 ;  /* 0x019c7000030075a7 */ /* 0x000e24000802017f */
[----:B0-----:R-:W-:Y:S05]  /*123a0*/  @!P1 BRA `(.L_x_2029) ;  /* 0x0000002c00449947 */ /* 0x001fea0003800000 */
.L_x_2102:
[----:B------:R-:W-:Y:S05]  /*123b0*/  BSYNC B0 ;  /* 0x0000000000007941 */ /* 0x000fea0003800000 */
.L_x_2028:
[----:B------:R-:W-:-:S05]  /*123c0*/  IMAD.U32 R2, RZ, RZ, UR44 ;  /* 0x0000002cff027e24 */ /* 0x000fca000f8e00ff */
[----:B------:R-:W-:-:S13]  /*123d0*/  ISETP.NE.AND P1, PT, R2, 0x3, PT ;  /* 0x000000030200780c */ /* 0x000fda0003f25270 */
[----:B------:R-:W-:Y:S05]  /*123e0*/  @!P1 BRA `(.L_x_2030) ;  /* 0x0000000000049947 */ /* 0x000fea0003800000 */
[----:B------:R-:W-:Y:S01]  /*123f0*/  BPT.TRAP 0x1 ;  /* 0x000000040000795c */ /* 0x000fe20000300000 */
.L_x_2030:
[----:B0-----:R-:W-:-:S04]  /*12400*/  SHF.L.U32 R0, R22, 0x1f, RZ ;  /* 0x0000001f16007819 */ /* 0x001fc800000006ff */
[----:B------:R-:W0:Y:S02]  /*12410*/  SYNCS.PHASECHK.TRANS64.TRYWAIT P1, [R3+URZ+0x19c60], R0 ;  /* 0x019c6000030075a7 */ /* 0x000e24000802017f */
[----:B0-----:R-:W-:Y:S05]  /*12420*/  @!P1 BRA `(.L_x_2031) ;  /* 0x0000002c00389947 */ /* 0x001fea0003800000 */
.L_x_2103:
[----:B------:R-:W2:Y:S04]  /*12430*/  LDL R4, [R1+0x14] ;  /* 0x0000140001047983 */ /* 0x000ea80000100800 */
[----:B------:R-:W3:Y:S01]  /*12440*/  LDL R10, [R1+0x10] ;  /* 0x00001000010a7983 */ /* 0x000ee20000100800 */
[----:B------:R-:W-:Y:S01]  /*12450*/  IMAD R2, R19, 0x3000, RZ ;  /* 0x0000300013027824 */ /* 0x000fe200078e02ff */
[----:B------:R-:W-:Y:S05]  /*12460*/  WARPSYNC.ALL ;  /* 0x0000000000007948 */ /* 0x000fea0003800000 */
[----:B------:R-:W1:Y:S02]  /*12470*/  S2R R12, SR_TID.X ;  /* 0x00000000000c7919 */ /* 0x000e640000002100 */
[----:B-1----:R-:W-:Y:S01]  /*12480*/  LOP3.LUT P1, RZ, R12, 0x4, RZ, 0xc0, !PT ;  /* 0x000000040cff7812 */ /* 0x002fe2000782c0ff */
[----:B------:R-:W-:-:S05]  /*12490*/  IMAD.MOV.U32 R12, RZ, RZ, 0x40 ;  /* 0x00000040ff0c7424 */ /* 0x000fca00078e00ff */
[----:B------:R-:W-:Y:S02]  /*124a0*/  SEL R12, R12, 0xffffffc0, !P1 ;  /* 0xffffffc00c0c7807 */ /* 0x000fe40004800000 */
[C---:B--2---:R-:W-:Y:S02]  /*124b0*/  LOP3.LUT R5, R2.reuse, R4, RZ, 0xfc, !PT ;  /* 0x0000000402057212 */ /* 0x044fe400078efcff */
        /* <DEDUP_REMOVED lines=21> */
[----:B------:R-:W1:Y:S01]  /*12610*/  LDSM.16.MT88.4 R4, [R0+0x9800] ;  /* 0x009800000004783b */ /* 0x000e620000004200 */
        /* <DEDUP_REMOVED lines=28> */
.L_x_2032:
[----:B-1----:R1:W-:Y:S01]  /*127e0*/  SYNCS.ARRIVE.TRANS64.A1T0 RZ, [R3+URZ+0x19c50], RZ ;  /* 0x019c50ff03ff79a7 */ /* 0x0023e2000810003f */
[----:B------:R-:W-:Y:S06]  /*127f0*/  BAR.SYNC.DEFER_BLOCKING 0x2, 0x80 ;  /* 0x0082000000007b1d */ /* 0x000fec0000010000 */
[----:B------:R-:W-:Y:S05]  /*12800*/  @!P0 BRA `(.L_x_2033) ;  /* 0x0000000000048947 */ /* 0x000fea0003800000 */
[----:B------:R-:W-:Y:S01]  /*12810*/  BPT.TRAP 0x1 ;  /* 0x000000040000795c */ /* 0x000fe20000300000 */
.L_x_2033:
        /* <DEDUP_REMOVED lines=9> */
.L_x_1974:
[----:B------:R-:W-:Y:S05]  /*128b0*/  BSYNC B7 ;  /* 0x0000000000077941 */ /* 0x000fea0003800000 */
.L_x_1972:
        /* <DEDUP_REMOVED lines=12> */
.L_x_2034:
[----:B------:R-:W0:Y:S01]  /*12980*/  S2R R0, SR_TID.X ;  /* 0x0000000000007919 */ /* 0x000e220000002100 */
[----:B------:R-:W-:Y:S01]  /*12990*/  ULDC UR4, c[0x0][0xc3c] ;  /* 0x00030f0000047ab9 */ /* 0x000fe20000000800 */
[----:B0-----:R-:W-:Y:S01]  /*129a0*/  LOP3.LUT R9, R0, 0x1f, RZ, 0xc0, !PT ;  /* 0x0000001f00097812 */ /* 0x001fe200078ec0ff */
[----:B------:R-:W-:-:S03]  /*129b0*/  IMAD.MOV.U32 R0, RZ, RZ, RZ ;  /* 0x000000ffff007224 */ /* 0x000fc600078e00ff */
[C---:B------:R-:W-:Y:S01]  /*129c0*/  ISETP.NE.AND P0, PT, R9.reuse, 0x1f, PT ;  /* 0x0000001f0900780c */ /* 0x040fe20003f05270 */
[----:B------:R-:W-:-:S05]  /*129d0*/  VIADD R7, R9, UR40 ;  /* 0x0000002809077c36 */ /* 0x000fca0008000000 */
[----:B------:R-:W-:Y:S01]  /*129e0*/  ISETP.GE.OR P1, PT, R7, UR4, !P0 ;  /* 0x0000000407007c0c */ /* 0x000fe2000c726670 */
[----:B------:R-:W-:-:S12]  /*129f0*/  ULDC UR4, c[0x0][0xc3c] ;  /* 0x00030f0000047ab9 */ /* 0x000fd80000000800 */
[----:B------:R-:W0:Y:S08]  /*12a00*/  @!P1 LDC.64 R2, c[0x0][0xc80] ;  /* 0x00032000ff029b82 */ /* 0x000e300000000a00 */
[----:B------:R-:W1:Y:S01]  /*12a10*/  @!P1 LDC.64 R4, c[0x0][0xc78] ;  /* 0x00031e00ff049b82 */ /* 0x000e620000000a00 */
[----:B0-----:R-:W-:-:S05]  /*12a20*/  @!P1 IMAD.WIDE R2, R7, 0x4, R2 ;  /* 0x0000000407029825 */ /* 0x001fca00078e0202 */
[----:B------:R1:W2:Y:S02]  /*12a30*/  @!P1 LDG.E R0, desc[UR54][R2.64] ;  /* 0x0000003602009981 */ /* 0x0002a4000c1e1900 */
[----:B-1----:R-:W-:-:S04]  /*12a40*/  @!P1 IMAD.WIDE R2, R7, 0x4, R4 ;  /* 0x0000000407029825 */ /* 0x002fc800078e0204 */
[----:B------:R-:W-:-:S06]  /*12a50*/  IMAD.MOV.U32 R7, RZ, RZ, RZ ;  /* 0x000000ffff077224 */ /* 0x000fcc00078e00ff */
[----:B------:R-:W2:Y:S01]  /*12a60*/  @!P1 LDG.E R7, desc[UR54][R2.64] ;  /* 0x0000003602079981 */ /* 0x000ea2000c1e1900 */
[C---:B------:R-:W-:Y:S02]  /*12a70*/  ISETP.NE.AND P1, PT, R9.reuse, RZ, PT ;  /* 0x000000ff0900720c */ /* 0x040fe40003f25270 */
[C---:B------:R-:W-:Y:S02]  /*12a80*/  ISETP.GE.U32.AND P2, PT, R9.reuse, 0x2, PT ;  /* 0x000000020900780c */ /* 0x040fe40003f46070 */
        /* <DEDUP_REMOVED lines=8> */
[----:B------:R0:W-:Y:S04]  /*12b10*/  SHFL.IDX PT, R4, R24, RZ, 0x1f ;  /* 0x00001fff18047589 */ /* 0x0001e800000e0000 */
[----:B------:R-:W1:Y:S01]  /*12b20*/  SHFL.UP PT, R6, R5, 0x2, RZ ;  /* 0x0440000005067989 */ /* 0x000e6200000e00ff */
[----:B0-----:R-:W-:Y:S01]  /*12b30*/  IMAD.MOV.U32 R24, RZ, RZ, RZ ;  /* 0x000000ffff187224 */ /* 0x001fe200078e00ff */
[----:B-1----:R-:W-:-:S05]  /*12b40*/  SEL R6, R6, RZ, P2 ;  /* 0x000000ff06067207 */ /* 0x002fca0001000000 */
        /* <DEDUP_REMOVED lines=16> */
.L_x_2038:
        /* <DEDUP_REMOVED lines=38> */
.L_x_2036:
        /* <DEDUP_REMOVED lines=14> */
.L_x_2039:
[----:B--2---:R-:W-:Y:S01]  /*12f90*/  ISETP.NE.AND P0, PT, R7, 0x1, PT ;  /* 0x000000010700780c */ /* 0x004fe20003f05270 */
[----:B----4-:R-:W-:Y:S01]  /*12fa0*/  IMAD R24, R24, R6, R5 ;  /* 0x0000000618187224 */ /* 0x010fe200078e0205 */
[----:B------:R-:W-:-:S03]  /*12fb0*/  UIADD3 UR40, UR4, UR40, URZ ;  /* 0x0000002804287290 */ /* 0x000fc6000fffe03f */
[----:B------:R-:W-:-:S08]  /*12fc0*/  IMAD.IADD R4, R4, 0x1, -R24 ;  /* 0x0000000104047824 */ /* 0x000fd000078e0a18 */
[----:B------:R-:W-:Y:S05]  /*12fd0*/  @!P0 BRA `(.L_x_2040) ;  /* 0x0000000000dc8947 */ /* 0x000fea0003800000 */
[----:B-1----:R-:W-:-:S04]  /*12fe0*/  IABS R5, R0 ;  /* 0x0000000000057213 */ /* 0x002fc80000000000 */
[----:B------:R-:W1:Y:S08]  /*12ff0*/  I2F.RP R6, R5 ;  /* 0x0000000500067306 */ /* 0x000e700000209400 */
[----:B-1----:R-:W0:Y:S02]  /*13000*/  MUFU.RCP R6, R6 ;  /* 0x0000000600067308 */ /* 0x002e240000001000 */
[----:B0-----:R-:W-:-:S06]  /*13010*/  VIADD R8, R6, 0xffffffe ;  /* 0x0ffffffe06087836 */ /* 0x001fcc0000000000 */
[----:B---3--:R-:W0:Y:S02]  /*13020*/  F2I.FTZ.U32.TRUNC.NTZ R3, R8 ;  /* 0x0000000800037305 */ /* 0x008e24000021f000 */
        /* <DEDUP_REMOVED lines=18> */
[----:B0-----:R-:W-:Y:S01]  /*13150*/  VIADD R9, R8, 0xffffffe ;  /* 0x0ffffffe08097836 */ /* 0x001fe20000000000 */
[----:B------:R-:W-:-:S05]  /*13160*/  IABS R8, R7 ;  /* 0x0000000700087213 */ /* 0x000fca0000000000 */
[----:B------:R-:W0:Y:S01]  /*13170*/  F2I.FTZ.U32.TRUNC.NTZ R3, R9 ;  /* 0x0000000900037305 */ /* 0x000e22000021f000 */
[----:B------:R-:W-:Y:S02]  /*13180*/  IMAD.MOV R8, RZ, RZ, -R8 ;  /* 0x000000ffff087224 */ /* 0x000fe400078e0a08 */
[----:B0-----:R-:W-:-:S04]  /*13190*/  IMAD.MOV R2, RZ, RZ, -R3 ;  /* 0x000000ffff027224 */ /* 0x001fc800078e0a03 */
[----:B------:R-:W-:Y:S02]  /*131a0*/  IMAD R11, R2, R5, RZ ;  /* 0x00000005020b7224 */ /* 0x000fe400078e02ff */
[----:B------:R-:W-:-:S04]  /*131b0*/  IMAD.MOV.U32 R2, RZ, RZ, RZ ;  /* 0x000000ffff027224 */ /* 0x000fc800078e00ff */
[----:B------:R-:W-:Y:S01]  /*131c0*/  IMAD.HI.U32 R2, R3, R11, R2 ;  /* 0x0000000b03027227 */ /* 0x000fe200078e0002 */
[----:B------:R-:W-:-:S04]  /*131d0*/  LOP3.LUT R3, R4, R0, RZ, 0x3c, !PT ;  /* 0x0000000004037212 */ /* 0x000fc800078e3cff */
[----:B------:R-:W-:-:S13]  /*131e0*/  ISETP.GE.AND P2, PT, R3, RZ, PT ;  /* 0x000000ff0300720c */ /* 0x000fda0003f46270 */
[----:B------:R-:W-:Y:S01]  /*131f0*/  @!P2 IMAD.MOV R6, RZ, RZ, -R6 ;  /* 0x000000ffff06a224 */ /* 0x000fe200078e0a06 */
[----:B------:R-:W-:-:S04]  /*13200*/  @!P1 LOP3.LUT R6, RZ, R0, RZ, 0x33, !PT ;  /* 0x00000000ff069212 */ /* 0x000fc800078e33ff */
[----:B------:R-:W-:-:S05]  /*13210*/  IABS R3, R6 ;  /* 0x0000000600037213 */ /* 0x000fca0000000000 */
[----:B------:R-:W-:-:S04]  /*13220*/  IMAD.HI.U32 R2, R2, R3, RZ ;  /* 0x0000000302027227 */ /* 0x000fc800078e00ff */
[----:B------:R-:W-:Y:S02]  /*13230*/  IMAD R8, R2, R8, R3 ;  /* 0x0000000802087224 */ /* 0x000fe400078e0203 */
[----:B------:R-:W-:-:S03]  /*13240*/  IMAD.MOV R3, RZ, RZ, -R6 ;  /* 0x000000ffff037224 */ /* 0x000fc600078e0a06 */
[----:B------:R-:W-:Y:S01]  /*13250*/  ISETP.GT.U32.AND P1, PT, R5, R8, PT ;  /* 0x000000080500720c */ /* 0x000fe20003f24070 */
[----:B------:R-:W-:Y:S01]  /*13260*/  IMAD R4, R0, R3, R4 ;  /* 0x0000000300047224 */ /* 0x000fe200078e0204 */
[----:B------:R-:W-:-:S04]  /*13270*/  LOP3.LUT R3, R6, R7, RZ, 0x3c, !PT ;  /* 0x0000000706037212 */ /* 0x000fc800078e3cff */
[----:B------:R-:W-:-:S07]  /*13280*/  ISETP.GE.AND P2, PT, R3, RZ, PT ;  /* 0x000000ff0300720c */ /* 0x000fce0003f46270 */
        /* <DEDUP_REMOVED lines=12> */
.L_x_2040:
        /* <DEDUP_REMOVED lines=62> */
[----:B------:R-:W-:-:S07]  /*13730*/  IMAD R26, R4, R6, R5 ;  /* 0x00000006041a7224 */ /* 0x000fce00078e0205 */
.L_x_2041:
[----:B------:R-:W-:-:S05]  /*13740*/  LOP3.LUT R25, RZ, R4, RZ, 0x33, !PT ;  /* 0x00000004ff197212 */ /* 0x000fca00078e33ff */
[----:B------:R-:W-:Y:S01]  /*13750*/  IMAD.IADD R25, R0, 0x1, R25 ;  /* 0x0000000100197824 */ /* 0x000fe200078e0219 */
[----:B------:R-:W-:Y:S06]  /*13760*/  BRA `(.L_x_2042) ;  /* 0x0000000000107947 */ /* 0x000fec0003800000 */
.L_x_2037:
[----:B------:R-:W-:Y:S01]  /*13770*/  IMAD.MOV.U32 R24, RZ, RZ, R4 ;  /* 0x000000ffff187224 */ /* 0x000fe200078e0004 */
[----:B------:R-:W-:Y:S01]  /*13780*/  ULDC UR40, c[0x0][0xc3c] ;  /* 0x00030f0000287ab9 */ /* 0x000fe20000000800 */
[----:B------:R-:W-:Y:S02]  /*13790*/  IMAD.MOV.U32 R25, RZ, RZ, RZ ;  /* 0x000000ffff197224 */ /* 0x000fe400078e00ff */
[----:B------:R-:W-:-:S07]  /*137a0*/  IMAD.MOV.U32 R26, RZ, RZ, RZ ;  /* 0x000000ffff1a7224 */ /* 0x000fce00078e00ff */
.L_x_2042:
        /* <DEDUP_REMOVED lines=12> */
.L_x_2035:
[----:B------:R-:W-:Y:S02]  /*13870*/  ULDC UR4, c[0x0][0xc3c] ;  /* 0x00030f0000047ab9 */ /* 0x000fe40000000800 */
[----:B------:R-:W-:-:S06]  /*13880*/  UISETP.GE.AND UP0, UPT, UR40, UR4, UPT ;  /* 0x000000042800728c */ /* 0x000fcc000bf06270 */
[----:B------:R-:W-:-:S13]  /*13890*/  PLOP3.LUT P0, PT, PT, PT, UP0, 0x80, 0x0 ;  /* 0x000000000000781c */ /* 0x000fda0003f0f008 */
[----:B------:R-:W-:Y:S05]  /*138a0*/  @!P0 BRA `(.L_x_2043) ;  /* 0xffffffb000888947 */ /* 0x000fea000383ffff */
.L_x_1967:
[----:B0-----:R-:W2:Y:S01]  /*138b0*/  LDL.LU R0, [R1+0x24] ;  /* 0x0000240001007983 */ /* 0x001ea20000300800 */
[----:B------:R-:W-:Y:S01]  /*138c0*/  BSSY B0, `(.L_x_2044) ;  /* 0x000000b000007945 */ /* 0x000fe20003800000 */
[----:B------:R-:W0:Y:S01]  /*138d0*/  S2R R5, SR_CgaCtaId ;  /* 0x0000000000057919 */ /* 0x000e220000008800 */
[----:B--2---:R-:W-:-:S05]  /*138e0*/  VIADD R0, R0, 0x1 ;  /* 0x0000000100007836 */ /* 0x004fca0000000000 */
[----:B-1----:R-:W-:-:S04]  /*138f0*/  LEA.HI R2, R0, R0, RZ, 0x1 ;  /* 0x0000000000027211 */ /* 0x002fc800078f08ff */
[----:B------:R-:W-:Y:S02]  /*13900*/  LOP3.LUT R3, R2, 0xfffffffe, RZ, 0xc0, !PT ;  /* 0xfffffffe02037812 */ /* 0x000fe400078ec0ff */
[----:B------:R-:W-:-:S03]  /*13910*/  MOV R2, 0x400 ;  /* 0x0000040000027802 */ /* 0x000fc60000000f00 */
[----:B------:R-:W-:Y:S01]  /*13920*/  IMAD.IADD R0, R0, 0x1, -R3 ;  /* 0x0000000100007824 */ /* 0x000fe200078e0a03 */
[----:B0-----:R-:W-:-:S04]  /*13930*/  LEA R4, R5, R2, 0x18 ;  /* 0x0000000205047211 */ /* 0x001fc800078ec0ff */
[----:B------:R-:W-:-:S04]  /*13940*/  SHF.L.U32 R0, R0, 0x1f, RZ ;  /* 0x0000001f00007819 */ /* 0x000fc800000006ff */
[----:B------:R-:W0:Y:S02]  /*13950*/  SYNCS.PHASECHK.TRANS64.TRYWAIT P0, [R4+URZ+0x19c20], R0 ;  /* 0x019c2000040075a7 */ /* 0x000e24000800017f */
[----:B0-----:R-:W-:Y:S05]  /*13960*/  @!P0 BRA `(.L_x_2045) ;  /* 0x0000001400fc8947 */ /* 0x001fea0003800000 */
.L_x_2104:
[----:B------:R-:W-:Y:S05]  /*13970*/  BSYNC B0 ;  /* 0x0000000000007941 */ /* 0x000fea0003800000 */
.L_x_2044:
[----:B------:R-:W-:-:S03]  /*13980*/  UMOV UR4, 0xffffffff ;  /* 0xffffffff00047882 */ /* 0x000fc60000000000 */
[----:B------:R-:W-:Y:S05]  /*13990*/  BRA.DIV UR4, `(.L_x_2046) ;  /* 0x0000001a04047947 */ /* 0x000fea000b800000 */
[----:B0-----:R-:W0:Y:S02]  /*139a0*/  S2R R0, SR_TID.X ;  /* 0x0000000000007919 */ /* 0x001e240000002100 */
[----:B0-----:R-:W-:-:S04]  /*139b0*/  SHF.R.U32.HI R0, RZ, 0x5, R0 ;  /* 0x00000005ff007819 */ /* 0x001fc80000011600 */
[----:B------:R-:W-:-:S05]  /*139c0*/  LOP3.LUT R0, R0, 0x3, RZ, 0xc0, !PT ;  /* 0x0000000300007812 */ /* 0x000fca00078ec0ff */
[----:B------:R0:W1:Y:S02]  /*139d0*/  SHFL.IDX PT, R14, R0, RZ, 0x1f ;  /* 0x00001fff000e7589 */ /* 0x00006400000e0000 */
.L_x_2107:
[----:B-1----:R-:W-:Y:S01]  /*139e0*/  ISETP.NE.AND P0, PT, R14, RZ, PT ;  /* 0x000000ff0e00720c */ /* 0x002fe20003f05270 */
[----:B------:R-:W-:-:S12]  /*139f0*/  BSSY B0, `(.L_x_2047) ;  /* 0x000002c000007945 */ /* 0x000fd80003800000 */
[----:B------:R-:W-:Y:S05]  /*13a00*/  @P0 BRA `(.L_x_2048) ;  /* 0x0000000000a80947 */ /* 0x000fea0003800000 */
[----:B------:R-:W-:-:S03]  /*13a10*/  UMOV UR4, 0xffffffff ;  /* 0xffffffff00047882 */ /* 0x000fc60000000000 */
[----:B------:R-:W-:Y:S05]  /*13a20*/  BRA.DIV UR4, `(.L_x_2049) ;  /* 0x0000001a04147947 */ /* 0x000fea000b800000 */
[----:B------:R-:W-:-:S13]  /*13a30*/  ELECT P6, URZ, PT ;  /* 0x00000000003f782f */ /* 0x000fda00038c0000 */
.L_x_2110:
[----:B------:R-:W-:Y:S05]  /*13a40*/  @!P6 BRA `(.L_x_2048) ;  /* 0x000000000098e947 */ /* 0x000fea0003800000 */
[----:B------:R-:W-:-:S06]  /*13a50*/  ULOP3.LUT UR4, UR37, 0x2, URZ, 0xfc, !UPT ;  /* 0x0000000225047892 */ /* 0x000fcc000f8efc3f */
[----:B0-----:R-:W-:-:S05]  /*13a60*/  IMAD.U32 R0, RZ, RZ, UR4 ;  /* 0x00000004ff007e24 */ /* 0x001fca000f8e00ff */
[----:B------:R-:W-:-:S13]  /*13a70*/  ISETP.NE.AND P0, PT, R0, 0x3, PT ;  /* 0x000000030000780c */ /* 0x000fda0003f05270 */
[----:B------:R-:W-:Y:S05]  /*13a80*/  @!P0 BRA `(.L_x_2050) ;  /* 0x0000000000048947 */ /* 0x000fea0003800000 */
[----:B------:R-:W-:Y:S01]  /*13a90*/  BPT.TRAP 0x1 ;  /* 0x000000040000795c */ /* 0x000fe20000300000 */
.L_x_2050:
[C---:B------:R-:W-:Y:S01]  /*13aa0*/  IMAD R5, R19.reuse, 0x8, R4 ;  /* 0x0000000813057824 */ /* 0x040fe200078e0204 */
[----:B------:R-:W-:Y:S01]  /*13ab0*/  SHF.L.U32 R0, R22, 0x1f, RZ ;  /* 0x0000001f16007819 */ /* 0x000fe200000006ff */
[----:B------:R-:W-:-:S03]  /*13ac0*/  VIADD R19, R19, 0x1 ;  /* 0x0000000113137836 */ /* 0x000fc60000000000 */
[----:B------:R-:W0:Y:S02]  /*13ad0*/  SYNCS.PHASECHK.TRANS64.TRYWAIT P1, [R5+URZ+0x19c40], R0 ;  /* 0x019c4000050075a7 */ /* 0x000e24000802017f */
[----:B------:R-:W-:-:S04]  /*13ae0*/  ISETP.NE.AND P2, PT, R19, 0x2, PT ;  /* 0x000000021300780c */ /* 0x000fc80003f45270 */
[----:B------:R-:W-:Y:S01]  /*13af0*/  SEL R3, RZ, 0x1, P2 ;  /* 0x00000001ff037807 */ /* 0x000fe20001000000 */
[----:B0-----:R-:W-:Y:S08]  /*13b00*/  @!P1 BRA `(.L_x_2051) ;  /* 0x0000001400fc9947 */ /* 0x001ff00003800000 */
.L_x_2111:
[----:B------:R-:W-:Y:S02]  /*13b10*/  SEL R19, R19, RZ, P2 ;  /* 0x000000ff13137207 */ /* 0x000fe40001000000 */
[----:B------:R-:W-:Y:S01]  /*13b20*/  LOP3.LUT R2, R22, R3, RZ, 0x3c, !PT ;  /* 0x0000000316027212 */ /* 0x000fe200078e3cff */
[----:B------:R-:W-:Y:S06]  /*13b30*/  @!P0 BRA `(.L_x_2052) ;  /* 0x0000000000048947 */ /* 0x000fec0003800000 */
[----:B------:R-:W-:Y:S01]  /*13b40*/  BPT.TRAP 0x1 ;  /* 0x000000040000795c */ /* 0x000fe20000300000 */
.L_x_2052:
[----:B------:R-:W-:Y:S01]  /*13b50*/  IMAD R19, R19, 0x8, R4 ;  /* 0x0000000813137824 */ /* 0x000fe200078e0204 */
[----:B------:R-:W-:-:S04]  /*13b60*/  SHF.L.U32 R2, R2, 0x1f, RZ ;  /* 0x0000001f02027819 */ /* 0x000fc800000006ff */
[----:B------:R-:W1:Y:S02]  /*13b70*/  SYNCS.PHASECHK.TRANS64.TRYWAIT P1, [R19+URZ+0x19c40], R2 ;  /* 0x019c4002130075a7 */ /* 0x000e64000802017f */
[----:B-1----:R-:W-:Y:S05]  /*13b80*/  @!P1 BRA `(.L_x_2053) ;  /* 0x0000001400f09947 */ /* 0x002fea0003800000 */
.L_x_2112:
[----:B------:R-:W-:Y:S05]  /*13b90*/  @!P0 BRA `(.L_x_2054) ;  /* 0x0000000000048947 */ /* 0x000fea0003800000 */
[----:B------:R-:W-:Y:S01]  /*13ba0*/  BPT.TRAP 0x1 ;  /* 0x000000040000795c */ /* 0x000fe20000300000 */
.L_x_2054:
[----:B------:R-:W2:Y:S02]  /*13bb0*/  SYNCS.PHASECHK.TRANS64.TRYWAIT P1, [R5+URZ+0x19c60], R0 ;  /* 0x019c6000050075a7 */ /* 0x000ea4000802017f */
[----:B--2---:R-:W-:Y:S05]  /*13bc0*/  @!P1 BRA `(.L_x_2055) ;  /* 0x0000001400f49947 */ /* 0x004fea0003800000 */
.L_x_2113:
[----:B------:R-:W-:Y:S05]  /*13bd0*/  @!P0 BRA `(.L_x_2056) ;  /* 0x0000000000048947 */ /* 0x000fea0003800000 */
[----:B------:R-:W-:Y:S01]  /*13be0*/  BPT.TRAP 0x1 ;  /* 0x000000040000795c */ /* 0x000fe20000300000 */
.L_x_2056:
[----:B------:R-:W3:Y:S02]  /*13bf0*/  SYNCS.PHASECHK.TRANS64.TRYWAIT P1, [R19+URZ+0x19c60], R2 ;  /* 0x019c6002130075a7 */ /* 0x000ee4000802017f */
[----:B---3--:R-:W-:Y:S05]  /*13c00*/  @!P1 BRA `(.L_x_2057) ;  /* 0x0000001400f89947 */ /* 0x008fea0003800000 */
.L_x_2114:
[----:B------:R-:W-:Y:S05]  /*13c10*/  @!P0 BRA `(.L_x_2058) ;  /* 0x0000000000048947 */ /* 0x000fea0003800000 */
[----:B------:R-:W-:Y:S01]  /*13c20*/  BPT.TRAP 0x1 ;  /* 0x000000040000795c */ /* 0x000fe20000300000 */
.L_x_2058:
[----:B------:R-:W4:Y:S02]  /*13c30*/  SYNCS.PHASECHK.TRANS64.TRYWAIT P1, [R5+URZ+0x19c80], R0 ;  /* 0x019c8000050075a7 */ /* 0x000f24000802017f */
[----:B----4-:R-:W-:Y:S05]  /*13c40*/  @!P1 BRA `(.L_x_2059) ;  /* 0x0000001400fc9947 */ /* 0x010fea0003800000 */
.L_x_2115:
[----:B------:R-:W-:Y:S05]  /*13c50*/  @!P0 BRA `(.L_x_2060) ;  /* 0x0000000000048947 */ /* 0x000fea0003800000 */
[----:B------:R-:W-:Y:S01]  /*13c60*/  BPT.TRAP 0x1 ;  /* 0x000000040000795c */ /* 0x000fe20000300000 */
.L_x_2060:
[----:B------:R0:W0:Y:S02]  /*13c70*/  SYNCS.PHASECHK.TRANS64.TRYWAIT P0, [R19+URZ+0x19c80], R2 ;  /* 0x019c8002130075a7 */ /* 0x000024000800017f */
[----:B0-----:R-:W-:Y:S05]  /*13c80*/  @!P0 NANOSLEEP.SYNCS 0x989680 ;  /* 0x009896800000895d */ /* 0x001fea0003900000 */
[----:B------:R-:W0:Y:S02]  /*13c90*/  @!P0 SYNCS.PHASECHK.TRANS64 P0, [R19+URZ+0x19c80], R2 ;  /* 0x019c8002130085a7 */ /* 0x000e24000800007f */
[----:B0-----:R-:W-:Y:S05]  /*13ca0*/  @!P0 BRA `(.L_x_2060) ;  /* 0xfffffffc00f08947 */ /* 0x001fea000383ffff */
.L_x_2048:
[----:B------:R-:W-:Y:S05]  /*13cb0*/  BSYNC B0 ;  /* 0x0000000000007941 */ /* 0x000fea0003800000 */
.L_x_2047:
[----:B------:R-:W-:Y:S05]  /*13cc0*/  EXIT ;  /* 0x000000000000794d */ /* 0x000fea0003800000 */
.L_x_1909:
[----:B0-----:R-:W-:-:S04]  /*13cd0*/  IMAD.U32 R3, RZ, RZ, UR46 ;  /* 0x0000002eff037e24 */ /* 0x001fc8000f8e00ff */
[----:B------:R0:W1:Y:S03]  /*13ce0*/  SYNCS.PHASECHK.TRANS64.TRYWAIT P1, [R3+URZ+0x19c00], R2 ;  /* 0x019c0002030075a7 */ /* 0x000066000802017f */
[----:B-1----:R-:W-:Y:S05]  /*13cf0*/  @!P1 NANOSLEEP.SYNCS 0x989680 ;  /* 0x009896800000995d */ /* 0x002fea0003900000 */
[----:B------:R-:W1:Y:S02]  /*13d00*/  @!P1 SYNCS.PHASECHK.TRANS64 P1, [R3+URZ+0x19c00], R2 ;  /* 0x019c0002030095a7 */ /* 0x000e64000802007f */
[----:B-1----:R-:W-:Y:S05]  /*13d10*/  @!P1 BRA `(.L_x_1909) ;  /* 0xfffffffc00ec9947 */ /* 0x002fea000383ffff */
[----:B------:R-:W-:Y:S05]  /*13d20*/  BRA `(.L_x_2061) ;  /* 0xfffffee000687947 */ /* 0x000fea000383ffff */
.L_x_1913:
[----:B-1----:R1:W2:Y:S02]  /*13d30*/  SYNCS.PHASECHK.TRANS64.TRYWAIT P1, [R2+URZ+0x19c30], R3 ;  /* 0x019c3003020075a7 */ /* 0x0022a4000802017f */
[----:B--2---:R-:W-:Y:S05]  /*13d40*/  @!P1 NANOSLEEP.SYNCS 0x989680 ;  /* 0x009896800000995d */ /* 0x004fea0003900000 */
[----:B------:R-:W2:Y:S02]  /*13d50*/  @!P1 SYNCS.PHASECHK.TRANS64 P1, [R2+URZ+0x19c30], R3 ;  /* 0x019c3003020095a7 */ /* 0x000ea4000802007f */
[----:B--2---:R-:W-:Y:S05]  /*13d60*/  @!P1 BRA `(.L_x_1913) ;  /* 0xfffffffc00f09947 */ /* 0x004fea000383ffff */
[----:B------:R-:W-:Y:S05]  /*13d70*/  BRA `(.L_x_1912) ;  /* 0xfffffee000847947 */ /* 0x000fea000383ffff */
.L_x_1919:
[----:B-1----:R-:W-:-:S04]  /*13d80*/  IMAD.U32 R7, RZ, RZ, UR19 ;  /* 0x00000013ff077e24 */ /* 0x002fc8000f8e00ff */
[----:B------:R1:W2:Y:S03]  /*13d90*/  SYNCS.PHASECHK.TRANS64.TRYWAIT P1, [R7+URZ+0x19c30], R6 ;  /* 0x019c3006070075a7 */ /* 0x0002a6000802017f */
[----:B--2---:R-:W-:Y:S05]  /*13da0*/  @!P1 NANOSLEEP.SYNCS 0x989680 ;  /* 0x009896800000995d */ /* 0x004fea0003900000 */
[----:B------:R-:W2:Y:S02]  /*13db0*/  @!P1 SYNCS.PHASECHK.TRANS64 P1, [R7+URZ+0x19c30], R6 ;  /* 0x019c3006070095a7 */ /* 0x000ea4000802007f */
[----:B--2---:R-:W-:Y:S05]  /*13dc0*/  @!P1 BRA `(.L_x_1919) ;  /* 0xfffffffc00ec9947 */ /* 0x004fea000383ffff */
[----:B------:R-:W-:Y:S05]  /*13dd0*/  BRA `(.L_x_1918) ;  /* 0xffffff0c00407947 */ /* 0x000fea000383ffff */
.L_x_1923:
[----:B-1----:R-:W-:-:S04]  /*13de0*/  IMAD.U32 R7, RZ, RZ, UR11 ;  /* 0x0000000bff077e24 */ /* 0x002fc8000f8e00ff */
[----:B------:R1:W2:Y:S03]  /*13df0*/  SYNCS.PHASECHK.TRANS64.TRYWAIT P1, [R7+URZ+0x19c50], R6 ;  /* 0x019c5006070075a7 */ /* 0x0002a6000802017f */
[----:B--2---:R-:W-:Y:S05]  /*13e00*/  @!P1 NANOSLEEP.SYNCS 0x989680 ;  /* 0x009896800000995d */ /* 0x004fea0003900000 */
[----:B------:R-:W2:Y:S02]  /*13e10*/  @!P1 SYNCS.PHASECHK.TRANS64 P1, [R7+URZ+0x19c50], R6 ;  /* 0x019c5006070095a7 */ /* 0x000ea4000802007f */
[----:B--2---:R-:W-:Y:S05]  /*13e20*/  @!P1 BRA `(.L_x_1923) ;  /* 0xfffffffc00ec9947 */ /* 0x004fea000383ffff */
[----:B------:R-:W-:Y:S05]  /*13e30*/  BRA `(.L_x_1922) ;  /* 0xffffff0c00907947 */ /* 0x000fea000383ffff */
.L_x_1931:
[----:B-1----:R-:W-:-:S04]  /*13e40*/  IMAD.U32 R7, RZ, RZ, UR6 ;  /* 0x00000006ff077e24 */ /* 0x002fc8000f8e00ff */
[----:B------:R1:W2:Y:S03]  /*13e50*/  SYNCS.PHASECHK.TRANS64.TRYWAIT P1, [R7+URZ+0x19c30], R6 ;  /* 0x019c3006070075a7 */ /* 0x0002a6000802017f */
[----:B--2---:R-:W-:Y:S05]  /*13e60*/  @!P1 NANOSLEEP.SYNCS 0x989680 ;  /* 0x009896800000995d */ /* 0x004fea0003900000 */
[----:B------:R-:W2:Y:S02]  /*13e70*/  @!P1 SYNCS.PHASECHK.TRANS64 P1, [R7+URZ+0x19c30], R6 ;  /* 0x019c3006070095a7 */ /* 0x000ea4000802007f */
[----:B--2---:R-:W-:Y:S05]  /*13e80*/  @!P1 BRA `(.L_x_1931) ;  /* 0xfffffffc00ec9947 */ /* 0x004fea000383ffff */
[----:B------:R-:W-:Y:S05]  /*13e90*/  BRA `(.L_x_1930) ;  /* 0xffffff3800687947 */ /* 0x000fea000383ffff */
.L_x_1935:
[----:B-1----:R-:W-:-:S04]  /*13ea0*/  IMAD.U32 R7, RZ, RZ, UR11 ;  /* 0x0000000bff077e24 */ /* 0x002fc8000f8e00ff */
[----:B------:R1:W2:Y:S03]  /*13eb0*/  SYNCS.PHASECHK.TRANS64.TRYWAIT P1, [R7+URZ+0x19c50], R6 ;  /* 0x019c5006070075a7 */ /* 0x0002a6000802017f */
[----:B--2---:R-:W-:Y:S05]  /*13ec0*/  @!P1 NANOSLEEP.SYNCS 0x989680 ;  /* 0x009896800000995d */ /* 0x004fea0003900000 */
[----:B------:R-:W2:Y:S02]  /*13ed0*/  @!P1 SYNCS.PHASECHK.TRANS64 P1, [R7+URZ+0x19c50], R6 ;  /* 0x019c5006070095a7 */ /* 0x000ea4000802007f */
[----:B--2---:R-:W-:Y:S05]  /*13ee0*/  @!P1 BRA `(.L_x_1935) ;  /* 0xfffffffc00ec9947 */ /* 0x004fea000383ffff */
[----:B------:R-:W-:Y:S05]  /*13ef0*/  BRA `(.L_x_1934) ;  /* 0xffffff3800b87947 */ /* 0x000fea000383ffff */
.L_x_1942:
[----:B-1----:R-:W-:-:S04]  /*13f00*/  IMAD.U32 R5, RZ, RZ, UR5 ;  /* 0x00000005ff057e24 */ /* 0x002fc8000f8e00ff */
[----:B------:R1:W2:Y:S03]  /*13f10*/  SYNCS.PHASECHK.TRANS64.TRYWAIT P1, [R5+URZ+0x19c50], R0 ;  /* 0x019c5000050075a7 */ /* 0x0002a6000802017f */
[----:B--2---:R-:W-:Y:S05]  /*13f20*/  @!P1 NANOSLEEP.SYNCS 0x989680 ;  /* 0x009896800000995d */ /* 0x004fea0003900000 */
[----:B------:R-:W2:Y:S02]  /*13f30*/  @!P1 SYNCS.PHASECHK.TRANS64 P1, [R5+URZ+0x19c50], R0 ;  /* 0x019c5000050095a7 */ /* 0x000ea4000802007f */
[----:B--2---:R-:W-:Y:S05]  /*13f40*/  @!P1 BRA `(.L_x_1942) ;  /* 0xfffffffc00ec9947 */ /* 0x004fea000383ffff */
[----:B------:R-:W-:Y:S05]  /*13f50*/  BRA `(.L_x_1941) ;  /* 0xffffff5c00087947 */ /* 0x000fea000383ffff */
.L_x_1983:
        /* <DEDUP_REMOVED lines=10> */
.L_x_2062:
[----:B------:R-:W-:Y:S05]  /*14000*/  BRA `(.L_x_2063) ;  /* 0xffffffbc00807947 */ /* 0x000fea000383ffff */
.L_x_1986:
[----:B0-----:R0:W1:Y:S02]  /*14010*/  SYNCS.PHASECHK.TRANS64.TRYWAIT P0, [R5+URZ+0x19c80], R20 ;  /* 0x019c8014050075a7 */ /* 0x001064000800017f */
[----:B-1----:R-:W-:Y:S05]  /*14020*/  @!P0 NANOSLEEP.SYNCS 0x989680 ;  /* 0x009896800000895d */ /* 0x002fea0003900000 */
[----:B------:R-:W1:Y:S02]  /*14030*/  @!P0 SYNCS.PHASECHK.TRANS64 P0, [R5+URZ+0x19c80], R20 ;  /* 0x019c8014050085a7 */ /* 0x000e64000800007f */
[----:B-1----:R-:W-:Y:S05]  /*14040*/  @!P0 BRA `(.L_x_1986) ;  /* 0xfffffffc00f08947 */ /* 0x002fea000383ffff */
[----:B------:R-:W-:Y:S05]  /*14050*/  BRA `(.L_x_2064) ;  /* 0xffffffbc00947947 */ /* 0x000fea000383ffff */
.L_x_1987:
        /* <DEDUP_REMOVED lines=8> */
.L_x_2066:
[----:B------:R-:W-:Y:S05]  /*140e0*/  BSYNC B0 ;  /* 0x0000000000007941 */ /* 0x000fea0003800000 */
.L_x_2065:
        /* <DEDUP_REMOVED lines=11> */
.L_x_2067:
        /* <DEDUP_REMOVED lines=10> */
.L_x_2068:
        /* <DEDUP_REMOVED lines=13> */
.L_x_2069:
        /* <DEDUP_REMOVED lines=10> */
.L_x_1992:
[----:B---3--:R3:W4:Y:S02]  /*143b0*/  SYNCS.PHASECHK.TRANS64.TRYWAIT P1, [R5+URZ+0x19c40], R20 ;  /* 0x019c4014050075a7 */ /* 0x008724000802017f */
[----:B----4-:R-:W-:Y:S05]  /*143c0*/  @!P1 NANOSLEEP.SYNCS 0x989680 ;  /* 0x009896800000995d */ /* 0x010fea0003900000 */
[----:B------:R-:W4:Y:S02]  /*143d0*/  @!P1 SYNCS.PHASECHK.TRANS64 P1, [R5+URZ+0x19c40], R20 ;  /* 0x019c4014050095a7 */ /* 0x000f24000802007f */
[----:B----4-:R-:W-:Y:S05]  /*143e0*/  @!P1 BRA `(.L_x_1992) ;  /* 0xfffffffc00f09947 */ /* 0x010fea000383ffff */
[----:B------:R-:W-:Y:S05]  /*143f0*/  BRA `(.L_x_2071) ;  /* 0xffffffbc00d07947 */ /* 0x000fea000383ffff */
.L_x_1993:
        /* <DEDUP_REMOVED lines=8> */
.L_x_2073:
[----:B------:R-:W-:Y:S05]  /*14480*/  BSYNC B0 ;  /* 0x0000000000007941 */ /* 0x000fea0003800000 */
.L_x_2072:
        /* <DEDUP_REMOVED lines=8> */
.L_x_2074:
[----:B------:R-:W-:Y:S02]  /*14510*/  IMAD.MOV.U32 R13, RZ, RZ, R6 ;  /* 0x000000ffff0d7224 */ /* 0x000fe400078e0006 */
[----:B------:R-:W-:Y:S02]  /*14520*/  IMAD.MOV.U32 R12, RZ, RZ, 0x1 ;  /* 0x00000001ff0c7424 */ /* 0x000fe400078e00ff */
[----:B------:R-:W-:-:S07]  /*14530*/  IMAD.MOV.U32 R3, RZ, RZ, R14 ;  /* 0x000000ffff037224 */ /* 0x000fce00078e000e */
[----:B------:R-:W-:Y:S05]  /*14540*/  WARPSYNC.COLLECTIVE R15, `(.L_x_2075) ;  /* 0x000000000f087348 */ /* 0x000fea0003c00000 */
[----:B------:R0:W1:Y:S02]  /*14550*/  SHFL.IDX P6, R14, R13, R12, R11 ;  /* 0x0000000c0d0e7389 */ /* 0x00006400000c000b */
[----:B01----:R-:W-:Y:S01]  /*14560*/  ENDCOLLECTIVE ;  /* 0x000000000000791b */ /* 0x003fe20003800000 */
.L_x_2075:
        /* <DEDUP_REMOVED lines=10> */
.L_x_2076:
        /* <DEDUP_REMOVED lines=8> */
.L_x_1998:
        /* <DEDUP_REMOVED lines=9> */
.L_x_2078:
[----:B------:R-:W-:Y:S01]  /*14720*/  ISETP.GE.AND P1, PT, R25, R4, PT ;  /* 0x000000041900720c */ /* 0x000fe20003f26270 */
[----:B------:R-:W-:Y:S02]  /*14730*/  IMAD.MOV.U32 R13, RZ, RZ, R5 ;  /* 0x000000ffff0d7224 */ /* 0x000fe400078e0005 */
[----:B------:R-:W-:-:S10]  /*14740*/  IMAD.MOV.U32 R2, RZ, RZ, R14 ;  /* 0x000000ffff027224 */ /* 0x000fd400078e000e */
[----:B------:R-:W-:Y:S05]  /*14750*/  WARPSYNC.COLLECTIVE R15, `(.L_x_2079) ;  /* 0x000000000f087348 */ /* 0x000fea0003c00000 */
[----:B------:R0:W1:Y:S02]  /*14760*/  SHFL.IDX P6, R14, R13, R12, R11 ;  /* 0x0000000c0d0e7389 */ /* 0x00006400000c000b */
[----:B01----:R-:W-:Y:S01]  /*14770*/  ENDCOLLECTIVE ;  /* 0x000000000000791b */ /* 0x003fe20003800000 */
.L_x_2079:
[----:B------:R-:W-:Y:S02]  /*14780*/  IMAD.MOV.U32 R13, RZ, RZ, R0 ;  /* 0x000000ffff0d7224 */ /* 0x000fe400078e0000 */
[----:B------:R-:W-:Y:S02]  /*14790*/  IMAD.MOV.U32 R12, RZ, RZ, 0x1 ;  /* 0x00000001ff0c7424 */ /* 0x000fe400078e00ff */
[----:B------:R-:W-:-:S07]  /*147a0*/  IMAD.MOV.U32 R3, RZ, RZ, R14 ;  /* 0x000000ffff037224 */ /* 0x000fce00078e000e */
[----:B------:R-:W-:Y:S05]  /*147b0*/  WARPSYNC.COLLECTIVE R15, `(.L_x_2080) ;  /* 0x000000000f087348 */ /* 0x000fea0003c00000 */
[----:B------:R0:W1:Y:S02]  /*147c0*/  SHFL.IDX P6, R14, R13, R12, R11 ;  /* 0x0000000c0d0e7389 */ /* 0x00006400000c000b */
[----:B01----:R-:W-:Y:S01]  /*147d0*/  ENDCOLLECTIVE ;  /* 0x000000000000791b */ /* 0x003fe20003800000 */
.L_x_2080:
        /* <DEDUP_REMOVED lines=10> */
.L_x_2081:
        /* <DEDUP_REMOVED lines=12> */
.L_x_2082:
        /* <DEDUP_REMOVED lines=8> */
.L_x_2083:
        /* <DEDUP_REMOVED lines=10> */
.L_x_2003:
[----:B-1----:R1:W2:Y:S02]  /*14a60*/  SYNCS.PHASECHK.TRANS64.TRYWAIT P0, [R16+URZ+0x19c20], R0 ;  /* 0x019c2000100075a7 */ /* 0x0022a4000800017f */
[----:B--2---:R-:W-:Y:S05]  /*14a70*/  @!P0 NANOSLEEP.SYNCS 0x989680 ;  /* 0x009896800000895d */ /* 0x004fea0003900000 */
[----:B------:R-:W2:Y:S02]  /*14a80*/  @!P0 SYNCS.PHASECHK.TRANS64 P0, [R16+URZ+0x19c20], R0 ;  /* 0x019c2000100085a7 */ /* 0x000ea4000800007f */
[----:B--2---:R-:W-:Y:S05]  /*14a90*/  @!P0 BRA `(.L_x_2003) ;  /* 0xfffffffc00f08947 */ /* 0x004fea000383ffff */
[----:B------:R-:W-:Y:S05]  /*14aa0*/  BRA `(.L_x_2085) ;  /* 0xffffffc400b07947 */ /* 0x000fea000383ffff */
.L_x_2007:
[----:B0-----:R0:W1:Y:S02]  /*14ab0*/  SYNCS.PHASECHK.TRANS64.TRYWAIT P0, [R5+URZ+0x19c80], R10 ;  /* 0x019c800a050075a7 */ /* 0x001064000800017f */
[----:B-1----:R-:W-:Y:S05]  /*14ac0*/  @!P0 NANOSLEEP.SYNCS 0x989680 ;  /* 0x009896800000895d */ /* 0x002fea0003900000 */
[----:B------:R-:W1:Y:S02]  /*14ad0*/  @!P0 SYNCS.PHASECHK.TRANS64 P0, [R5+URZ+0x19c80], R10 ;  /* 0x019c800a050085a7 */ /* 0x000e64000800007f */
[----:B-1----:R-:W-:Y:S05]  /*14ae0*/  @!P0 BRA `(.L_x_2007) ;  /* 0xfffffffc00f08947 */ /* 0x002fea000383ffff */
[----:B------:R-:W-:Y:S05]  /*14af0*/  BRA `(.L_x_2086) ;  /* 0xffffffc8007c7947 */ /* 0x000fea000383ffff */
.L_x_2008:
        /* <DEDUP_REMOVED lines=8> */
.L_x_2088:
[----:B------:R-:W-:Y:S05]  /*14b80*/  BSYNC B0 ;  /* 0x0000000000007941 */ /* 0x000fea0003800000 */
.L_x_2087:
        /* <DEDUP_REMOVED lines=9> */
.L_x_2089:
[----:B------:R-:W-:Y:S02]  /*14c20*/  IMAD.MOV.U32 R13, RZ, RZ, R21 ;  /* 0x000000ffff0d7224 */ /* 0x000fe400078e0015 */
[----:B------:R-:W-:Y:S02]  /*14c30*/  IMAD.MOV.U32 R12, RZ, RZ, 0x1 ;  /* 0x00000001ff0c7424 */ /* 0x000fe400078e00ff */
[----:B------:R-:W-:-:S07]  /*14c40*/  IMAD.MOV.U32 R2, RZ, RZ, R14 ;  /* 0x000000ffff027224 */ /* 0x000fce00078e000e */
[----:B------:R-:W-:Y:S05]  /*14c50*/  WARPSYNC.COLLECTIVE R15, `(.L_x_2090) ;  /* 0x000000000f087348 */ /* 0x000fea0003c00000 */
[----:B------:R0:W1:Y:S02]  /*14c60*/  SHFL.IDX P6, R14, R13, R12, R11 ;  /* 0x0000000c0d0e7389 */ /* 0x00006400000c000b */
[----:B01----:R-:W-:Y:S01]  /*14c70*/  ENDCOLLECTIVE ;  /* 0x000000000000791b */ /* 0x003fe20003800000 */
.L_x_2090:
        /* <DEDUP_REMOVED lines=13> */
.L_x_2091:
[----:B------:R-:W-:Y:S01]  /*14d50*/  IMAD.MOV.U32 R2, RZ, RZ, R14 ;  /* 0x000000ffff027224 */ /* 0x000fe200078e000e */
[----:B------:R-:W-:Y:S06]  /*14d60*/  BRA `(.L_x_2092) ;  /* 0xffffffc800747947 */ /* 0x000fec000383ffff */
.L_x_2013:
[----:B---3--:R3:W4:Y:S02]  /*14d70*/  SYNCS.PHASECHK.TRANS64.TRYWAIT P0, [R5+URZ+0x19c40], R10 ;  /* 0x019c400a050075a7 */ /* 0x008724000800017f */
[----:B----4-:R-:W-:Y:S05]  /*14d80*/  @!P0 NANOSLEEP.SYNCS 0x989680 ;  /* 0x009896800000895d */ /* 0x010fea0003900000 */
[----:B------:R-:W4:Y:S02]  /*14d90*/  @!P0 SYNCS.PHASECHK.TRANS64 P0, [R5+URZ+0x19c40], R10 ;  /* 0x019c400a050085a7 */ /* 0x000f24000800007f */
[----:B----4-:R-:W-:Y:S05]  /*14da0*/  @!P0 BRA `(.L_x_2013) ;  /* 0xfffffffc00f08947 */ /* 0x010fea000383ffff */
[----:B------:R-:W-:Y:S05]  /*14db0*/  BRA `(.L_x_2093) ;  /* 0xffffffc800cc7947 */ /* 0x000fea000383ffff */
.L_x_2014:
        /* <DEDUP_REMOVED lines=8> */
.L_x_2095:
[----:B------:R-:W-:Y:S05]  /*14e40*/  BSYNC B0 ;  /* 0x0000000000007941 */ /* 0x000fea0003800000 */
.L_x_2094:
        /* <DEDUP_REMOVED lines=8> */
.L_x_2096:
[----:B------:R-:W-:Y:S02]  /*14ed0*/  IMAD.MOV.U32 R13, RZ, RZ, R8 ;  /* 0x000000ffff0d7224 */ /* 0x000fe400078e0008 */
[----:B------:R-:W-:Y:S02]  /*14ee0*/  IMAD.MOV.U32 R12, RZ, RZ, 0x1 ;  /* 0x00000001ff0c7424 */ /* 0x000fe400078e00ff */
[----:B------:R-:W-:-:S07]  /*14ef0*/  IMAD.MOV.U32 R2, RZ, RZ, R14 ;  /* 0x000000ffff027224 */ /* 0x000fce00078e000e */
[----:B------:R-:W-:Y:S05]  /*14f00*/  WARPSYNC.COLLECTIVE R15, `(.L_x_2097) ;  /* 0x000000000f087348 */ /* 0x000fea0003c00000 */
[----:B------:R0:W1:Y:S02]  /*14f10*/  SHFL.IDX P6, R14, R13, R12, R11 ;  /* 0x0000000c0d0e7389 */ /* 0x00006400000c000b */
[----:B01----:R-:W-:Y:S01]  /*14f20*/  ENDCOLLECTIVE ;  /* 0x000000000000791b */ /* 0x003fe20003800000 */
.L_x_2097:
        /* <DEDUP_REMOVED lines=13> */
.L_x_2098:
[----:B------:R-:W-:Y:S01]  /*15000*/  IMAD.MOV.U32 R2, RZ, RZ, R14 ;  /* 0x000000ffff027224 */ /* 0x000fe200078e000e */
[----:B------:R-:W-:Y:S06]  /*15010*/  BRA `(.L_x_2099) ;  /* 0xffffffc800bc7947 */ /* 0x000fec000383ffff */
.L_x_2019:
[----:B------:R0:W0:Y:S02]  /*15020*/  SYNCS.PHASECHK.TRANS64.TRYWAIT P2, [R2+URZ+0x19c70], R3 ;  /* 0x019c7003020075a7 */ /* 0x000024000804017f */
[----:B0-----:R-:W-:Y:S05]  /*15030*/  @!P2 NANOSLEEP.SYNCS 0x989680 ;  /* 0x009896800000a95d */ /* 0x001fea0003900000 */
[----:B------:R-:W0:Y:S02]  /*15040*/  @!P2 SYNCS.PHASECHK.TRANS64 P2, [R2+URZ+0x19c70], R3 ;  /* 0x019c70030200a5a7 */ /* 0x000e24000804007f */
[----:B0-----:R-:W-:Y:S05]  /*15050*/  @!P2 BRA `(.L_x_2019) ;  /* 0xfffffffc00f0a947 */ /* 0x001fea000383ffff */
[----:B------:R-:W-:Y:S05]  /*15060*/  BRA `(.L_x_2100) ;  /* 0xffffffcc00287947 */ /* 0x000fea000383ffff */
.L_x_2021:
[----:B0-----:R0:W2:Y:S02]  /*15070*/  SYNCS.PHASECHK.TRANS64.TRYWAIT P2, [R2+URZ+0x19c60], R4 ;  /* 0x019c6004020075a7 */ /* 0x0010a4000804017f */
[----:B--2---:R-:W-:Y:S05]  /*15080*/  @!P2 NANOSLEEP.SYNCS 0x989680 ;  /* 0x009896800000a95d */ /* 0x004fea0003900000 */
[----:B------:R-:W2:Y:S02]  /*15090*/  @!P2 SYNCS.PHASECHK.TRANS64 P2, [R2+URZ+0x19c60], R4 ;  /* 0x019c60040200a5a7 */ /* 0x000ea4000804007f */
[----:B--2---:R-:W-:Y:S05]  /*150a0*/  @!P2 BRA `(.L_x_2021) ;  /* 0xfffffffc00f0a947 */ /* 0x004fea000383ffff */
[----:B------:R-:W-:Y:S05]  /*150b0*/  BRA `(.L_x_2101) ;  /* 0xffffffcc00387947 */ /* 0x000fea000383ffff */
.L_x_2029:
[----:B0-----:R0:W1:Y:S02]  /*150c0*/  SYNCS.PHASECHK.TRANS64.TRYWAIT P1, [R3+URZ+0x19c70], R0 ;  /* 0x019c7000030075a7 */ /* 0x001064000802017f */
[----:B-1----:R-:W-:Y:S05]  /*150d0*/  @!P1 NANOSLEEP.SYNCS 0x989680 ;  /* 0x009896800000995d */ /* 0x002fea0003900000 */
[----:B------:R-:W1:Y:S02]  /*150e0*/  @!P1 SYNCS.PHASECHK.TRANS64 P1, [R3+URZ+0x19c70], R0 ;  /* 0x019c7000030095a7 */ /* 0x000e64000802007f */
[----:B-1----:R-:W-:Y:S05]  /*150f0*/  @!P1 BRA `(.L_x_2029) ;  /* 0xfffffffc00f09947 */ /* 0x002fea000383ffff */
[----:B------:R-:W-:Y:S05]  /*15100*/  BRA `(.L_x_2102) ;  /* 0xffffffd000a87947 */ /* 0x000fea000383ffff */
.L_x_2031:
[----:B0-----:R0:W1:Y:S02]  /*15110*/  SYNCS.PHASECHK.TRANS64.TRYWAIT P1, [R3+URZ+0x19c60], R0 ;  /* 0x019c6000030075a7 */ /* 0x001064000802017f */
[----:B-1----:R-:W-:Y:S05]  /*15120*/  @!P1 NANOSLEEP.SYNCS 0x989680 ;  /* 0x009896800000995d */ /* 0x002fea0003900000 */
[----:B------:R-:W1:Y:S02]  /*15130*/  @!P1 SYNCS.PHASECHK.TRANS64 P1, [R3+URZ+0x19c60], R0 ;  /* 0x019c6000030095a7 */ /* 0x000e64000802007f */
[----:B-1----:R-:W-:Y:S05]  /*15140*/  @!P1 BRA `(.L_x_2031) ;  /* 0xfffffffc00f09947 */ /* 0x002fea000383ffff */
[----:B------:R-:W-:Y:S05]  /*15150*/  BRA `(.L_x_2103) ;  /* 0xffffffd000b47947 */ /* 0x000fea000383ffff */
.L_x_2045:
[----:B0-----:R0:W1:Y:S02]  /*15160*/  SYNCS.PHASECHK.TRANS64.TRYWAIT P0, [R4+URZ+0x19c20], R0 ;  /* 0x019c2000040075a7 */ /* 0x001064000800017f */
[----:B-1----:R-:W-:Y:S05]  /*15170*/  @!P0 NANOSLEEP.SYNCS 0x989680 ;  /* 0x009896800000895d */ /* 0x002fea0003900000 */
[----:B------:R-:W1:Y:S02]  /*15180*/  @!P0 SYNCS.PHASECHK.TRANS64 P0, [R4+URZ+0x19c20], R0 ;  /* 0x019c2000040085a7 */ /* 0x000e64000800007f */
[----:B-1----:R-:W-:Y:S05]  /*15190*/  @!P0 BRA `(.L_x_2045) ;  /* 0xfffffffc00f08947 */ /* 0x002fea000383ffff */
[----:B------:R-:W-:Y:S05]  /*151a0*/  BRA `(.L_x_2104) ;  /* 0xffffffe400f07947 */ /* 0x000fea000383ffff */
.L_x_2046:
        /* <DEDUP_REMOVED lines=11> */
.L_x_2106:
[----:B------:R-:W-:Y:S05]  /*15260*/  BSYNC B0 ;  /* 0x0000000000007941 */ /* 0x000fea0003800000 */
.L_x_2105:
[----:B------:R-:W-:Y:S05]  /*15270*/  BRA `(.L_x_2107) ;  /* 0xffffffe400d87947 */ /* 0x000fea000383ffff */
.L_x_2049:
[----:B------:R-:W-:Y:S01]  /*15280*/  BSSY B1, `(.L_x_2108) ;  /* 0x0000006000017945 */ /* 0x000fe20003800000 */
[----:B------:R-:W-:-:S07]  /*15290*/  IMAD.MOV.U32 R15, RZ, RZ, -0x1 ;  /* 0xffffffffff0f7424 */ /* 0x000fce00078e00ff */
[----:B0-----:R-:W-:Y:S05]  /*152a0*/  WARPSYNC.COLLECTIVE R15, `(.L_x_2109) ;  /* 0x000000000f0c7348 */ /* 0x001fea0003c00000 */
[----:B------:R-:W-:Y:S02]  /*152b0*/  ELECT P6, UR62, PT ;  /* 0x00000000003e782f */ /* 0x000fe400038c0000 */
[----:B------:R-:W-:Y:S01]  /*152c0*/  MOV R14, UR62 ;  /* 0x0000003e000e7c02 */ /* 0x000fe20008000f00 */
[----:B0-----:R-:W-:Y:S10]  /*152d0*/  ENDCOLLECTIVE ;  /* 0x000000000000791b */ /* 0x001ff40003800000 */
.L_x_2109:
[----:B------:R-:W-:Y:S05]  /*152e0*/  BSYNC B1 ;  /* 0x0000000000017941 */ /* 0x000fea0003800000 */
.L_x_2108:
[----:B------:R-:W-:Y:S05]  /*152f0*/  BRA `(.L_x_2110) ;  /* 0xffffffe400d07947 */ /* 0x000fea000383ffff */
.L_x_2051:
[----:B0-----:R0:W1:Y:S02]  /*15300*/  SYNCS.PHASECHK.TRANS64.TRYWAIT P1, [R5+URZ+0x19c40], R0 ;  /* 0x019c4000050075a7 */ /* 0x001064000802017f */
[----:B-1----:R-:W-:Y:S05]  /*15310*/  @!P1 NANOSLEEP.SYNCS 0x989680 ;  /* 0x009896800000995d */ /* 0x002fea0003900000 */
[----:B------:R-:W1:Y:S02]  /*15320*/  @!P1 SYNCS.PHASECHK.TRANS64 P1, [R5+URZ+0x19c40], R0 ;  /* 0x019c4000050095a7 */ /* 0x000e64000802007f */
[----:B-1----:R-:W-:Y:S05]  /*15330*/  @!P1 BRA `(.L_x_2051) ;  /* 0xfffffffc00f09947 */ /* 0x002fea000383ffff */
[----:B------:R-:W-:Y:S05]  /*15340*/  BRA `(.L_x_2111) ;  /* 0xffffffe400f07947 */ /* 0x000fea000383ffff */
.L_x_2053:
[----:B-1----:R1:W2:Y:S02]  /*15350*/  SYNCS.PHASECHK.TRANS64.TRYWAIT P1, [R19+URZ+0x19c40], R2 ;  /* 0x019c4002130075a7 */ /* 0x0022a4000802017f */
[----:B--2---:R-:W-:Y:S05]  /*15360*/  @!P1 NANOSLEEP.SYNCS 0x989680 ;  /* 0x009896800000995d */ /* 0x004fea0003900000 */
[----:B------:R-:W2:Y:S02]  /*15370*/  @!P1 SYNCS.PHASECHK.TRANS64 P1, [R19+URZ+0x19c40], R2 ;  /* 0x019c4002130095a7 */ /* 0x000ea4000802007f */
[----:B--2---:R-:W-:Y:S05]  /*15380*/  @!P1 BRA `(.L_x_2053) ;  /* 0xfffffffc00f09947 */ /* 0x004fea000383ffff */
[----:B------:R-:W-:Y:S05]  /*15390*/  BRA `(.L_x_2112) ;  /* 0xffffffe400fc7947 */ /* 0x000fea000383ffff */
.L_x_2055:
[----:B--2---:R2:W3:Y:S02]  /*153a0*/  SYNCS.PHASECHK.TRANS64.TRYWAIT P1, [R5+URZ+0x19c60], R0 ;  /* 0x019c6000050075a7 */ /* 0x0044e4000802017f */
[----:B---3--:R-:W-:Y:S05]  /*153b0*/  @!P1 NANOSLEEP.SYNCS 0x989680 ;  /* 0x009896800000995d */ /* 0x008fea0003900000 */
[----:B------:R-:W3:Y:S02]  /*153c0*/  @!P1 SYNCS.PHASECHK.TRANS64 P1, [R5+URZ+0x19c60], R0 ;  /* 0x019c6000050095a7 */ /* 0x000ee4000802007f */
[----:B---3--:R-:W-:Y:S05]  /*153d0*/  @!P1 BRA `(.L_x_2055) ;  /* 0xfffffffc00f09947 */ /* 0x008fea000383ffff */
[----:B------:R-:W-:Y:S05]  /*153e0*/  BRA `(.L_x_2113) ;  /* 0xffffffe400f87947 */ /* 0x000fea000383ffff */
.L_x_2057:
[----:B---3--:R3:W4:Y:S02]  /*153f0*/  SYNCS.PHASECHK.TRANS64.TRYWAIT P1, [R19+URZ+0x19c60], R2 ;  /* 0x019c6002130075a7 */ /* 0x008724000802017f */
[----:B----4-:R-:W-:Y:S05]  /*15400*/  @!P1 NANOSLEEP.SYNCS 0x989680 ;  /* 0x009896800000995d */ /* 0x010fea0003900000 */
[----:B------:R-:W4:Y:S02]  /*15410*/  @!P1 SYNCS.PHASECHK.TRANS64 P1, [R19+URZ+0x19c60], R2 ;  /* 0x019c6002130095a7 */ /* 0x000f24000802007f */
[----:B----4-:R-:W-:Y:S05]  /*15420*/  @!P1 BRA `(.L_x_2057) ;  /* 0xfffffffc00f09947 */ /* 0x010fea000383ffff */
[----:B------:R-:W-:Y:S05]  /*15430*/  BRA `(.L_x_2114) ;  /* 0xffffffe400f47947 */ /* 0x000fea000383ffff */
.L_x_2059:
[----:B----4-:R4:W0:Y:S02]  /*15440*/  SYNCS.PHASECHK.TRANS64.TRYWAIT P1, [R5+URZ+0x19c80], R0 ;  /* 0x019c8000050075a7 */ /* 0x010824000802017f */
[----:B0-----:R-:W-:Y:S05]  /*15450*/  @!P1 NANOSLEEP.SYNCS 0x989680 ;  /* 0x009896800000995d */ /* 0x001fea0003900000 */
[----:B------:R-:W0:Y:S02]  /*15460*/  @!P1 SYNCS.PHASECHK.TRANS64 P1, [R5+URZ+0x19c80], R0 ;  /* 0x019c8000050095a7 */ /* 0x000e24000802007f */
[----:B0-----:R-:W-:Y:S05]  /*15470*/  @!P1 BRA `(.L_x_2059) ;  /* 0xfffffffc00f09947 */ /* 0x001fea000383ffff */
[----:B------:R-:W-:Y:S05]  /*15480*/  BRA `(.L_x_2115) ;  /* 0xffffffe400f07947 */ /* 0x000fea000383ffff */
.L_x_2116:
        /* <DEDUP_REMOVED lines=15> */
.L_x_2544:


//--------------------- .text._ZN7cutlass13device_kernelIN5flash11enable_sm90INS1_16FlashAttnFwdSm90INS1_25CollectiveMainloopFwdSm90ILi2EN4cute5tupleIJNS5_1CILi1EEES8_S8_EEENS6_IJNS7_ILi192EEENS7_ILi128EEENS7_ILi96EEEEEELi96ENS_12float_e4m3_tEfNS_4arch4Sm90ELb1ELb0ELb1ELb1ELb1ELb1ELb0ELb1ELb1ELb1ELb1ELb0EEENS1_21CollectiveEpilogueFwdINS6_IJSA_SC_SB_EEES9_NS_10bfloat16_tESG_Li384ELb1ELb1ELb1ELb1EEENS1_36VarlenDynamicPersistentTileSchedulerILi192ELi128ELi384ELi128ELb1ELb1ELb1ELb1ELb1ELb1EEEEEEEEEvNT_6ParamsE --------------------------
	.section	.text._ZN7cutlass13device_kernelIN5flash11enable_sm90INS1_16FlashAttnFwdSm90INS1_25CollectiveMainloopFwdSm90ILi2EN4cute5tupleIJNS5_1CILi1EEES8_S8_EEENS6_IJNS7_ILi192EEENS7_ILi128EEENS7_ILi96EEEEEELi96ENS_12float_e4m3_tEfNS_4arch4Sm90ELb1ELb0ELb1ELb1ELb1ELb1ELb0ELb1ELb1ELb1ELb1ELb0EEENS1_21CollectiveEpilogueFwdINS6_IJSA_SC_SB_EEES9_NS_10bfloat16_tESG_Li384ELb1ELb1ELb1ELb1EEENS1_36VarlenDynamicPersistentTileSchedulerILi192ELi128ELi384ELi128ELb1ELb1ELb1ELb1ELb1ELb1EEEEEEEEEvNT_6ParamsE,"ax",@progbits
	.align	128
.text._ZN7cutlass13device_kernelIN5flash11enable_sm90INS1_16FlashAttnFwdSm90INS1_25CollectiveMainloopFwdSm90ILi2EN4cute5tupleIJNS5_1CILi1EEES8_S8_EEENS6_IJNS7_ILi192EEENS7_ILi128EEENS7_ILi96EEEEEELi96ENS_12float_e4m3_tEfNS_4arch4Sm90ELb1ELb0ELb1ELb1ELb1ELb1ELb0ELb1ELb1ELb1ELb1ELb0EEENS1_21CollectiveEpilogueFwdINS6_IJSA_SC_SB_EEES9_NS_10bfloat16_tESG_Li384ELb1ELb1ELb1ELb1EEENS1_36VarlenDynamicPersistentTileSchedulerILi192ELi128ELi384ELi128ELb1ELb1ELb1ELb1ELb1ELb1EEEEEEEEEvNT_6ParamsE:
        .type           _ZN7cutlass13device_kernelIN5flash11enable_sm90INS1_16FlashAttnFwdSm90INS1_25CollectiveMainloopFwdSm90ILi2EN4cute5tupleIJNS5_1CILi1EEES8_S8_EEENS6_IJNS7_ILi192EEENS7_ILi128EEENS7_ILi96EEEEEELi96ENS_12float_e4m3_tEfNS_4arch4Sm90ELb1ELb0ELb1ELb1ELb1ELb1ELb0ELb1ELb1ELb1ELb1ELb0EEENS1_21CollectiveEpilogueFwdINS6_IJSA_SC_SB_EEES9_NS_10bfloat16_tESG_Li384ELb1ELb1ELb1ELb1EEENS1_36VarlenDynamicPersistentTileSchedulerILi192ELi128ELi384ELi128ELb1ELb1ELb1ELb1ELb1ELb1EEEEEEEEEvNT_6ParamsE,@function
        .size           _ZN7cutlass13device_kernelIN5flash11enable_sm90INS1_16FlashAttnFwdSm90INS1_25CollectiveMainloopFwdSm90ILi2EN4cute5tupleIJNS5_1CILi1EEES8_S8_EEENS6_IJNS7_ILi192EEENS7_ILi128EEENS7_ILi96EEEEEELi96ENS_12float_e4m3_tEfNS_4arch4Sm90ELb1ELb0ELb1ELb1ELb1ELb1ELb0ELb1ELb1ELb1ELb1ELb0EEENS1_21CollectiveEpilogueFwdINS6_IJSA_SC_SB_EEES9_NS_10bfloat16_tESG_Li384ELb1ELb1ELb1ELb1EEENS1_36VarlenDynamicPersistentTileSchedulerILi192ELi128ELi384ELi128ELb1ELb1ELb1ELb1ELb1ELb1EEEEEEEEEvNT_6ParamsE,(.L_x_2545 - _ZN7cutlass13device_kernelIN5flash11enable_sm90INS1_16FlashAttnFwdSm90INS1_25CollectiveMainloopFwdSm90ILi2EN4cute5tupleIJNS5_1CILi1EEES8_S8_EEENS6_IJNS7_ILi192EEENS7_ILi128EEENS7_ILi96EEEEEELi96ENS_12float_e4m3_tEfNS_4arch4Sm90ELb1ELb0ELb1ELb1ELb1ELb1ELb0ELb1ELb1ELb1ELb1ELb0EEENS1_21CollectiveEpilogueFwdINS6_IJSA_SC_SB_EEES9_NS_10bfloat16_tESG_Li384ELb1ELb1ELb1ELb1EEENS1_36VarlenDynamicPersistentTileSchedulerILi192ELi128ELi384ELi128ELb1ELb1ELb1ELb1ELb1ELb1EEEEEEEEEvNT_6ParamsE)
        .other          _ZN7cutlass13device_kernelIN5flash11enable_sm90INS1_16FlashAttnFwdSm90INS1_25CollectiveMainloopFwdSm90ILi2EN4cute5tupleIJNS5_1CILi1EEES8_S8_EEENS6_IJNS7_ILi192EEENS7_ILi128EEENS7_ILi96EEEEEELi96ENS_12float_e4m3_tEfNS_4arch4Sm90ELb1ELb0ELb1ELb1ELb1ELb1ELb0ELb1ELb1ELb1ELb1ELb0EEENS1_21CollectiveEpilogueFwdINS6_IJSA_SC_SB_EEES9_NS_10bfloat16_tESG_Li384ELb1ELb1ELb1ELb1EEENS1_36VarlenDynamicPersistentTileSchedulerILi192ELi128ELi384ELi128ELb1ELb1ELb1ELb1ELb1ELb1EEEEEEEEEvNT_6ParamsE,@"STO_CUDA_ENTRY STV_DEFAULT"
_ZN7cutlass13device_kernelIN5flash11enable_sm90INS1_16FlashAttnFwdSm90INS1_25CollectiveMainloopFwdSm90ILi2EN4cute5tupleIJNS5_1CILi1EEES8_S8_EEENS6_IJNS7_ILi192EEENS7_ILi128EEENS7_ILi96EEEEEELi96ENS_12float_e4m3_tEfNS_4arch4Sm90ELb1ELb0ELb1ELb1ELb1ELb1ELb0ELb1ELb1ELb1ELb1ELb0EEENS1_21CollectiveEpilogueFwdINS6_IJSA_SC_SB_EEES9_NS_10bfloat16_tESG_Li384ELb1ELb1ELb1ELb1EEENS1_36VarlenDynamicPersistentTileSchedulerILi192ELi128ELi384ELi128ELb1ELb1ELb1ELb1ELb1ELb1EEEEEEEEEvNT_6ParamsE:
        /* <DEDUP_REMOVED lines=18> */
.L_x_2118:
[----:B------:R-:W-:Y:S05]  /*0120*/  BSYNC B0 ;  /* 0x0000000000007941 */ /* 0x000fea0003800000 */
.L_x_2117:
        /* <DEDUP_REMOVED lines=41> */
.L_x_2119:
        /* <DEDUP_REMOVED lines=22> */
.L_x_2120:
        /* <DEDUP_REMOVED lines=18> */
.L_x_2121:
        /* <DEDUP_REMOVED lines=22> */
.L_x_2122:
        /* <DEDUP_REMOVED lines=23> */
.L_x_2123:
        /* <DEDUP_REMOVED lines=8> */
.L_x_2126:
        /* <DEDUP_REMOVED lines=19> */
[----:B------:R-:W-:Y:S02]  /*0ac0*/  IMAD.MOV.U32 R152, RZ, RZ, RZ ;  /* 0x000000ffff987224 */ /* 0x000fe400078e00ff */
[----:B------:R-:W-:Y:S02]  /*0ad0*/  IMAD.MOV.U32 R22, RZ, RZ, RZ ;  /* 0x000000ffff167224 */ /* 0x000fe400078e00ff */
[----:B0-----:R-:W-:-:S05]  /*0ae0*/  VIADD R21, R0, 0xffffff80 ;  /* 0xffffff8000157836 */ /* 0x001fca0000000000 */
[----:B------:R-:W-:Y:S02]  /*0af0*/  SHF.R.S32.HI R0, RZ, 0x1f, R21 ;  /* 0x0000001fff007819 */ /* 0x000fe40000011415 */
[-C--:B------:R-:W-:Y:S02]  /*0b00*/  LEA.HI R3, R21, R21.reuse, RZ, 0x1 ;  /* 0x0000001515037211 */ /* 0x080fe400078f08ff */
[CC--:B------:R-:W-:Y:S02]  /*0b10*/  LEA.HI R2, R0.reuse, R21.reuse, RZ, 0x5 ;  /* 0x0000001500027211 */ /* 0x0c0fe400078f28ff */
[----:B------:R-:W-:Y:S02]  /*0b20*/  LEA.HI R5, R0, R21, RZ, 0x4 ;  /* 0x0000001500057211 */ /* 0x000fe400078f20ff */
[----:B------:R-:W-:Y:S01]  /*0b30*/  SHF.R.S32.HI R157, RZ, 0x1, R3 ;  /* 0x00000001ff9d7819 */ /* 0x000fe20000011403 */
[----:B------:R-:W-:Y:S01]  /*0b40*/  IMAD.SHL.U32 R4, R2, 0x10, RZ ;  /* 0x0000001002047824 */ /* 0x000fe200078e00ff */
[----:B------:R-:W-:-:S02]  /*0b50*/  LOP3.LUT R2, R5, 0x7fffff0, RZ, 0xc0, !PT ;  /* 0x07fffff005027812 */ /* 0x000fc400078ec0ff */
[----:B------:R-:W-:Y:S02]  /*0b60*/  SHF.R.S32.HI R6, RZ, 0x1f, R3 ;  /* 0x0000001fff067819 */ /* 0x000fe40000011403 */
[----:B------:R-:W-:Y:S01]  /*0b70*/  LOP3.LUT R7, R4, 0xfffffe00, RZ, 0xc0, !PT ;  /* 0xfffffe0004077812 */ /* 0x000fe200078ec0ff */
[----:B------:R-:W-:Y:S01]  /*0b80*/  IMAD.IADD R4, R21, 0x1, -R2 ;  /* 0x0000000115047824 */ /* 0x000fe200078e0a02 */
[----:B------:R-:W-:Y:S02]  /*0b90*/  LEA.HI R2, R0, R21, RZ, 0x7 ;  /* 0x0000001500027211 */ /* 0x000fe400078f38ff */
[----:B------:R-:W-:Y:S01]  /*0ba0*/  LOP3.LUT R3, R3, 0xfffffffe, RZ, 0xc0, !PT ;  /* 0xfffffffe03037812 */ /* 0x000fe200078ec0ff */
[----:B------:R-:W-:Y:S01]  /*0bb0*/  IMAD R9, R4, 0x20, R7 ;  /* 0x0000002004097824 */ /* 0x000fe200078e0207 */
[----:B------:R-:W-:Y:S02]  /*0bc0*/  LOP3.LUT R7, R2, 0xffffff80, RZ, 0xc0, !PT ;  /* 0xffffff8002077812 */ /* 0x000fe400078ec0ff */
[----:B------:R-:W-:Y:S01]  /*0bd0*/  LEA.HI R6, R6, R157, RZ, 0x2 ;  /* 0x0000009d06067211 */ /* 0x000fe200078f10ff */
[C---:B------:R-:W-:Y:S01]  /*0be0*/  IMAD.IADD R16, R21.reuse, 0x1, -R3 ;  /* 0x0000000115107824 */ /* 0x040fe200078e0a03 */
[----:B------:R-:W-:Y:S01]  /*0bf0*/  LEA.HI R4, R0, R21, RZ, 0x3 ;  /* 0x0000001500047211 */ /* 0x000fe200078f18ff */
[----:B------:R-:W-:Y:S01]  /*0c00*/  IMAD.IADD R15, R21, 0x1, -R7 ;  /* 0x00000001150f7824 */ /* 0x000fe200078e0a07 */
[----:B------:R-:W-:Y:S01]  /*0c10*/  SHF.R.S32.HI R7, RZ, 0x4, R5 ;  /* 0x00000004ff077819 */ /* 0x000fe20000011405 */
[----:B------:R-:W-:Y:S01]  /*0c20*/  IMAD.SHL.U32 R154, R16, 0x8, RZ ;  /* 0x00000008109a7824 */ /* 0x000fe200078e00ff */
[----:B------:R-:W-:-:S02]  /*0c30*/  LOP3.LUT R6, R6, 0x7fffffc, RZ, 0xc0, !PT ;  /* 0x07fffffc06067812 */ /* 0x000fc400078ec0ff */
[----:B------:R-:W-:Y:S01]  /*0c40*/  LEA.HI R5, R5, R7, RZ, 0x1 ;  /* 0x0000000705057211 */ /* 0x000fe200078f08ff */
[----:B------:R-:W-:Y:S01]  /*0c50*/  VIADD R11, R154, 0x20 ;  /* 0x000000209a0b7836 */ /* 0x000fe20000000000 */
[----:B------:R-:W-:Y:S01]  /*0c60*/  SHF.R.S32.HI R8, RZ, 0x1f, R15 ;  /* 0x0000001fff087819 */ /* 0x000fe2000001140f */
[----:B------:R-:W-:Y:S01]  /*0c70*/  IMAD.IADD R6, R157, 0x1, -R6 ;  /* 0x000000019d067824 */ /* 0x000fe200078e0a06 */
[----:B------:R-:W-:Y:S02]  /*0c80*/  SHF.R.S32.HI R19, RZ, 0x7, R2 ;  /* 0x00000007ff137819 */ /* 0x000fe40000011402 */
[----:B------:R-:W-:Y:S01]  /*0c90*/  LOP3.LUT R2, R5, 0x1ffffffe, RZ, 0xc0, !PT ;  /* 0x1ffffffe05027812 */ /* 0x000fe200078ec0ff */
[C---:B------:R-:W-:Y:S01]  /*0ca0*/  IMAD R13, R7.reuse, 0x8, R6 ;  /* 0x00000008070d7824 */ /* 0x040fe200078e0206 */
[----:B------:R-:W-:Y:S01]  /*0cb0*/  LEA.HI R10, R8, R15, RZ, 0x2 ;  /* 0x0000000f080a7211 */ /* 0x000fe200078f10ff */
[----:B------:R0:W-:Y:S01]  /*0cc0*/  STL [R1+0x1c], R11 ;  /* 0x00001c0b01007387 */ /* 0x0001e20000100800 */
[----:B------:R-:W-:Y:S01]  /*0cd0*/  IADD3 R6, R154, R11, RZ ;  /* 0x0000000b9a067210 */ /* 0x000fe20007ffe0ff */
[----:B------:R-:W-:Y:S01]  /*0ce0*/  IMAD.IADD R2, R7, 0x1, -R2 ;  /* 0x0000000107027824 */ /* 0x000fe200078e0a02 */
[----:B------:R-:W-:Y:S01]  /*0cf0*/  SHF.R.S32.HI R4, RZ, 0x3, R4 ;  /* 0x00000003ff047819 */ /* 0x000fe20000011404 */
[----:B------:R-:W-:Y:S01]  /*0d00*/  IMAD.SHL.U32 R13, R13, 0x20, RZ ;  /* 0x000000200d0d7824 */ /* 0x000fe200078e00ff */
[--C-:B------:R-:W-:Y:S01]  /*0d10*/  SHF.R.S32.HI R5, RZ, 0x2, R10.reuse ;  /* 0x00000002ff057819 */ /* 0x100fe2000001140a */
[----:B------:R-:W-:Y:S01]  /*0d20*/  IMAD.HI R3, R19, 0x55555556, RZ ;  /* 0x5555555613037827 */ /* 0x000fe200078e02ff */
[----:B------:R-:W-:-:S02]  /*0d30*/  SHF.R.S32.HI R12, RZ, 0x1f, R10 ;  /* 0x0000001fff0c7819 */ /* 0x000fc4000001140a */
[----:B------:R-:W-:Y:S01]  /*0d40*/  SHF.R.S32.HI R7, RZ, 0x1f, R6 ;  /* 0x0000001fff077819 */ /* 0x000fe20000011406 */
[----:B------:R-:W-:Y:S01]  /*0d50*/  IMAD.SHL.U32 R4, R4, 0x80, RZ ;  /* 0x0000008004047824 */ /* 0x000fe200078e00ff */
[----:B------:R-:W-:Y:S02]  /*0d60*/  LEA.HI R12, R12, R5, RZ, 0x3 ;  /* 0x000000050c0c7211 */ /* 0x000fe400078f18ff */
[CC--:B0-----:R-:W-:Y:S02]  /*0d70*/  LEA.HI R11, R7.reuse, R6.reuse, RZ, 0x4 ;  /* 0x00000006070b7211 */ /* 0x0c1fe400078f20ff */
[----:B------:R-:W-:Y:S02]  /*0d80*/  LEA.HI R6, R7, R6, RZ, 0x5 ;  /* 0x0000000607067211 */ /* 0x000fe400078f28ff */
[----:B------:R-:W-:Y:S02]  /*0d90*/  LOP3.LUT R20, R4, 0x80, RZ, 0xc0, !PT ;  /* 0x0000008004147812 */ /* 0x000fe400078ec0ff */
[----:B------:R-:W-:-:S02]  /*0da0*/  LOP3.LUT R12, R12, 0xfffffff8, RZ, 0xc0, !PT ;  /* 0xfffffff80c0c7812 */ /* 0x000fc400078ec0ff */
[----:B------:R-:W-:Y:S01]  /*0db0*/  LEA.HI R8, R8, R15, RZ, 0x5 ;  /* 0x0000000f08087211 */ /* 0x000fe200078f28ff */
[----:B------:R-:W-:Y:S01]  /*0dc0*/  STL [R1+0x10], R20 ;  /* 0x0000101401007387 */ /* 0x000fe20000100800 */
[----:B------:R-:W-:Y:S01]  /*0dd0*/  SHF.R.S32.HI R6, RZ, 0x5, R6 ;  /* 0x00000005ff067819 */ /* 0x000fe20000011406 */
[----:B------:R-:W-:Y:S01]  /*0de0*/  IMAD.IADD R5, R5, 0x1, -R12 ;  /* 0x0000000105057824 */ /* 0x000fe200078e0a0c */
[----:B------:R-:W-:Y:S01]  /*0df0*/  SHF.R.U32.HI R14, RZ, 0x3, R20 ;  /* 0x00000003ff0e7819 */ /* 0x000fe20000011614 */
[----:B------:R-:W-:Y:S01]  /*0e00*/  STL [R1+0x20], R13 ;  /* 0x0000200d01007387 */ /* 0x000fe20000100800 */
[----:B------:R-:W-:Y:S01]  /*0e10*/  LOP3.LUT R4, R20, 0x10, R11, 0xf8, !PT ;  /* 0x0000001014047812 */ /* 0x000fe200078ef80b */
[----:B------:R-:W-:Y:S01]  /*0e20*/  IMAD R7, R6, 0x1800, R13 ;  /* 0x0000180006077824 */ /* 0x000fe200078e020d */
[----:B------:R-:W-:Y:S01]  /*0e30*/  SHF.R.S32.HI R8, RZ, 0x5, R8 ;  /* 0x00000005ff087819 */ /* 0x000fe20000011408 */
[----:B------:R-:W-:Y:S01]  /*0e40*/  STL [R1+0x94], R14 ;  /* 0x0000940e01007387 */ /* 0x000fe20000100800 */
[----:B------:R-:W-:-:S02]  /*0e50*/  LOP3.LUT R4, R4, R14, RZ, 0x3c, !PT ;  /* 0x0000000e04047212 */ /* 0x000fc400078e3cff */
[----:B------:R-:W-:Y:S01]  /*0e60*/  LEA.HI R0, R0, R21, RZ, 0x2 ;  /* 0x0000001500007211 */ /* 0x000fe200078f10ff */
[----:B------:R-:W-:Y:S01]  /*0e70*/  IMAD R8, R8, 0x10, R5 ;  /* 0x0000001008087824 */ /* 0x000fe200078e0205 */
[----:B------:R-:W-:Y:S01]  /*0e80*/  LEA.HI R3, R3, R3, RZ, 0x1 ;  /* 0x0000000303037211 */ /* 0x000fe200078f08ff */
[----:B------:R-:W-:Y:S01]  /*0e90*/  IMAD R5, R2, 0x8, R9 ;  /* 0x0000000802057824 */ /* 0x000fe200078e0209 */
[----:B------:R-:W-:Y:S02]  /*0ea0*/  IADD3 R2, R18, R7, R4 ;  /* 0x0000000712027210 */ /* 0x000fe40007ffe004 */
[----:B------:R-:W-:Y:S01]  /*0eb0*/  SHF.L.U32 R16, R16, 0x4, RZ ;  /* 0x0000000410107819 */ /* 0x000fe200000006ff */
[----:B------:R-:W-:Y:S01]  /*0ec0*/  IMAD R3, R3, -0x3, R19 ;  /* 0xfffffffd03037824 */ /* 0x000fe200078e0213 */
[----:B------:R0:W-:Y:S01]  /*0ed0*/  STL [R1+0x9c], R5 ;  /* 0x00009c0501007387 */ /* 0x0001e20000100800 */
[----:B------:R-:W-:Y:S01]  /*0ee0*/  LOP3.LUT R10, R10, 0x7ffffffc, RZ, 0xc0, !PT ;  /* 0x7ffffffc0a0a7812 */ /* 0x000fe200078ec0ff */
[----:B------:R-:W-:-:S02]  /*0ef0*/  IMAD.MOV.U32 R19, RZ, RZ, RZ ;  /* 0x000000ffff137224 */ /* 0x000fc400078e00ff */
[----:B------:R1:W-:Y:S01]  /*0f00*/  STL [R1+0x90], R2 ;  /* 0x0000900201007387 */ /* 0x0003e20000100800 */
[----:B------:R-:W-:Y:S02]  /*0f10*/  IMAD R3, R3, 0x40, R8 ;  /* 0x0000004003037824 */ /* 0x000fe400078e0208 */
[----:B------:R-:W-:Y:S02]  /*0f20*/  VIADD R153, R16, 0x40 ;  /* 0x0000004010997836 */ /* 0x000fe40000000000 */
[----:B------:R-:W-:Y:S01]  /*0f30*/  IMAD.IADD R10, R15, 0x1, -R10 ;  /* 0x000000010f0a7824 */ /* 0x000fe200078e0a0a */
[----:B------:R-:W-:Y:S01]  /*0f40*/  STL [R1+0x98], R3 ;  /* 0x0000980301007387 */ /* 0x000fe20000100800 */
[----:B0-----:R-:W-:Y:S01]  /*0f50*/  VIADD R5, R154, 0x10 ;  /* 0x000000109a057836 */ /* 0x001fe20000000000 */
[----:B------:R-:W-:Y:S02]  /*0f60*/  SHF.R.S32.HI R7, RZ, 0x1f, R153 ;  /* 0x0000001fff077819 */ /* 0x000fe40000011499 */
[----:B-1----:R-:W-:Y:S01]  /*0f70*/  LOP3.LUT R2, R0, 0xfffffffc, RZ, 0xc0, !PT ;  /* 0xfffffffc00027812 */ /* 0x002fe200078ec0ff */
[----:B------:R-:W-:Y:S04]  /*0f80*/  STL [R1+0x5c], RZ ;  /* 0x00005cff01007387 */ /* 0x000fe80000100800 */
[----:B------:R-:W-:Y:S01]  /*0f90*/  IMAD.IADD R6, R21, 0x1, -R2 ;  /* 0x0000000115067824 */ /* 0x000fe200078e0a02 */
[----:B------:R-:W-:-:S03]  /*0fa0*/  SHF.R.S32.HI R2, RZ, 0x2, R0 ;  /* 0x00000002ff027819 */ /* 0x000fc60000011400 */
[C---:B------:R-:W-:Y:S01]  /*0fb0*/  IMAD.SHL.U32 R4, R6.reuse, 0x8, RZ ;  /* 0x0000000806047824 */ /* 0x040fe200078e00ff */
[----:B------:R-:W-:-:S04]  /*0fc0*/  LEA.HI R0, R6, R6, RZ, 0x1 ;  /* 0x0000000606007211 */ /* 0x000fc800078f08ff */
[----:B------:R-:W-:Y:S01]  /*0fd0*/  LOP3.LUT R2, R0, 0x1ffffffe, RZ, 0xc0, !PT ;  /* 0x1ffffffe00027812 */ /* 0x000fe200078ec0ff */
[----:B------:R-:W-:Y:S01]  /*0fe0*/  STL [R1+0x4c], R4 ;  /* 0x00004c0401007387 */ /* 0x000fe20000100800 */
[----:B------:R-:W-:-:S03]  /*0ff0*/  LOP3.LUT R0, R20, 0x10, R16, 0xf8, !PT ;  /* 0x0000001014007812 */ /* 0x000fc600078ef810 */
[----:B------:R0:W-:Y:S01]  /*1000*/  STL [R1+0x18], R5 ;  /* 0x0000180501007387 */ /* 0x0001e20000100800 */
[----:B------:R-:W-:Y:S01]  /*1010*/  LOP3.LUT R0, R0, R14, RZ, 0x3c, !PT ;  /* 0x0000000e00007212 */ /* 0x000fe200078e3cff */
[----:B------:R-:W-:Y:S02]  /*1020*/  IMAD.IADD R2, R6, 0x1, -R2 ;  /* 0x0000000106027824 */ /* 0x000fe400078e0a02 */
[----:B------:R1:W-:Y:S01]  /*1030*/  STL [R1+0x14], R7 ;  /* 0x0000140701007387 */ /* 0x0003e20000100800 */
[C---:B0-----:R-:W-:Y:S02]  /*1040*/  VIADD R5, R4.reuse, 0x20 ;  /* 0x0000002004057836 */ /* 0x041fe40000000000 */
[----:B------:R-:W-:Y:S02]  /*1050*/  VIADD R4, R4, 0x40 ;  /* 0x0000004004047836 */ /* 0x000fe40000000000 */
[----:B-1----:R-:W-:Y:S01]  /*1060*/  IMAD.SHL.U32 R7, R10, 0x2, RZ ;  /* 0x000000020a077824 */ /* 0x002fe200078e00ff */
[----:B------:R0:W-:Y:S01]  /*1070*/  STL [R1+0x64], R5 ;  /* 0x0000640501007387 */ /* 0x0001e20000100800 */
[----:B------:R-:W-:-:S03]  /*1080*/  SHF.R.S32.HI R6, RZ, 0x1f, R5 ;  /* 0x0000001fff067819 */ /* 0x000fc60000011405 */
[----:B------:R1:W-:Y:S04]  /*1090*/  STL [R1+0x6c], R4 ;  /* 0x00006c0401007387 */ /* 0x0003e80000100800 */
[----:B------:R2:W-:Y:S01]  /*10a0*/  STL [R1+0xa4], R6 ;  /* 0x0000a40601007387 */ /* 0x0005e20000100800 */
[----:B0-----:R-:W-:Y:S01]  /*10b0*/  SHF.R.S32.HI R5, RZ, 0x1f, R4 ;  /* 0x0000001fff057819 */ /* 0x001fe20000011404 */
[----:B-1----:R-:W-:Y:S01]  /*10c0*/  IMAD.IADD R4, R13, 0x1, R0 ;  /* 0x000000010d047824 */ /* 0x002fe200078e0200 */
[----:B------:R-:W-:-:S03]  /*10d0*/  SHF.R.S32.HI R0, RZ, 0x4, R11 ;  /* 0x00000004ff007819 */ /* 0x000fc6000001140b */
[----:B------:R0:W-:Y:S01]  /*10e0*/  STL [R1+0xa0], R5 ;  /* 0x0000a00501007387 */ /* 0x0001e20000100800 */
[----:B--2---:R-:W-:-:S03]  /*10f0*/  VIADD R6, R7, 0x40 ;  /* 0x0000004007067836 */ /* 0x004fc60000000000 */
[----:B------:R-:W-:Y:S04]  /*1100*/  STL [R1+0x30], R7 ;  /* 0x0000300701007387 */ /* 0x000fe80000100800 */
[----:B------:R1:W-:Y:S01]  /*1110*/  STL [R1+0x3c], R4 ;  /* 0x00003c0401007387 */ /* 0x0003e20000100800 */
[----:B0-----:R-:W-:-:S03]  /*1120*/  VIADD R5, R7, 0x48 ;  /* 0x0000004807057836 */ /* 0x001fc60000000000 */
[----:B------:R0:W-:Y:S04]  /*1130*/  STL [R1+0xc], R0 ;  /* 0x00000c0001007387 */ /* 0x0001e80000100800 */
[----:B------:R2:W-:Y:S01]  /*1140*/  STL [R1+0x7c], R6 ;  /* 0x00007c0601007387 */ /* 0x0005e20000100800 */
[----:B-1----:R-:W-:-:S03]  /*1150*/  VIADD R4, R7, 0x50 ;  /* 0x0000005007047836 */ /* 0x002fc60000000000 */
[----:B------:R1:W-:Y:S01]  /*1160*/  STL [R1+0x78], R5 ;  /* 0x0000780501007387 */ /* 0x0003e20000100800 */
[----:B0-----:R-:W-:Y:S02]  /*1170*/  IADD3 R0, R7, 0x58, RZ ;  /* 0x0000005807007810 */ /* 0x001fe40007ffe0ff */
[----:B------:R-:W-:Y:S02]  /*1180*/  SHF.R.S32.HI R7, RZ, 0x1f, R6 ;  /* 0x0000001fff077819 */ /* 0x000fe40000011406 */
[----:B--2---:R-:W-:-:S03]  /*1190*/  SHF.R.S32.HI R6, RZ, 0x1f, R5 ;  /* 0x0000001fff067819 */ /* 0x004fc60000011405 */
[----:B------:R-:W-:Y:S01]  /*11a0*/  STL [R1+0x8c], R7 ;  /* 0x00008c0701007387 */ /* 0x000fe20000100800 */
[----:B-1----:R-:W-:-:S03]  /*11b0*/  SHF.R.S32.HI R5, RZ, 0x1f, R4 ;  /* 0x0000001fff057819 */ /* 0x002fc60000011404 */
[----:B------:R0:W-:Y:S04]  /*11c0*/  STL [R1+0x74], R4 ;  /* 0x0000740401007387 */ /* 0x0001e80000100800 */
[----:B------:R-:W-:Y:S04]  /*11d0*/  STL [R1+0x88], R6 ;  /* 0x0000880601007387 */ /* 0x000fe80000100800 */
[----:B------:R1:W-:Y:S01]  /*11e0*/  STL [R1+0x70], R0 ;  /* 0x0000700001007387 */ /* 0x0003e20000100800 */
[----:B0-----:R-:W-:-:S03]  /*11f0*/  SHF.R.S32.HI R4, RZ, 0x1f, R0 ;  /* 0x0000001fff047819 */ /* 0x001fc60000011400 */
[----:B------:R0:W-:Y:S01]  /*1200*/  STL [R1+0x84], R5 ;  /* 0x0000840501007387 */ /* 0x0001e20000100800 */
[----:B-1----:R-:W-:-:S05]  /*1210*/  IMAD R0, R2, 0x8, R3 ;  /* 0x0000000802007824 */ /* 0x002fca00078e0203 */
[----:B------:R0:W-:Y:S04]  /*1220*/  STL [R1+0x40], R0 ;  /* 0x0000400001007387 */ /* 0x0001e80000100800 */
[----:B------:R0:W-:Y:S02]  /*1230*/  STL [R1+0x80], R4 ;  /* 0x0000800401007387 */ /* 0x0001e40000100800 */
.L_x_2269:
[----:B012-4-:R-:W1:Y:S01]  /*1240*/  LDC.64 R2, c[0x0][0xc88] ;  /* 0x00032200ff027b82 */ /* 0x017e620000000a00 */
[----:B------:R-:W-:Y:S01]  /*1250*/  ULDC.64 UR4, c[0x0][0xa28] ;  /* 0x00028a0000047ab9 */ /* 0x000fe20000000a00 */
[----:B------:R-:W-:Y:S01]  /*1260*/  ULDC.64 UR8, c[0x0][0xa18] ;  /* 0x0002860000087ab9 */ /* 0x000fe20000000a00 */
[----:B------:R-:W-:Y:S01]  /*1270*/  ULDC.64 UR6, c[0x0][0xa08] ;  /* 0x0002820000067ab9 */ /* 0x000fe20000000a00 */
[----:B-1----:R-:W-:-:S05]  /*1280*/  IMAD.WIDE R2, R27, 0x4, R2 ;  /* 0x000000041b027825 */ /* 0x002fca00078e0202 */
[----:B------:R-:W0:Y:S01]  /*1290*/  LDG.E R28, desc[UR42][R2.64] ;  /* 0x0000002a021c7981 */ /* 0x000e22000c1e1900 */
        /* <DEDUP_REMOVED lines=8> */
[----:B0-----:R-:W-:Y:S01]  /*1320*/  SHF.R.S32.HI R0, RZ, 0x1f, R28 ;  /* 0x0000001fff007819 */ /* 0x001fe2000001141c */
[C---:B------:R-:W-:Y:S02]  /*1330*/  IMAD.SHL.U32 R31, R28.reuse, 0x4, RZ ;  /* 0x000000041c1f7824 */ /* 0x040fe400078e00ff */
[C---:B------:R-:W-:Y:S01]  /*1340*/  @P2 LEA R2, P3, R28.reuse, UR4, 0x2 ;  /* 0x000000041c022c11 */ /* 0x040fe2000f8610ff */
[----:B------:R-:W-:Y:S01]  /*1350*/  STL [R1+0x44], R28 ;  /* 0x0000441c01007387 */ /* 0x000fe20000100800 */
[C-C-:B------:R-:W-:Y:S02]  /*1360*/  SHF.L.U64.HI R30, R28.reuse, 0x2, R0.reuse ;  /* 0x000000021c1e7819 */ /* 0x140fe40000010200 */
[----:B------:R-:W-:Y:S01]  /*1370*/  @P2 LEA.HI.X R3, R28, UR5, R0, 0x2, P3 ;  /* 0x000000051c032c11 */ /* 0x000fe200098f1400 */
[----:B------:R-:W-:Y:S01]  /*1380*/  ULDC UR4, c[0x0][0x288] ;  /* 0x0000a20000047ab9 */ /* 0x000fe20000000800 */
[----:B------:R0:W-:Y:S01]  /*1390*/  STL [R1+0x60], R0 ;  /* 0x0000600001007387 */ /* 0x0001e20000100800 */
[----:B------:R-:W-:-:S03]  /*13a0*/  IADD3 R6, P4, R31, UR6, RZ ;  /* 0x000000061f067c10 */ /* 0x000fc6000ff9e0ff */
[----:B-----5:R1:W5:Y:S01]  /*13b0*/  @P2 LDG.E R8, desc[UR42][R2.64] ;  /* 0x0000002a02082981 */ /* 0x020362000c1e1900 */
[----:B------:R-:W-:Y:S02]  /*13c0*/  @P1 IADD3 R4, P2, R31, UR8, RZ ;  /* 0x000000081f041c10 */ /* 0x000fe4000ff5e0ff */
[C---:B------:R-:W-:Y:S01]  /*13d0*/  IADD3.X R7, R30.reuse, UR7, RZ, P4, !PT ;  /* 0x000000071e077c10 */ /* 0x040fe2000a7fe4ff */
[----:B------:R-:W-:Y:S01]  /*13e0*/  STL [R1+0x54], R31 ;  /* 0x0000541f01007387 */ /* 0x000fe20000100800 */
[----:B------:R-:W-:Y:S01]  /*13f0*/  @P1 IADD3.X R5, R30, UR9, RZ, P2, !PT ;  /* 0x000000091e051c10 */ /* 0x000fe200097fe4ff */
[----:B0-----:R-:W-:Y:S01]  /*1400*/  IMAD.U32 R0, RZ, RZ, UR4 ;  /* 0x00000004ff007e24 */ /* 0x001fe2000f8e00ff */
[----:B------:R-:W-:Y:S01]  /*1410*/  ULDC.64 UR4, c[0x0][0x418] ;  /* 0x0001060000047ab9 */ /* 0x000fe20000000a00 */
[----:B------:R0:W5:Y:S01]  /*1420*/  @P0 LDG.E R66, desc[UR42][R6.64] ;  /* 0x0000002a06420981 */ /* 0x000162000c1e1900 */
[----:B------:R-:W-:-:S03]  /*1430*/  ULDC.64 UR8, c[0x0][0xa20] ;  /* 0x0002880000087ab9 */ /* 0x000fc60000000a00 */
[----:B------:R-:W2:Y:S01]  /*1440*/  @P1 LDG.E R0, desc[UR42][R4.64] ;  /* 0x0000002a04001981 */ /* 0x000ea2000c1e1900 */
[----:B------:R-:W-:Y:S01]  /*1450*/  UISETP.NE.U32.AND UP0, UPT, UR4, URZ, UPT ;  /* 0x0000003f0400728c */ /* 0x000fe2000bf05070 */
[----:B-1----:R-:W-:Y:S02]  /*1460*/  LOP3.LUT R2, R26, 0xff000000, RZ, 0xc0, !PT ;  /* 0xff0000001a027812 */ /* 0x002fe400078ec0ff */
[----:B------:R-:W-:Y:S01]  /*1470*/  ULDC UR4, c[0x0][0x424] ;  /* 0x0001090000047ab9 */ /* 0x000fe20000000800 */
[----:B------:R-:W-:Y:S01]  /*1480*/  UISETP.NE.AND.EX UP0, UPT, UR5, URZ, UPT, UP0 ;  /* 0x0000003f0500728c */ /* 0x000fe2000bf05300 */
[----:B------:R-:W-:Y:S01]  /*1490*/  ISETP.NE.U32.AND P2, PT, RZ, UR8, PT ;  /* 0x00000008ff007c0c */ /* 0x000fe2000bf45070 */
[----:B------:R-:W-:Y:S01]  /*14a0*/  STL [R1+0x58], R30 ;  /* 0x0000581e01007387 */ /* 0x000fe20000100800 */
[----:B------:R-:W-:Y:S01]  /*14b0*/  ULDC UR5, c[0x0][0x2f0] ;  /* 0x0000bc0000057ab9 */ /* 0x000fe20000000800 */
[----:B------:R-:W-:Y:S01]  /*14c0*/  USEL UR4, UR4, 0x1, UP0 ;  /* 0x0000000104047887 */ /* 0x000fe20008000000 */
[----:B------:R-:W-:-:S02]  /*14d0*/  SHF.R.U32.HI R3, RZ, 0x8, R2 ;  /* 0x00000008ff037819 */ /* 0x000fc40000011602 */
[----:B------:R-:W-:Y:S01]  /*14e0*/  ISETP.NE.AND.EX P2, PT, RZ, UR9, PT, P2 ;  /* 0x00000009ff007c0c */ /* 0x000fe2000bf45320 */
[----:B------:R-:W-:-:S03]  /*14f0*/  UIMAD UR4, UR4, UR5, URZ ;  /* 0x00000005040472a4 */ /* 0x000fc6000f8e023f */
[----:B------:R-:W-:Y:S01]  /*1500*/  ULDC UR5, c[0x0][0x348] ;  /* 0x0000d20000057ab9 */ /* 0x000fe20000000800 */
[C---:B------:R-:W-:Y:S01]  /*1510*/  LOP3.LUT R23, R26.reuse, 0xffff, RZ, 0xc0, !PT ;  /* 0x0000ffff1a177812 */ /* 0x040fe200078ec0ff */
[----:B--2---:R1:W-:Y:S01]  /*1520*/  STL [R1+0x2c], R0 ;  /* 0x00002c0001007387 */ /* 0x0043e20000100800 */
[----:B------:R-:W-:Y:S01]  /*1530*/  IMAD.MOV.U32 R11, RZ, RZ, R0 ;  /* 0x000000ffff0b7224 */ /* 0x000fe200078e0000 */
[----:B-1----:R-:W-:-:S04]  /*1540*/  LOP3.LUT R0, R26, 0xff0000, RZ, 0xc0, !PT ;  /* 0x00ff00001a007812 */ /* 0x002fc800078ec0ff */
[----:B------:R-:W-:Y:S01]  /*1550*/  LEA.HI R10, R0, R3, RZ, 0x10 ;  /* 0x00000003000a7211 */ /* 0x000fe200078f80ff */
[----:B0-----:R-:W-:Y:S06]  /*1560*/  @P1 BRA `(.L_x_2128) ;  /* 0x0000000000281947 */ /* 0x001fec0003800000 */
        /* <DEDUP_REMOVED lines=8> */
[----:B--2---:R-:W-:-:S05]  /*15f0*/  IMAD.IADD R11, R5, 0x1, -R0 ;  /* 0x00000001050b7824 */ /* 0x004fca00078e0a00 */
[----:B------:R0:W-:Y:S02]  /*1600*/  STL [R1+0x2c], R11 ;  /* 0x00002c0b01007387 */ /* 0x0001e40000100800 */
.L_x_2128:
[----:B------:R-:W-:Y:S02]  /*1610*/  IMAD.U32 R41, RZ, RZ, UR5 ;  /* 0x00000005ff297e24 */ /* 0x000fe4000f8e00ff */
[----:B------:R-:W-:Y:S01]  /*1620*/  IMAD.U32 R29, RZ, RZ, UR4 ;  /* 0x00000004ff1d7e24 */ /* 0x000fe2000f8e00ff */
[----:B------:R-:W-:Y:S06]  /*1630*/  @!P2 BRA `(.L_x_2129) ;  /* 0x000000000010a947 */ /* 0x000fec0003800000 */
[----:B------:R-:W-:-:S04]  /*1640*/  IADD3 R2, P0, R31, UR8, RZ ;  /* 0x000000081f027c10 */ /* 0x000fc8000ff1e0ff */
[----:B------:R-:W-:-:S05]  /*1650*/  IADD3.X R3, R30, UR9, RZ, P0, !PT ;  /* 0x000000091e037c10 */ /* 0x000fca00087fe4ff */
[----:B------:R1:W5:Y:S01]  /*1660*/  LDG.E R29, desc[UR42][R2.64] ;  /* 0x0000002a021d7981 */ /* 0x000362000c1e1900 */
[----:B------:R-:W-:Y:S05]  /*1670*/  BRA `(.L_x_2130) ;  /* 0x0000000000107947 */ /* 0x000fea0003800000 */
.L_x_2129:
[----:B------:R-:W-:Y:S05]  /*1680*/  @!P0 BRA `(.L_x_2130) ;  /* 0x00000000000c8947 */ /* 0x000fea0003800000 */
[----:B------:R-:W2:Y:S04]  /*1690*/  LDG.E R0, desc[UR42][R6.64] ;  /* 0x0000002a06007981 */ /* 0x000ea8000c1e1900 */
[----:B------:R-:W2:Y:S02]  /*16a0*/  LDG.E R29, desc[UR42][R6.64+0x4] ;  /* 0x0000042a061d7981 */ /* 0x000ea4000c1e1900 */
[----:B--2---:R-:W-:-:S07]  /*16b0*/  IMAD.IADD R29, R29, 0x1, -R0 ;  /* 0x000000011d1d7824 */ /* 0x004fce00078e0a00 */
.L_x_2130:
[----:B------:R-:W-:Y:S01]  /*16c0*/  ULDC.64 UR4, c[0x0][0xa10] ;  /* 0x0002840000047ab9 */ /* 0x000fe20000000a00 */
[----:B------:R-:W2:Y:S01]  /*16d0*/  LDC R6, c[0x0][0x448] ;  /* 0x00011200ff067b82 */ /* 0x000ea20000000800 */
[----:B------:R-:W-:-:S04]  /*16e0*/  ISETP.NE.U32.AND P0, PT, RZ, UR4, PT ;  /* 0x00000004ff007c0c */ /* 0x000fc8000bf05070 */
[----:B------:R-:W-:Y:S01]  /*16f0*/  ISETP.NE.AND.EX P0, PT, RZ, UR5, PT, P0 ;  /* 0x00000005ff007c0c */ /* 0x000fe2000bf05300 */
[----:B------:R-:W-:-:S12]  /*1700*/  ULDC.64 UR4, c[0x0][0xa30] ;  /* 0x00028c0000047ab9 */ /* 0x000fd80000000a00 */
[----:B-1----:R-:W1:Y:S02]  /*1710*/  @P0 LDC.64 R2, c[0x0][0xa10] ;  /* 0x00028400ff020b82 */ /* 0x002e640000000a00 */
[----:B-1----:R-:W-:-:S05]  /*1720*/  @P0 IMAD.WIDE R2, R28, 0x4, R2 ;  /* 0x000000041c020825 */ /* 0x002fca00078e0202 */
[----:B------:R-:W3:Y:S04]  /*1730*/  @P0 LDG.E R0, desc[UR42][R2.64] ;  /* 0x0000002a02000981 */ /* 0x000ee8000c1e1900 */
[----:B------:R1:W3:Y:S01]  /*1740*/  @P0 LDG.E R7, desc[UR42][R2.64+0x4] ;  /* 0x0000042a02070981 */ /* 0x0002e2000c1e1900 */
[----:B------:R-:W-:Y:S01]  /*1750*/  ISETP.NE.U32.AND P1, PT, RZ, UR4, PT ;  /* 0x00000004ff007c0c */ /* 0x000fe2000bf25070 */
[----:B-----5:R-:W-:-:S03]  /*1760*/  IMAD.MOV.U32 R24, RZ, RZ, R29 ;  /* 0x000000ffff187224 */ /* 0x020fc600078e001d */
[----:B------:R-:W-:-:S13]  /*1770*/  ISETP.NE.AND.EX P1, PT, RZ, UR5, PT, P1 ;  /* 0x00000005ff007c0c */ /* 0x000fda000bf25310 */
[----:B------:R-:W-:-:S04]  /*1780*/  @P1 IADD3 R4, P2, R31, UR4, RZ ;  /* 0x000000041f041c10 */ /* 0x000fc8000ff5e0ff */
[----:B------:R-:W-:-:S05]  /*1790*/  @P1 IADD3.X R5, R30, UR5, RZ, P2, !PT ;  /* 0x000000051e051c10 */ /* 0x000fca00097fe4ff */
[----:B------:R4:W5:Y:S01]  /*17a0*/  @P1 LDG.E R24, desc[UR42][R4.64] ;  /* 0x0000002a04181981 */ /* 0x000962000c1e1900 */
[----:B--2---:R-:W-:Y:S01]  /*17b0*/  ISETP.NE.AND P1, PT, R6, 0x1, PT ;  /* 0x000000010600780c */ /* 0x004fe20003f25270 */
[----:B------:R-:W-:Y:S01]  /*17c0*/  IMAD R12, R25, 0xc0, RZ ;  /* 0x000000c0190c7824 */ /* 0x000fe200078e02ff */
[----:B------:R-:W-:Y:S01]  /*17d0*/  BSSY B0, `(.L_x_2131) ;  /* 0x000003a000007945 */ /* 0x000fe20003800000 */
[----:B------:R-:W-:Y:S02]  /*17e0*/  IMAD.IADD R8, R29, 0x1, -R8 ;  /* 0x000000011d087824 */ /* 0x000fe400078e0a08 */
[----:B-1----:R-:W-:Y:S01]  /*17f0*/  VIADD R2, R12, 0xbf ;  /* 0x000000bf0c027836 */ /* 0x002fe20000000000 */
[----:B------:R1:W-:Y:S07]  /*1800*/  STL [R1+0x28], R12 ;  /* 0x0000280c01007387 */ /* 0x0003ee0000100800 */
[----:B------:R-:W2:Y:S01]  /*1810*/  @P1 LDC R9, c[0x0][0x44c] ;  /* 0x00011300ff091b82 */ /* 0x000ea20000000800 */
[----:B-1----:R-:W-:-:S07]  /*1820*/  LOP3.LUT R12, R10, 0xff, RZ, 0xc0, !PT ;  /* 0x000000ff0a0c7812 */ /* 0x002fce00078ec0ff */
[----:B------:R-:W1:Y:S01]  /*1830*/  @P1 LDC R3, c[0x0][0x450] ;  /* 0x00011400ff031b82 */ /* 0x000e620000000800 */
[----:B---3--:R-:W-:Y:S01]  /*1840*/  @P0 IADD3 R41, -R0, R7, RZ ;  /* 0x0000000700290210 */ /* 0x008fe20007ffe1ff */
[----:B--2---:R-:W-:-:S04]  /*1850*/  @P1 IMAD.HI.U32 R0, R2, R9, RZ ;  /* 0x0000000902001227 */ /* 0x004fc800078e00ff */
[----:B----4-:R-:W-:Y:S01]  /*1860*/  IMAD.IADD R4, R8, 0x1, R41 ;  /* 0x0000000108047824 */ /* 0x010fe200078e0229 */
[----:B-1----:R-:W-:-:S03]  /*1870*/  @P1 SHF.R.U32.HI R2, RZ, R3, R0 ;  /* 0x00000003ff021219 */ /* 0x002fc60000011600 */
[C---:B------:R-:W-:Y:S01]  /*1880*/  VIADD R0, R4.reuse, 0x7f ;  /* 0x0000007f04007836 */ /* 0x040fe20000000000 */
[----:B------:R-:W-:Y:S01]  /*1890*/  IADD3 R40, R4, 0x80, -R11 ;  /* 0x0000008004287810 */ /* 0x000fe20007ffe80b */
[----:B------:R1:W-:Y:S03]  /*18a0*/  STL [R1+0x34], R4 ;  /* 0x0000340401007387 */ /* 0x0003e60000100800 */
[----:B------:R-:W-:Y:S01]  /*18b0*/  SHF.R.S32.HI R3, RZ, 0x1f, R0 ;  /* 0x0000001fff037819 */ /* 0x000fe20000011400 */
[----:B------:R-:W-:Y:S01]  /*18c0*/  IMAD.IADD R2, R40, 0x1, R2 ;  /* 0x0000000128027824 */ /* 0x000fe200078e0202 */
[----:B------:R2:W-:Y:S02]  /*18d0*/  STL [R1+0x68], R12 ;  /* 0x0000680c01007387 */ /* 0x0005e40000100800 */
[----:B------:R-:W-:Y:S02]  /*18e0*/  LEA.HI R3, R3, R0, RZ, 0x7 ;  /* 0x0000000003037211 */ /* 0x000fe400078f38ff */
[----:B------:R-:W-:-:S02]  /*18f0*/  SHF.R.S32.HI R5, RZ, 0x1f, R2 ;  /* 0x0000001fff057819 */ /* 0x000fc40000011402 */
[----:B-1----:R-:W-:Y:S02]  /*1900*/  SHF.R.U32.HI R4, RZ, 0x10, R10 ;  /* 0x00000010ff047819 */ /* 0x002fe4000001160a */
[----:B------:R-:W-:Y:S02]  /*1910*/  LEA.HI R5, R5, R2, RZ, 0x7 ;  /* 0x0000000205057211 */ /* 0x000fe400078f38ff */
[----:B------:R-:W-:Y:S01]  /*1920*/  SHF.R.S32.HI R27, RZ, 0x7, R3 ;  /* 0x00000007ff1b7819 */ /* 0x000fe20000011403 */
[----:B------:R2:W-:Y:S01]  /*1930*/  STL [R1+0x50], R4 ;  /* 0x0000500401007387 */ /* 0x0005e20000100800 */
[----:B------:R-:W-:-:S04]  /*1940*/  SHF.R.S32.HI R0, RZ, 0x7, R5 ;  /* 0x00000007ff007819 */ /* 0x000fc80000011405 */
[----:B------:R-:W-:Y:S01]  /*1950*/  VIMNMX R6, R27, R0, PT ;  /* 0x000000001b067248 */ /* 0x000fe20003fe0100 */
[----:B------:R-:W-:-:S03]  /*1960*/  IMAD.MOV.U32 R0, RZ, RZ, RZ ;  /* 0x000000ffff007224 */ /* 0x000fc600078e00ff */
[----:B------:R-:W-:-:S13]  /*1970*/  ISETP.GE.AND P0, PT, R6, 0x1, PT ;  /* 0x000000010600780c */ /* 0x000fda0003f06270 */
[----:B--2---:R-:W-:Y:S05]  /*1980*/  @!P0 BRA `(.L_x_2132) ;  /* 0x0000000000788947 */ /* 0x004fea0003800000 */
[----:B------:R-:W-:Y:S01]  /*1990*/  ISETP.NE.AND P0, PT, R4, RZ, PT ;  /* 0x000000ff0400720c */ /* 0x000fe20003f05270 */
[----:B------:R-:W-:-:S03]  /*19a0*/  ULDC UR4, c[0x0][0x9f0] ;  /* 0x00027c0000047ab9 */ /* 0x000fc60000000800 */
[----:B------:R-:W-:-:S04]  /*19b0*/  SEL R9, R4, UR4, P0 ;  /* 0x0000000404097c07 */ /* 0x000fc80008000000 */
[-C--:B------:R-:W-:Y:S02]  /*19c0*/  IABS R5, R9.reuse ;  /* 0x0000000900057213 */ /* 0x080fe40000000000 */
[----:B------:R-:W-:Y:S02]  /*19d0*/  IADD3 R0, R9, -0x1, R6 ;  /* 0xffffffff09007810 */ /* 0x000fe40007ffe006 */
[----:B------:R-:W1:Y:S01]  /*19e0*/  I2F.RP R4, R5 ;  /* 0x0000000500047306 */ /* 0x000e620000209400 */
[----:B0-----:R-:W-:-:S05]  /*19f0*/  IABS R11, R9 ;  /* 0x00000009000b7213 */ /* 0x001fca0000000000 */
[----:B------:R-:W-:Y:S02]  /*1a00*/  IMAD.MOV R11, RZ, RZ, -R11 ;  /* 0x000000ffff0b7224 */ /* 0x000fe400078e0a0b */
[----:B-1----:R-:W0:Y:S02]  /*1a10*/  MUFU.RCP R4, R4 ;  /* 0x0000000400047308 */ /* 0x002e240000001000 */
[----:B0-----:R-:W-:Y:S01]  /*1a20*/  VIADD R2, R4, 0xffffffe ;  /* 0x0ffffffe04027836 */ /* 0x001fe20000000000 */
[----:B------:R-:W-:Y:S02]  /*1a30*/  IABS R4, R0 ;  /* 0x0000000000047213 */ /* 0x000fe40000000000 */
[----:B------:R-:W-:-:S03]  /*1a40*/  LOP3.LUT R0, R0, R9, RZ, 0x3c, !PT ;  /* 0x0000000900007212 */ /* 0x000fc600078e3cff */
[----:B------:R0:W1:Y:S01]  /*1a50*/  F2I.FTZ.U32.TRUNC.NTZ R3, R2 ;  /* 0x0000000200037305 */ /* 0x000062000021f000 */
[----:B------:R-:W-:Y:S01]  /*1a60*/  ISETP.GE.AND P2, PT, R0, RZ, PT ;  /* 0x000000ff0000720c */ /* 0x000fe20003f46270 */
[----:B0-----:R-:W-:Y:S02]  /*1a70*/  IMAD.MOV.U32 R2, RZ, RZ, RZ ;  /* 0x000000ffff027224 */ /* 0x001fe400078e00ff */
[----:B-1----:R-:W-:-:S04]  /*1a80*/  IMAD.MOV R10, RZ, RZ, -R3 ;  /* 0x000000ffff0a7224 */ /* 0x002fc800078e0a03 */
[----:B------:R-:W-:-:S04]  /*1a90*/  IMAD R7, R10, R5, RZ ;  /* 0x000000050a077224 */ /* 0x000fc800078e02ff */
[----:B------:R-:W-:-:S04]  /*1aa0*/  IMAD.HI.U32 R3, R3, R7, R2 ;  /* 0x0000000703037227 */ /* 0x000fc800078e0002 */
        /* <DEDUP_REMOVED lines=12> */
.L_x_2132:
[----:B------:R-:W-:Y:S05]  /*1b70*/  BSYNC B0 ;  /* 0x0000000000007941 */ /* 0x000fea0003800000 */
.L_x_2131:
[----:B------:R-:W-:-:S05]  /*1b80*/  IMAD R3, R12, R0, RZ ;  /* 0x000000000c037224 */ /* 0x000fca00078e02ff */
        /* <DEDUP_REMOVED lines=23> */
[----:B------:R1:W2:Y:S01]  /*1d00*/  LDC.64 R14, c[0x4][R0] ;  /* 0x01000000000e7b82 */ /* 0x0002a20000000a00 */
[----:B------:R-:W-:Y:S01]  /*1d10*/  IMAD.U32 R5, RZ, RZ, UR5 ;  /* 0x00000005ff057e24 */ /* 0x000fe2000f8e00ff */
[----:B------:R-:W-:Y:S01]  /*1d20*/  ULDC.64 UR4, c[0x4][0xa0] ;  /* 0x0100280000047ab9 */ /* 0x000fe20000000a00 */
[----:B------:R-:W-:Y:S01]  /*1d30*/  IMAD.U32 R10, RZ, RZ, UR6 ;  /* 0x00000006ff0a7e24 */ /* 0x000fe2000f8e00ff */
[----:B0-----:R-:W-:Y:S01]  /*1d40*/  MOV R11, UR7 ;  /* 0x00000007000b7c02 */ /* 0x001fe20008000f00 */
[----:B------:R-:W-:Y:S02]  /*1d50*/  IMAD.U32 R6, RZ, RZ, UR4 ;  /* 0x00000004ff067e24 */ /* 0x000fe4000f8e00ff */
[----:B------:R-:W-:-:S02]  /*1d60*/  IMAD.U32 R7, RZ, RZ, UR5 ;  /* 0x00000005ff077e24 */ /* 0x000fc4000f8e00ff */
[----:B------:R-:W-:Y:S02]  /*1d70*/  IMAD.MOV.U32 R8, RZ, RZ, 0x70 ;  /* 0x00000070ff087424 */ /* 0x000fe400078e00ff */
[----:B------:R-:W-:Y:S02]  /*1d80*/  IMAD.MOV.U32 R12, RZ, RZ, 0x1 ;  /* 0x00000001ff0c7424 */ /* 0x000fe400078e00ff */
[----:B-1----:R-:W-:-:S07]  /*1d90*/  IMAD.MOV.U32 R13, RZ, RZ, RZ ;  /* 0x000000ffff0d7224 */ /* 0x002fce00078e00ff */
[----:B------:R-:W-:-:S07]  /*1da0*/  LEPC R20, `(.L_x_2135) ;  /* 0x000000001014794e */ /* 0x000fce0000000000 */
[----:B--2--5:R-:W-:Y:S05]  /*1db0*/  CALL.ABS.NOINC R14 ;  /* 0x000000000e007343 */ /* 0x024fea0003c00000 */
.L_x_2135:
[----:B------:R-:W-:Y:S05]  /*1dc0*/  BSYNC B6 ;  /* 0x0000000000067941 */ /* 0x000fea0003800000 */
.L_x_2134:
        /* <DEDUP_REMOVED lines=12> */
[----:B------:R-:W-:Y:S01]  /*1e90*/  MOV R13, RZ ;  /* 0x000000ff000d7202 */ /* 0x000fe20000000f00 */
[----:B------:R-:W-:Y:S02]  /*1ea0*/  IMAD.U32 R6, RZ, RZ, UR4 ;  /* 0x00000004ff067e24 */ /* 0x000fe4000f8e00ff */
[----:B------:R-:W-:-:S02]  /*1eb0*/  IMAD.U32 R7, RZ, RZ, UR5 ;  /* 0x00000005ff077e24 */ /* 0x000fc4000f8e00ff */
[----:B0-----:R-:W-:Y:S02]  /*1ec0*/  IMAD.U32 R11, RZ, RZ, UR7 ;  /* 0x00000007ff0b7e24 */ /* 0x001fe4000f8e00ff */
[----:B------:R-:W-:Y:S02]  /*1ed0*/  IMAD.MOV.U32 R8, RZ, RZ, 0x70 ;  /* 0x00000070ff087424 */ /* 0x000fe400078e00ff */
[----:B-1----:R-:W-:-:S07]  /*1ee0*/  IMAD.MOV.U32 R12, RZ, RZ, 0x1 ;  /* 0x00000001ff0c7424 */ /* 0x002fce00078e00ff */
[----:B------:R-:W-:-:S07]  /*1ef0*/  LEPC R20, `(.L_x_2137) ;  /* 0x000000001014794e */ /* 0x000fce0000000000 */
[----:B--2--5:R-:W-:Y:S05]  /*1f00*/  CALL.ABS.NOINC R14 ;  /* 0x000000000e007343 */ /* 0x024fea0003c00000 */
.L_x_2137:
[----:B------:R-:W-:Y:S05]  /*1f10*/  BSYNC B6 ;  /* 0x0000000000067941 */ /* 0x000fea0003800000 */
.L_x_2136:
[----:B0-----:R-:W2:Y:S01]  /*1f20*/  LDL R11, [R1+0x10] ;  /* 0x00001000010b7983 */ /* 0x001ea20000100800 */
[----:B------:R-:W-:Y:S01]  /*1f30*/  ULDC.64 UR4, c[0x0][0x9f8] ;  /* 0x00027e0000047ab9 */ /* 0x000fe20000000a00 */
[----:B------:R-:W-:Y:S01]  /*1f40*/  IMAD.MOV.U32 R68, RZ, RZ, R28 ;  /* 0x000000ffff447224 */ /* 0x000fe200078e001c */
[----:B------:R-:W-:Y:S01]  /*1f50*/  ISETP.NE.U32.AND P0, PT, RZ, UR4, PT ;  /* 0x00000004ff007c0c */ /* 0x000fe2000bf05070 */
[----:B------:R-:W3:Y:S01]  /*1f60*/  LDL R8, [R1+0x94] ;  /* 0x0000940001087983 */ /* 0x000ee20000100800 */
[----:B------:R-:W0:Y:S02]  /*1f70*/  LDC.64 R60, c[0x0][0x3f8] ;  /* 0x0000fe00ff3c7b82 */ /* 0x000e240000000a00 */
[----:B------:R-:W-:Y:S01]  /*1f80*/  ISETP.NE.AND.EX P0, PT, RZ, UR5, PT, P0 ;  /* 0x00000005ff007c0c */ /* 0x000fe2000bf05300 */
[----:B------:R-:W4:Y:S05]  /*1f90*/  LDL R10, [R1+0x20] ;  /* 0x00002000010a7983 */ /* 0x000f2a0000100800 */
[----:B------:R-:W1:Y:S07]  /*1fa0*/  LDC R55, c[0x0][0x3f4] ;  /* 0x0000fd00ff377b82 */ /* 0x000e6e0000000800 */
[----:B------:R-:W-:Y:S01]  /*1fb0*/  @P0 IADD3 R4, P1, R31, UR4, RZ ;  /* 0x000000041f040c10 */ /* 0x000fe2000ff3e0ff */
[----:B------:R-:W1:Y:S01]  /*1fc0*/  LDC.64 R58, c[0x0][0x408] ;  /* 0x00010200ff3a7b82 */ /* 0x000e620000000a00 */
[----:B------:R-:W-:Y:S01]  /*1fd0*/  VIADD R67, R16, 0x20 ;  /* 0x0000002010437836 */ /* 0x000fe20000000000 */
[----:B------:R-:W-:Y:S01]  /*1fe0*/  ULDC UR4, c[0x0][0x2f4] ;  /* 0x0000bd0000047ab9 */ /* 0x000fe20000000800 */
        /* <DEDUP_REMOVED lines=12> */
[----:B------:R-:W-:Y:S01]  /*20b0*/  ISETP.GE.AND P2, PT, R67, R55, PT ;  /* 0x000000374300720c */ /* 0x000fe20003f46270 */
[----:B------:R-:W-:Y:S01]  /*20c0*/  IMAD R6, R3, R58, RZ ;  /* 0x0000003a03067224 */ /* 0x000fe200078e02ff */
[----:B------:R-:W-:Y:S01]  /*20d0*/  LOP3.LUT R0, R5, 0x2, R0, 0xe2, !PT ;  /* 0x0000000205007812 */ /* 0x000fe200078ee200 */
[----:B------:R-:W-:Y:S01]  /*20e0*/  IMAD R5, R157, R61, R4 ;  /* 0x0000003d9d057224 */ /* 0x000fe200078e0204 */
[----:B------:R-:W-:Y:S01]  /*20f0*/  SEL R3, R55, RZ, P3 ;  /* 0x000000ff37037207 */ /* 0x000fe20001800000 */
[----:B------:R-:W-:Y:S01]  /*2100*/  IMAD.WIDE.U32 R46, R157, R60, R154 ;  /* 0x0000003c9d2e7225 */ /* 0x000fe200078e009a */
[----:B------:R-:W-:-:S03]  /*2110*/  SEL R4, R55, RZ, P2 ;  /* 0x000000ff37047207 */ /* 0x000fc60001000000 */
        /* <DEDUP_REMOVED lines=12> */
[----:B------:R-:W-:Y:S02]  /*21e0*/  IMAD.SHL.U32 R4, R3, 0x80, RZ ;  /* 0x0000008003047824 */ /* 0x000fe400078e00ff */
[----:B------:R-:W-:-:S03]  /*21f0*/  IMAD.SHL.U32 R6, R5, 0x80, RZ ;  /* 0x0000008005067824 */ /* 0x000fc600078e00ff */
[----:B------:R-:W-:Y:S02]  /*2200*/  LOP3.LUT R4, R4, 0xfffff000, RZ, 0xc0, !PT ;  /* 0xfffff00004047812 */ /* 0x000fe400078ec0ff */
[----:B------:R-:W-:Y:S01]  /*2210*/  LOP3.LUT R6, R6, 0xfffff000, RZ, 0xc0, !PT ;  /* 0xfffff00006067812 */ /* 0x000fe200078ec0ff */
[----:B------:R-:W0:Y:S01]  /*2220*/  S2R R28, SR_TID.X ;  /* 0x00000000001c7919 */ /* 0x000e220000002100 */
[----:B-----5:R-:W-:Y:S01]  /*2230*/  SHF.R.S32.HI R7, RZ, 0x1f, R24 ;  /* 0x0000001fff077819 */ /* 0x020fe20000011418 */
[----:B------:R-:W-:-:S04]  /*2240*/  IMAD.WIDE.U32 R42, R157, R58, R154 ;  /* 0x0000003a9d2a7225 */ /* 0x000fc800078e009a */
[----:B------:R-:W-:-:S04]  /*2250*/  IMAD.WIDE.U32 R20, R157, R58, R16 ;  /* 0x0000003a9d147225 */ /* 0x000fc800078e0010 */
[----:B------:R-:W-:Y:S02]  /*2260*/  IMAD.IADD R43, R43, 0x1, R9 ;  /* 0x000000012b2b7824 */ /* 0x000fe400078e0209 */
[----:B------:R-:W-:Y:S02]  /*2270*/  IMAD.IADD R21, R9, 0x1, R21 ;  /* 0x0000000109157824 */ /* 0x000fe400078e0215 */
[----:B------:R-:W-:Y:S01]  /*2280*/  IMAD.WIDE.U32 R46, R24, R60, R46 ;  /* 0x0000003c182e7225 */ /* 0x000fe200078e002e */
[----:B------:R-:W-:-:S03]  /*2290*/  LOP3.LUT R54, R0, 0x1, RZ, 0xc0, !PT ;  /* 0x0000000100367812 */ /* 0x000fc600078ec0ff */
[----:B------:R-:W-:Y:S01]  /*22a0*/  IMAD.WIDE.U32 R44, R24, R60, R44 ;  /* 0x0000003c182c7225 */ /* 0x000fe200078e002c */
[----:B------:R-:W-:-:S03]  /*22b0*/  LOP3.LUT R53, R0, 0x2, RZ, 0xc0, !PT ;  /* 0x0000000200357812 */ /* 0x000fc600078ec0ff */
[----:B------:R-:W-:-:S04]  /*22c0*/  IMAD.WIDE.U32 R42, R24, R58, R42 ;  /* 0x0000003a182a7225 */ /* 0x000fc800078e002a */
[----:B------:R-:W-:Y:S01]  /*22d0*/  IMAD.WIDE.U32 R20, R24, R58, R20 ;  /* 0x0000003a18147225 */ /* 0x000fe200078e0014 */
[----:B------:R-:W-:Y:S02]  /*22e0*/  ISETP.GE.AND P1, PT, R153, UR4, PT ;  /* 0x0000000499007c0c */ /* 0x000fe4000bf26270 */
[----:B------:R-:W-:Y:S01]  /*22f0*/  LOP3.LUT R48, R65, 0xfffffff0, RZ, 0xc0, !PT ;  /* 0xfffffff041307812 */ /* 0x000fe200078ec0ff */
[----:B------:R-:W-:Y:S02]  /*2300*/  IMAD.IADD R66, R66, 0x1, R29 ;  /* 0x0000000142427824 */ /* 0x000fe400078e021d */
[----:B------:R-:W-:Y:S01]  /*2310*/  IMAD.SHL.U32 R55, R55, 0x2, RZ ;  /* 0x0000000237377824 */ /* 0x000fe200078e00ff */
[C---:B--2---:R-:W-:Y:S02]  /*2320*/  LOP3.LUT R3, R11.reuse, 0x10, R65, 0xf8, !PT ;  /* 0x000000100b037812 */ /* 0x044fe400078ef841 */
[----:B------:R-:W-:Y:S02]  /*2330*/  LOP3.LUT R5, R11, 0x10, R64, 0xf8, !PT ;  /* 0x000000100b057812 */ /* 0x000fe400078ef840 */
[----:B---3--:R-:W-:-:S02]  /*2340*/  LOP3.LUT R3, R3, R8, RZ, 0x3c, !PT ;  /* 0x0000000803037212 */ /* 0x008fc400078e3cff */
[----:B------:R-:W-:Y:S02]  /*2350*/  LOP3.LUT R5, R5, R8, RZ, 0x3c, !PT ;  /* 0x0000000805057212 */ /* 0x000fe400078e3cff */
[--C-:B----4-:R-:W-:Y:S02]  /*2360*/  IADD3 R63, R3, R4, R10.reuse ;  /* 0x00000004033f7210 */ /* 0x110fe40007ffe00a */
[----:B------:R-:W-:Y:S02]  /*2370*/  IADD3 R62, R5, R6, R10 ;  /* 0x00000006053e7210 */ /* 0x000fe40007ffe00a */
[----:B------:R-:W1:Y:S01]  /*2380*/  S2R R10, SR_TID.X ;  /* 0x00000000000a7919 */ /* 0x000e620000002100 */
[C---:B------:R-:W-:Y:S02]  /*2390*/  IMAD R8, R7.reuse, R60, RZ ;  /* 0x0000003c07087224 */ /* 0x040fe400078e02ff */
[----:B------:R-:W-:Y:S02]  /*23a0*/  IMAD R7, R7, R58, RZ ;  /* 0x0000003a07077224 */ /* 0x000fe400078e02ff */
[----:B------:R-:W-:-:S02]  /*23b0*/  IMAD R51, R24, R61, R8 ;  /* 0x0000003d18337224 */ /* 0x000fc400078e0208 */
[----:B------:R-:W-:Y:S01]  /*23c0*/  IMAD R7, R24, R59, R7 ;  /* 0x0000003b18077224 */ /* 0x000fe200078e0207 */
[----:B------:R-:W-:Y:S01]  /*23d0*/  SHF.L.U64.HI R61, R60, 0x7, R61 ;  /* 0x000000073c3d7819 */ /* 0x000fe2000001023d */
[----:B------:R-:W-:Y:S01]  /*23e0*/  IMAD.IADD R52, R47, 0x1, R51 ;  /* 0x000000012f347824 */ /* 0x000fe200078e0233 */
[C---:B------:R-:W-:Y:S01]  /*23f0*/  SHF.L.U64.HI R59, R58.reuse, 0x7, R59 ;  /* 0x000000073a3b7819 */ /* 0x040fe2000001023b */
[----:B------:R-:W-:Y:S01]  /*2400*/  IMAD.SHL.U32 R58, R58, 0x80, RZ ;  /* 0x000000803a3a7824 */ /* 0x000fe200078e00ff */
[----:B------:R-:W-:Y:S01]  /*2410*/  SHF.L.U32 R60, R60, 0x7, RZ ;  /* 0x000000073c3c7819 */ /* 0x000fe200000006ff */
[----:B------:R-:W-:Y:S01]  /*2420*/  IMAD.IADD R51, R51, 0x1, R45 ;  /* 0x0000000133337824 */ /* 0x000fe200078e022d */
[----:B------:R-:W-:Y:S01]  /*2430*/  LOP3.LUT R3, R64, 0xfffffff0, RZ, 0xc0, !PT ;  /* 0xfffffff040037812 */ /* 0x000fe200078ec0ff */
[----:B-1----:R-:W-:-:S05]  /*2440*/  VIADD R30, R10, 0xffffff80 ;  /* 0xffffff800a1e7836 */ /* 0x002fca0000000000 */
        /* <DEDUP_REMOVED lines=8> */
[----:B------:R-:W-:-:S07]  /*24d0*/  IMAD.IADD R49, R7, 0x1, R21 ;  /* 0x0000000107317824 */ /* 0x000fce00078e0215 */
.L_x_2180:
[----:B--2---:R-:W2:Y:S01]  /*24e0*/  LDL R12, [R1+0x3c] ;  /* 0x00003c00010c7983 */ /* 0x004ea20000100800 */
[----:B------:R-:W0:Y:S01]  /*24f0*/  LDC R78, c[0x0][0x430] ;  /* 0x00010c00ff4e7b82 */ /* 0x000e220000000800 */
[----:B------:R-:W-:Y:S02]  /*2500*/  VIADD R10, R2, 0xffffffff ;  /* 0xffffffff020a7836 */ /* 0x000fe40000000000 */
[----:B------:R-:W-:Y:S02]  /*2510*/  IMAD.MOV.U32 R79, RZ, RZ, RZ ;  /* 0x000000ffff4f7224 */ /* 0x000fe400078e00ff */
[----:B------:R-:W-:-:S03]  /*2520*/  IMAD R4, R10, 0x80, R57 ;  /* 0x000000800a047824 */ /* 0x000fc600078e0239 */
[----:B------:R-:W1:Y:S01]  /*2530*/  LDC R81, c[0x0][0x3f4] ;  /* 0x0000fd00ff517b82 */ /* 0x000e620000000800 */
[----:B------:R-:W-:Y:S01]  /*2540*/  IMAD.IADD R13, R66, 0x1, R4 ;  /* 0x00000001420d7824 */ /* 0x000fe200078e0204 */
[----:B------:R-:W-:-:S04]  /*2550*/  ISETP.GE.AND P0, PT, R4, R41, PT ;  /* 0x000000290400720c */ /* 0x000fc80003f06270 */
[----:B------:R-:W-:Y:S02]  /*2560*/  ISETP.GT.OR P0, PT, R57, 0x7f, P0 ;  /* 0x0000007f3900780c */ /* 0x000fe40000704670 */
[----:B------:R-:W-:Y:S02]  /*2570*/  MOV R8, R13 ;  /* 0x0000000d00087202 */ /* 0x000fe40000000f00 */
[----:B0-----:R-:W-:-:S09]  /*2580*/  ISETP.NE.AND P4, PT, R78, 0x1, PT ;  /* 0x000000014e00780c */ /* 0x001fd20003f85270 */
        /* <DEDUP_REMOVED lines=20> */
[----:B------:R-:W-:-:S02]  /*26d0*/  IMAD.MOV.U32 R2, RZ, RZ, R10 ;  /* 0x000000ffff027224 */ /* 0x000fc400078e000a */
[----:B--2---:R-:W-:-:S04]  /*26e0*/  IMAD R7, R19, 0x3000, R12 ;  /* 0x0000300013077824 */ /* 0x004fc800078e020c */
[----:B------:R-:W-:Y:S01]  /*26f0*/  IMAD.IADD R70, R18, 0x1, R7 ;  /* 0x0000000112467824 */ /* 0x000fe200078e0207 */
[----:B0-----:R-:W-:Y:S06]  /*2700*/  @!P0 BRA `(.L_x_2139) ;  /* 0x0000003c003c8947 */ /* 0x001fec0003800000 */
        /* <DEDUP_REMOVED lines=42> */
[----:B------:R-:W-:Y:S01]  /*29b0*/  ULDC.64 UR4, c[0x0][0x3e8] ;  /* 0x0000fa0000047ab9 */ /* 0x000fe20000000a00 */
[----:B------:R-:W-:Y:S02]  /*29c0*/  ULDC.64 UR6, c[0x0][0x400] ;  /* 0x0001000000067ab9 */ /* 0x000fe40000000a00 */
[----:B------:R-:W3:Y:S01]  /*29d0*/  LDL R38, [R1+0x1c] ;  /* 0x00001c0001267983 */ /* 0x000ee20000100800 */
[----:B------:R-:W-:Y:S02]  /*29e0*/  IADD3 R10, P0, P6, R46, UR4, R10 ;  /* 0x000000042e0a7c10 */ /* 0x000fe4000fe1e00a */
[----:B------:R-:W-:Y:S02]  /*29f0*/  CS2R R34, SRZ ;  /* 0x0000000000227805 */ /* 0x000fe4000001ff00 */
[----:B------:R-:W-:Y:S02]  /*2a00*/  CS2R R36, SRZ ;  /* 0x0000000000247805 */ /* 0x000fe4000001ff00 */
[----:B------:R-:W-:-:S02]  /*2a10*/  IADD3.X R11, R52, UR5, R14, P0, P6 ;  /* 0x00000005340b7c10 */ /* 0x000fc400087ec40e */
[----:B------:R-:W-:-:S04]  /*2a20*/  IADD3 R12, P0, P6, R42, UR6, R12 ;  /* 0x000000062a0c7c10 */ /* 0x000fc8000fe1e00c */
[----:B------:R-:W-:Y:S02]  /*2a30*/  IADD3.X R13, R50, UR7, R15, P0, P6 ;  /* 0x00000007320d7c10 */ /* 0x000fe400087ec40f */
[----:B------:R-:W-:Y:S02]  /*2a40*/  ISETP.GE.AND P6, PT, R154, R81, PT ;  /* 0x000000519a00720c */ /* 0x000fe40003fc6270 */
[----:B------:R-:W-:Y:S02]  /*2a50*/  CS2R R30, SRZ ;  /* 0x00000000001e7805 */ /* 0x000fe4000001ff00 */
[----:B------:R-:W-:Y:S02]  /*2a60*/  CS2R R8, SRZ ;  /* 0x0000000000087805 */ /* 0x000fe4000001ff00 */
[----:B------:R-:W-:Y:S02]  /*2a70*/  CS2R R32, SRZ ;  /* 0x0000000000207805 */ /* 0x000fe4000001ff00 */
[----:B------:R-:W-:-:S05]  /*2a80*/  CS2R R28, SRZ ;  /* 0x00000000001c7805 */ /* 0x000fca000001ff00 */
[----:B------:R0:W5:Y:S04]  /*2a90*/  @!P6 LDG.E.64 R34, desc[UR42][R10.64] ;  /* 0x0000002a0a22e981 */ /* 0x000168000c1e1b00 */
[----:B------:R0:W5:Y:S01]  /*2aa0*/  @!P6 LDG.E.64 R36, desc[UR42][R12.64] ;  /* 0x0000002a0c24e981 */ /* 0x000162000c1e1b00 */
[-C--:B--2---:R-:W-:Y:S02]  /*2ab0*/  ISETP.GE.AND P0, PT, R39, R81.reuse, PT ;  /* 0x000000512700720c */ /* 0x084fe40003f06270 */
[----:B---3--:R-:W-:-:S11]  /*2ac0*/  ISETP.GE.AND P6, PT, R38, R81, PT ;  /* 0x000000512600720c */ /* 0x008fd60003fc6270 */
[----:B------:R0:W5:Y:S04]  /*2ad0*/  @!P0 LDG.E.64 R30, desc[UR42][R10.64+0x10] ;  /* 0x0000102a0a1e8981 */ /* 0x000168000c1e1b00 */
[----:B------:R0:W5:Y:S04]  /*2ae0*/  @!P6 LDG.E.64 R8, desc[UR42][R10.64+0x20] ;  /* 0x0000202a0a08e981 */ /* 0x000168000c1e1b00 */
[----:B------:R0:W5:Y:S04]  /*2af0*/  @!P0 LDG.E.64 R32, desc[UR42][R12.64+0x10] ;  /* 0x0000102a0c208981 */ /* 0x000168000c1e1b00 */
[----:B------:R0:W5:Y:S02]  /*2b00*/  @!P6 LDG.E.64 R28, desc[UR42][R12.64+0x20] ;  /* 0x0000202a0c1ce981 */ /* 0x000164000c1e1b00 */
.L_x_2142:
[----:B------:R-:W-:Y:S05]  /*2b10*/  BSYNC B1 ;  /* 0x0000000000017941 */ /* 0x000fea0003800000 */
.L_x_2141:
[----:B------:R-:W-:Y:S01]  /*2b20*/  UISETP.NE.AND UP0, UPT, UR36, 0x3, UPT ;  /* 0x000000032400788c */ /* 0x000fe2000bf05270 */
[----:B-----5:R-:W-:Y:S01]  /*2b30*/  IMAD.MOV.U32 R38, RZ, RZ, R8 ;  /* 0x000000ffff267224 */ /* 0x020fe200078e0008 */
[----:B------:R-:W-:Y:S01]  /*2b40*/  MOV R73, R28 ;  /* 0x0000001c00497202 */ /* 0x000fe20000000f00 */
[----:B------:R-:W-:Y:S02]  /*2b50*/  IMAD.MOV.U32 R74, RZ, RZ, R30 ;  /* 0x000000ffff4a7224 */ /* 0x000fe400078e001e */
[----:B------:R-:W-:Y:S01]  /*2b60*/  IMAD.MOV.U32 R83, RZ, RZ, R34 ;  /* 0x000000ffff537224 */ /* 0x000fe200078e0022 */
[----:B------:R-:W-:Y:S01]  /*2b70*/  PLOP3.LUT P0, PT, PT, PT, UP0, 0x80, 0x0 ;  /* 0x000000000000781c */ /* 0x000fe20003f0f008 */
[----:B------:R-:W-:Y:S02]  /*2b80*/  IMAD.MOV.U32 R75, RZ, RZ, R32 ;  /* 0x000000ffff4b7224 */ /* 0x000fe400078e0020 */
[----:B------:R-:W-:-:S10]  /*2b90*/  IMAD.MOV.U32 R84, RZ, RZ, R36 ;  /* 0x000000ffff547224 */ /* 0x000fd400078e0024 */
[----:B------:R-:W-:Y:S05]  /*2ba0*/  @!P0 BRA `(.L_x_2143) ;  /* 0x0000000000048947 */ /* 0x000fea0003800000 */
[----:B------:R-:W-:Y:S01]  /*2bb0*/  BPT.TRAP 0x1 ;  /* 0x000000040000795c */ /* 0x000fe20000300000 */
.L_x_2143:
[----:B------:R-:W-:Y:S01]  /*2bc0*/  IMAD R69, R19, 0x8, R18 ;  /* 0x0000000813457824 */ /* 0x000fe200078e0212 */
[----:B------:R-:W-:Y:S01]  /*2bd0*/  SHF.L.U32 R80, R156, 0x1f, RZ ;  /* 0x0000001f9c507819 */ /* 0x000fe200000006ff */
[----:B------:R-:W-:Y:S03]  /*2be0*/  BSSY B1, `(.L_x_2144) ;  /* 0x0000003000017945 */ /* 0x000fe60003800000 */
[----:B------:R-:W1:Y:S02]  /*2bf0*/  SYNCS.PHASECHK.TRANS64.TRYWAIT P6, [R69+URZ+0x19c90], R80 ;  /* 0x019c9050450075a7 */ /* 0x000e6400080c017f */
[----:B-1----:R-:W-:Y:S05]  /*2c00*/  @!P6 BRA `(.L_x_2145) ;  /* 0x000001cc00dce947 */ /* 0x002fea0003800000 */
.L_x_2416:
[----:B------:R-:W-:Y:S05]  /*2c10*/  BSYNC B1 ;  /* 0x0000000000017941 */ /* 0x000fea0003800000 */
.L_x_2144:
[----:B------:R-:W-:-:S03]  /*2c20*/  UMOV UR4, 0xffffffff ;  /* 0xffffffff00047882 */ /* 0x000fc60000000000 */
[----:B------:R-:W-:Y:S05]  /*2c30*/  BRA.DIV UR4, `(.L_x_2146) ;  /* 0x000001ce04e47947 */ /* 0x000fea000b800000 */
[----:B------:R2:W3:Y:S04]  /*2c40*/  SHFL.IDX PT, R39, R82, RZ, 0x1e1f ;  /* 0x001e1fff52277589 */ /* 0x0004e800000e0000 */
[----:B------:R2:W4:Y:S02]  /*2c50*/  SHFL.IDX PT, R14, R72, RZ, 0x1e1f ;  /* 0x001e1fff480e7589 */ /* 0x00052400000e0000 */
.L_x_2420:
[----:B------:R-:W-:Y:S05]  /*2c60*/  @P5 BRA `(.L_x_2147) ;  /* 0x0000003800c05947 */ /* 0x000fea0003800000 */
[----:B------:R-:W-:Y:S01]  /*2c70*/  ISETP.NE.AND P5, PT, R54, RZ, PT ;  /* 0x000000ff3600720c */ /* 0x000fe20003fa5270 */
[----:B------:R-:W-:-:S12]  /*2c80*/  BSSY B1, `(.L_x_2148) ;  /* 0x0000071000017945 */ /* 0x000fd80003800000 */
[----:B------:R-:W-:Y:S05]  /*2c90*/  @!P5 BRA `(.L_x_2149) ;  /* 0x0000000400bcd947 */ /* 0x000fea0003800000 */
[----:B------:R1:W1:Y:S01]  /*2ca0*/  LDS.128 R4, [R70+0x13800] ;  /* 0x0138000046047984 */ /* 0x0002620000000c00 */
[----:B------:R-:W-:Y:S01]  /*2cb0*/  ISETP.GE.AND P6, PT, R154, R81, PT ;  /* 0x000000519a00720c */ /* 0x000fe20003fc6270 */
[----:B------:R-:W-:Y:S01]  /*2cc0*/  BSSY B2, `(.L_x_2150) ;  /* 0x000006b000027945 */ /* 0x000fe20003800000 */
[----:B0---4-:R-:W-:-:S05]  /*2cd0*/  IADD3 R10, P5, R16, R14, RZ ;  /* 0x0000000e100a7210 */ /* 0x011fca0007fbe0ff */
[----:B---3--:R-:W-:-:S06]  /*2ce0*/  IMAD.X R11, R39, 0x1, R17, P5 ;  /* 0x00000001270b7824 */ /* 0x008fcc00028e0611 */
        /* <DEDUP_REMOVED lines=55> */
[----:B------:R-:W-:Y:S01]  /*3060*/  F2FP.F16.E4M3.UNPACK_B R37, R7.H1 ;  /* 0x00000007ff25723e */ /* 0x000fe200030006ff */
[--C-:B------:R-:W-:Y:S02]  /*3070*/  HADD2.F32 R86, -RZ, R88.reuse.H1_H1 ;  /* 0x30000058ff567230 */ /* 0x100fe40000004100 */
[-C--:B------:R-:W-:Y:S01]  /*3080*/  FFMA.FTZ R15, R34, R83.reuse, -R85 ;  /* 0x00000053220f7223 */ /* 0x080fe20000010855 */
[----:B------:R-:W-:Y:S01]  /*3090*/  FFMA.FTZ R34, R35, R83, R84 ;  /* 0x0000005323227223 */ /* 0x000fe20000010054 */
[----:B------:R-:W-:Y:S01]  /*30a0*/  F2FP.SATFINITE.E4M3.F32.PACK_AB_MERGE_C R35, R89, R82, RZ ;  /* 0x000000525923723e */ /* 0x000fe200048070ff */
[--C-:B------:R-:W-:Y:S01]  /*30b0*/  HADD2.F32 R84, -RZ, R37.reuse.H0_H0 ;  /* 0x20000025ff547230 */ /* 0x100fe20000004100 */
[----:B------:R-:W-:Y:S01]  /*30c0*/  F2FP.F16.E4M3.UNPACK_B R82, R6.H1 ;  /* 0x00000006ff52723e */ /* 0x000fe200030006ff */
[----:B------:R-:W-:Y:S01]  /*30d0*/  HADD2.F32 R85, -RZ, R37.H1_H1 ;  /* 0x30000025ff557230 */ /* 0x000fe20000004100 */
[----:B------:R-:W-:Y:S01]  /*30e0*/  F2FP.F16.E4M3.UNPACK_B R37, R12.H1 ;  /* 0x0000000cff25723e */ /* 0x000fe200030006ff */
[----:B------:R-:W-:Y:S01]  /*30f0*/  HADD2.F32 R88, -RZ, R88.H0_H0 ;  /* 0x20000058ff587230 */ /* 0x000fe20000004100 */
        /* <DEDUP_REMOVED lines=11> */
[-C--:B------:R-:W-:Y:S01]  /*31b0*/  FMUL.FTZ R91, R83, R89.reuse ;  /* 0x00000059535b7220 */ /* 0x080fe20000410000 */
[----:B------:R-:W-:Y:S01]  /*31c0*/  F2FP.F16.E4M3.UNPACK_B R6, R6 ;  /* 0x00000006ff06723e */ /* 0x000fe200020006ff */
[C---:B------:R-:W-:Y:S01]  /*31d0*/  FMUL.FTZ R90, R82.reuse, R89 ;  /* 0x00000059525a7220 */ /* 0x040fe20000410000 */
[----:B------:R-:W-:Y:S01]  /*31e0*/  F2FP.F16.E4M3.UNPACK_B R84, R7 ;  /* 0x00000007ff54723e */ /* 0x000fe200020006ff */
[-C--:B------:R-:W-:Y:S01]  /*31f0*/  FFMA.FTZ R91, R82, R86.reuse, -R91 ;  /* 0x00000056525b7223 */ /* 0x080fe2000001085b */
[----:B------:R-:W-:Y:S01]  /*3200*/  FFMA.FTZ R7, R85, R87, R92 ;  /* 0x0000005755077223 */ /* 0x000fe2000001005c */
[----:B------:R-:W-:Y:S01]  /*3210*/  FFMA.FTZ R90, R83, R86, R90 ;  /* 0x00000056535a7223 */ /* 0x000fe2000001005a */
[----:B------:R-:W-:Y:S01]  /*3220*/  HADD2.F32 R82, -RZ, R6.H0_H0 ;  /* 0x20000006ff527230 */ /* 0x000fe20000004100 */
[----:B------:R-:W-:Y:S01]  /*3230*/  F2FP.SATFINITE.E4M3.F32.PACK_AB_MERGE_C R5, R5, R4, R35 ;  /* 0x000000040505723e */ /* 0x000fe20004807023 */
[----:B------:R-:W-:Y:S01]  /*3240*/  HADD2.F32 R83, -RZ, R84.H0_H0 ;  /* 0x20000054ff537230 */ /* 0x000fe20000004100 */
[----:B------:R-:W-:Y:S01]  /*3250*/  F2FP.SATFINITE.E4M3.F32.PACK_AB_MERGE_C R7, R7, R12, RZ ;  /* 0x0000000c0707723e */ /* 0x000fe200048070ff */
[----:B------:R-:W-:Y:S01]  /*3260*/  HADD2.F32 R6, -RZ, R6.H1_H1 ;  /* 0x30000006ff067230 */ /* 0x000fe20000004100 */
[----:B------:R-:W-:Y:S01]  /*3270*/  F2FP.SATFINITE.E4M3.F32.PACK_AB_MERGE_C R90, R90, R91, RZ ;  /* 0x0000005b5a5a723e */ /* 0x000fe200048070ff */
[----:B------:R-:W-:-:S02]  /*3280*/  HADD2.F32 R85, -RZ, R72.H0_H0 ;  /* 0x20000048ff557230 */ /* 0x000fc40000004100 */
[-C--:B------:R-:W-:Y:S01]  /*3290*/  FMUL.FTZ R89, R83, R88.reuse ;  /* 0x0000005853597220 */ /* 0x080fe20000410000 */
[----:B------:R-:W-:Y:S01]  /*32a0*/  HADD2.F32 R84, -RZ, R84.H1_H1 ;  /* 0x30000054ff547230 */ /* 0x000fe20000004100 */
[----:B------:R-:W-:Y:S01]  /*32b0*/  F2FP.SATFINITE.E4M3.F32.PACK_AB_MERGE_C R4, R34, R15, R36 ;  /* 0x0000000f2204723e */ /* 0x000fe20004807024 */
[----:B------:R-:W-:Y:S02]  /*32c0*/  HADD2.F32 R37, -RZ, R37.H0_H0 ;  /* 0x20000025ff257230 */ /* 0x000fe40000004100 */
[-C--:B------:R-:W-:Y:S01]  /*32d0*/  FMUL.FTZ R87, R6, R85.reuse ;  /* 0x0000005506577220 */ /* 0x080fe20000410000 */
[----:B------:R-:W-:Y:S02]  /*32e0*/  HADD2.F32 R13, -RZ, R13.H0_H0 ;  /* 0x2000000dff0d7230 */ /* 0x000fe40000004100 */
[----:B------:R-:W-:Y:S01]  /*32f0*/  FMUL.FTZ R72, R84, R88 ;  /* 0x0000005854487220 */ /* 0x000fe20000410000 */
[----:B------:R-:W-:Y:S01]  /*3300*/  FMUL.FTZ R85, R82, R85 ;  /* 0x0000005552557220 */ /* 0x000fe20000410000 */
[----:B------:R-:W-:-:S02]  /*3310*/  FFMA.FTZ R89, R84, R37, R89 ;  /* 0x0000002554597223 */ /* 0x000fc40000010059 */
[----:B------:R-:W-:Y:S01]  /*3320*/  FFMA.FTZ R72, R83, R37, -R72 ;  /* 0x0000002553487223 */ /* 0x000fe20000010848 */
[-C--:B------:R-:W-:Y:S01]  /*3330*/  FFMA.FTZ R87, R82, R13.reuse, -R87 ;  /* 0x0000000d52577223 */ /* 0x080fe20000010857 */
[----:B------:R-:W-:-:S03]  /*3340*/  FFMA.FTZ R6, R6, R13, R85 ;  /* 0x0000000d06067223 */ /* 0x000fc60000010055 */
[----:B------:R-:W-:Y:S02]  /*3350*/  F2FP.SATFINITE.E4M3.F32.PACK_AB_MERGE_C R7, R89, R72, R7 ;  /* 0x000000485907723e */ /* 0x000fe40004807007 */
[----:B------:R-:W-:-:S07]  /*3360*/  F2FP.SATFINITE.E4M3.F32.PACK_AB_MERGE_C R6, R6, R87, R90 ;  /* 0x000000570606723e */ /* 0x000fce000480705a */
.L_x_2151:
[----:B------:R-:W-:Y:S05]  /*3370*/  BSYNC B2 ;  /* 0x0000000000027941 */ /* 0x000fea0003800000 */
.L_x_2150:
[----:B-1----:R0:W-:Y:S02]  /*3380*/  ST.E.128 desc[UR42][R10.64], R4 ;  /* 0x000000040a007985 */ /* 0x0021e4000c101d2a */
.L_x_2149:
[----:B------:R-:W-:Y:S05]  /*3390*/  BSYNC B1 ;  /* 0x0000000000017941 */ /* 0x000fea0003800000 */
.L_x_2148:
        /* <DEDUP_REMOVED lines=12> */
[--C-:B------:R-:W-:Y:S02]  /*3460*/  SHF.R.U32.HI R13, RZ, 0x8, R31.reuse ;  /* 0x00000008ff0d7819 */ /* 0x100fe4000001161f */
        /* <DEDUP_REMOVED lines=102> */
.L_x_2155:
[----:B------:R-:W-:Y:S05]  /*3ad0*/  BSYNC B2 ;  /* 0x0000000000027941 */ /* 0x000fea0003800000 */
.L_x_2154:
[----:B--2---:R0:W-:Y:S02]  /*3ae0*/  ST.E.128 desc[UR42][R10.64], R4 ;  /* 0x000000040a007985 */ /* 0x0041e4000c101d2a */
.L_x_2153:
[----:B------:R-:W-:Y:S05]  /*3af0*/  BSYNC B1 ;  /* 0x0000000000017941 */ /* 0x000fea0003800000 */
.L_x_2152:
[----:B------:R-:W-:Y:S05]  /*3b00*/  @P1 BRA `(.L_x_2147) ;  /* 0x0000002c00181947 */ /* 0x000fea0003800000 */
[----:B0-----:R-:W5:Y:S04]  /*3b10*/  LDL R13, [R1+0x1c] ;  /* 0x00001c00010d7983 */ /* 0x001f680000100800 */
[----:B------:R-:W3:Y:S01]  /*3b20*/  LDL R12, [R1+0x14] ;  /* 0x00001400010c7983 */ /* 0x000ee20000100800 */
[----:B----4-:R-:W-:Y:S01]  /*3b30*/  IADD3 R10, P5, R153, R14, RZ ;  /* 0x0000000e990a7210 */ /* 0x010fe20007fbe0ff */
[----:B------:R-:W-:Y:S02]  /*3b40*/  BSSY B1, `(.L_x_2156) ;  /* 0x000006c000017945 */ /* 0x000fe40003800000 */
[----:B------:R0:W4:Y:S01]  /*3b50*/  LDS.128 R4, [R70+0x15800] ;  /* 0x0158000046047984 */ /* 0x0001220000000c00 */
[----:B-----5:R-:W-:Y:S01]  /*3b60*/  ISETP.GE.AND P6, PT, R13, R81, PT ;  /* 0x000000510d00720c */ /* 0x020fe20003fc6270 */
[----:B---3--:R-:W-:-:S12]  /*3b70*/  IMAD.X R11, R39, 0x1, R12, P5 ;  /* 0x00000001270b7824 */ /* 0x008fd800028e060c */
        /* <DEDUP_REMOVED lines=104> */
.L_x_2157:
[----:B------:R-:W-:Y:S05]  /*4200*/  BSYNC B1 ;  /* 0x0000000000017941 */ /* 0x000fea0003800000 */
.L_x_2156:
[----:B------:R0:W-:Y:S01]  /*4210*/  ST.E.128 desc[UR42][R10.64], R4 ;  /* 0x000000040a007985 */ /* 0x0001e2000c101d2a */
[----:B------:R-:W-:Y:S05]  /*4220*/  BRA `(.L_x_2147) ;  /* 0x0000002400507947 */ /* 0x000fea0003800000 */
.L_x_2140:
        /* <DEDUP_REMOVED lines=27> */
.L_x_2159:
[----:B------:R-:W-:Y:S05]  /*43e0*/  BSYNC B1 ;  /* 0x0000000000017941 */ /* 0x000fea0003800000 */
.L_x_2158:
[----:B------:R-:W-:Y:S01]  /*43f0*/  UISETP.NE.AND UP0, UPT, UR36, 0x3, UPT ;  /* 0x000000032400788c */ /* 0x000fe2000bf05270 */
[----:B-----5:R-:W-:Y:S01]  /*4400*/  IMAD.MOV.U32 R87, RZ, RZ, R6 ;  /* 0x000000ffff577224 */ /* 0x020fe200078e0006 */
[----:B------:R-:W-:Y:S01]  /*4410*/  MOV R85, R34 ;  /* 0x0000002200557202 */ /* 0x000fe20000000f00 */
[----:B------:R-:W-:Y:S02]  /*4420*/  IMAD.MOV.U32 R86, RZ, RZ, R4 ;  /* 0x000000ffff567224 */ /* 0x000fe400078e0004 */
[----:B------:R-:W-:Y:S01]  /*4430*/  IMAD.MOV.U32 R92, RZ, RZ, R30 ;  /* 0x000000ffff5c7224 */ /* 0x000fe200078e001e */
[----:B------:R-:W-:Y:S01]  /*4440*/  PLOP3.LUT P0, PT, PT, PT, UP0, 0x80, 0x0 ;  /* 0x000000000000781c */ /* 0x000fe20003f0f008 */
[----:B------:R-:W-:Y:S02]  /*4450*/  IMAD.MOV.U32 R89, RZ, RZ, R28 ;  /* 0x000000ffff597224 */ /* 0x000fe400078e001c */
[----:B------:R-:W-:Y:S02]  /*4460*/  IMAD.MOV.U32 R84, RZ, RZ, R32 ;  /* 0x000000ffff547224 */ /* 0x000fe400078e0020 */
[----:B------:R-:W-:-:S02]  /*4470*/  IMAD.MOV.U32 R91, RZ, RZ, R38 ;  /* 0x000000ffff5b7224 */ /* 0x000fc400078e0026 */
[----:B------:R-:W-:-:S06]  /*4480*/  IMAD.MOV.U32 R90, RZ, RZ, R36 ;  /* 0x000000ffff5a7224 */ /* 0x000fcc00078e0024 */
[----:B------:R-:W-:Y:S05]  /*4490*/  @!P0 BRA `(.L_x_2160) ;  /* 0x0000000000048947 */ /* 0x000fea0003800000 */
[----:B------:R-:W-:Y:S01]  /*44a0*/  BPT.TRAP 0x1 ;  /* 0x000000040000795c */ /* 0x000fe20000300000 */
.L_x_2160:
[----:B------:R-:W-:Y:S01]  /*44b0*/  IMAD R69, R19, 0x8, R18 ;  /* 0x0000000813457824 */ /* 0x000fe200078e0212 */
[----:B------:R-:W-:Y:S01]  /*44c0*/  SHF.L.U32 R80, R156, 0x1f, RZ ;  /* 0x0000001f9c507819 */ /* 0x000fe200000006ff */
[----:B------:R-:W-:Y:S03]  /*44d0*/  BSSY B1, `(.L_x_2161) ;  /* 0x0000003000017945 */ /* 0x000fe60003800000 */
[----:B------:R-:W1:Y:S02]  /*44e0*/  SYNCS.PHASECHK.TRANS64.TRYWAIT P6, [R69+URZ+0x19c90], R80 ;  /* 0x019c9050450075a7 */ /* 0x000e6400080c017f */
[----:B-1----:R-:W-:Y:S05]  /*44f0*/  @!P6 BRA `(.L_x_2162) ;  /* 0x000001b400fce947 */ /* 0x002fea0003800000 */
.L_x_2421:
[----:B------:R-:W-:Y:S05]  /*4500*/  BSYNC B1 ;  /* 0x0000000000017941 */ /* 0x000fea0003800000 */
.L_x_2161:
[----:B------:R-:W-:-:S03]  /*4510*/  UMOV UR4, 0xffffffff ;  /* 0xffffffff00047882 */ /* 0x000fc60000000000 */
[----:B------:R-:W-:Y:S05]  /*4520*/  BRA.DIV UR4, `(.L_x_2163) ;  /* 0x000001ba04047947 */ /* 0x000fea000b800000 */
[----:B------:R-:W2:Y:S04]  /*4530*/  SHFL.IDX PT, R82, R82, RZ, 0x1e1f ;  /* 0x001e1fff52527589 */ /* 0x000ea800000e0000 */
[----:B------:R3:W4:Y:S02]  /*4540*/  SHFL.IDX PT, R83, R72, RZ, 0x1e1f ;  /* 0x001e1fff48537589 */ /* 0x00072400000e0000 */
.L_x_2425:
        /* <DEDUP_REMOVED lines=37> */
[----:B------:R-:W-:Y:S01]  /*47a0*/  SHF.R.U32.HI R36, RZ, 0x10, R37 ;  /* 0x00000010ff247819 */ /* 0x000fe20000011625 */
[----:B------:R-:W-:Y:S01]  /*47b0*/  IMAD.SHL.U32 R30, R30, 0x100, RZ ;  /* 0x000001001e1e7824 */ /* 0x000fe200078e00ff */
[----:B------:R-:W-:Y:S01]  /*47c0*/  LOP3.LUT R37, R37, 0xff0000ff, RZ, 0xc0, !PT ;  /* 0xff0000ff25257812 */ /* 0x000fe200078ec0ff */
[----:B------:R-:W-:Y:S01]  /*47d0*/  IMAD.SHL.U32 R28, R28, 0x100, RZ ;  /* 0x000001001c1c7824 */ /* 0x000fe200078e00ff */
[----:B------:R-:W-:Y:S02]  /*47e0*/  SHF.R.U32.HI R38, RZ, 0x10, R29 ;  /* 0x00000010ff267819 */ /* 0x000fe4000001161d */
[----:B------:R-:W-:Y:S01]  /*47f0*/  LOP3.LUT R30, R37, 0xff00, R30, 0xf8, !PT ;  /* 0x0000ff00251e7812 */ /* 0x000fe200078ef81e */
[----:B------:R-:W-:Y:S01]  /*4800*/  IMAD.U32 R37, R36, 0x10000, RZ ;  /* 0x0001000024257824 */ /* 0x000fe200078e00ff */
[----:B------:R-:W-:-:S02]  /*4810*/  LOP3.LUT R29, R29, 0xff0000ff, RZ, 0xc0, !PT ;  /* 0xff0000ff1d1d7812 */ /* 0x000fc400078ec0ff */
[----:B------:R-:W-:Y:S01]  /*4820*/  SHF.L.U32 R36, R38, 0x10, RZ ;  /* 0x0000001026247819 */ /* 0x000fe200000006ff */
[----:B--2---:R-:W-:Y:S01]  /*4830*/  IMAD.MOV.U32 R38, RZ, RZ, R13 ;  /* 0x000000ffff267224 */ /* 0x004fe200078e000d */
[----:B------:R-:W-:Y:S02]  /*4840*/  LOP3.LUT R29, R29, 0xff00, R28, 0xf8, !PT ;  /* 0x0000ff001d1d7812 */ /* 0x000fe400078ef81c */
[----:B------:R-:W-:Y:S02]  /*4850*/  LOP3.LUT R37, R30, 0xff0000, R37, 0xf8, !PT ;  /* 0x00ff00001e257812 */ /* 0x000fe400078ef825 */
[----:B------:R-:W-:Y:S02]  /*4860*/  LOP3.LUT R36, R29, 0xff0000, R36, 0xf8, !PT ;  /* 0x00ff00001d247812 */ /* 0x000fe400078ef824 */
[----:B------:R-:W-:Y:S02]  /*4870*/  F2FP.F16.E4M3.UNPACK_B R95, R38 ;  /* 0x00000026ff5f723e */ /* 0x000fe400020006ff */
[----:B------:R-:W-:-:S02]  /*4880*/  F2FP.F16.E4M3.UNPACK_B R94, R37 ;  /* 0x00000025ff5e723e */ /* 0x000fc400020006ff */
[----:B0-----:R-:W-:Y:S01]  /*4890*/  F2FP.F16.E4M3.UNPACK_B R29, R9 ;  /* 0x00000009ff1d723e */ /* 0x001fe200020006ff */
[--C-:B------:R-:W-:Y:S01]  /*48a0*/  HADD2.F32 R28, -RZ, R95.reuse.H0_H0 ;  /* 0x2000005fff1c7230 */ /* 0x100fe20000004100 */
[----:B------:R-:W-:Y:S01]  /*48b0*/  F2FP.F16.E4M3.UNPACK_B R13, R36 ;  /* 0x00000024ff0d723e */ /* 0x000fe200020006ff */
[----:B------:R-:W-:Y:S01]  /*48c0*/  HADD2.F32 R95, -RZ, R95.H1_H1 ;  /* 0x3000005fff5f7230 */ /* 0x000fe20000004100 */
[----:B------:R-:W-:Y:S01]  /*48d0*/  F2FP.F16.E4M3.UNPACK_B R38, R38.H1 ;  /* 0x00000026ff26723e */ /* 0x000fe200030006ff */
[--C-:B------:R-:W-:Y:S01]  /*48e0*/  HADD2.F32 R30, -RZ, R29.reuse.H0_H0 ;  /* 0x2000001dff1e7230 */ /* 0x100fe20000004100 */
[----:B------:R-:W-:Y:S01]  /*48f0*/  F2FP.F16.E4M3.UNPACK_B R36, R36.H1 ;  /* 0x00000024ff24723e */ /* 0x000fe200030006ff */
[--C-:B------:R-:W-:Y:S02]  /*4900*/  HADD2.F32 R96, -RZ, R94.reuse.H1_H1 ;  /* 0x3000005eff607230 */ /* 0x100fe40000004100 */
[----:B------:R-:W-:Y:S02]  /*4910*/  HADD2.F32 R29, -RZ, R29.H1_H1 ;  /* 0x3000001dff1d7230 */ /* 0x000fe40000004100 */
[----:B------:R-:W-:-:S02]  /*4920*/  HADD2.F32 R99, -RZ, R94.H0_H0 ;  /* 0x2000005eff637230 */ /* 0x000fc40000004100 */
[-C--:B------:R-:W-:Y:S01]  /*4930*/  FMUL.FTZ R98, R95, R96.reuse ;  /* 0x000000605f627220 */ /* 0x080fe20000410000 */
[--C-:B------:R-:W-:Y:S02]  /*4940*/  HADD2.F32 R94, -RZ, R13.reuse.H1_H1 ;  /* 0x3000000dff5e7230 */ /* 0x100fe40000004100 */
[C---:B------:R-:W-:Y:S01]  /*4950*/  FMUL.FTZ R96, R29.reuse, R96 ;  /* 0x000000601d607220 */ /* 0x040fe20000410000 */
[----:B------:R-:W-:Y:S02]  /*4960*/  HADD2.F32 R97, -RZ, R13.H0_H0 ;  /* 0x2000000dff617230 */ /* 0x000fe40000004100 */
[-C--:B------:R-:W-:Y:S01]  /*4970*/  FMUL.FTZ R101, R28, R99.reuse ;  /* 0x000000631c657220 */ /* 0x080fe20000410000 */
[----:B------:R-:W-:Y:S01]  /*4980*/  FMUL.FTZ R99, R30, R99 ;  /* 0x000000631e637220 */ /* 0x000fe20000410000 */
[-C--:B------:R-:W-:Y:S01]  /*4990*/  FFMA.FTZ R29, R29, R94.reuse, -R98 ;  /* 0x0000005e1d1d7223 */ /* 0x080fe20000010862 */
[----:B------:R-:W-:Y:S01]  /*49a0*/  FFMA.FTZ R13, R95, R94, R96 ;  /* 0x0000005e5f0d7223 */ /* 0x000fe20000010060 */
[----:B------:R-:W-:Y:S01]  /*49b0*/  F2FP.F16.E4M3.UNPACK_B R94, R37.H1 ;  /* 0x00000025ff5e723e */ /* 0x000fe200030006ff */
[----:B------:R-:W-:Y:S01]  /*49c0*/  HADD2.F32 R96, -RZ, R36.H0_H0 ;  /* 0x20000024ff607230 */ /* 0x000fe20000004100 */
[----:B------:R-:W-:Y:S01]  /*49d0*/  F2FP.F16.E4M3.UNPACK_B R95, R9.H1 ;  /* 0x00000009ff5f723e */ /* 0x000fe200030006ff */
[----:B------:R-:W-:-:S02]  /*49e0*/  HADD2.F32 R9, -RZ, R38.H0_H0 ;  /* 0x20000026ff097230 */ /* 0x000fc40000004100 */
[-C--:B------:R-:W-:Y:S01]  /*49f0*/  FFMA.FTZ R30, R30, R97.reuse, -R101 ;  /* 0x000000611e1e7223 */ /* 0x080fe20000010865 */
[--C-:B------:R-:W-:Y:S02]  /*4a00*/  HADD2.F32 R98, -RZ, R94.reuse.H0_H0 ;  /* 0x2000005eff627230 */ /* 0x100fe40000004100 */
[----:B------:R-:W-:Y:S01]  /*4a10*/  FFMA.FTZ R28, R28, R97, R99 ;  /* 0x000000611c1c7223 */ /* 0x000fe20000010063 */
[--C-:B------:R-:W-:Y:S02]  /*4a20*/  HADD2.F32 R37, -RZ, R95.reuse.H0_H0 ;  /* 0x2000005fff257230 */ /* 0x100fe40000004100 */
[----:B------:R-:W-:Y:S02]  /*4a30*/  HADD2.F32 R94, -RZ, R94.H1_H1 ;  /* 0x3000005eff5e7230 */ /* 0x000fe40000004100 */
[-C--:B------:R-:W-:Y:S01]  /*4a40*/  FMUL.FTZ R100, R9, R98.reuse ;  /* 0x0000006209647220 */ /* 0x080fe20000410000 */
[----:B------:R-:W-:Y:S02]  /*4a50*/  HADD2.F32 R95, -RZ, R95.H1_H1 ;  /* 0x3000005fff5f7230 */ /* 0x000fe40000004100 */
[----:B------:R-:W-:Y:S01]  /*4a60*/  FMUL.FTZ R98, R37, R98 ;  /* 0x0000006225627220 */ /* 0x000fe20000410000 */
[----:B------:R-:W-:-:S02]  /*4a70*/  HADD2.F32 R36, -RZ, R36.H1_H1 ;  /* 0x30000024ff247230 */ /* 0x000fc40000004100 */
[-C--:B------:R-:W-:Y:S01]  /*4a80*/  FFMA.FTZ R37, R37, R96.reuse, -R100 ;  /* 0x0000006025257223 */ /* 0x080fe20000010864 */
[----:B------:R-:W-:Y:S01]  /*4a90*/  FFMA.FTZ R9, R9, R96, R98 ;  /* 0x0000006009097223 */ /* 0x000fe20000010062 */
[----:B------:R-:W-:Y:S02]  /*4aa0*/  HADD2.F32 R96, -RZ, R38.H1_H1 ;  /* 0x30000026ff607230 */ /* 0x000fe40000004100 */
[-C--:B------:R-:W-:Y:S01]  /*4ab0*/  FMUL.FTZ R97, R95, R94.reuse ;  /* 0x0000005e5f617220 */ /* 0x080fe20000410000 */
[----:B------:R-:W-:Y:S02]  /*4ac0*/  LOP3.LUT R98, R39, 0xff0000ff, RZ, 0xc0, !PT ;  /* 0xff0000ff27627812 */ /* 0x000fe400078ec0ff */
[----:B------:R-:W-:Y:S01]  /*4ad0*/  FMUL.FTZ R38, R96, R94 ;  /* 0x0000005e60267220 */ /* 0x000fe20000410000 */
[----:B------:R-:W-:-:S03]  /*4ae0*/  SHF.R.U32.HI R94, RZ, 0x10, R31 ;  /* 0x00000010ff5e7819 */ /* 0x000fc6000001161f */
[-C--:B------:R-:W-:Y:S01]  /*4af0*/  FFMA.FTZ R38, R95, R36.reuse, -R38 ;  /* 0x000000245f267223 */ /* 0x080fe20000010826 */
[----:B------:R-:W-:Y:S01]  /*4b00*/  FFMA.FTZ R36, R96, R36, R97 ;  /* 0x0000002460247223 */ /* 0x000fe20000010061 */
[----:B------:R-:W-:Y:S01]  /*4b10*/  SHF.R.U32.HI R95, RZ, 0x8, R39 ;  /* 0x00000008ff5f7819 */ /* 0x000fe20000011627 */
[----:B------:R-:W-:Y:S01]  /*4b20*/  IMAD.U32 R94, R94, 0x10000, RZ ;  /* 0x000100005e5e7824 */ /* 0x000fe200078e00ff */
[----:B------:R-:W-:Y:S02]  /*4b30*/  SHF.R.U32.HI R97, RZ, 0x8, R31 ;  /* 0x00000008ff617819 */ /* 0x000fe4000001161f */
[----:B------:R-:W-:Y:S01]  /*4b40*/  LOP3.LUT R96, R31, 0xff0000ff, RZ, 0xc0, !PT ;  /* 0xff0000ff1f607812 */ /* 0x000fe200078ec0ff */
[----:B------:R-:W-:Y:S01]  /*4b50*/  IMAD.SHL.U32 R95, R95, 0x100, RZ ;  /* 0x000001005f5f7824 */ /* 0x000fe200078e00ff */
[----:B------:R-:W-:Y:S01]  /*4b60*/  SHF.R.U32.HI R31, RZ, 0x10, R39 ;  /* 0x00000010ff1f7819 */ /* 0x000fe20000011627 */
[----:B------:R-:W-:Y:S01]  /*4b70*/  IMAD.SHL.U32 R39, R97, 0x100, RZ ;  /* 0x0000010061277824 */ /* 0x000fe200078e00ff */
[----:B------:R-:W-:-:S02]  /*4b80*/  F2FP.SATFINITE.E4M3.F32.PACK_AB_MERGE_C R37, R38, R37, RZ ;  /* 0x000000252625723e */ /* 0x000fc400048070ff */
[----:B------:R-:W-:Y:S01]  /*4b90*/  LOP3.LUT R98, R98, 0xff00, R95, 0xf8, !PT ;  /* 0x0000ff0062627812 */ /* 0x000fe200078ef85f */
[----:B------:R-:W-:Y:S01]  /*4ba0*/  IMAD.U32 R95, R31, 0x10000, RZ ;  /* 0x000100001f5f7824 */ /* 0x000fe200078e00ff */
[----:B------:R-:W-:Y:S02]  /*4bb0*/  LOP3.LUT R39, R96, 0xff00, R39, 0xf8, !PT ;  /* 0x0000ff0060277812 */ /* 0x000fe400078ef827 */
[----:B------:R-:W-:Y:S02]  /*4bc0*/  F2FP.F16.E4M3.UNPACK_B R38, R8.H1 ;  /* 0x00000008ff26723e */ /* 0x000fe400030006ff */
[----:B------:R-:W-:Y:S02]  /*4bd0*/  LOP3.LUT R31, R39, 0xff0000, R94, 0xf8, !PT ;  /* 0x00ff0000271f7812 */ /* 0x000fe400078ef85e */
[----:B------:R-:W-:Y:S01]  /*4be0*/  LOP3.LUT R39, R98, 0xff0000, R95, 0xf8, !PT ;  /* 0x00ff000062277812 */ /* 0x000fe200078ef85f */
[----:B------:R-:W-:Y:S01]  /*4bf0*/  IMAD.MOV.U32 R95, RZ, RZ, R11 ;  /* 0x000000ffff5f7224 */ /* 0x000fe200078e000b */
[----:B------:R-:W-:-:S02]  /*4c00*/  F2FP.F16.E4M3.UNPACK_B R11, R15 ;  /* 0x0000000fff0b723e */ /* 0x000fc400020006ff */
[----:B------:R-:W-:Y:S02]  /*4c10*/  F2FP.F16.E4M3.UNPACK_B R96, R39 ;  /* 0x00000027ff60723e */ /* 0x000fe400020006ff */
[----:B------:R-:W-:Y:S01]  /*4c20*/  F2FP.F16.E4M3.UNPACK_B R94, R95 ;  /* 0x0000005fff5e723e */ /* 0x000fe200020006ff */
[----:B------:R-:W-:Y:S01]  /*4c30*/  HADD2.F32 R98, -RZ, R11.H0_H0 ;  /* 0x2000000bff627230 */ /* 0x000fe20000004100 */
[----:B------:R-:W-:Y:S01]  /*4c40*/  F2FP.F16.E4M3.UNPACK_B R97, R31 ;  /* 0x0000001fff61723e */ /* 0x000fe200020006ff */
[----:B------:R-:W-:Y:S01]  /*4c50*/  HADD2.F32 R100, -RZ, R96.H0_H0 ;  /* 0x20000060ff647230 */ /* 0x000fe20000004100 */
[----:B------:R-:W-:Y:S01]  /*4c60*/  F2FP.F16.E4M3.UNPACK_B R15, R15.H1 ;  /* 0x0000000fff0f723e */ /* 0x000fe200030006ff */
[----:B------:R-:W-:Y:S01]  /*4c70*/  HADD2.F32 R101, -RZ, R94.H0_H0 ;  /* 0x2000005eff657230 */ /* 0x000fe20000004100 */
[----:B------:R-:W-:Y:S01]  /*4c80*/  F2FP.F16.E4M3.UNPACK_B R39, R39.H1 ;  /* 0x00000027ff27723e */ /* 0x000fe200030006ff */
[----:B------:R-:W-:Y:S02]  /*4c90*/  HADD2.F32 R99, -RZ, R97.H0_H0 ;  /* 0x20000061ff637230 */ /* 0x000fe40000004100 */
[----:B------:R-:W-:Y:S01]  /*4ca0*/  FMUL.FTZ R102, R98, R100 ;  /* 0x0000006462667220 */ /* 0x000fe20000410000 */
[----:B------:R-:W-:-:S02]  /*4cb0*/  HADD2.F32 R11, -RZ, R11.H1_H1 ;  /* 0x3000000bff0b7230 */ /* 0x000fc40000004100 */
[C---:B------:R-:W-:Y:S01]  /*4cc0*/  FMUL.FTZ R100, R101.reuse, R100 ;  /* 0x0000006465647220 */ /* 0x040fe20000410000 */
[----:B------:R-:W-:Y:S02]  /*4cd0*/  HADD2.F32 R96, -RZ, R96.H1_H1 ;  /* 0x30000060ff607230 */ /* 0x000fe40000004100 */
[----:B------:R-:W-:Y:S01]  /*4ce0*/  FFMA.FTZ R102, R101, R99, -R102 ;  /* 0x0000006365667223 */ /* 0x000fe20000010866 */
[----:B------:R-:W-:Y:S01]  /*4cf0*/  F2FP.F16.E4M3.UNPACK_B R95, R95.H1 ;  /* 0x0000005fff5f723e */ /* 0x000fe200030006ff */
[----:B------:R-:W-:Y:S01]  /*4d00*/  FFMA.FTZ R100, R98, R99, R100 ;  /* 0x0000006362647223 */ /* 0x000fe20000010064 */
[----:B------:R-:W-:Y:S02]  /*4d10*/  HADD2.F32 R99, -RZ, R94.H1_H1 ;  /* 0x3000005eff637230 */ /* 0x000fe40000004100 */
[-C--:B------:R-:W-:Y:S01]  /*4d20*/  FMUL.FTZ R94, R11, R96.reuse ;  /* 0x000000600b5e7220 */ /* 0x080fe20000410000 */
[----:B------:R-:W-:Y:S01]  /*4d30*/  HADD2.F32 R98, -RZ, R97.H1_H1 ;  /* 0x30000061ff627230 */ /* 0x000fe20000004100 */
[----:B------:R-:W-:Y:S01]  /*4d40*/  F2FP.F16.E4M3.UNPACK_B R31, R31.H1 ;  /* 0x0000001fff1f723e */ /* 0x000fe200030006ff */
[----:B------:R-:W-:Y:S01]  /*4d50*/  FMUL.FTZ R96, R99, R96 ;  /* 0x0000006063607220 */ /* 0x000fe20000410000 */
[----:B------:R-:W-:-:S02]  /*4d60*/  F2FP.F16.E4M3.UNPACK_B R8, R8 ;  /* 0x00000008ff08723e */ /* 0x000fc400020006ff */
[-C--:B------:R-:W-:Y:S01]  /*4d70*/  FFMA.FTZ R94, R99, R98.reuse, -R94 ;  /* 0x00000062635e7223 */ /* 0x080fe2000001085e */
[----:B------:R-:W-:Y:S02]  /*4d80*/  HADD2.F32 R99, -RZ, R95.H0_H0 ;  /* 0x2000005fff637230 */ /* 0x000fe40000004100 */
[----:B------:R-:W-:Y:S01]  /*4d90*/  FFMA.FTZ R11, R11, R98, R96 ;  /* 0x000000620b0b7223 */ /* 0x000fe20000010060 */
[----:B------:R-:W-:Y:S01]  /*4da0*/  HADD2.F32 R96, -RZ, R15.H0_H0 ;  /* 0x2000000fff607230 */ /* 0x000fe20000004100 */
[----:B------:R-:W-:Y:S01]  /*4db0*/  F2FP.SATFINITE.E4M3.F32.PACK_AB_MERGE_C R36, R36, R9, RZ ;  /* 0x000000092424723e */ /* 0x000fe200048070ff */
[----:B------:R-:W-:Y:S01]  /*4dc0*/  HADD2.F32 R98, -RZ, R39.H0_H0 ;  /* 0x20000027ff627230 */ /* 0x000fe20000004100 */
[----:B------:R-:W-:Y:S01]  /*4dd0*/  F2FP.SATFINITE.E4M3.F32.PACK_AB_MERGE_C R9, R29, R30, R37 ;  /* 0x0000001e1d09723e */ /* 0x000fe20004807025 */
[----:B------:R-:W-:Y:S01]  /*4de0*/  HADD2.F32 R97, -RZ, R31.H0_H0 ;  /* 0x2000001fff617230 */ /* 0x000fe20000004100 */
[----:B------:R-:W-:Y:S01]  /*4df0*/  F2FP.SATFINITE.E4M3.F32.PACK_AB_MERGE_C R13, R13, R28, R36 ;  /* 0x0000001c0d0d723e */ /* 0x000fe20004807024 */
[----:B------:R-:W-:-:S02]  /*4e00*/  HADD2.F32 R15, -RZ, R15.H1_H1 ;  /* 0x3000000fff0f7230 */ /* 0x000fc40000004100 */
[CC--:B------:R-:W-:Y:S01]  /*4e10*/  FMUL.FTZ R101, R96.reuse, R98.reuse ;  /* 0x0000006260657220 */ /* 0x0c0fe20000410000 */
[C---:B------:R-:W-:Y:S01]  /*4e20*/  FMUL.FTZ R98, R99.reuse, R98 ;  /* 0x0000006263627220 */ /* 0x040fe20000410000 */
[----:B------:R-:W-:Y:S02]  /*4e30*/  HADD2.F32 R95, -RZ, R95.H1_H1 ;  /* 0x3000005fff5f7230 */ /* 0x000fe40000004100 */
[----:B------:R-:W-:Y:S02]  /*4e40*/  HADD2.F32 R104, -RZ, R31.H1_H1 ;  /* 0x3000001fff687230 */ /* 0x000fe40000004100 */
[-C--:B------:R-:W-:Y:S01]  /*4e50*/  FFMA.FTZ R98, R96, R97.reuse, R98 ;  /* 0x0000006160627223 */ /* 0x080fe20000010062 */
[----:B------:R-:W-:Y:S02]  /*4e60*/  HADD2.F32 R96, -RZ, R39.H1_H1 ;  /* 0x30000027ff607230 */ /* 0x000fe40000004100 */
[----:B------:R-:W-:Y:S01]  /*4e70*/  FFMA.FTZ R101, R99, R97, -R101 ;  /* 0x0000006163657223 */ /* 0x000fe20000010865 */
[----:B------:R-:W-:Y:S01]  /*4e80*/  F2FP.F16.E4M3.UNPACK_B R31, R90.H1 ;  /* 0x0000005aff1f723e */ /* 0x000fe200030006ff */
[--C-:B------:R-:W-:Y:S01]  /*4e90*/  HADD2.F32 R97, -RZ, R38.reuse.H0_H0 ;  /* 0x20000026ff617230 */ /* 0x100fe20000004100 */
[----:B------:R-:W-:Y:S01]  /*4ea0*/  F2FP.F16.E4M3.UNPACK_B R39, R12.H1 ;  /* 0x0000000cff27723e */ /* 0x000fe200030006ff */
[-C--:B------:R-:W-:Y:S01]  /*4eb0*/  FMUL.FTZ R106, R15, R96.reuse ;  /* 0x000000600f6a7220 */ /* 0x080fe20000410000 */
[C---:B------:R-:W-:Y:S01]  /*4ec0*/  FMUL.FTZ R108, R95.reuse, R96 ;  /* 0x000000605f6c7220 */ /* 0x040fe20000410000 */
[----:B------:R-:W-:Y:S01]  /*4ed0*/  HADD2.F32 R38, -RZ, R38.H1_H1 ;  /* 0x30000026ff267230 */ /* 0x000fe20000004100 */
[----:B------:R-:W-:Y:S01]  /*4ee0*/  F2FP.F16.E4M3.UNPACK_B R90, R90 ;  /* 0x0000005aff5a723e */ /* 0x000fe200020006ff */
[-C--:B------:R-:W-:Y:S01]  /*4ef0*/  FFMA.FTZ R96, R95, R104.reuse, -R106 ;  /* 0x000000685f607223 */ /* 0x080fe2000001086a */
[----:B------:R-:W-:Y:S01]  /*4f00*/  FFMA.FTZ R15, R15, R104, R108 ;  /* 0x000000680f0f7223 */ /* 0x000fe2000001006c */
[----:B------:R-:W-:Y:S01]  /*4f10*/  HADD2.F32 R104, -RZ, R31.H0_H0 ;  /* 0x2000001fff687230 */ /* 0x000fe20000004100 */
[----:B------:R-:W-:Y:S01]  /*4f20*/  F2FP.F16.E4M3.UNPACK_B R12, R12 ;  /* 0x0000000cff0c723e */ /* 0x000fe200020006ff */
[----:B------:R-:W-:Y:S01]  /*4f30*/  HADD2.F32 R95, -RZ, R39.H0_H0 ;  /* 0x20000027ff5f7230 */ /* 0x000fe20000004100 */
[----:B------:R-:W-:Y:S01]  /*4f40*/  F2FP.SATFINITE.E4M3.F32.PACK_AB_MERGE_C R101, R96, R101, RZ ;  /* 0x000000656065723e */ /* 0x000fe200048070ff */
[----:B------:R-:W-:Y:S01]  /*4f50*/  HADD2.F32 R31, -RZ, R31.H1_H1 ;  /* 0x3000001fff1f7230 */ /* 0x000fe20000004100 */
[----:B------:R-:W-:Y:S01]  /*4f60*/  F2FP.F16.E4M3.UNPACK_B R96, R89.H1 ;  /* 0x00000059ff60723e */ /* 0x000fe200030006ff */
[----:B------:R-:W-:-:S02]  /*4f70*/  HADD2.F32 R106, -RZ, R39.H1_H1 ;  /* 0x30000027ff6a7230 */ /* 0x000fc40000004100 */
[-C--:B------:R-:W-:Y:S01]  /*4f80*/  FMUL.FTZ R103, R95, R104.reuse ;  /* 0x000000685f677220 */ /* 0x080fe20000410000 */
[----:B------:R-:W-:Y:S01]  /*4f90*/  FMUL.FTZ R104, R97, R104 ;  /* 0x0000006861687220 */ /* 0x000fe20000410000 */
[----:B------:R-:W-:Y:S01]  /*4fa0*/  F2FP.F16.E4M3.UNPACK_B R89, R89 ;  /* 0x00000059ff59723e */ /* 0x000fe200020006ff */
[--C-:B------:R-:W-:Y:S01]  /*4fb0*/  HADD2.F32 R99, -RZ, R96.reuse.H0_H0 ;  /* 0x20000060ff637230 */ /* 0x100fe20000004100 */
[----:B------:R-:W-:Y:S01]  /*4fc0*/  F2FP.SATFINITE.E4M3.F32.PACK_AB_MERGE_C R15, R15, R98, RZ ;  /* 0x000000620f0f723e */ /* 0x000fe200048070ff */
[----:B------:R-:W-:Y:S01]  /*4fd0*/  HADD2.F32 R39, -RZ, R96.H1_H1 ;  /* 0x30000060ff277230 */ /* 0x000fe20000004100 */
[----:B------:R-:W-:Y:S01]  /*4fe0*/  F2FP.SATFINITE.E4M3.F32.PACK_AB_MERGE_C R101, R94, R102, R101 ;  /* 0x000000665e65723e */ /* 0x000fe20004807065 */
[----:B------:R-:W-:Y:S02]  /*4ff0*/  HADD2.F32 R96, -RZ, R8.H0_H0 ;  /* 0x20000008ff607230 */ /* 0x000fe40000004100 */
[----:B------:R-:W-:Y:S01]  /*5000*/  FFMA.FTZ R104, R95, R99, R104 ;  /* 0x000000635f687223 */ /* 0x000fe20000010068 */
[-C--:B------:R-:W-:Y:S01]  /*5010*/  FMUL.FTZ R95, R106, R31.reuse ;  /* 0x0000001f6a5f7220 */ /* 0x080fe20000410000 */
[----:B------:R-:W-:Y:S01]  /*5020*/  FMUL.FTZ R31, R38, R31 ;  /* 0x0000001f261f7220 */ /* 0x000fe20000410000 */
[----:B------:R-:W-:Y:S01]  /*5030*/  FFMA.FTZ R103, R97, R99, -R103 ;  /* 0x0000006361677223 */ /* 0x000fe20000010867 */
[----:B------:R-:W-:-:S02]  /*5040*/  HADD2.F32 R99, -RZ, R90.H0_H0 ;  /* 0x2000005aff637230 */ /* 0x000fc40000004100 */
[-C--:B------:R-:W-:Y:S01]  /*5050*/  FFMA.FTZ R38, R38, R39.reuse, -R95 ;  /* 0x0000002726267223 */ /* 0x080fe2000001085f */
[----:B------:R-:W-:Y:S01]  /*5060*/  FFMA.FTZ R31, R106, R39, R31 ;  /* 0x000000276a1f7223 */ /* 0x000fe2000001001f */
[----:B------:R-:W-:Y:S01]  /*5070*/  HADD2.F32 R39, -RZ, R12.H0_H0 ;  /* 0x2000000cff277230 */ /* 0x000fe20000004100 */
[----:B------:R-:W-:Y:S01]  /*5080*/  F2FP.SATFINITE.E4M3.F32.PACK_AB_MERGE_C R15, R11, R100, R15 ;  /* 0x000000640b0f723e */ /* 0x000fe2000480700f */
[----:B------:R-:W-:Y:S01]  /*5090*/  HADD2.F32 R95, -RZ, R89.H0_H0 ;  /* 0x20000059ff5f7230 */ /* 0x000fe20000004100 */
[----:B------:R-:W-:Y:S01]  /*50a0*/  F2FP.SATFINITE.E4M3.F32.PACK_AB_MERGE_C R38, R38, R103, RZ ;  /* 0x000000672626723e */ /* 0x000fe200048070ff */
[----:B------:R-:W-:Y:S02]  /*50b0*/  HADD2.F32 R90, -RZ, R90.H1_H1 ;  /* 0x3000005aff5a7230 */ /* 0x000fe40000004100 */
[-C--:B------:R-:W-:Y:S01]  /*50c0*/  FMUL.FTZ R97, R39, R99.reuse ;  /* 0x0000006327617220 */ /* 0x080fe20000410000 */
[----:B------:R-:W-:Y:S01]  /*50d0*/  FMUL.FTZ R99, R96, R99 ;  /* 0x0000006360637220 */ /* 0x000fe20000410000 */
[----:B------:R-:W-:Y:S01]  /*50e0*/  F2FP.SATFINITE.E4M3.F32.PACK_AB_MERGE_C R31, R31, R104, RZ ;  /* 0x000000681f1f723e */ /* 0x000fe200048070ff */
[----:B------:R-:W-:-:S02]  /*50f0*/  IMAD.MOV.U32 R11, RZ, RZ, R101 ;  /* 0x000000ffff0b7224 */ /* 0x000fc400078e0065 */
[-C--:B------:R-:W-:Y:S01]  /*5100*/  FFMA.FTZ R97, R96, R95.reuse, -R97 ;  /* 0x0000005f60617223 */ /* 0x080fe20000010861 */
[----:B------:R-:W-:Y:S01]  /*5110*/  FFMA.FTZ R99, R39, R95, R99 ;  /* 0x0000005f27637223 */ /* 0x000fe20000010063 */
[----:B------:R-:W-:Y:S02]  /*5120*/  HADD2.F32 R39, -RZ, R12.H1_H1 ;  /* 0x3000000cff277230 */ /* 0x000fe40000004100 */
[----:B------:R-:W-:Y:S02]  /*5130*/  HADD2.F32 R95, -RZ, R8.H1_H1 ;  /* 0x30000008ff5f7230 */ /* 0x000fe40000004100 */
[----:B------:R-:W-:Y:S02]  /*5140*/  HADD2.F32 R8, -RZ, R89.H1_H1 ;  /* 0x30000059ff087230 */ /* 0x000fe40000004100 */
[----:B------:R-:W-:Y:S01]  /*5150*/  FMUL.FTZ R12, R39, R90 ;  /* 0x0000005a270c7220 */ /* 0x000fe20000410000 */
[----:B------:R-:W-:Y:S01]  /*5160*/  F2FP.F16.E4M3.UNPACK_B R89, R14.H1 ;  /* 0x0000000eff59723e */ /* 0x000fe200030006ff */
[C---:B------:R-:W-:Y:S01]  /*5170*/  FMUL.FTZ R90, R95.reuse, R90 ;  /* 0x0000005a5f5a7220 */ /* 0x040fe20000410000 */
[----:B------:R-:W-:Y:S01]  /*5180*/  F2FP.F16.E4M3.UNPACK_B R14, R14 ;  /* 0x0000000eff0e723e */ /* 0x000fe200020006ff */
[----:B------:R-:W-:Y:S01]  /*5190*/  FFMA.FTZ R12, R95, R8, -R12 ;  /* 0x000000085f0c7223 */ /* 0x000fe2000001080c */
[----:B------:R-:W-:Y:S01]  /*51a0*/  F2FP.F16.E4M3.UNPACK_B R95, R92.H1 ;  /* 0x0000005cff5f723e */ /* 0x000fe200030006ff */
[----:B------:R-:W-:Y:S01]  /*51b0*/  FFMA.FTZ R8, R39, R8, R90 ;  /* 0x0000000827087223 */ /* 0x000fe2000001005a */
[----:B------:R-:W-:-:S02]  /*51c0*/  F2FP.F16.E4M3.UNPACK_B R39, R91.H1 ;  /* 0x0000005bff27723e */ /* 0x000fc400030006ff */
[----:B------:R-:W-:Y:S01]  /*51d0*/  F2FP.SATFINITE.E4M3.F32.PACK_AB_MERGE_C R97, R12, R97, R38 ;  /* 0x000000610c61723e */ /* 0x000fe20004807026 */
[----:B------:R-:W-:Y:S01]  /*51e0*/  IMAD.MOV.U32 R38, RZ, RZ, R10 ;  /* 0x000000ffff267224 */ /* 0x000fe200078e000a */
[----:B------:R-:W-:Y:S01]  /*51f0*/  F2FP.F16.E4M3.UNPACK_B R91, R91 ;  /* 0x0000005bff5b723e */ /* 0x000fe200020006ff */
[--C-:B------:R-:W-:Y:S01]  /*5200*/  HADD2.F32 R105, -RZ, R39.reuse.H0_H0 ;  /* 0x20000027ff697230 */ /* 0x100fe20000004100 */
[----:B------:R-:W-:Y:S01]  /*5210*/  F2FP.F16.E4M3.UNPACK_B R92, R92 ;  /* 0x0000005cff5c723e */ /* 0x000fe200020006ff */
[----:B------:R-:W-:Y:S01]  /*5220*/  HADD2.F32 R96, -RZ, R39.H1_H1 ;  /* 0x30000027ff607230 */ /* 0x000fe20000004100 */
[-C--:B------:R-:W-:Y:S01]  /*5230*/  F2FP.F16.E4M3.UNPACK_B R90, R38.reuse.H1 ;  /* 0x00000026ff5a723e */ /* 0x080fe200030006ff */
[--C-:B------:R-:W-:Y:S01]  /*5240*/  HADD2.F32 R12, -RZ, R89.reuse.H0_H0 ;  /* 0x20000059ff0c7230 */ /* 0x100fe20000004100 */
[----:B------:R-:W-:Y:S01]  /*5250*/  F2FP.F16.E4M3.UNPACK_B R38, R38 ;  /* 0x00000026ff26723e */ /* 0x000fe200020006ff */
[----:B------:R-:W-:Y:S02]  /*5260*/  HADD2.F32 R39, -RZ, R89.H1_H1 ;  /* 0x30000059ff277230 */ /* 0x000fe40000004100 */
[----:B------:R-:W-:-:S02]  /*5270*/  HADD2.F32 R10, -RZ, R90.H0_H0 ;  /* 0x2000005aff0a7230 */ /* 0x000fc40000004100 */
[-C--:B------:R-:W-:Y:S01]  /*5280*/  FMUL.FTZ R107, R12, R105.reuse ;  /* 0x000000690c6b7220 */ /* 0x080fe20000410000 */
[----:B------:R-:W-:Y:S02]  /*5290*/  HADD2.F32 R89, -RZ, R90.H1_H1 ;  /* 0x3000005aff597230 */ /* 0x000fe40000004100 */
[-C--:B------:R-:W-:Y:S01]  /*52a0*/  FMUL.FTZ R106, R39, R96.reuse ;  /* 0x00000060276a7220 */ /* 0x080fe20000410000 */
[--C-:B------:R-:W-:Y:S02]  /*52b0*/  HADD2.F32 R103, -RZ, R95.reuse.H0_H0 ;  /* 0x2000005fff677230 */ /* 0x100fe40000004100 */
[----:B------:R-:W-:Y:S01]  /*52c0*/  FMUL.FTZ R105, R10, R105 ;  /* 0x000000690a697220 */ /* 0x000fe20000410000 */
[----:B------:R-:W-:Y:S02]  /*52d0*/  HADD2.F32 R90, -RZ, R95.H1_H1 ;  /* 0x3000005fff5a7230 */ /* 0x000fe40000004100 */
[----:B------:R-:W-:Y:S01]  /*52e0*/  FMUL.FTZ R96, R89, R96 ;  /* 0x0000006059607220 */ /* 0x000fe20000410000 */
[----:B------:R-:W-:-:S02]  /*52f0*/  HADD2.F32 R95, -RZ, R92.H0_H0 ;  /* 0x2000005cff5f7230 */ /* 0x000fc40000004100 */
[-C--:B------:R-:W-:Y:S01]  /*5300*/  FFMA.FTZ R10, R10, R103.reuse, -R107 ;  /* 0x000000670a0a7223 */ /* 0x080fe2000001086b */
[----:B------:R-:W-:Y:S01]  /*5310*/  FFMA.FTZ R12, R12, R103, R105 ;  /* 0x000000670c0c7223 */ /* 0x000fe20000010069 */
[-C--:B------:R-:W-:Y:S01]  /*5320*/  FFMA.FTZ R89, R89, R90.reuse, -R106 ;  /* 0x0000005a59597223 */ /* 0x080fe2000001086a */
[----:B------:R-:W-:Y:S01]  /*5330*/  FFMA.FTZ R39, R39, R90, R96 ;  /* 0x0000005a27277223 */ /* 0x000fe20000010060 */
[--C-:B------:R-:W-:Y:S02]  /*5340*/  HADD2.F32 R103, -RZ, R91.reuse.H0_H0 ;  /* 0x2000005bff677230 */ /* 0x100fe40000004100 */
[----:B------:R-:W-:Y:S01]  /*5350*/  HADD2.F32 R90, -RZ, R14.H0_H0 ;  /* 0x2000000eff5a7230 */ /* 0x000fe20000004100 */
[----:B------:R-:W-:Y:S01]  /*5360*/  F2FP.SATFINITE.E4M3.F32.PACK_AB_MERGE_C R10, R89, R10, RZ ;  /* 0x0000000a590a723e */ /* 0x000fe200048070ff */
[----:B------:R-:W-:Y:S01]  /*5370*/  HADD2.F32 R96, -RZ, R38.H0_H0 ;  /* 0x20000026ff607230 */ /* 0x000fe20000004100 */
[----:B------:R-:W-:Y:S01]  /*5380*/  F2FP.SATFINITE.E4M3.F32.PACK_AB_MERGE_C R39, R39, R12, RZ ;  /* 0x0000000c2727723e */ /* 0x000fe200048070ff */
[----:B------:R-:W-:-:S02]  /*5390*/  HADD2.F32 R91, -RZ, R91.H1_H1 ;  /* 0x3000005bff5b7230 */ /* 0x000fc40000004100 */
[-C--:B------:R-:W-:Y:S01]  /*53a0*/  FMUL.FTZ R105, R90, R103.reuse ;  /* 0x000000675a697220 */ /* 0x080fe20000410000 */
[----:B------:R-:W-:Y:S02]  /*53b0*/  HADD2.F32 R14, -RZ, R14.H1_H1 ;  /* 0x3000000eff0e7230 */ /* 0x000fe40000004100 */
[C---:B------:R-:W-:Y:S01]  /*53c0*/  FMUL.FTZ R103, R96.reuse, R103 ;  /* 0x0000006760677220 */ /* 0x040fe20000410000 */
[----:B------:R-:W-:Y:S02]  /*53d0*/  HADD2.F32 R38, -RZ, R38.H1_H1 ;  /* 0x30000026ff267230 */ /* 0x000fe40000004100 */
[----:B------:R-:W-:Y:S01]  /*53e0*/  FFMA.FTZ R96, R96, R95, -R105 ;  /* 0x0000005f60607223 */ /* 0x000fe20000010869 */
[----:B------:R-:W-:Y:S01]  /*53f0*/  F2FP.SATFINITE.E4M3.F32.PACK_AB_MERGE_C R12, R8, R99, R31 ;  /* 0x00000063080c723e */ /* 0x000fe2000480701f */
[----:B------:R-:W-:Y:S01]  /*5400*/  FFMA.FTZ R103, R90, R95, R103 ;  /* 0x0000005f5a677223 */ /* 0x000fe20000010067 */
[----:B------:R-:W-:Y:S02]  /*5410*/  HADD2.F32 R95, -RZ, R92.H1_H1 ;  /* 0x3000005cff5f7230 */ /* 0x000fe40000004100 */
[-C--:B------:R-:W-:Y:S01]  /*5420*/  FMUL.FTZ R105, R14, R91.reuse ;  /* 0x0000005b0e697220 */ /* 0x080fe20000410000 */
[----:B------:R-:W-:Y:S01]  /*5430*/  FMUL.FTZ R107, R38, R91 ;  /* 0x0000005b266b7220 */ /* 0x000fe20000410000 */
[----:B------:R-:W-:-:S02]  /*5440*/  IMAD.MOV.U32 R8, RZ, RZ, R97 ;  /* 0x000000ffff087224 */ /* 0x000fc400078e0061 */
[-C--:B------:R-:W-:Y:S01]  /*5450*/  FFMA.FTZ R91, R38, R95.reuse, -R105 ;  /* 0x0000005f265b7223 */ /* 0x080fe20000010869 */
[----:B------:R-:W-:-:S04]  /*5460*/  FFMA.FTZ R14, R14, R95, R107 ;  /* 0x0000005f0e0e7223 */ /* 0x000fc8000001006b */
[----:B------:R-:W-:Y:S02]  /*5470*/  F2FP.SATFINITE.E4M3.F32.PACK_AB_MERGE_C R10, R91, R96, R10 ;  /* 0x000000605b0a723e */ /* 0x000fe4000480700a */
[----:B------:R-:W-:-:S07]  /*5480*/  F2FP.SATFINITE.E4M3.F32.PACK_AB_MERGE_C R14, R14, R103, R39 ;  /* 0x000000670e0e723e */ /* 0x000fce0004807027 */
.L_x_2167:
[----:B------:R-:W-:Y:S05]  /*5490*/  BSYNC B2 ;  /* 0x0000000000027941 */ /* 0x000fea0003800000 */
.L_x_2166:
[----:B0-----:R0:W-:Y:S04]  /*54a0*/  ST.E.128 desc[UR42][R72.64], R8 ;  /* 0x0000000848007985 */ /* 0x0011e8000c101d2a */
[----:B--2---:R0:W-:Y:S02]  /*54b0*/  @!P5 ST.E.128 desc[UR42][R74.64], R12 ;  /* 0x0000000c4a00d985 */ /* 0x0041e4000c101d2a */
.L_x_2165:
[----:B------:R-:W-:Y:S05]  /*54c0*/  BSYNC B1 ;  /* 0x0000000000017941 */ /* 0x000fea0003800000 */
.L_x_2164:
        /* <DEDUP_REMOVED lines=23> */
[----:B------:R-:W-:-:S03]  /*5640*/  IMAD.IADD R9, R18, 0x1, R9 ;  /* 0x0000000112097824 */ /* 0x000fc600078e0209 */
[----:B------:R-:W-:-:S03]  /*5650*/  IADD3 R12, R18, R11, RZ ;  /* 0x0000000b120c7210 */ /* 0x000fc60007ffe0ff */
        /* <DEDUP_REMOVED lines=96> */
[----:B------:R-:W-:Y:S01]  /*5c60*/  FFMA.FTZ R93, R38, R74, R89 ;  /* 0x0000004a265d7223 */ /* 0x000fe20000010059 */
[----:B------:R-:W-:Y:S01]  /*5c70*/  F2FP.F16.E4M3.UNPACK_B R38, R14 ;  /* 0x0000000eff26723e */ /* 0x000fe200020006ff */
[----:B------:R-:W-:-:S02]  /*5c80*/  HADD2.F32 R14, -RZ, R12.H0_H0 ;  /* 0x2000000cff0e7230 */ /* 0x000fc40000004100 */
[----:B------:R-:W-:Y:S01]  /*5c90*/  FFMA.FTZ R73, R73, R74, -R86 ;  /* 0x0000004a49497223 */ /* 0x000fe20000010856 */
        /* <DEDUP_REMOVED lines=110> */
.L_x_2169:
[----:B------:R-:W-:Y:S05]  /*6380*/  BSYNC B1 ;  /* 0x0000000000017941 */ /* 0x000fea0003800000 */
.L_x_2168:
[----:B0-----:R0:W-:Y:S01]  /*6390*/  ST.E.128 desc[UR42][R28.64], R8 ;  /* 0x000000081c007985 */ /* 0x0011e2000c101d2a */
[----:B------:R-:W-:-:S13]  /*63a0*/  ISETP.GE.AND P5, PT, R31, R88, PT ;  /* 0x000000581f00720c */ /* 0x000fda0003fa6270 */
[----:B------:R-:W-:Y:S05]  /*63b0*/  @P5 BRA `(.L_x_2147) ;  /* 0x0000000000ec5947 */ /* 0x000fea0003800000 */
[----:B------:R-:W-:-:S04]  /*63c0*/  IADD3 R4, P5, R83, R31, RZ ;  /* 0x0000001f53047210 */ /* 0x000fc80007fbe0ff */
[----:B------:R-:W-:-:S05]  /*63d0*/  LEA.HI.X.SX32 R5, R31, R82, 0x1, P5 ;  /* 0x000000521f057211 */ /* 0x000fca00028f0eff */
[----:B--2---:R2:W-:Y:S01]  /*63e0*/  ST.E.128 desc[UR42][R4.64], R12 ;  /* 0x0000000c04007985 */ /* 0x0045e2000c101d2a */
[----:B------:R-:W-:Y:S05]  /*63f0*/  BRA `(.L_x_2147) ;  /* 0x0000000000dc7947 */ /* 0x000fea0003800000 */
.L_x_2139:
[----:B------:R-:W-:-:S06]  /*6400*/  UISETP.NE.AND UP0, UPT, UR36, 0x3, UPT ;  /* 0x000000032400788c */ /* 0x000fcc000bf05270 */
[----:B------:R-:W-:-:S13]  /*6410*/  PLOP3.LUT P0, PT, PT, PT, UP0, 0x80, 0x0 ;  /* 0x000000000000781c */ /* 0x000fda0003f0f008 */
[----:B------:R-:W-:Y:S05]  /*6420*/  @!P0 BRA `(.L_x_2170) ;  /* 0x0000000000048947 */ /* 0x000fea0003800000 */
[----:B------:R-:W-:Y:S01]  /*6430*/  BPT.TRAP 0x1 ;  /* 0x000000040000795c */ /* 0x000fe20000300000 */
.L_x_2170:
[----:B------:R-:W-:Y:S01]  /*6440*/  IMAD R69, R19, 0x8, R18 ;  /* 0x0000000813457824 */ /* 0x000fe200078e0212 */
[----:B------:R-:W-:Y:S01]  /*6450*/  SHF.L.U32 R80, R156, 0x1f, RZ ;  /* 0x0000001f9c507819 */ /* 0x000fe200000006ff */
[----:B------:R-:W-:Y:S01]  /*6460*/  BSSY B1, `(.L_x_2171) ;  /* 0x0000004000017945 */ /* 0x000fe20003800000 */
[----:B------:R-:W-:Y:S02]  /*6470*/  SHF.R.S32.HI R77, RZ, 0x1f, R78 ;  /* 0x0000001fff4d7819 */ /* 0x000fe4000001144e */
[----:B------:R-:W0:Y:S02]  /*6480*/  SYNCS.PHASECHK.TRANS64.TRYWAIT P5, [R69+URZ+0x19c90], R80 ;  /* 0x019c9050450075a7 */ /* 0x000e2400080a017f */
[----:B0-----:R-:W-:Y:S05]  /*6490*/  @!P5 BRA `(.L_x_2172) ;  /* 0x000001980074d947 */ /* 0x001fea0003800000 */
.L_x_2426:
[----:B------:R-:W-:Y:S05]  /*64a0*/  BSYNC B1 ;  /* 0x0000000000017941 */ /* 0x000fea0003800000 */
.L_x_2171:
        /* <DEDUP_REMOVED lines=8> */
[----:B------:R-:W-:Y:S01]  /*6530*/  IMAD R6, R76, UR4, RZ ;  /* 0x000000044c067c24 */ /* 0x000fe2000f8e02ff */
[----:B------:R-:W-:Y:S02]  /*6540*/  IADD3 R5, R5, R7, RZ ;  /* 0x0000000705057210 */ /* 0x000fe40007ffe0ff */
[----:B------:R-:W-:Y:S01]  /*6550*/  VIMNMX R71, R71, 0x80, PT ;  /* 0x0000008047477848 */ /* 0x000fe20003fe0100 */
[C---:B------:R-:W-:Y:S02]  /*6560*/  IMAD R7, R79.reuse, UR5, R6 ;  /* 0x000000054f077c24 */ /* 0x040fe4000f8e0206 */
[----:B------:R-:W-:Y:S01]  /*6570*/  IMAD.WIDE.U32 R4, R79, UR4, R4 ;  /* 0x000000044f047c25 */ /* 0x000fe2000f8e0004 */
[----:B------:R-:W-:Y:S01]  /*6580*/  ULDC.64 UR4, c[0x0][0x308] ;  /* 0x0000c20000047ab9 */ /* 0x000fe20000000a00 */
[----:B------:R-:W-:-:S02]  /*6590*/  ISETP.GT.AND P5, PT, R71, R157, PT ;  /* 0x0000009d4700720c */ /* 0x000fc40003fa4270 */
[----:B------:R-:W-:Y:S02]  /*65a0*/  IMAD.IADD R5, R5, 0x1, R7 ;  /* 0x0000000105057824 */ /* 0x000fe400078e0207 */
[----:B------:R-:W-:Y:S01]  /*65b0*/  IMAD.WIDE.U32 R4, R23, UR4, R4 ;  /* 0x0000000417047c25 */ /* 0x000fe2000f8e0004 */
[----:B------:R-:W-:-:S03]  /*65c0*/  UMOV UR4, 0xffffffff ;  /* 0xffffffff00047882 */ /* 0x000fc60000000000 */
[----:B------:R-:W-:Y:S01]  /*65d0*/  IMAD R13, R23, UR5, R5 ;  /* 0x00000005170d7c24 */ /* 0x000fe2000f8e0205 */
[----:B------:R-:W-:-:S04]  /*65e0*/  IADD3 R4, P6, R4, UR6, RZ ;  /* 0x0000000604047c10 */ /* 0x000fc8000ffde0ff */
[----:B------:R-:W-:Y:S01]  /*65f0*/  IADD3.X R13, R13, UR7, RZ, P6, !PT ;  /* 0x000000070d0d7c10 */ /* 0x000fe2000b7fe4ff */
[----:B------:R-:W-:Y:S08]  /*6600*/  BRA.DIV UR4, `(.L_x_2173) ;  /* 0x0000019a042c7947 */ /* 0x000ff0000b800000 */
[----:B------:R1:W2:Y:S04]  /*6610*/  SHFL.IDX PT, R29, R13, RZ, 0x1e1f ;  /* 0x001e1fff0d1d7589 */ /* 0x0002a800000e0000 */
[----:B------:R1:W3:Y:S02]  /*6620*/  SHFL.IDX PT, R14, R4, RZ, 0x1e1f ;  /* 0x001e1fff040e7589 */ /* 0x0002e400000e0000 */
.L_x_2430:
[----:B------:R-:W-:Y:S05]  /*6630*/  @!P5 BRA `(.L_x_2147) ;  /* 0x00000000004cd947 */ /* 0x000fea0003800000 */
[----:B------:R-:W4:Y:S01]  /*6640*/  LDL R10, [R1+0xc] ;  /* 0x00000c00010a7983 */ /* 0x000f220000100800 */
[----:B------:R-:W-:-:S03]  /*6650*/  ULDC UR4, c[0x0][0x2f4] ;  /* 0x0000bd0000047ab9 */ /* 0x000fc60000000800 */
        /* <DEDUP_REMOVED lines=11> */
[----:B------:R-:W-:-:S03]  /*6710*/  ISETP.GE.AND P6, PT, R153, UR4, PT ;  /* 0x0000000499007c0c */ /* 0x000fc6000bfc6270 */
[----:B--2---:R1:W-:Y:S10]  /*6720*/  @!P5 ST.E.128 desc[UR42][R8.64], R4 ;  /* 0x000000040800d985 */ /* 0x0043f4000c101d2a */
[----:B------:R-:W2:Y:S01]  /*6730*/  @!P6 LDS.128 R4, [R70+0x15800] ;  /* 0x015800004604e984 */ /* 0x000ea20000000c00 */
[----:B-1----:R-:W-:-:S05]  /*6740*/  @!P6 IADD3 R8, P5, R153, R14, RZ ;  /* 0x0000000e9908e210 */ /* 0x002fca0007fbe0ff */
[----:B-----5:R-:W-:-:S05]  /*6750*/  @!P6 IMAD.X R9, R29, 0x1, R11, P5 ;  /* 0x000000011d09e824 */ /* 0x020fca00028e060b */
[----:B--2---:R4:W-:Y:S03]  /*6760*/  @!P6 ST.E.128 desc[UR42][R8.64], R4 ;  /* 0x000000040800e985 */ /* 0x0049e6000c101d2a */
.L_x_2147:
[----:B------:R-:W-:Y:S05]  /*6770*/  BSYNC B0 ;  /* 0x0000000000007941 */ /* 0x000fea0003800000 */
.L_x_2138:
        /* <DEDUP_REMOVED lines=16> */
.L_x_2175:
[----:B------:R-:W-:Y:S05]  /*6880*/  BSYNC B0 ;  /* 0x0000000000007941 */ /* 0x000fea0003800000 */
.L_x_2174:
[----:B------:R-:W0:Y:S01]  /*6890*/  SYNCS.PHASECHK.TRANS64.TRYWAIT P0, [R69+URZ+0x19cb0], R80 ;  /* 0x019cb050450075a7 */ /* 0x000e22000800017f */
[----:B------:R-:W-:Y:S04]  /*68a0*/  BSSY B0, `(.L_x_2176) ;  /* 0x0000002000007945 */ /* 0x000fe80003800000 */
[----:B0-----:R-:W-:Y:S05]  /*68b0*/  @!P0 BRA `(.L_x_2177) ;  /* 0x0000019400c48947 */ /* 0x001fea0003800000 */
.L_x_2431:
[----:B------:R-:W-:Y:S05]  /*68c0*/  BSYNC B0 ;  /* 0x0000000000007941 */ /* 0x000fea0003800000 */
.L_x_2176:
        /* <DEDUP_REMOVED lines=16> */
[----:B------:R-:W-:Y:S01]  /*69d0*/  IADD3.X R5, R5, UR7, RZ, P0, !PT ;  /* 0x0000000705057c10 */ /* 0x000fe200087fe4ff */
[----:B------:R1:W2:Y:S01]  /*69e0*/  SHFL.IDX PT, R10, R4, RZ, 0x1e1f ;  /* 0x001e1fff040a7589 */ /* 0x0002a200000e0000 */
[----:B------:R-:W-:-:S03]  /*69f0*/  ISETP.GT.AND P0, PT, R71, R157, PT ;  /* 0x0000009d4700720c */ /* 0x000fc60003f04270 */
[----:B------:R1:W4:Y:S10]  /*6a00*/  SHFL.IDX PT, R11, R5, RZ, 0x1e1f ;  /* 0x001e1fff050b7589 */ /* 0x00033400000e0000 */
[----:B-1----:R-:W-:Y:S05]  /*6a10*/  @!P0 BRA `(.L_x_2179) ;  /* 0x00000000004c8947 */ /* 0x002fea0003800000 */
[----:B------:R-:W5:Y:S01]  /*6a20*/  LDL R12, [R1+0xc] ;  /* 0x00000c00010c7983 */ /* 0x000f620000100800 */
[----:B------:R-:W-:-:S03]  /*6a30*/  ULDC UR4, c[0x0][0x2f4] ;  /* 0x0000bd0000047ab9 */ /* 0x000fc60000000800 */
[----:B------:R-:W3:Y:S01]  /*6a40*/  LDL R13, [R1+0x14] ;  /* 0x00001400010d7983 */ /* 0x000ee20000100800 */
[----:B------:R-:W-:-:S13]  /*6a50*/  ISETP.GE.AND P6, PT, R16, UR4, PT ;  /* 0x0000000410007c0c */ /* 0x000fda000bfc6270 */
[----:B------:R-:W1:Y:S01]  /*6a60*/  @!P6 LDS.128 R4, [R70+0x9000] ;  /* 0x009000004604e984 */ /* 0x000e620000000c00 */
[----:B--2---:R-:W-:-:S05]  /*6a70*/  @!P6 IADD3 R8, P0, R16, R10, RZ ;  /* 0x0000000a1008e210 */ /* 0x004fca0007f1e0ff */
[----:B----4-:R-:W-:Y:S01]  /*6a80*/  @!P6 IMAD.X R9, R11, 0x1, R17, P0 ;  /* 0x000000010b09e824 */ /* 0x010fe200000e0611 */
[----:B------:R-:W-:-:S04]  /*6a90*/  ISETP.GE.AND P0, PT, R67, UR4, PT ;  /* 0x0000000443007c0c */ /* 0x000fc8000bf06270 */
[----:B-1----:R1:W-:Y:S09]  /*6aa0*/  @!P6 ST.E.128 desc[UR42][R8.64], R4 ;  /* 0x000000040800e985 */ /* 0x0023f2000c101d2a */
[----:B------:R-:W2:Y:S01]  /*6ab0*/  @!P0 LDS.128 R4, [R70+0xa000] ;  /* 0x00a0000046048984 */ /* 0x000ea20000000c00 */
[----:B-----5:R-:W-:-:S05]  /*6ac0*/  @!P0 IMAD.SHL.U32 R12, R12, 0x10, RZ ;  /* 0x000000100c0c8824 */ /* 0x020fca00078e00ff */
[----:B-1----:R-:W-:-:S04]  /*6ad0*/  @!P0 IADD3 R8, P6, R12, R10, RZ ;  /* 0x0000000a0c088210 */ /* 0x002fc80007fde0ff */
[----:B------:R-:W-:Y:S02]  /*6ae0*/  @!P0 LEA.HI.X.SX32 R9, R12, R11, 0x1, P6 ;  /* 0x0000000b0c098211 */ /* 0x000fe400030f0eff */
[----:B------:R-:W-:-:S03]  /*6af0*/  ISETP.GE.AND P6, PT, R153, UR4, PT ;  /* 0x0000000499007c0c */ /* 0x000fc6000bfc6270 */
[----:B--2---:R1:W-:Y:S10]  /*6b00*/  @!P0 ST.E.128 desc[UR42][R8.64], R4 ;  /* 0x0000000408008985 */ /* 0x0043f4000c101d2a */
[----:B------:R-:W2:Y:S01]  /*6b10*/  @!P6 LDS.128 R4, [R70+0xb000] ;  /* 0x00b000004604e984 */ /* 0x000ea20000000c00 */
[----:B-1----:R-:W-:-:S05]  /*6b20*/  @!P6 IADD3 R8, P0, R153, R10, RZ ;  /* 0x0000000a9908e210 */ /* 0x002fca0007f1e0ff */
[----:B---3--:R-:W-:-:S05]  /*6b30*/  @!P6 IMAD.X R9, R11, 0x1, R13, P0 ;  /* 0x000000010b09e824 */ /* 0x008fca00000e060d */
[----:B--2---:R1:W-:Y:S03]  /*6b40*/  @!P6 ST.E.128 desc[UR42][R8.64], R4 ;  /* 0x000000040800e985 */ /* 0x0043e6000c101d2a */
.L_x_2179:
[----:B------:R-:W-:Y:S05]  /*6b50*/  BSYNC B0 ;  /* 0x0000000000007941 */ /* 0x000fea0003800000 */
.L_x_2178:
        /* <DEDUP_REMOVED lines=13> */
[----:B-1----:R-:W-:Y:S02]  /*6c30*/  SEL R5, RZ, 0x1, P5 ;  /* 0x00000001ff057807 */ /* 0x002fe40002800000 */
[----:B------:R-:W-:Y:S02]  /*6c40*/  SEL R19, R19, RZ, P5 ;  /* 0x000000ff13137207 */ /* 0x000fe40002800000 */
[----:B------:R-:W-:Y:S01]  /*6c50*/  LOP3.LUT R156, R156, R5, RZ, 0x3c, !PT ;  /* 0x000000059c9c7212 */ /* 0x000fe200078e3cff */
[----:B0-----:R-:W-:Y:S06]  /*6c60*/  @P4 BRA `(.L_x_2180) ;  /* 0xffffffb8001c4947 */ /* 0x001fec000383ffff */
.L_x_2133:
[----:B------:R-:W2:Y:S01]  /*6c70*/  LDL R4, [R1+0x28] ;  /* 0x0000280001047983 */ /* 0x000ea20000100800 */
[----:B------:R-:W1:Y:S01]  /*6c80*/  LDC R0, c[0x0][0x448] ;  /* 0x00011200ff007b82 */ /* 0x000e620000000800 */
[----:B------:R-:W-:Y:S01]  /*6c90*/  BSSY B0, `(.L_x_2181) ;  /* 0x0000011000007945 */ /* 0x000fe20003800000 */
[----:B------:R-:W-:Y:S01]  /*6ca0*/  IMAD.MOV.U32 R88, RZ, RZ, RZ ;  /* 0x000000ffff587224 */ /* 0x000fe200078e00ff */
[----:B-1----:R-:W-:-:S13]  /*6cb0*/  ISETP.NE.AND P1, PT, R0, 0x1, PT ;  /* 0x000000010000780c */ /* 0x002fda0003f25270 */
[----:B------:R-:W1:Y:S08]  /*6cc0*/  @P1 LDC R0, c[0x0][0x44c] ;  /* 0x00011300ff001b82 */ /* 0x000e700000000800 */
[----:B------:R-:W0:Y:S01]  /*6cd0*/  @P1 LDC R5, c[0x0][0x450] ;  /* 0x00011400ff051b82 */ /* 0x000e220000000800 */
[----:B--2---:R-:W-:-:S05]  /*6ce0*/  IADD3 R3, R4, 0xbf, RZ ;  /* 0x000000bf04037810 */ /* 0x004fca0007ffe0ff */
[----:B-1----:R-:W-:-:S05]  /*6cf0*/  @P1 IMAD.HI.U32 R0, R3, R0, RZ ;  /* 0x0000000003001227 */ /* 0x002fca00078e00ff */
[----:B0-----:R-:W-:-:S05]  /*6d00*/  @P1 SHF.R.U32.HI R3, RZ, R5, R0 ;  /* 0x00000005ff031219 */ /* 0x001fca0000011600 */
[----:B------:R-:W-:-:S05]  /*6d10*/  IMAD.IADD R3, R40, 0x1, R3 ;  /* 0x0000000128037824 */ /* 0x000fca00078e0203 */
[----:B------:R-:W-:-:S04]  /*6d20*/  SHF.R.S32.HI R0, RZ, 0x1f, R3 ;  /* 0x0000001fff007819 */ /* 0x000fc80000011403 */
[----:B------:R-:W-:-:S04]  /*6d30*/  LEA.HI R0, R0, R3, RZ, 0x7 ;  /* 0x0000000300007211 */ /* 0x000fc800078f38ff */
[----:B------:R-:W-:-:S04]  /*6d40*/  SHF.R.S32.HI R0, RZ, 0x7, R0 ;  /* 0x00000007ff007819 */ /* 0x000fc80000011400 */
[----:B------:R-:W-:-:S04]  /*6d50*/  VIMNMX R27, R27, R0, PT ;  /* 0x000000001b1b7248 */ /* 0x000fc80003fe0100 */
[----:B------:R-:W-:Y:S01]  /*6d60*/  ISETP.GE.AND P1, PT, R27, 0x1, PT ;  /* 0x000000011b00780c */ /* 0x000fe20003f26270 */
[----:B------:R-:W-:-:S12]  /*6d70*/  @P0 BRA `(.L_x_2182) ;  /* 0x0000000000080947 */ /* 0x000fd80003800000 */
[----:B------:R-:W0:Y:S02]  /*6d80*/  FENCE.VIEW.ASYNC.G ;  /* 0x00000000000073c6 */ /* 0x000e240000000100 */
[----:B0-----:R-:W-:Y:S06]  /*6d90*/  BAR.ARV 0xc, 0x200 ;  /* 0x0308000000007b1d */ /* 0x001fec0000002000 */
.L_x_2182:
[----:B------:R-:W-:Y:S05]  /*6da0*/  BSYNC B0 ;  /* 0x0000000000007941 */ /* 0x000fea0003800000 */
.L_x_2181:
[----:B------:R-:W-:Y:S04]  /*6db0*/  BSSY B0, `(.L_x_2183) ;  /* 0x0000021000007945 */ /* 0x000fe80003800000 */
        /* <DEDUP_REMOVED lines=8> */
[----:B------:R-:W-:-:S05]  /*6e40*/  IABS R9, R6 ;  /* 0x0000000600097213 */ /* 0x000fca0000000000 */
[----:B------:R-:W-:Y:S02]  /*6e50*/  IMAD.MOV R9, RZ, RZ, -R9 ;  /* 0x000000ffff097224 */ /* 0x000fe400078e0a09 */
[----:B0-----:R-:W0:Y:S02]  /*6e60*/  MUFU.RCP R4, R4 ;  /* 0x0000000400047308 */ /* 0x001e240000001000 */
        /* <DEDUP_REMOVED lines=21> */
.L_x_2184:
[----:B------:R-:W-:Y:S05]  /*6fc0*/  BSYNC B0 ;  /* 0x0000000000007941 */ /* 0x000fea0003800000 */
.L_x_2183:
[----:B------:R-:W2:Y:S01]  /*6fd0*/  LDL R0, [R1+0x68] ;  /* 0x0000680001007983 */ /* 0x000ea20000100800 */
[----:B------:R-:W-:Y:S02]  /*6fe0*/  PLOP3.LUT P0, PT, PT, PT, PT, 0x80, 0x0 ;  /* 0x000000000000781c */ /* 0x000fe40003f0f070 */
[----:B------:R-:W-:Y:S02]  /*6ff0*/  CS2R R6, SRZ ;  /* 0x0000000000067805 */ /* 0x000fe4000001ff00 */
[----:B------:R-:W-:Y:S01]  /*7000*/  CS2R R2, SRZ ;  /* 0x0000000000027805 */ /* 0x000fe2000001ff00 */
[----:B------:R-:W-:Y:S01]  /*7010*/  IMAD.MOV.U32 R29, RZ, RZ, RZ ;  /* 0x000000ffff1d7224 */ /* 0x000fe200078e00ff */
[----:B------:R-:W-:Y:S02]  /*7020*/  CS2R R94, SRZ ;  /* 0x00000000005e7805 */ /* 0x000fe4000001ff00 */
[----:B------:R-:W-:Y:S02]  /*7030*/  CS2R R90, SRZ ;  /* 0x00000000005a7805 */ /* 0x000fe4000001ff00 */
[----:B------:R-:W-:Y:S01]  /*7040*/  CS2R R30, SRZ ;  /* 0x00000000001e7805 */ /* 0x000fe2000001ff00 */
[----:B------:R-:W-:Y:S01]  /*7050*/  IMAD.MOV.U32 R8, RZ, RZ, RZ ;  /* 0x000000ffff087224 */ /* 0x000fe200078e00ff */
[----:B------:R-:W-:-:S02]  /*7060*/  CS2R R102, SRZ ;  /* 0x0000000000667805 */ /* 0x000fc4000001ff00 */
[----:B------:R-:W-:Y:S01]  /*7070*/  CS2R R98, SRZ ;  /* 0x0000000000627805 */ /* 0x000fe2000001ff00 */
[----:B------:R-:W-:Y:S01]  /*7080*/  IMAD.MOV.U32 R32, RZ, RZ, RZ ;  /* 0x000000ffff207224 */ /* 0x000fe200078e00ff */
        /* <DEDUP_REMOVED lines=16> */
[----:B--2---:R-:W-:Y:S01]  /*7190*/  IMAD R4, R0, R88, RZ ;  /* 0x0000005800047224 */ /* 0x004fe200078e02ff */
[----:B------:R-:W-:-:S04]  /*71a0*/  MOV R0, RZ ;  /* 0x000000ff00007202 */ /* 0x000fc80000000f00 */
[----:B------:R0:W-:Y:S01]  /*71b0*/  STL [R1+0x38], R4 ;  /* 0x0000380401007387 */ /* 0x0001e20000100800 */
[----:B------:R-:W-:-:S04]  /*71c0*/  VIADDMNMX R88, R4, R88, R27, PT ;  /* 0x0000005804587246 */ /* 0x000fc8000380011b */
        /* <DEDUP_REMOVED lines=25> */
[----:B------:R-:W-:Y:S01]  /*7360*/  IMAD.U32 R6, RZ, RZ, UR6 ;  /* 0x00000006ff067e24 */ /* 0x000fe2000f8e00ff */
[----:B------:R-:W-:Y:S01]  /*7370*/  MOV R8, 0x70 ;  /* 0x0000007000087802 */ /* 0x000fe20000000f00 */
[----:B------:R-:W-:Y:S02]  /*7380*/  IMAD.U32 R7, RZ, RZ, UR7 ;  /* 0x00000007ff077e24 */ /* 0x000fe4000f8e00ff */
[----:B------:R-:W-:-:S02]  /*7390*/  IMAD.U32 R10, RZ, RZ, UR4 ;  /* 0x00000004ff0a7e24 */ /* 0x000fc4000f8e00ff */
[----:B----4-:R-:W-:Y:S02]  /*73a0*/  IMAD.U32 R11, RZ, RZ, UR5 ;  /* 0x00000005ff0b7e24 */ /* 0x010fe4000f8e00ff */
[----:B------:R-:W-:Y:S02]  /*73b0*/  IMAD.MOV.U32 R12, RZ, RZ, 0x1 ;  /* 0x00000001ff0c7424 */ /* 0x000fe400078e00ff */
[----:B0-----:R-:W-:-:S07]  /*73c0*/  IMAD.MOV.U32 R13, RZ, RZ, RZ ;  /* 0x000000ffff0d7224 */ /* 0x001fce00078e00ff */
[----:B------:R-:W-:-:S07]  /*73d0*/  LEPC R20, `(.L_x_2187) ;  /* 0x000000001014794e */ /* 0x000fce0000000000 */
[----:B-1-3-5:R-:W-:Y:S05]  /*73e0*/  CALL.ABS.NOINC R2 ;  /* 0x0000000002007343 */ /* 0x02afea0003c00000 */
.L_x_2187:
[----:B------:R-:W-:Y:S05]  /*73f0*/  BSYNC B6 ;  /* 0x0000000000067941 */ /* 0x000fea0003800000 */
.L_x_2186:
        /* <DEDUP_REMOVED lines=10> */
[----:B----4-:R-:W1:Y:S08]  /*74a0*/  @P0 LDC.64 R10, c[0x0][0x9b0] ;  /* 0x00026c00ff0a0b82 */ /* 0x010e700000000a00 */
[----:B------:R-:W4:Y:S01]  /*74b0*/  @P1 LDC.64 R12, c[0x0][0x9c0] ;  /* 0x00027000ff0c1b82 */ /* 0x000f220000000a00 */
[----:B--2---:R-:W-:-:S02]  /*74c0*/  @P0 IMAD R0, R2, R6, RZ ;  /* 0x0000000602000224 */ /* 0x004fc400078e02ff */
[----:B0-----:R-:W-:Y:S02]  /*74d0*/  @P1 IMAD R2, R2, R8, RZ ;  /* 0x0000000802021224 */ /* 0x001fe400078e02ff */
[C---:B---3--:R-:W-:Y:S02]  /*74e0*/  @P0 IMAD R7, R20.reuse, R7, R0 ;  /* 0x0000000714070224 */ /* 0x048fe400078e0200 */
[C---:B------:R-:W-:Y:S02]  /*74f0*/  @P1 IMAD R9, R20.reuse, R9, R2 ;  /* 0x0000000914091224 */ /* 0x040fe400078e0202 */
[----:B------:R-:W-:-:S04]  /*7500*/  @P0 IMAD.WIDE.U32 R2, R20, R6, RZ ;  /* 0x0000000614020225 */ /* 0x000fc800078e00ff */
[----:B------:R-:W-:-:S04]  /*7510*/  @P1 IMAD.WIDE.U32 R4, R20, R8, RZ ;  /* 0x0000000814041225 */ /* 0x000fc800078e00ff */
[----:B------:R-:W-:Y:S02]  /*7520*/  @P0 IMAD.IADD R3, R3, 0x1, R7 ;  /* 0x0000000103030824 */ /* 0x000fe400078e0207 */
[----:B------:R-:W-:Y:S02]  /*7530*/  @P1 IMAD.IADD R5, R5, 0x1, R9 ;  /* 0x0000000105051824 */ /* 0x000fe400078e0209 */
[----:B-1----:R-:W-:-:S04]  /*7540*/  @P0 IMAD.WIDE.U32 R2, R23, R10, R2 ;  /* 0x0000000a17020225 */ /* 0x002fc800078e0002 */
[C---:B----4-:R-:W-:Y:S01]  /*7550*/  @P1 IMAD.WIDE.U32 R6, R23.reuse, R12, R4 ;  /* 0x0000000c17061225 */ /* 0x050fe200078e0004 */
[----:B------:R-:W-:Y:S01]  /*7560*/  @P0 LEA R4, P2, R2, UR4, 0x2 ;  /* 0x0000000402040c11 */ /* 0x000fe2000f8410ff */
[----:B------:R-:W-:Y:S02]  /*7570*/  ULDC UR4, c[0x0][0x3f4] ;  /* 0x0000fd0000047ab9 */ /* 0x000fe40000000800 */
[C---:B------:R-:W-:Y:S01]  /*7580*/  @P0 IMAD R5, R23.reuse, R11, R3 ;  /* 0x0000000b17050224 */ /* 0x040fe200078e0203 */
[----:B------:R-:W-:Y:S01]  /*7590*/  @P1 LEA R8, P3, R6, UR6, 0x2 ;  /* 0x0000000606081c11 */ /* 0x000fe2000f8610ff */
[----:B------:R-:W-:Y:S02]  /*75a0*/  @P1 IMAD R3, R23, R13, R7 ;  /* 0x0000000d17031224 */ /* 0x000fe400078e0207 */
[----:B------:R-:W-:Y:S01]  /*75b0*/  IMAD.MOV.U32 R0, RZ, RZ, 0x3f800000 ;  /* 0x3f800000ff007424 */ /* 0x000fe200078e00ff */
[----:B------:R-:W-:Y:S02]  /*75c0*/  @P0 LEA.HI.X R5, R2, UR5, R5, 0x2, P2 ;  /* 0x0000000502050c11 */ /* 0x000fe400090f1405 */
[----:B------:R-:W-:Y:S01]  /*75d0*/  @P1 LEA.HI.X R9, R6, UR7, R3, 0x2, P3 ;  /* 0x0000000706091c11 */ /* 0x000fe200098f1403 */
[----:B------:R-:W-:-:S04]  /*75e0*/  IMAD.MOV.U32 R3, RZ, RZ, 0x3f800000 ;  /* 0x3f800000ff037424 */ /* 0x000fc800078e00ff */
        /* <DEDUP_REMOVED lines=17> */
.L_x_2191:
[----:B-1----:R1:W2:Y:S02]  /*7700*/  SYNCS.PHASECHK.TRANS64.TRYWAIT P0, [R18+URZ+0x19c00], R3 ;  /* 0x019c0003120075a7 */ /* 0x0022a4000800017f */
[----:B--2---:R-:W-:Y:S05]  /*7710*/  @!P0 NANOSLEEP.SYNCS 0x989680 ;  /* 0x009896800000895d */ /* 0x004fea0003900000 */
[----:B------:R-:W2:Y:S02]  /*7720*/  @!P0 SYNCS.PHASECHK.TRANS64 P0, [R18+URZ+0x19c00], R3 ;  /* 0x019c0003120085a7 */ /* 0x000ea4000800007f */
[----:B--2---:R-:W-:Y:S05]  /*7730*/  @!P0 BRA `(.L_x_2191) ;  /* 0xfffffffc00f08947 */ /* 0x004fea000383ffff */
.L_x_2190:
[----:B------:R-:W-:Y:S05]  /*7740*/  BSYNC B0 ;  /* 0x0000000000007941 */ /* 0x000fea0003800000 */
.L_x_2189:
[----:B------:R-:W-:Y:S05]  /*7750*/  BRA `(.L_x_2192) ;  /* 0x00000044005c7947 */ /* 0x000fea0003800000 */
.L_x_2188:
        /* <DEDUP_REMOVED lines=22> */
[----:B------:R-:W-:Y:S01]  /*78c0*/  MOV R7, UR7 ;  /* 0x0000000700077c02 */ /* 0x000fe20008000f00 */
[----:B------:R-:W-:Y:S02]  /*78d0*/  IMAD.U32 R10, RZ, RZ, UR4 ;  /* 0x00000004ff0a7e24 */ /* 0x000fe4000f8e00ff */
[----:B------:R-:W-:-:S02]  /*78e0*/  IMAD.U32 R11, RZ, RZ, UR5 ;  /* 0x00000005ff0b7e24 */ /* 0x000fc4000f8e00ff */
[----:B------:R-:W-:Y:S02]  /*78f0*/  IMAD.MOV.U32 R8, RZ, RZ, 0x70 ;  /* 0x00000070ff087424 */ /* 0x000fe400078e00ff */
[----:B------:R-:W-:Y:S02]  /*7900*/  IMAD.MOV.U32 R12, RZ, RZ, 0x1 ;  /* 0x00000001ff0c7424 */ /* 0x000fe400078e00ff */
[----:B0-----:R-:W-:-:S07]  /*7910*/  IMAD.MOV.U32 R13, RZ, RZ, RZ ;  /* 0x000000ffff0d7224 */ /* 0x001fce00078e00ff */
[----:B------:R-:W-:-:S07]  /*7920*/  LEPC R20, `(.L_x_2194) ;  /* 0x000000001014794e */ /* 0x000fce0000000000 */
[----:B-1----:R-:W-:Y:S05]  /*7930*/  CALL.ABS.NOINC R14 ;  /* 0x000000000e007343 */ /* 0x002fea0003c00000 */
.L_x_2194:
[----:B------:R-:W-:Y:S05]  /*7940*/  BSYNC B6 ;  /* 0x0000000000067941 */ /* 0x000fea0003800000 */
.L_x_2193:
[----:B------:R-:W2:Y:S01]  /*7950*/  LDL R21, [R1+0x28] ;  /* 0x0000280001157983 */ /* 0x000ea20000100800 */
[----:B------:R-:W-:-:S03]  /*7960*/  ULDC.U8 UR4, c[0x0][0x410] ;  /* 0x0001040000047ab9 */ /* 0x000fc60000000000 */
[----:B------:R-:W3:Y:S01]  /*7970*/  LDL R20, [R1+0x3c] ;  /* 0x00003c0001147983 */ /* 0x000ee20000100800 */
[----:B------:R-:W-:Y:S01]  /*7980*/  ISETP.NE.AND P0, PT, RZ, UR4, PT ;  /* 0x00000004ff007c0c */ /* 0x000fe2000bf05270 */
[----:B------:R-:W-:Y:S01]  /*7990*/  BSSY B0, `(.L_x_2195) ;  /* 0x000042b000007945 */ /* 0x000fe20003800000 */
[----:B--2---:R-:W-:Y:S02]  /*79a0*/  IMAD.IADD R10, R157, 0x1, R21 ;  /* 0x000000019d0a7824 */ /* 0x004fe400078e0215 */
[----:B---3--:R-:W-:-:S09]  /*79b0*/  IMAD.IADD R37, R18, 0x1, R20 ;  /* 0x0000000112257824 */ /* 0x008fd200078e0214 */
[----:B------:R-:W-:Y:S05]  /*79c0*/  @!P0 BRA `(.L_x_2196) ;  /* 0x0000001c00388947 */ /* 0x000fea0003800000 */
        /* <DEDUP_REMOVED lines=16> */
[----:B------:R-:W-:Y:S01]  /*7ad0*/  IMAD R4, R0, UR4, RZ ;  /* 0x0000000400047c24 */ /* 0x000fe2000f8e02ff */
[----:B------:R-:W-:Y:S01]  /*7ae0*/  IADD3 R5, P1, R8, UR8, RZ ;  /* 0x0000000808057c10 */ /* 0x000fe2000ff3e0ff */
[----:B------:R-:W-:-:S04]  /*7af0*/  IMAD.WIDE.U32 R6, R11, UR4, R6 ;  /* 0x000000040b067c25 */ /* 0x000fc8000f8e0006 */
[----:B------:R-:W-:Y:S02]  /*7b00*/  IMAD R0, R0, UR6, RZ ;  /* 0x0000000600007c24 */ /* 0x000fe4000f8e02ff */
        /* <DEDUP_REMOVED lines=11> */
[----:B------:R0:W4:Y:S02]  /*7bc0*/  SHFL.IDX PT, R14, R5, RZ, 0x1e1f ;  /* 0x001e1fff050e7589 */ /* 0x00012400000e0000 */
.L_x_2437:
[----:B0-----:R-:W5:Y:S04]  /*7bd0*/  LDL R5, [R1+0x2c] ;  /* 0x00002c0001057983 */ /* 0x001f680000100800 */
[----:B------:R-:W2:Y:S01]  /*7be0*/  LDL R6, [R1+0x5c] ;  /* 0x00005c0001067983 */ /* 0x000ea20000100800 */
[----:B------:R-:W-:Y:S01]  /*7bf0*/  BSSY B1, `(.L_x_2198) ;  /* 0x000002f000017945 */ /* 0x000fe20003800000 */
[----:B------:R-:W-:Y:S02]  /*7c00*/  CS2R R28, SRZ ;  /* 0x00000000001c7805 */ /* 0x000fe4000001ff00 */
[----:B------:R-:W-:Y:S02]  /*7c10*/  CS2R R12, SRZ ;  /* 0x00000000000c7805 */ /* 0x000fe4000001ff00 */
[----:B------:R-:W-:-:S02]  /*7c20*/  CS2R R8, SRZ ;  /* 0x0000000000087805 */ /* 0x000fc4000001ff00 */
[----:B------:R-:W-:Y:S02]  /*7c30*/  CS2R R26, SRZ ;  /* 0x00000000001a7805 */ /* 0x000fe4000001ff00 */
[----:B------:R-:W-:Y:S01]  /*7c40*/  CS2R R20, SRZ ;  /* 0x0000000000147805 */ /* 0x000fe2000001ff00 */
[----:B-----5:R-:W-:Y:S01]  /*7c50*/  IMAD R24, R5, R24, RZ ;  /* 0x0000001805187224 */ /* 0x020fe200078e02ff */
[----:B--2---:R-:W-:-:S04]  /*7c60*/  LEA.HI R5, R6, R6, RZ, 0x1 ;  /* 0x0000000606057211 */ /* 0x004fc800078f08ff */
[----:B------:R-:W-:Y:S02]  /*7c70*/  ISETP.GE.AND P0, PT, R10, R24, PT ;  /* 0x000000180a00720c */ /* 0x000fe40003f06270 */
[----:B------:R-:W-:Y:S02]  /*7c80*/  CS2R R10, SRZ ;  /* 0x00000000000a7805 */ /* 0x000fe4000001ff00 */
[----:B------:R-:W-:-:S04]  /*7c90*/  LOP3.LUT R5, R5, 0xfffffffe, RZ, 0xc0, !PT ;  /* 0xfffffffe05057812 */ /* 0x000fc800078ec0ff */
[----:B------:R-:W-:-:S04]  /*7ca0*/  IADD3 R5, R6, -R5, RZ ;  /* 0x8000000506057210 */ /* 0x000fc80007ffe0ff */
        /* <DEDUP_REMOVED lines=11> */
[----:B------:R-:W-:Y:S02]  /*7d60*/  @!P1 IADD3 R32, P3, R154, R3, RZ ;  /* 0x000000039a209210 */ /* 0x000fe40007f7e0ff */
[----:B--2---:R-:W-:Y:S02]  /*7d70*/  ISETP.GE.AND P2, PT, R30, UR4, PT ;  /* 0x000000041e007c0c */ /* 0x004fe4000bf46270 */
[----:B------:R-:W-:Y:S02]  /*7d80*/  SHF.R.S32.HI R7, RZ, 0x1f, R30 ;  /* 0x0000001fff077819 */ /* 0x000fe4000001141e */
[----:B---3--:R-:W-:Y:S02]  /*7d90*/  ISETP.GE.AND P0, PT, R15, UR4, PT ;  /* 0x000000040f007c0c */ /* 0x008fe4000bf06270 */
[----:B------:R-:W-:-:S07]  /*7da0*/  SHF.R.S32.HI R9, RZ, 0x1f, R15 ;  /* 0x0000001fff097819 */ /* 0x000fce000001140f */
[CC--:B------:R-:W-:Y:S02]  /*7db0*/  @!P2 IADD3 R34, P6, R30.reuse, R3.reuse, RZ ;  /* 0x000000031e22a210 */ /* 0x0c0fe40007fde0ff */
[-C--:B----4-:R-:W-:Y:S02]  /*7dc0*/  @!P2 IADD3 R38, P5, R30, R14.reuse, RZ ;  /* 0x0000000e1e26a210 */ /* 0x090fe40007fbe0ff */
[C---:B------:R-:W-:Y:S01]  /*7dd0*/  @!P0 IADD3 R6, P4, R15.reuse, R3, RZ ;  /* 0x000000030f068210 */ /* 0x040fe20007f9e0ff */
[--C-:B-1----:R-:W-:Y:S01]  /*7de0*/  @!P2 IMAD.X R35, R0, 0x1, R7.reuse, P6 ;  /* 0x000000010023a824 */ /* 0x102fe200030e0607 */
[-C--:B------:R-:W-:Y:S01]  /*7df0*/  @!P1 IADD3 R30, P6, R154, R14.reuse, RZ ;  /* 0x0000000e9a1e9210 */ /* 0x080fe20007fde0ff */
[----:B------:R-:W-:Y:S01]  /*7e00*/  @!P2 IMAD.X R39, R4, 0x1, R7, P5 ;  /* 0x000000010427a824 */ /* 0x000fe200028e0607 */
[----:B------:R-:W-:Y:S01]  /*7e10*/  @!P0 IADD3 R14, P5, R15, R14, RZ ;  /* 0x0000000e0f0e8210 */ /* 0x000fe20007fbe0ff */
[--C-:B------:R-:W-:Y:S01]  /*7e20*/  @!P0 IMAD.X R7, R0, 0x1, R9.reuse, P4 ;  /* 0x0000000100078824 */ /* 0x100fe200020e0609 */
[----:B------:R-:W-:Y:S01]  /*7e30*/  @!P1 SHF.R.S32.HI R3, RZ, 0x1f, R154 ;  /* 0x0000001fff039819 */ /* 0x000fe2000001149a */
[----:B------:R0:W5:Y:S02]  /*7e40*/  @!P2 LD.E.64 R20, desc[UR42][R34.64] ;  /* 0x0000002a2214a980 */ /* 0x000164000c101b00 */
[----:B------:R-:W-:Y:S01]  /*7e50*/  @!P0 IMAD.X R15, R4, 0x1, R9, P5 ;  /* 0x00000001040f8824 */ /* 0x000fe200028e0609 */
[----:B------:R-:W-:Y:S01]  /*7e60*/  CS2R R8, SRZ ;  /* 0x0000000000087805 */ /* 0x000fe2000001ff00 */
[--C-:B------:R-:W-:Y:S01]  /*7e70*/  @!P1 IMAD.X R33, R0, 0x1, R3.reuse, P3 ;  /* 0x0000000100219824 */ /* 0x100fe200018e0603 */
[----:B------:R0:W5:Y:S01]  /*7e80*/  @!P2 LD.E.64 R12, desc[UR42][R38.64] ;  /* 0x0000002a260ca980 */ /* 0x000162000c101b00 */
[----:B------:R-:W-:-:S03]  /*7e90*/  @!P1 IMAD.X R31, R4, 0x1, R3, P6 ;  /* 0x00000001041f9824 */ /* 0x000fc600030e0603 */
[----:B------:R0:W5:Y:S04]  /*7ea0*/  @!P1 LD.E.64 R26, desc[UR42][R32.64] ;  /* 0x0000002a201a9980 */ /* 0x000168000c101b00 */
[----:B------:R0:W5:Y:S04]  /*7eb0*/  @!P1 LD.E.64 R28, desc[UR42][R30.64] ;  /* 0x0000002a1e1c9980 */ /* 0x000168000c101b00 */
[----:B------:R0:W5:Y:S04]  /*7ec0*/  @!P0 LD.E.64 R10, desc[UR42][R6.64] ;  /* 0x0000002a060a8980 */ /* 0x000168000c101b00 */
[----:B------:R0:W5:Y:S02]  /*7ed0*/  @!P0 LD.E.64 R8, desc[UR42][R14.64] ;  /* 0x0000002a0e088980 */ /* 0x000164000c101b00 */
.L_x_2199:
[----:B------:R-:W-:Y:S05]  /*7ee0*/  BSYNC B1 ;  /* 0x0000000000017941 */ /* 0x000fea0003800000 */
.L_x_2198:
[----:B------:R-:W2:Y:S01]  /*7ef0*/  SYNCS.PHASECHK.TRANS64.TRYWAIT P0, [R18+URZ+0x19c00], R5 ;  /* 0x019c0005120075a7 */ /* 0x000ea2000800017f */
[----:B------:R-:W-:Y:S01]  /*7f00*/  IMAD R25, R25, -0xc0, R24 ;  /* 0xffffff4019197824 */ /* 0x000fe200078e0218 */
[----:B------:R-:W-:Y:S04]  /*7f10*/  BSSY B1, `(.L_x_2200) ;  /* 0x0000004000017945 */ /* 0x000fe80003800000 */
[----:B-1----:R-:W-:-:S04]  /*7f20*/  VIMNMX R0, R25, 0xc0, PT ;  /* 0x000000c019007848 */ /* 0x002fc80003fe0100 */
[----:B------:R-:W-:Y:S01]  /*7f30*/  ISETP.GE.AND P1, PT, R157, R0, PT ;  /* 0x000000009d00720c */ /* 0x000fe20003f26270 */
[----:B--2---:R-:W-:-:S12]  /*7f40*/  @!P0 BRA `(.L_x_2201) ;  /* 0x0000018000a08947 */ /* 0x004fd80003800000 */
.L_x_2438:
[----:B------:R-:W-:Y:S05]  /*7f50*/  BSYNC B1 ;  /* 0x0000000000017941 */ /* 0x000fea0003800000 */
.L_x_2200:
[----:B------:R-:W-:Y:S05]  /*7f60*/  @P1 BRA `(.L_x_2202) ;  /* 0x0000003c00341947 */ /* 0x000fea0003800000 */
[----:B---3--:R-:W2:Y:S01]  /*7f70*/  LDL R4, [R1+0x18] ;  /* 0x0000180001047983 */ /* 0x008ea20000100800 */
[----:B------:R-:W3:Y:S03]  /*7f80*/  LDC R3, c[0x0][0x3f4] ;  /* 0x0000fd00ff037b82 */ /* 0x000ee60000000800 */
[----:B------:R-:W4:Y:S01]  /*7f90*/  LDL R0, [R1+0x1c] ;  /* 0x00001c0001007983 */ /* 0x000f220000100800 */
[----:B------:R-:W-:Y:S01]  /*7fa0*/  BSSY B1, `(.L_x_2203) ;  /* 0x000007b000017945 */ /* 0x000fe20003800000 */
[-C--:B---3--:R-:W-:Y:S02]  /*7fb0*/  ISETP.GE.AND P0, PT, R154, R3.reuse, PT ;  /* 0x000000039a00720c */ /* 0x088fe40003f06270 */
[-C--:B--2---:R-:W-:Y:S02]  /*7fc0*/  ISETP.GE.AND P1, PT, R4, R3.reuse, PT ;  /* 0x000000030400720c */ /* 0x084fe40003f26270 */
[----:B----4-:R-:W-:-:S09]  /*7fd0*/  ISETP.GE.AND P2, PT, R0, R3, PT ;  /* 0x000000030000720c */ /* 0x010fd20003f46270 */
[----:B------:R-:W-:Y:S05]  /*7fe0*/  @P0 BRA `(.L_x_2204) ;  /* 0x0000000400d80947 */ /* 0x000fea0003800000 */
[----:B01----:R-:W0:Y:S01]  /*7ff0*/  LDS.128 R4, [R37+0xf000] ;  /* 0x00f0000025047984 */ /* 0x003e220000000c00 */
        /* <DEDUP_REMOVED lines=9> */
[----:B------:R-:W-:Y:S02]  /*8090*/  SHF.R.U32.HI R15, RZ, 0x8, R28 ;  /* 0x00000008ff0f7819 */ /* 0x000fe4000001161c */
[----:B------:R-:W-:Y:S02]  /*80a0*/  LOP3.LUT R24, R29, 0xff, RZ, 0xc0, !PT ;  /* 0x000000ff1d187812 */ /* 0x000fe400078ec0ff */
[----:B------:R-:W-:-:S02]  /*80b0*/  LOP3.LUT R31, R31, 0xff, RZ, 0xc0, !PT ;  /* 0x000000ff1f1f7812 */ /* 0x000fc400078ec0ff */
[----:B------:R-:W-:Y:S02]  /*80c0*/  SHF.R.U32.HI R30, RZ, 0x10, R29 ;  /* 0x00000010ff1e7819 */ /* 0x000fe4000001161d */
[----:B------:R-:W-:Y:S02]  /*80d0*/  PRMT R3, R3, 0x7604, R0 ;  /* 0x0000760403037816 */ /* 0x000fe40000000000 */
[----:B------:R-:W-:Y:S01]  /*80e0*/  LOP3.LUT R25, R15, 0xff, RZ, 0xc0, !PT ;  /* 0x000000ff0f197812 */ /* 0x000fe200078ec0ff */
[----:B------:R-:W-:Y:S01]  /*80f0*/  IMAD.U32 R15, R32, 0x10000, RZ ;  /* 0x00010000200f7824 */ /* 0x000fe200078e00ff */
[----:B------:R-:W-:Y:S01]  /*8100*/  PRMT R24, R31, 0x7604, R24 ;  /* 0x000076041f187816 */ /* 0x000fe20000000018 */
        /* <DEDUP_REMOVED lines=100> */
.L_x_2204:
[----:B------:R-:W-:Y:S05]  /*8750*/  BSYNC B1 ;  /* 0x0000000000017941 */ /* 0x000fea0003800000 */
.L_x_2203:
[----:B------:R-:W-:Y:S04]  /*8760*/  BSSY B1, `(.L_x_2205) ;  /* 0x000007c000017945 */ /* 0x000fe80003800000 */
[----:B------:R-:W-:Y:S05]  /*8770*/  @P1 BRA `(.L_x_2206) ;  /* 0x0000000400e81947 */ /* 0x000fea0003800000 */
[----:B012---:R-:W0:Y:S01]  /*8780*/  LDS.128 R4, [R37+0x10800] ;  /* 0x0108000025047984 */ /* 0x007e220000000c00 */
        /* <DEDUP_REMOVED lines=121> */
.L_x_2206:
[----:B------:R-:W-:Y:S05]  /*8f20*/  BSYNC B1 ;  /* 0x0000000000017941 */ /* 0x000fea0003800000 */
.L_x_2205:
[----:B------:R-:W-:Y:S05]  /*8f30*/  @P2 BRA `(.L_x_2202) ;  /* 0x0000002c00402947 */ /* 0x000fea0003800000 */
[----:B0123--:R-:W0:Y:S01]  /*8f40*/  LDS.128 R4, [R37+0x12000] ;  /* 0x0120000025047984 */ /* 0x00fe220000000c00 */
        /* <DEDUP_REMOVED lines=118> */
.L_x_2196:
[----:B------:R-:W0:Y:S01]  /*96b0*/  LDC R24, c[0x0][0x448] ;  /* 0x00011200ff187b82 */ /* 0x000e220000000800 */
[----:B------:R-:W-:Y:S01]  /*96c0*/  IMAD.MOV.U32 R9, RZ, RZ, R10 ;  /* 0x000000ffff097224 */ /* 0x000fe200078e000a */
[----:B------:R-:W-:Y:S01]  /*96d0*/  MOV R5, R31 ;  /* 0x0000001f00057202 */ /* 0x000fe20000000f00 */
[----:B------:R-:W-:Y:S01]  /*96e0*/  IMAD.MOV.U32 R6, RZ, RZ, R28 ;  /* 0x000000ffff067224 */ /* 0x000fe200078e001c */
[----:B------:R-:W-:Y:S01]  /*96f0*/  ULDC.64 UR4, c[0x0][0x3f8] ;  /* 0x0000fe0000047ab9 */ /* 0x000fe20000000a00 */
[----:B------:R-:W-:Y:S01]  /*9700*/  IMAD.MOV.U32 R7, RZ, RZ, R33 ;  /* 0x000000ffff077224 */ /* 0x000fe200078e0021 */
[----:B------:R-:W-:Y:S01]  /*9710*/  ULDC.64 UR6, c[0x0][0x408] ;  /* 0x0001020000067ab9 */ /* 0x000fe20000000a00 */
[----:B------:R-:W-:Y:S01]  /*9720*/  IMAD.MOV.U32 R4, RZ, RZ, R26 ;  /* 0x000000ffff047224 */ /* 0x000fe200078e001a */
[----:B------:R-:W-:Y:S01]  /*9730*/  ULDC.64 UR8, c[0x0][0x400] ;  /* 0x0001000000087ab9 */ /* 0x000fe20000000a00 */
        /* <DEDUP_REMOVED lines=23> */
.L_x_2444:
[----:B------:R-:W5:Y:S04]  /*98b0*/  LDL R4, [R1+0x2c] ;  /* 0x00002c0001047983 */ /* 0x000f680000100800 */
        /* <DEDUP_REMOVED lines=11> */
[----:B------:R-:W-:Y:S02]  /*9970*/  LOP3.LUT R8, R4, 0xfffffffe, RZ, 0xc0, !PT ;  /* 0xfffffffe04087812 */ /* 0x000fe400078ec0ff */
[----:B------:R-:W-:-:S03]  /*9980*/  CS2R R4, SRZ ;  /* 0x0000000000047805 */ /* 0x000fc6000001ff00 */
[----:B------:R-:W-:Y:S01]  /*9990*/  IMAD.IADD R41, R9, 0x1, -R8 ;  /* 0x0000000109297824 */ /* 0x000fe200078e0a08 */
[----:B------:R-:W-:-:S04]  /*99a0*/  CS2R R8, SRZ ;  /* 0x0000000000087805 */ /* 0x000fc8000001ff00 */
[----:B------:R-:W-:Y:S01]  /*99b0*/  SHF.L.U32 R41, R41, 0x1f, RZ ;  /* 0x0000001f29297819 */ /* 0x000fe200000006ff */
[----:B------:R-:W-:Y:S06]  /*99c0*/  @P0 BRA `(.L_x_2209) ;  /* 0x0000000000700947 */ /* 0x000fec0003800000 */
[----:B------:R-:W2:Y:S01]  /*99d0*/  LDL R26, [R1+0xc] ;  /* 0x00000c00011a7983 */ /* 0x000ea20000100800 */
        /* <DEDUP_REMOVED lines=12> */
[----:B------:R-:W-:-:S05]  /*9aa0*/  @!P4 IADD3 R38, P0, R16, R3, RZ ;  /* 0x000000031026c210 */ /* 0x000fca0007f1e0ff */
[----:B-1----:R-:W-:-:S05]  /*9ab0*/  @!P4 IMAD.X R39, R0, 0x1, R5, P0 ;  /* 0x000000010027c824 */ /* 0x002fca00000e0605 */
[----:B------:R0:W5:Y:S01]  /*9ac0*/  @!P4 LD.E.128 R28, desc[UR42][R38.64] ;  /* 0x0000002a261cc980 */ /* 0x000162000c101d00 */
[----:B--2---:R-:W-:Y:S01]  /*9ad0*/  @!P5 IMAD.SHL.U32 R4, R26, 0x10, RZ ;  /* 0x000000101a04d824 */ /* 0x004fe200078e00ff */
[----:B----4-:R-:W-:-:S04]  /*9ae0*/  @!P4 IADD3 R26, P1, R16, R21, RZ ;  /* 0x00000015101ac210 */ /* 0x010fc80007f3e0ff */
[----:B------:R-:W-:Y:S01]  /*9af0*/  @!P5 IADD3 R32, P2, R4, R3, RZ ;  /* 0x000000030420d210 */ /* 0x000fe20007f5e0ff */
[----:B---3--:R-:W-:Y:S01]  /*9b00*/  @!P4 IMAD.X R27, R20, 0x1, R5, P1 ;  /* 0x00000001141bc824 */ /* 0x008fe200008e0605 */
[----:B------:R-:W-:Y:S02]  /*9b10*/  @!P5 IADD3 R34, P3, R4, R21, RZ ;  /* 0x000000150422d210 */ /* 0x000fe40007f7e0ff */
[----:B------:R-:W-:Y:S02]  /*9b20*/  @!P5 SHF.R.S32.HI R3, RZ, 0x1f, R4 ;  /* 0x0000001fff03d819 */ /* 0x000fe40000011404 */
[----:B------:R-:W-:Y:S01]  /*9b30*/  CS2R R4, SRZ ;  /* 0x0000000000047805 */ /* 0x000fe2000001ff00 */
[----:B------:R0:W5:Y:S02]  /*9b40*/  @!P4 LD.E.128 R12, desc[UR42][R26.64] ;  /* 0x0000002a1a0cc980 */ /* 0x000164000c101d00 */
[--C-:B------:R-:W-:Y:S02]  /*9b50*/  @!P5 IMAD.X R33, R0, 0x1, R3.reuse, P2 ;  /* 0x000000010021d824 */ /* 0x100fe400010e0603 */
[----:B------:R-:W-:-:S03]  /*9b60*/  @!P5 IMAD.X R35, R20, 0x1, R3, P3 ;  /* 0x000000011423d824 */ /* 0x000fc600018e0603 */
[----:B------:R0:W5:Y:S04]  /*9b70*/  @!P5 LD.E.128 R8, desc[UR42][R32.64] ;  /* 0x0000002a2008d980 */ /* 0x000168000c101d00 */
[----:B------:R0:W5:Y:S02]  /*9b80*/  @!P5 LD.E.128 R4, desc[UR42][R34.64] ;  /* 0x0000002a2204d980 */ /* 0x000164000c101d00 */
.L_x_2209:
[----:B------:R-:W-:Y:S05]  /*9b90*/  BSYNC B1 ;  /* 0x0000000000017941 */ /* 0x000fea0003800000 */
.L_x_2208:
[----:B------:R-:W2:Y:S01]  /*9ba0*/  SYNCS.PHASECHK.TRANS64.TRYWAIT P0, [R18+URZ+0x19c00], R41 ;  /* 0x019c0029120075a7 */ /* 0x000ea2000800017f */
[----:B------:R-:W-:Y:S01]  /*9bb0*/  IMAD R25, R25, -0xc0, R24 ;  /* 0xffffff4019197824 */ /* 0x000fe200078e0218 */
[----:B------:R-:W-:Y:S04]  /*9bc0*/  BSSY B1, `(.L_x_2210) ;  /* 0x0000004000017945 */ /* 0x000fe80003800000 */
[----:B-1----:R-:W-:-:S04]  /*9bd0*/  VIMNMX R0, R25, 0xc0, PT ;  /* 0x000000c019007848 */ /* 0x002fc80003fe0100 */
[----:B------:R-:W-:Y:S01]  /*9be0*/  ISETP.GE.AND P1, PT, R157, R0, PT ;  /* 0x000000009d00720c */ /* 0x000fe20003f26270 */
[----:B--2---:R-:W-:-:S12]  /*9bf0*/  @!P0 BRA `(.L_x_2211) ;  /* 0x0000016400f88947 */ /* 0x004fd80003800000 */
.L_x_2445:
[----:B------:R-:W-:Y:S05]  /*9c00*/  BSYNC B1 ;  /* 0x0000000000017941 */ /* 0x000fea0003800000 */
.L_x_2210:
        /* <DEDUP_REMOVED lines=22> */
[----:B------:R-:W-:-:S02]  /*9d70*/  LOP3.LUT R40, R40, 0xff, RZ, 0xc0, !PT ;  /* 0x000000ff28287812 */ /* 0x000fc400078ec0ff */
[----:B------:R-:W-:Y:S02]  /*9d80*/  SHF.R.U32.HI R45, RZ, 0x8, R15 ;  /* 0x00000008ff2d7819 */ /* 0x000fe4000001160f */
[----:B------:R-:W-:Y:S02]  /*9d90*/  SHF.R.U32.HI R49, RZ, 0x10, R13 ;  /* 0x00000010ff317819 */ /* 0x000fe4000001160d */
[----:B------:R-:W-:Y:S02]  /*9da0*/  LOP3.LUT R44, R15, 0xff, RZ, 0xc0, !PT ;  /* 0x000000ff0f2c7812 */ /* 0x000fe400078ec0ff */
[----:B------:R-:W-:Y:S01]  /*9db0*/  LOP3.LUT R45, R45, 0xff, RZ, 0xc0, !PT ;  /* 0x000000ff2d2d7812 */ /* 0x000fe200078ec0ff */
[----:B0-----:R-:W-:Y:S01]  /*9dc0*/  VIADD R27, R21, 0xffffff80 ;  /* 0xffffff80151b7836 */ /* 0x001fe20000000000 */
[----:B------:R-:W-:Y:S01]  /*9dd0*/  LOP3.LUT R21, R20, 0xff, RZ, 0xc0, !PT ;  /* 0x000000ff14157812 */ /* 0x000fe200078ec0ff */
[----:B------:R-:W-:Y:S01]  /*9de0*/  IMAD.U32 R49, R49, 0x10000, RZ ;  /* 0x0001000031317824 */ /* 0x000fe200078e00ff */
[----:B------:R-:W-:-:S02]  /*9df0*/  LOP3.LUT R20, R30, 0xff, RZ, 0xc0, !PT ;  /* 0x000000ff1e147812 */ /* 0x000fc400078ec0ff */
[----:B------:R-:W-:Y:S02]  /*9e00*/  LEA.HI R32, R27, R27, RZ, 0x1 ;  /* 0x0000001b1b207211 */ /* 0x000fe400078f08ff */
[----:B------:R-:W-:Y:S02]  /*9e10*/  PRMT R39, R21, 0x7604, R0 ;  /* 0x0000760415277816 */ /* 0x000fe40000000000 */
[----:B------:R-:W-:Y:S02]  /*9e20*/  LOP3.LUT R32, R32, 0xfffffffe, RZ, 0xc0, !PT ;  /* 0xfffffffe20207812 */ /* 0x000fe400078ec0ff */
[----:B------:R-:W-:Y:S02]  /*9e30*/  SHF.R.U32.HI R21, RZ, 0x8, R12 ;  /* 0x00000008ff157819 */ /* 0x000fe4000001160c */
[----:B------:R-:W-:Y:S01]  /*9e40*/  SHF.R.U32.HI R42, RZ, 0x8, R14 ;  /* 0x00000008ff2a7819 */ /* 0x000fe2000001160e */
[----:B------:R-:W-:Y:S01]  /*9e50*/  IMAD.IADD R32, R27, 0x1, -R32 ;  /* 0x000000011b207824 */ /* 0x000fe200078e0a20 */
[----:B------:R-:W-:-:S02]  /*9e60*/  LOP3.LUT R27, R26, 0xff, RZ, 0xc0, !PT ;  /* 0x000000ff1a1b7812 */ /* 0x000fc400078ec0ff */
[----:B------:R-:W-:Y:S02]  /*9e70*/  LOP3.LUT R33, R21, 0xff, RZ, 0xc0, !PT ;  /* 0x000000ff15217812 */ /* 0x000fe400078ec0ff */
        /* <DEDUP_REMOVED lines=9> */
[----:B------:R-:W-:Y:S02]  /*9f10*/  PRMT R20, R25, 0x7604, R24 ;  /* 0x0000760419147816 */ /* 0x000fe40000000018 */
[----:B------:R-:W-:Y:S01]  /*9f20*/  IADD3 R0, R18, R21, R0 ;  /* 0x0000001512007210 */ /* 0x000fe20007ffe000 */
[----:B------:R-:W0:Y:S01]  /*9f30*/  LDS.128 R24, [R37+0xf000] ;  /* 0x00f0000025187984 */ /* 0x000e220000000c00 */
[----:B------:R-:W-:-:S02]  /*9f40*/  PRMT R47, R33, 0x7604, R32 ;  /* 0x00007604212f7816 */ /* 0x000fc40000000020 */
[----:B------:R-:W-:Y:S01]  /*9f50*/  LOP3.LUT R21, R13, 0xff, RZ, 0xc0, !PT ;  /* 0x000000ff0d157812 */ /* 0x000fe200078ec0ff */
[----:B------:R-:W2:Y:S01]  /*9f60*/  LDS.128 R32, [R0+0xf000] ;  /* 0x00f0000000207984 */ /* 0x000ea20000000c00 */
[----:B------:R-:W-:Y:S02]  /*9f70*/  PRMT R44, R45, 0x7604, R44 ;  /* 0x000076042d2c7816 */ /* 0x000fe4000000002c */
[----:B------:R-:W-:Y:S02]  /*9f80*/  PRMT R40, R40, 0x7604, R21 ;  /* 0x0000760428287816 */ /* 0x000fe40000000015 */
[----:B------:R-:W-:Y:S02]  /*9f90*/  SHF.R.U32.HI R21, RZ, 0x10, R29 ;  /* 0x00000010ff157819 */ /* 0x000fe4000001161d */
[----:B-1----:R-:W-:Y:S02]  /*9fa0*/  LOP3.LUT R41, R14, 0xff, RZ, 0xc0, !PT ;  /* 0x000000ff0e297812 */ /* 0x002fe400078ec0ff */
[----:B------:R-:W-:Y:S01]  /*9fb0*/  LOP3.LUT R42, R42, 0xff, RZ, 0xc0, !PT ;  /* 0x000000ff2a2a7812 */ /* 0x000fe200078ec0ff */
[----:B------:R-:W-:Y:S01]  /*9fc0*/  IMAD.U32 R21, R21, 0x10000, RZ ;  /* 0x0001000015157824 */ /* 0x000fe200078e00ff */
[----:B------:R-:W-:-:S02]  /*9fd0*/  SHF.R.U32.HI R45, RZ, 0x10, R31 ;  /* 0x00000010ff2d7819 */ /* 0x000fc4000001161f */
[----:B------:R-:W-:Y:S02]  /*9fe0*/  PRMT R51, R42, 0x7604, R41 ;  /* 0x000076042a337816 */ /* 0x000fe40000000029 */
[----:B------:R-:W-:Y:S01]  /*9ff0*/  LOP3.LUT R49, R40, 0xff0000, R49, 0xf8, !PT ;  /* 0x00ff000028317812 */ /* 0x000fe200078ef831 */
[----:B------:R-:W-:Y:S01]  /*a000*/  IMAD.U32 R45, R45, 0x10000, RZ ;  /* 0x000100002d2d7824 */ /* 0x000fe200078e00ff */
        /* <DEDUP_REMOVED lines=8> */
[----:B------:R-:W-:Y:S02]  /*a090*/  LOP3.LUT R39, R41, 0xff000000, R29, 0xf8, !PT ;  /* 0xff00000029277812 */ /* 0x000fe400078ef81d */
[----:B------:R-:W-:Y:S02]  /*a0a0*/  LOP3.LUT R47, R47, 0xff0000, R12, 0xf8, !PT ;  /* 0x00ff00002f2f7812 */ /* 0x000fe400078ef80c */
[----:B------:R-:W-:-:S02]  /*a0b0*/  LOP3.LUT R51, R51, 0xff0000, R14, 0xf8, !PT ;  /* 0x00ff000033337812 */ /* 0x000fc400078ef80e */
[-C--:B0-----:R-:W-:Y:S02]  /*a0c0*/  F2FP.F16.E4M3.UNPACK_B R28, R24.reuse ;  /* 0x00000018ff1c723e */ /* 0x081fe400020006ff */
[----:B------:R-:W-:Y:S02]  /*a0d0*/  F2FP.F16.E4M3.UNPACK_B R40, R24.H1 ;  /* 0x00000018ff28723e */ /* 0x000fe400030006ff */
[----:B------:R-:W-:Y:S02]  /*a0e0*/  F2FP.F16.E4M3.UNPACK_B R48, R49 ;  /* 0x00000031ff30723e */ /* 0x000fe400020006ff */
[----:B--2---:R-:W-:Y:S02]  /*a0f0*/  F2FP.F16.E4M3.UNPACK_B R24, R33 ;  /* 0x00000021ff18723e */ /* 0x004fe400020006ff */
[----:B------:R-:W-:Y:S01]  /*a100*/  LOP3.LUT R20, R43, 0xff000000, R30, 0xf8, !PT ;  /* 0xff0000002b147812 */ /* 0x000fe200078ef81e */
[--C-:B------:R-:W-:Y:S01]  /*a110*/  HADD2.F32 R50, -RZ, R48.reuse.H0_H0 ;  /* 0x20000030ff327230 */ /* 0x100fe20000004100 */
[----:B------:R-:W-:Y:S01]  /*a120*/  LOP3.LUT R41, R45, 0xff000000, R31, 0xf8, !PT ;  /* 0xff0000002d297812 */ /* 0x000fe200078ef81f */
[----:B------:R-:W-:Y:S01]  /*a130*/  HADD2.F32 R48, -RZ, R48.H1_H1 ;  /* 0x30000030ff307230 */ /* 0x000fe20000004100 */
[----:B------:R-:W-:-:S02]  /*a140*/  F2FP.F16.E4M3.UNPACK_B R43, R27 ;  /* 0x0000001bff2b723e */ /* 0x000fc400020006ff */
[----:B------:R-:W-:Y:S02]  /*a150*/  F2FP.F16.E4M3.UNPACK_B R46, R27.H1 ;  /* 0x0000001bff2e723e */ /* 0x000fe400030006ff */
[----:B------:R-:W-:Y:S02]  /*a160*/  LOP3.LUT R31, R47, 0xff000000, R12, 0xf8, !PT ;  /* 0xff0000002f1f7812 */ /* 0x000fe400078ef80c */
[----:B------:R-:W-:Y:S02]  /*a170*/  F2FP.F16.E4M3.UNPACK_B R27, R39 ;  /* 0x00000027ff1b723e */ /* 0x000fe400020006ff */
[----:B------:R-:W-:Y:S01]  /*a180*/  LOP3.LUT R12, R51, 0xff000000, R14, 0xf8, !PT ;  /* 0xff000000330c7812 */ /* 0x000fe200078ef80e */
[--C-:B------:R-:W-:Y:S01]  /*a190*/  HADD2.F32 R14, -RZ, R24.reuse.H0_H0 ;  /* 0x20000018ff0e7230 */ /* 0x100fe20000004100 */
[-C--:B------:R-:W-:Y:S01]  /*a1a0*/  F2FP.F16.E4M3.UNPACK_B R29, R25.reuse ;  /* 0x00000019ff1d723e */ /* 0x080fe200020006ff */
[----:B------:R-:W-:Y:S01]  /*a1b0*/  HADD2.F32 R30, -RZ, R27.H0_H0 ;  /* 0x2000001bff1e7230 */ /* 0x000fe20000004100 */
[----:B------:R-:W-:Y:S01]  /*a1c0*/  LOP3.LUT R53, R44, 0xff0000, R53, 0xf8, !PT ;  /* 0x00ff00002c357812 */ /* 0x000fe200078ef835 */
[----:B------:R-:W-:Y:S01]  /*a1d0*/  HADD2.F32 R24, -RZ, R24.H1_H1 ;  /* 0x30000018ff187230 */ /* 0x000fe20000004100 */
[----:B------:R-:W-:Y:S01]  /*a1e0*/  F2FP.F16.E4M3.UNPACK_B R38, R25.H1 ;  /* 0x00000019ff26723e */ /* 0x000fe200030006ff */
[--C-:B------:R-:W-:Y:S01]  /*a1f0*/  HADD2.F32 R25, -RZ, R29.reuse.H0_H0 ;  /* 0x2000001dff197230 */ /* 0x100fe20000004100 */
[----:B------:R-:W-:Y:S01]  /*a200*/  F2FP.F16.E4M3.UNPACK_B R44, R33.H1 ;  /* 0x00000021ff2c723e */ /* 0x000fe200030006ff */
[----:B------:R-:W-:Y:S01]  /*a210*/  HADD2.F32 R29, -RZ, R29.H1_H1 ;  /* 0x3000001dff1d7230 */ /* 0x000fe20000004100 */
[----:B------:R-:W-:Y:S01]  /*a220*/  F2FP.F16.E4M3.UNPACK_B R33, R32 ;  /* 0x00000020ff21723e */ /* 0x000fe200020006ff */
[----:B------:R-:W-:Y:S01]  /*a230*/  FMUL.FTZ R52, R24, R48 ;  /* 0x0000003018347220 */ /* 0x000fe20000410000 */
[----:B------:R-:W-:Y:S01]  /*a240*/  F2FP.F16.E4M3.UNPACK_B R42, R32.H1 ;  /* 0x00000020ff2a723e */ /* 0x000fe200030006ff */
[----:B------:R-:W-:Y:S01]  /*a250*/  FMUL.FTZ R32, R14, R50 ;  /* 0x000000320e207220 */ /* 0x000fe20000410000 */
[----:B------:R-:W-:-:S02]  /*a260*/  F2FP.F16.E4M3.UNPACK_B R45, R35 ;  /* 0x00000023ff2d723e */ /* 0x000fc400020006ff */
[----:B------:R-:W-:Y:S01]  /*a270*/  F2FP.F16.E4M3.UNPACK_B R47, R35.H1 ;  /* 0x00000023ff2f723e */ /* 0x000fe200030006ff */
[-C--:B------:R-:W-:Y:S01]  /*a280*/  FMUL.FTZ R35, R14, R30.reuse ;  /* 0x0000001e0e237220 */ /* 0x080fe20000410000 */
[----:B------:R-:W-:Y:S01]  /*a290*/  F2FP.F16.E4M3.UNPACK_B R49, R49.H1 ;  /* 0x00000031ff31723e */ /* 0x000fe200030006ff */
[C---:B------:R-:W-:Y:S01]  /*a2a0*/  FFMA.FTZ R14, R25.reuse, R30, -R32 ;  /* 0x0000001e190e7223 */ /* 0x040fe20000010820 */
[----:B------:R-:W-:Y:S01]  /*a2b0*/  F2FP.F16.E4M3.UNPACK_B R39, R39.H1 ;  /* 0x00000027ff27723e */ /* 0x000fe200030006ff */
[----:B------:R-:W-:Y:S02]  /*a2c0*/  HADD2.F32 R32, -RZ, R27.H1_H1 ;  /* 0x3000001bff207230 */ /* 0x000fe40000004100 */
[----:B------:R-:W-:Y:S01]  /*a2d0*/  FFMA.FTZ R25, R25, R50, R35 ;  /* 0x0000003219197223 */ /* 0x000fe20000010023 */
[----:B------:R-:W-:Y:S01]  /*a2e0*/  HADD2.F32 R50, -RZ, R49.H0_H0 ;  /* 0x20000031ff327230 */ /* 0x000fe20000004100 */
[----:B------:R-:W-:Y:S01]  /*a2f0*/  LOP3.LUT R53, R53, 0xff000000, R15, 0xf8, !PT ;  /* 0xff00000035357812 */ /* 0x000fe200078ef80f */
[----:B------:R-:W-:-:S02]  /*a300*/  HADD2.F32 R27, -RZ, R44.H0_H0 ;  /* 0x2000002cff1b7230 */ /* 0x000fc40000004100 */
[----:B------:R-:W-:Y:S01]  /*a310*/  FMUL.FTZ R51, R24, R32 ;  /* 0x0000002018337220 */ /* 0x000fe20000410000 */
[----:B------:R-:W-:Y:S01]  /*a320*/  HADD2.F32 R35, -RZ, R39.H0_H0 ;  /* 0x20000027ff237230 */ /* 0x000fe20000004100 */
[----:B------:R-:W-:Y:S01]  /*a330*/  F2FP.F16.E4M3.UNPACK_B R15, R34 ;  /* 0x00000022ff0f723e */ /* 0x000fe200020006ff */
[----:B------:R-:W-:Y:S02]  /*a340*/  HADD2.F32 R30, -RZ, R38.H0_H0 ;  /* 0x20000026ff1e7230 */ /* 0x000fe40000004100 */
[----:B------:R-:W-:Y:S01]  /*a350*/  FMUL.FTZ R55, R27, R50 ;  /* 0x000000321b377220 */ /* 0x000fe20000410000 */
[----:B------:R-:W-:Y:S01]  /*a360*/  FFMA.FTZ R24, R29, R48, R51 ;  /* 0x000000301d187223 */ /* 0x000fe20000010033 */
[----:B------:R-:W-:Y:S01]  /*a370*/  FMUL.FTZ R57, R27, R35 ;  /* 0x000000231b397220 */ /* 0x000fe20000410000 */
[----:B------:R-:W-:Y:S01]  /*a380*/  FFMA.FTZ R27, R29, R32, -R52 ;  /* 0x000000201d1b7223 */ /* 0x000fe20000010834 */
[----:B------:R-:W-:Y:S01]  /*a390*/  F2FP.F16.E4M3.UNPACK_B R52, R53 ;  /* 0x00000035ff34723e */ /* 0x000fe200020006ff */
[----:B------:R-:W-:Y:S01]  /*a3a0*/  HADD2.F32 R51, -RZ, R49.H1_H1 ;  /* 0x30000031ff337230 */ /* 0x000fe20000004100 */
[----:B------:R-:W-:Y:S01]  /*a3b0*/  F2FP.F16.E4M3.UNPACK_B R49, R41 ;  /* 0x00000029ff31723e */ /* 0x000fe200020006ff */
[----:B------:R-:W-:-:S02]  /*a3c0*/  HADD2.F32 R44, -RZ, R44.H1_H1 ;  /* 0x3000002cff2c7230 */ /* 0x000fc40000004100 */
[C---:B------:R-:W-:Y:S01]  /*a3d0*/  FFMA.FTZ R29, R30.reuse, R35, -R55 ;  /* 0x000000231e1d7223 */ /* 0x040fe20000010837 */
[----:B------:R-:W-:Y:S02]  /*a3e0*/  HADD2.F32 R48, -RZ, R39.H1_H1 ;  /* 0x30000027ff307230 */ /* 0x000fe40000004100 */
[----:B------:R-:W-:Y:S01]  /*a3f0*/  FFMA.FTZ R30, R30, R50, R57 ;  /* 0x000000321e1e7223 */ /* 0x000fe20000010039 */
[----:B------:R-:W-:Y:S02]  /*a400*/  HADD2.F32 R39, -RZ, R38.H1_H1 ;  /* 0x30000026ff277230 */ /* 0x000fe40000004100 */
[C---:B------:R-:W-:Y:S01]  /*a410*/  FMUL.FTZ R38, R44.reuse, R51 ;  /* 0x000000332c267220 */ /* 0x040fe20000410000 */
[----:B------:R-:W-:Y:S02]  /*a420*/  HADD2.F32 R54, -RZ, R52.H0_H0 ;  /* 0x20000034ff367230 */ /* 0x000fe40000004100 */
[----:B------:R-:W-:Y:S01]  /*a430*/  FMUL.FTZ R44, R44, R48 ;  /* 0x000000302c2c7220 */ /* 0x000fe20000410000 */
[----:B------:R-:W-:-:S02]  /*a440*/  HADD2.F32 R35, -RZ, R45.H0_H0 ;  /* 0x2000002dff237230 */ /* 0x000fc40000004100 */
[C---:B------:R-:W-:Y:S01]  /*a450*/  FFMA.FTZ R38, R39.reuse, R48, -R38 ;  /* 0x0000003027267223 */ /* 0x040fe20000010826 */
[----:B------:R-:W-:Y:S02]  /*a460*/  HADD2.F32 R50, -RZ, R49.H0_H0 ;  /* 0x20000031ff327230 */ /* 0x000fe40000004100 */
[----:B------:R-:W-:Y:S01]  /*a470*/  FFMA.FTZ R39, R39, R51, R44 ;  /* 0x0000003327277223 */ /* 0x000fe2000001002c */
[----:B------:R-:W-:Y:S02]  /*a480*/  HADD2.F32 R32, -RZ, R43.H0_H0 ;  /* 0x2000002bff207230 */ /* 0x000fe40000004100 */
[C---:B------:R-:W-:Y:S01]  /*a490*/  FMUL.FTZ R55, R35.reuse, R54 ;  /* 0x0000003623377220 */ /* 0x040fe20000410000 */
[----:B------:R-:W-:Y:S01]  /*a4a0*/  F2FP.F16.E4M3.UNPACK_B R51, R53.H1 ;  /* 0x00000035ff33723e */ /* 0x000fe200030006ff */
[-C--:B------:R-:W-:Y:S01]  /*a4b0*/  FMUL.FTZ R57, R35, R50.reuse ;  /* 0x0000003223397220 */ /* 0x080fe20000410000 */
[----:B------:R-:W-:Y:S01]  /*a4c0*/  F2FP.F16.E4M3.UNPACK_B R48, R41.H1 ;  /* 0x00000029ff30723e */ /* 0x000fe200030006ff */
[----:B------:R-:W-:Y:S01]  /*a4d0*/  FFMA.FTZ R35, R32, R50, -R55 ;  /* 0x0000003220237223 */ /* 0x000fe20000010837 */
[----:B------:R-:W-:-:S02]  /*a4e0*/  HADD2.F32 R52, -RZ, R52.H1_H1 ;  /* 0x30000034ff347230 */ /* 0x000fc40000004100 */
[----:B------:R-:W-:Y:S01]  /*a4f0*/  FFMA.FTZ R32, R32, R54, R57 ;  /* 0x0000003620207223 */ /* 0x000fe20000010039 */
[----:B------:R-:W-:Y:S01]  /*a500*/  HADD2.F32 R41, -RZ, R45.H1_H1 ;  /* 0x3000002dff297230 */ /* 0x000fe20000004100 */
[----:B------:R-:W-:Y:S01]  /*a510*/  F2FP.F16.E4M3.UNPACK_B R34, R34.H1 ;  /* 0x00000022ff22723e */ /* 0x000fe200030006ff */
[----:B------:R-:W-:Y:S01]  /*a520*/  HADD2.F32 R50, -RZ, R49.H1_H1 ;  /* 0x30000031ff327230 */ /* 0x000fe20000004100 */
[----:B------:R-:W-:Y:S01]  /*a530*/  F2FP.F16.E4M3.UNPACK_B R13, R26 ;  /* 0x0000001aff0d723e */ /* 0x000fe200020006ff */
[----:B------:R-:W-:Y:S02]  /*a540*/  HADD2.F32 R53, -RZ, R51.H0_H0 ;  /* 0x20000033ff357230 */ /* 0x000fe40000004100 */
[C---:B------:R-:W-:Y:S01]  /*a550*/  FMUL.FTZ R54, R41.reuse, R52 ;  /* 0x0000003429367220 */ /* 0x040fe20000410000 */
[----:B------:R-:W-:Y:S02]  /*a560*/  HADD2.F32 R44, -RZ, R47.H0_H0 ;  /* 0x2000002fff2c7230 */ /* 0x000fe40000004100 */
[----:B------:R-:W-:Y:S01]  /*a570*/  FMUL.FTZ R41, R41, R50 ;  /* 0x0000003229297220 */ /* 0x000fe20000410000 */
[----:B------:R-:W-:Y:S01]  /*a580*/  HADD2.F32 R49, -RZ, R48.H0_H0 ;  /* 0x20000030ff317230 */ /* 0x000fe20000004100 */
[----:B------:R-:W-:Y:S01]  /*a590*/  F2FP.F16.E4M3.UNPACK_B R26, R26.H1 ;  /* 0x0000001aff1a723e */ /* 0x000fe200030006ff */
        /* <DEDUP_REMOVED lines=18> */
[CC--:B------:R-:W-:Y:S01]  /*a6c0*/  FMUL.FTZ R59, R47.reuse, R55.reuse ;  /* 0x000000372f3b7220 */ /* 0x0c0fe20000410000 */
[----:B------:R-:W-:Y:S02]  /*a6d0*/  HADD2.F32 R50, -RZ, R51.H0_H0 ;  /* 0x20000033ff327230 */ /* 0x000fe40000004100 */
[----:B------:R-:W-:Y:S01]  /*a6e0*/  FMUL.FTZ R58, R47, R52 ;  /* 0x000000342f3a7220 */ /* 0x000fe20000410000 */
[----:B------:R-:W-:Y:S02]  /*a6f0*/  HADD2.F32 R49, -RZ, R40.H0_H0 ;  /* 0x20000028ff317230 */ /* 0x000fe40000004100 */
[C---:B------:R-:W-:Y:S01]  /*a700*/  FMUL.FTZ R56, R46.reuse, R54 ;  /* 0x000000362e387220 */ /* 0x040fe20000410000 */
        /* <DEDUP_REMOVED lines=8> */
[----:B------:R-:W-:Y:S01]  /*a790*/  F2FP.SATFINITE.E4M3.F32.PACK_AB_MERGE_C R45, R48, R45, RZ ;  /* 0x0000002d302d723e */ /* 0x000fe200048070ff */
[----:B------:R-:W-:Y:S01]  /*a7a0*/  HADD2.F32 R53, -RZ, R51.H1_H1 ;  /* 0x30000033ff357230 */ /* 0x000fe20000004100 */
[----:B------:R-:W-:Y:S01]  /*a7b0*/  F2FP.F16.E4M3.UNPACK_B R51, R21 ;  /* 0x00000015ff33723e */ /* 0x000fe200020006ff */
[----:B------:R-:W-:-:S02]  /*a7c0*/  HADD2.F32 R42, -RZ, R40.H1_H1 ;  /* 0x30000028ff2a7230 */ /* 0x000fc40000004100 */
[C---:B------:R-:W-:Y:S01]  /*a7d0*/  FMUL.FTZ R31, R50.reuse, R55 ;  /* 0x00000037321f7220 */ /* 0x040fe20000410000 */
[----:B------:R-:W-:Y:S02]  /*a7e0*/  HADD2.F32 R56, -RZ, R54.H0_H0 ;  /* 0x20000036ff387230 */ /* 0x000fe40000004100 */
[-C--:B------:R-:W-:Y:S01]  /*a7f0*/  FMUL.FTZ R50, R50, R53.reuse ;  /* 0x0000003532327220 */ /* 0x080fe20000410000 */
[----:B------:R-:W-:Y:S02]  /*a800*/  HADD2.F32 R21, -RZ, R33.H0_H0 ;  /* 0x20000021ff157230 */ /* 0x000fe40000004100 */
[C---:B------:R-:W-:Y:S01]  /*a810*/  FFMA.FTZ R40, R42.reuse, R53, -R31 ;  /* 0x000000352a287223 */ /* 0x040fe2000001081f */
[----:B------:R-:W-:Y:S02]  /*a820*/  HADD2.F32 R52, -RZ, R51.H0_H0 ;  /* 0x20000033ff347230 */ /* 0x000fe40000004100 */
[----:B------:R-:W-:Y:S01]  /*a830*/  FFMA.FTZ R42, R42, R55, R50 ;  /* 0x000000372a2a7223 */ /* 0x000fe20000010032 */
[----:B------:R-:W-:-:S02]  /*a840*/  HADD2.F32 R31, -RZ, R28.H0_H0 ;  /* 0x2000001cff1f7230 */ /* 0x000fc40000004100 */
[C---:B------:R-:W-:Y:S01]  /*a850*/  FMUL.FTZ R58, R21.reuse, R56 ;  /* 0x00000038153a7220 */ /* 0x040fe20000410000 */
[----:B------:R-:W-:Y:S02]  /*a860*/  HADD2.F32 R54, -RZ, R54.H1_H1 ;  /* 0x30000036ff367230 */ /* 0x000fe40000004100 */
[-C--:B------:R-:W-:Y:S01]  /*a870*/  FMUL.FTZ R60, R21, R52.reuse ;  /* 0x00000034153c7220 */ /* 0x080fe20000410000 */
[----:B------:R-:W-:Y:S02]  /*a880*/  HADD2.F32 R50, -RZ, R33.H1_H1 ;  /* 0x30000021ff327230 */ /* 0x000fe40000004100 */
[C---:B------:R-:W-:Y:S01]  /*a890*/  FFMA.FTZ R21, R31.reuse, R52, -R58 ;  /* 0x000000341f157223 */ /* 0x040fe2000001083a */
[----:B------:R-:W-:Y:S01]  /*a8a0*/  HADD2.F32 R51, -RZ, R51.H1_H1 ;  /* 0x30000033ff337230 */ /* 0x000fe20000004100 */
[----:B------:R-:W-:Y:S01]  /*a8b0*/  F2FP.F16.E4M3.UNPACK_B R52, R12.H1 ;  /* 0x0000000cff34723e */ /* 0x000fe200030006ff */
[----:B------:R-:W-:Y:S02]  /*a8c0*/  HADD2.F32 R33, -RZ, R28.H1_H1 ;  /* 0x3000001cff217230 */ /* 0x000fe40000004100 */
        /* <DEDUP_REMOVED lines=14> */
[----:B------:R-:W-:Y:S01]  /*a9b0*/  HADD2.F32 R55, -RZ, R52.H1_H1 ;  /* 0x30000034ff377230 */ /* 0x000fe20000004100 */
[----:B------:R-:W-:Y:S01]  /*a9c0*/  F2FP.F16.E4M3.UNPACK_B R12, R12 ;  /* 0x0000000cff0c723e */ /* 0x000fe200020006ff */
[----:B------:R-:W-:-:S02]  /*a9d0*/  HADD2.F32 R34, -RZ, R34.H1_H1 ;  /* 0x30000022ff227230 */ /* 0x000fc40000004100 */
[C---:B------:R-:W-:Y:S01]  /*a9e0*/  FFMA.FTZ R54, R31.reuse, R33, -R54 ;  /* 0x000000211f367223 */ /* 0x040fe20000010836 */
[----:B------:R-:W-:Y:S02]  /*a9f0*/  HADD2.F32 R26, -RZ, R26.H1_H1 ;  /* 0x3000001aff1a7230 */ /* 0x000fe40000004100 */
[----:B------:R-:W-:Y:S01]  /*aa00*/  FFMA.FTZ R53, R31, R53, R50 ;  /* 0x000000351f357223 */ /* 0x000fe20000010032 */
[--C-:B------:R-:W-:Y:S02]  /*aa10*/  HADD2.F32 R31, -RZ, R20.reuse.H0_H0 ;  /* 0x20000014ff1f7230 */ /* 0x100fe40000004100 */
[C---:B------:R-:W-:Y:S01]  /*aa20*/  FMUL.FTZ R33, R34.reuse, R55 ;  /* 0x0000003722217220 */ /* 0x040fe20000410000 */
[----:B------:R-:W-:Y:S01]  /*aa30*/  FMUL.FTZ R34, R34, R51 ;  /* 0x0000003322227220 */ /* 0x000fe20000410000 */
[----:B------:R-:W-:Y:S02]  /*aa40*/  F2FP.SATFINITE.E4M3.F32.PACK_AB_MERGE_C R42, R42, R49, RZ ;  /* 0x000000312a2a723e */ /* 0x000fe400048070ff */
[C---:B------:R-:W-:Y:S01]  /*aa50*/  FFMA.FTZ R59, R26.reuse, R51, -R33 ;  /* 0x000000331a3b7223 */ /* 0x040fe20000010821 */
[----:B------:R-:W-:Y:S01]  /*aa60*/  FFMA.FTZ R52, R26, R55, R34 ;  /* 0x000000371a347223 */ /* 0x000fe20000010022 */
[----:B------:R-:W-:Y:S01]  /*aa70*/  HADD2.F32 R26, -RZ, R20.H1_H1 ;  /* 0x30000014ff1a7230 */ /* 0x000fe20000004100 */
[----:B------:R-:W-:Y:S01]  /*aa80*/  F2FP.SATFINITE.E4M3.F32.PACK_AB_MERGE_C R24, R57, R28, R42 ;  /* 0x0000001c3918723e */ /* 0x000fe2000480702a */
[----:B------:R-:W-:Y:S01]  /*aa90*/  HADD2.F32 R20, -RZ, R15.H0_H0 ;  /* 0x2000000fff147230 */ /* 0x000fe20000004100 */
[----:B------:R-:W-:Y:S01]  /*aaa0*/  F2FP.SATFINITE.E4M3.F32.PACK_AB_MERGE_C R54, R59, R54, RZ ;  /* 0x000000363b36723e */ /* 0x000fe200048070ff */
[----:B------:R-:W-:-:S02]  /*aab0*/  HADD2.F32 R33, -RZ, R12.H0_H0 ;  /* 0x2000000cff217230 */ /* 0x000fc40000004100 */
[----:B------:R-:W-:Y:S02]  /*aac0*/  HADD2.F32 R34, -RZ, R12.H1_H1 ;  /* 0x3000000cff227230 */ /* 0x000fe40000004100 */
[----:B------:R-:W-:Y:S02]  /*aad0*/  HADD2.F32 R15, -RZ, R15.H1_H1 ;  /* 0x3000000fff0f7230 */ /* 0x000fe40000004100 */
[C---:B------:R-:W-:Y:S01]  /*aae0*/  FMUL.FTZ R51, R20.reuse, R33 ;  /* 0x0000002114337220 */ /* 0x040fe20000410000 */
[--C-:B------:R-:W-:Y:S02]  /*aaf0*/  HADD2.F32 R12, -RZ, R13.reuse.H0_H0 ;  /* 0x2000000dff0c7230 */ /* 0x100fe40000004100 */
        /* <DEDUP_REMOVED lines=18> */
[----:B------:R0:W-:Y:S04]  /*ac20*/  STS.128 [R37+0xf000], R12 ;  /* 0x00f0000c25007388 */ /* 0x0001e80000000c00 */
[----:B------:R0:W-:Y:S02]  /*ac30*/  STS.128 [R0+0xf000], R24 ;  /* 0x00f0001800007388 */ /* 0x0001e40000000c00 */
.L_x_2213:
[----:B------:R-:W-:Y:S05]  /*ac40*/  BSYNC B1 ;  /* 0x0000000000017941 */ /* 0x000fea0003800000 */
.L_x_2212:
[----:B------:R-:W-:Y:S05]  /*ac50*/  @P1 BRA `(.L_x_2202) ;  /* 0x0000000c00f81947 */ /* 0x000fea0003800000 */
[----:B0-----:R-:W2:Y:S04]  /*ac60*/  LDL R27, [R1+0xc] ;  /* 0x00000c00011b7983 */ /* 0x001ea80000100800 */
[----:B------:R-:W2:Y:S01]  /*ac70*/  LDL R51, [R1+0x90] ;  /* 0x0000900001337983 */ /* 0x000ea20000100800 */
[----:B-----5:R-:W-:Y:S02]  /*ac80*/  SHF.R.U32.HI R0, RZ, 0x8, R8 ;  /* 0x00000008ff007819 */ /* 0x020fe40000011608 */
[----:B------:R-:W-:Y:S02]  /*ac90*/  LOP3.LUT R13, R8, 0xff, RZ, 0xc0, !PT ;  /* 0x000000ff080d7812 */ /* 0x000fe400078ec0ff */
[----:B------:R-:W-:Y:S02]  /*aca0*/  LOP3.LUT R0, R0, 0xff, RZ, 0xc0, !PT ;  /* 0x000000ff00007812 */ /* 0x000fe400078ec0ff */
[----:B------:R-:W-:-:S02]  /*acb0*/  SHF.R.U32.HI R26, RZ, 0x8, R9 ;  /* 0x00000008ff1a7819 */ /* 0x000fc40000011609 */
[----:B---3--:R-:W-:Y:S02]  /*acc0*/  PRMT R20, R0, 0x7604, R13 ;  /* 0x0000760400147816 */ /* 0x008fe4000000000d */
[----:B------:R-:W-:Y:S02]  /*acd0*/  LOP3.LUT R15, R9, 0xff, RZ, 0xc0, !PT ;  /* 0x000000ff090f7812 */ /* 0x000fe400078ec0ff */
[----:B------:R-:W-:Y:S02]  /*ace0*/  SHF.R.U32.HI R14, RZ, 0x8, R11 ;  /* 0x00000008ff0e7819 */ /* 0x000fe4000001160b */
[----:B------:R-:W-:Y:S02]  /*acf0*/  LOP3.LUT R0, R26, 0xff, RZ, 0xc0, !PT ;  /* 0x000000ff1a007812 */ /* 0x000fe400078ec0ff */
[----:B----4-:R-:W-:Y:S02]  /*ad00*/  LOP3.LUT R21, R11, 0xff, RZ, 0xc0, !PT ;  /* 0x000000ff0b157812 */ /* 0x010fe400078ec0ff */
        /* <DEDUP_REMOVED lines=28> */
[----:B------:R-:W0:Y:S01]  /*aed0*/  LDS.128 R12, [R51+0xf000] ;  /* 0x00f00000330c7984 */ /* 0x000e220000000c00 */
[----:B------:R-:W-:Y:S02]  /*aee0*/  PRMT R39, R26, 0x7604, R27 ;  /* 0x000076041a277816 */ /* 0x000fe4000000001b */
[----:B------:R-:W-:-:S02]  /*aef0*/  SHF.R.S32.HI R0, RZ, 0x1, R0 ;  /* 0x00000001ff007819 */ /* 0x000fc40000011400 */
[----:B------:R-:W-:-:S03]  /*af00*/  LOP3.LUT R3, R63, 0x10, R3, 0xf8, !PT ;  /* 0x000000103f037812 */ /* 0x000fc600078ef803 */
[----:B------:R-:W-:Y:S01]  /*af10*/  IMAD R21, R0, 0x1800, R62 ;  /* 0x0000180000157824 */ /* 0x000fe200078e023e */
[----:B------:R-:W-:Y:S02]  /*af20*/  LOP3.LUT R0, R3, R61, RZ, 0x3c, !PT ;  /* 0x0000003d03007212 */ /* 0x000fe400078e3cff */
[----:B------:R-:W-:Y:S02]  /*af30*/  LOP3.LUT R3, R29, 0xff, RZ, 0xc0, !PT ;  /* 0x000000ff1d037812 */ /* 0x000fe400078ec0ff */
[----:B------:R-:W-:Y:S02]  /*af40*/  IADD3 R0, R18, R21, R0 ;  /* 0x0000001512007210 */ /* 0x000fe40007ffe000 */
[----:B------:R-:W-:Y:S02]  /*af50*/  SHF.R.U32.HI R21, RZ, 0x10, R9 ;  /* 0x00000010ff157819 */ /* 0x000fe40000011609 */
[----:B-1----:R-:W-:Y:S01]  /*af60*/  PRMT R41, R3, 0x7604, R34 ;  /* 0x0000760403297816 */ /* 0x002fe20000000022 */
[----:B------:R-:W1:Y:S01]  /*af70*/  LDS.128 R24, [R0+0xf000] ;  /* 0x00f0000000187984 */ /* 0x000e620000000c00 */
[----:B------:R-:W-:-:S02]  /*af80*/  SHF.R.U32.HI R3, RZ, 0x10, R8 ;  /* 0x00000010ff037819 */ /* 0x000fc40000011608 */
[----:B------:R-:W-:Y:S02]  /*af90*/  SHF.R.U32.HI R29, RZ, 0x10, R10 ;  /* 0x00000010ff1d7819 */ /* 0x000fe4000001160a */
[----:B------:R-:W-:Y:S02]  /*afa0*/  LOP3.LUT R21, R21, 0xff, RZ, 0xc0, !PT ;  /* 0x000000ff15157812 */ /* 0x000fe400078ec0ff */
[----:B------:R-:W-:Y:S02]  /*afb0*/  LOP3.LUT R3, R3, 0xff, RZ, 0xc0, !PT ;  /* 0x000000ff03037812 */ /* 0x000fe400078ec0ff */
[----:B------:R-:W-:Y:S02]  /*afc0*/  LOP3.LUT R29, R29, 0xff, RZ, 0xc0, !PT ;  /* 0x000000ff1d1d7812 */ /* 0x000fe400078ec0ff */
[----:B------:R-:W-:Y:S02]  /*afd0*/  PRMT R21, R21, 0x7054, R28 ;  /* 0x0000705415157816 */ /* 0x000fe4000000001c */
[----:B------:R-:W-:-:S02]  /*afe0*/  SHF.R.U32.HI R28, RZ, 0x10, R5 ;  /* 0x00000010ff1c7819 */ /* 0x000fc40000011605 */
[----:B------:R-:W-:Y:S02]  /*aff0*/  PRMT R3, R3, 0x7054, R20 ;  /* 0x0000705403037816 */ /* 0x000fe40000000014 */
[----:B------:R-:W-:Y:S02]  /*b000*/  PRMT R29, R29, 0x7054, R30 ;  /* 0x000070541d1d7816 */ /* 0x000fe4000000001e */
[----:B------:R-:W-:Y:S02]  /*b010*/  SHF.R.U32.HI R20, RZ, 0x10, R4 ;  /* 0x00000010ff147819 */ /* 0x000fe40000011604 */
[----:B------:R-:W-:Y:S02]  /*b020*/  SHF.R.U32.HI R30, RZ, 0x10, R6 ;  /* 0x00000010ff1e7819 */ /* 0x000fe40000011606 */
[----:B------:R-:W-:Y:S02]  /*b030*/  LOP3.LUT R28, R28, 0xff, RZ, 0xc0, !PT ;  /* 0x000000ff1c1c7812 */ /* 0x000fe400078ec0ff */
[----:B------:R-:W-:-:S02]  /*b040*/  LOP3.LUT R20, R20, 0xff, RZ, 0xc0, !PT ;  /* 0x000000ff14147812 */ /* 0x000fc400078ec0ff */
[----:B------:R-:W-:Y:S02]  /*b050*/  LOP3.LUT R30, R30, 0xff, RZ, 0xc0, !PT ;  /* 0x000000ff1e1e7812 */ /* 0x000fe400078ec0ff */
[----:B------:R-:W-:Y:S02]  /*b060*/  PRMT R37, R28, 0x7054, R37 ;  /* 0x000070541c257816 */ /* 0x000fe40000000025 */
[----:B------:R-:W-:Y:S02]  /*b070*/  PRMT R35, R20, 0x7054, R33 ;  /* 0x0000705414237816 */ /* 0x000fe40000000021 */
[----:B------:R-:W-:Y:S02]  /*b080*/  PRMT R39, R30, 0x7054, R39 ;  /* 0x000070541e277816 */ /* 0x000fe40000000027 */
[----:B------:R-:W-:Y:S02]  /*b090*/  LOP3.LUT R38, R37, 0xff000000, R5, 0xf8, !PT ;  /* 0xff00000025267812 */ /* 0x000fe400078ef805 */
[----:B------:R-:W-:-:S02]  /*b0a0*/  LOP3.LUT R8, R3, 0xff000000, R8, 0xf8, !PT ;  /* 0xff00000003087812 */ /* 0x000fc400078ef808 */
[----:B------:R-:W-:Y:S02]  /*b0b0*/  LOP3.LUT R34, R31, 0xff000000, R11, 0xf8, !PT ;  /* 0xff0000001f227812 */ /* 0x000fe400078ef80b */
[----:B------:R-:W-:Y:S02]  /*b0c0*/  LOP3.LUT R3, R29, 0xff000000, R10, 0xf8, !PT ;  /* 0xff0000001d037812 */ /* 0x000fe400078ef80a */
[----:B------:R-:W-:Y:S02]  /*b0d0*/  LOP3.LUT R11, R35, 0xff000000, R4, 0xf8, !PT ;  /* 0xff000000230b7812 */ /* 0x000fe400078ef804 */
[----:B------:R-:W-:Y:S02]  /*b0e0*/  LOP3.LUT R33, R21, 0xff000000, R9, 0xf8, !PT ;  /* 0xff00000015217812 */ /* 0x000fe400078ef809 */
[----:B------:R-:W-:Y:S02]  /*b0f0*/  LOP3.LUT R4, R39, 0xff000000, R6, 0xf8, !PT ;  /* 0xff00000027047812 */ /* 0x000fe400078ef806 */
[----:B0-----:R-:W-:-:S02]  /*b100*/  F2FP.F16.E4M3.UNPACK_B R10, R12 ;  /* 0x0000000cff0a723e */ /* 0x001fc400020006ff */
[----:B------:R-:W-:Y:S02]  /*b110*/  F2FP.F16.E4M3.UNPACK_B R28, R12.H1 ;  /* 0x0000000cff1c723e */ /* 0x000fe400030006ff */
[----:B------:R-:W-:Y:S02]  /*b120*/  F2FP.F16.E4M3.UNPACK_B R39, R38 ;  /* 0x00000026ff27723e */ /* 0x000fe400020006ff */
[----:B-1----:R-:W-:Y:S02]  /*b130*/  F2FP.F16.E4M3.UNPACK_B R12, R25 ;  /* 0x00000019ff0c723e */ /* 0x002fe400020006ff */
[-C--:B------:R-:W-:Y:S01]  /*b140*/  F2FP.F16.E4M3.UNPACK_B R20, R13.reuse ;  /* 0x0000000dff14723e */ /* 0x080fe200020006ff */
[--C-:B------:R-:W-:Y:S01]  /*b150*/  HADD2.F32 R40, -RZ, R39.reuse.H0_H0 ;  /* 0x20000027ff287230 */ /* 0x100fe20000004100 */
[----:B------:R-:W-:Y:S01]  /*b160*/  F2FP.F16.E4M3.UNPACK_B R29, R13.H1 ;  /* 0x0000000dff1d723e */ /* 0x000fe200030006ff */
[----:B------:R-:W-:Y:S01]  /*b170*/  HADD2.F32 R6, -RZ, R12.H0_H0 ;  /* 0x2000000cff067230 */ /* 0x000fe20000004100 */
[----:B------:R-:W-:Y:S01]  /*b180*/  F2FP.F16.E4M3.UNPACK_B R13, R33 ;  /* 0x00000021ff0d723e */ /* 0x000fe200020006ff */
[----:B------:R-:W-:Y:S01]  /*b190*/  HADD2.F32 R9, -RZ, R20.H0_H0 ;  /* 0x20000014ff097230 */ /* 0x000fe20000004100 */
[-C--:B------:R-:W-:Y:S01]  /*b1a0*/  F2FP.F16.E4M3.UNPACK_B R30, R15.reuse ;  /* 0x0000000fff1e723e */ /* 0x080fe200020006ff */
[----:B------:R-:W-:Y:S01]  /*b1b0*/  HADD2.F32 R39, -RZ, R39.H1_H1 ;  /* 0x30000027ff277230 */ /* 0x000fe20000004100 */
[----:B------:R-:W-:Y:S01]  /*b1c0*/  F2FP.F16.E4M3.UNPACK_B R35, R15.H1 ;  /* 0x0000000fff23723e */ /* 0x000fe200030006ff */
[--C-:B------:R-:W-:Y:S01]  /*b1d0*/  HADD2.F32 R15, -RZ, R13.reuse.H0_H0 ;  /* 0x2000000dff0f7230 */ /* 0x100fe20000004100 */
[-C--:B------:R-:W-:Y:S01]  /*b1e0*/  F2FP.F16.E4M3.UNPACK_B R21, R24.reuse ;  /* 0x00000018ff15723e */ /* 0x080fe200020006ff */
[----:B------:R-:W-:Y:S01]  /*b1f0*/  HADD2.F32 R12, -RZ, R12.H1_H1 ;  /* 0x3000000cff0c7230 */ /* 0x000fe20000004100 */
[----:B------:R-:W-:Y:S01]  /*b200*/  F2FP.F16.E4M3.UNPACK_B R31, R24.H1 ;  /* 0x00000018ff1f723e */ /* 0x000fe200030006ff */
[----:B------:R-:W-:Y:S01]  /*b210*/  FMUL.FTZ R24, R6, R40 ;  /* 0x0000002806187220 */ /* 0x000fe20000410000 */
[----:B------:R-:W-:Y:S01]  /*b220*/  PRMT R41, R32, 0x7054, R41 ;  /* 0x0000705420297816 */ /* 0x000fe20000000029 */
[----:B------:R-:W-:Y:S01]  /*b230*/  HADD2.F32 R20, -RZ, R20.H1_H1 ;  /* 0x30000014ff147230 */ /* 0x000fe20000004100 */
[----:B------:R-:W-:Y:S01]  /*b240*/  F2FP.F16.E4M3.UNPACK_B R32, R27 ;  /* 0x0000001bff20723e */ /* 0x000fe200020006ff */
[----:B------:R-:W-:Y:S01]  /*b250*/  FMUL.FTZ R43, R12, R39 ;  /* 0x000000270c2b7220 */ /* 0x000fe20000410000 */
[----:B------:R-:W-:Y:S01]  /*b260*/  F2FP.F16.E4M3.UNPACK_B R37, R27.H1 ;  /* 0x0000001bff25723e */ /* 0x000fe200030006ff */
[-C--:B------:R-:W-:Y:S01]  /*b270*/  FMUL.FTZ R27, R6, R15.reuse ;  /* 0x0000000f061b7220 */ /* 0x080fe20000410000 */
[C---:B------:R-:W-:Y:S01]  /*b280*/  FFMA.FTZ R6, R9.reuse, R15, -R24 ;  /* 0x0000000f09067223 */ /* 0x040fe20000010818 */
[----:B------:R-:W-:Y:S01]  /*b290*/  F2FP.F16.E4M3.UNPACK_B R25, R25.H1 ;  /* 0x00000019ff19723e */ /* 0x000fe200030006ff */
[----:B------:R-:W-:Y:S01]  /*b2a0*/  HADD2.F32 R15, -RZ, R13.H1_H1 ;  /* 0x3000000dff0f7230 */ /* 0x000fe20000004100 */
[----:B------:R-:W-:Y:S01]  /*b2b0*/  F2FP.F16.E4M3.UNPACK_B R38, R38.H1 ;  /* 0x00000026ff26723e */ /* 0x000fe200030006ff */
[----:B------:R-:W-:Y:S01]  /*b2c0*/  FFMA.FTZ R9, R9, R40, R27 ;  /* 0x0000002809097223 */ /* 0x000fe2000001001b */
[----:B------:R-:W-:Y:S01]  /*b2d0*/  F2FP.F16.E4M3.UNPACK_B R33, R33.H1 ;  /* 0x00000021ff21723e */ /* 0x000fe200030006ff */
[----:B------:R-:W-:-:S02]  /*b2e0*/  HADD2.F32 R13, -RZ, R25.H0_H0 ;  /* 0x20000019ff0d7230 */ /* 0x000fc40000004100 */
[----:B------:R-:W-:Y:S01]  /*b2f0*/  FMUL.FTZ R12, R12, R15 ;  /* 0x0000000f0c0c7220 */ /* 0x000fe20000410000 */
[--C-:B------:R-:W-:Y:S01]  /*b300*/  HADD2.F32 R40, -RZ, R38.reuse.H0_H0 ;  /* 0x20000026ff287230 */ /* 0x100fe20000004100 */
[----:B------:R-:W-:Y:S01]  /*b310*/  LOP3.LUT R41, R41, 0xff000000, R7, 0xf8, !PT ;  /* 0xff00000029297812 */ /* 0x000fe200078ef807 */
[----:B------:R-:W-:Y:S02]  /*b320*/  HADD2.F32 R27, -RZ, R33.H0_H0 ;  /* 0x20000021ff1b7230 */ /* 0x000fe40000004100 */
[----:B------:R-:W-:Y:S01]  /*b330*/  FFMA.FTZ R12, R20, R39, R12 ;  /* 0x00000027140c7223 */ /* 0x000fe2000001000c */
[----:B------:R-:W-:Y:S02]  /*b340*/  HADD2.F32 R24, -RZ, R29.H0_H0 ;  /* 0x2000001dff187230 */ /* 0x000fe40000004100 */
[----:B------:R-:W-:Y:S01]  /*b350*/  FMUL.FTZ R45, R13, R40 ;  /* 0x000000280d2d7220 */ /* 0x000fe20000410000 */
[----:B------:R-:W-:Y:S01]  /*b360*/  F2FP.F16.E4M3.UNPACK_B R42, R41 ;  /* 0x00000029ff2a723e */ /* 0x000fe200020006ff */
[----:B------:R-:W-:-:S02]  /*b370*/  HADD2.F32 R39, -RZ, R38.H1_H1 ;  /* 0x30000026ff277230 */ /* 0x000fc40000004100 */
[----:B------:R-:W-:Y:S01]  /*b380*/  FMUL.FTZ R47, R13, R27 ;  /* 0x0000001b0d2f7220 */ /* 0x000fe20000410000 */
[----:B------:R-:W-:Y:S01]  /*b390*/  F2FP.F16.E4M3.UNPACK_B R38, R34 ;  /* 0x00000022ff26723e */ /* 0x000fe200020006ff */
[----:B------:R-:W-:Y:S01]  /*b3a0*/  FFMA.FTZ R13, R20, R15, -R43 ;  /* 0x0000000f140d7223 */ /* 0x000fe2000001082b */
[C---:B------:R-:W-:Y:S01]  /*b3b0*/  FFMA.FTZ R15, R24.reuse, R27, -R45 ;  /* 0x0000001b180f7223 */ /* 0x040fe2000001082d */
[----:B------:R-:W-:Y:S01]  /*b3c0*/  FFMA.FTZ R20, R24, R40, R47 ;  /* 0x0000002818147223 */ /* 0x000fe2000001002f */
[----:B------:R-:W-:Y:S01]  /*b3d0*/  HADD2.F32 R44, -RZ, R42.H0_H0 ;  /* 0x2000002aff2c7230 */ /* 0x000fe20000004100 */
[-C--:B------:R-:W-:Y:S01]  /*b3e0*/  F2FP.F16.E4M3.UNPACK_B R7, R26.reuse ;  /* 0x0000001aff07723e */ /* 0x080fe200020006ff */
[----:B------:R-:W-:Y:S01]  /*b3f0*/  HADD2.F32 R27, -RZ, R32.H0_H0 ;  /* 0x20000020ff1b7230 */ /* 0x000fe20000004100 */
[----:B------:R-:W-:Y:S01]  /*b400*/  F2FP.F16.E4M3.UNPACK_B R26, R26.H1 ;  /* 0x0000001aff1a723e */ /* 0x000fe200030006ff */
[----:B------:R-:W-:Y:S01]  /*b410*/  HADD2.F32 R40, -RZ, R38.H0_H0 ;  /* 0x20000026ff287230 */ /* 0x000fe20000004100 */
[----:B------:R-:W-:Y:S01]  /*b420*/  F2FP.F16.E4M3.UNPACK_B R5, R14 ;  /* 0x0000000eff05723e */ /* 0x000fe200020006ff */
[----:B------:R-:W-:-:S02]  /*b430*/  HADD2.F32 R24, -RZ, R25.H1_H1 ;  /* 0x30000019ff187230 */ /* 0x000fc40000004100 */
[C---:B------:R-:W-:Y:S01]  /*b440*/  FMUL.FTZ R50, R27.reuse, R44 ;  /* 0x0000002c1b327220 */ /* 0x040fe20000410000 */
[----:B------:R-:W-:Y:S02]  /*b450*/  HADD2.F32 R33, -RZ, R33.H1_H1 ;  /* 0x30000021ff217230 */ /* 0x000fe40000004100 */
[----:B------:R-:W-:Y:S01]  /*b460*/  FMUL.FTZ R43, R27, R40 ;  /* 0x000000281b2b7220 */ /* 0x000fe20000410000 */
[----:B------:R-:W-:Y:S02]  /*b470*/  HADD2.F32 R25, -RZ, R30.H0_H0 ;  /* 0x2000001eff197230 */ /* 0x000fe40000004100 */
[C---:B------:R-:W-:Y:S01]  /*b480*/  FMUL.FTZ R46, R24.reuse, R39 ;  /* 0x00000027182e7220 */ /* 0x040fe20000410000 */
[----:B------:R-:W-:Y:S02]  /*b490*/  HADD2.F32 R29, -RZ, R29.H1_H1 ;  /* 0x3000001dff1d7230 */ /* 0x000fe40000004100 */
[----:B------:R-:W-:Y:S01]  /*b4a0*/  FMUL.FTZ R48, R24, R33 ;  /* 0x0000002118307220 */ /* 0x000fe20000410000 */
[----:B------:R-:W-:-:S02]  /*b4b0*/  HADD2.F32 R32, -RZ, R32.H1_H1 ;  /* 0x30000020ff207230 */ /* 0x000fc40000004100 */
[C---:B------:R-:W-:Y:S01]  /*b4c0*/  FFMA.FTZ R27, R25.reuse, R40, -R50 ;  /* 0x00000028191b7223 */ /* 0x040fe20000010832 */
[----:B------:R-:W-:Y:S01]  /*b4d0*/  FFMA.FTZ R25, R25, R44, R43 ;  /* 0x0000002c19197223 */ /* 0x000fe2000001002b */
[C---:B------:R-:W-:Y:S01]  /*b4e0*/  FFMA.FTZ R24, R29.reuse, R33, -R46 ;  /* 0x000000211d187223 */ /* 0x040fe2000001082e */
[----:B------:R-:W-:Y:S01]  /*b4f0*/  F2FP.F16.E4M3.UNPACK_B R44, R41.H1 ;  /* 0x00000029ff2c723e */ /* 0x000fe200030006ff */
[----:B------:R-:W-:Y:S01]  /*b500*/  FFMA.FTZ R29, R29, R39, R48 ;  /* 0x000000271d1d7223 */ /* 0x000fe20000010030 */
[----:B------:R-:W-:Y:S01]  /*b510*/  HADD2.F32 R39, -RZ, R38.H1_H1 ;  /* 0x30000026ff277230 */ /* 0x000fe20000004100 */
[----:B------:R-:W-:Y:S01]  /*b520*/  F2FP.F16.E4M3.UNPACK_B R38, R34.H1 ;  /* 0x00000022ff26723e */ /* 0x000fe200030006ff */
[----:B------:R-:W-:Y:S01]  /*b530*/  HADD2.F32 R41, -RZ, R42.H1_H1 ;  /* 0x3000002aff297230 */ /* 0x000fe20000004100 */
[----:B------:R-:W-:Y:S01]  /*b540*/  F2FP.F16.E4M3.UNPACK_B R14, R14.H1 ;  /* 0x0000000eff0e723e */ /* 0x000fe200030006ff */
[----:B------:R-:W-:Y:S02]  /*b550*/  HADD2.F32 R42, -RZ, R44.H0_H0 ;  /* 0x2000002cff2a7230 */ /* 0x000fe40000004100 */
[----:B------:R-:W-:Y:S01]  /*b560*/  FMUL.FTZ R46, R32, R39 ;  /* 0x00000027202e7220 */ /* 0x000fe20000410000 */
[----:B------:R-:W-:-:S02]  /*b570*/  HADD2.F32 R33, -RZ, R37.H0_H0 ;  /* 0x20000025ff217230 */ /* 0x000fc40000004100 */
[----:B------:R-:W-:Y:S01]  /*b580*/  FMUL.FTZ R43, R32, R41 ;  /* 0x00000029202b7220 */ /* 0x000fe20000410000 */
[----:B------:R-:W-:Y:S01]  /*b590*/  HADD2.F32 R30, -RZ, R30.H1_H1 ;  /* 0x3000001eff1e7230 */ /* 0x000fe20000004100 */
[----:B------:R-:W-:Y:S01]  /*b5a0*/  F2FP.SATFINITE.E4M3.F32.PACK_AB_MERGE_C R20, R29, R20, RZ ;  /* 0x000000141d14723e */ /* 0x000fe200048070ff */
[--C-:B------:R-:W-:Y:S02]  /*b5b0*/  HADD2.F32 R40, -RZ, R38.reuse.H0_H0 ;  /* 0x20000026ff287230 */ /* 0x100fe40000004100 */
[C---:B------:R-:W-:Y:S01]  /*b5c0*/  FMUL.FTZ R45, R33.reuse, R42 ;  /* 0x0000002a212d7220 */ /* 0x040fe20000410000 */
[----:B------:R-:W-:Y:S02]  /*b5d0*/  HADD2.F32 R34, -RZ, R35.H0_H0 ;  /* 0x20000023ff227230 */ /* 0x000fe40000004100 */
[C---:B------:R-:W-:Y:S01]  /*b5e0*/  FFMA.FTZ R32, R30.reuse, R39, -R43 ;  /* 0x000000271e207223 */ /* 0x040fe2000001082b */
[----:B------:R-:W-:Y:S01]  /*b5f0*/  FFMA.FTZ R30, R30, R41, R46 ;  /* 0x000000291e1e7223 */ /* 0x000fe2000001002e */
[----:B------:R-:W-:Y:S01]  /*b600*/  FMUL.FTZ R47, R33, R40 ;  /* 0x00000028212f7220 */ /* 0x000fe20000410000 */
[----:B------:R-:W-:-:S02]  /*b610*/  HADD2.F32 R41, -RZ, R38.H1_H1 ;  /* 0x30000026ff297230 */ /* 0x000fc40000004100 */
[C---:B------:R-:W-:Y:S01]  /*b620*/  FFMA.FTZ R33, R34.reuse, R40, -R45 ;  /* 0x0000002822217223 */ /* 0x040fe2000001082d */
[----:B------:R-:W-:Y:S01]  /*b630*/  F2FP.F16.E4M3.UNPACK_B R43, R11.H1 ;  /* 0x0000000bff2b723e */ /* 0x000fe200030006ff */
[----:B------:R-:W-:Y:S01]  /*b640*/  HADD2.F32 R45, -RZ, R44.H1_H1 ;  /* 0x3000002cff2d7230 */ /* 0x000fe20000004100 */
[----:B------:R-:W-:Y:S01]  /*b650*/  F2FP.F16.E4M3.UNPACK_B R40, R8.H1 ;  /* 0x00000008ff28723e */ /* 0x000fe200030006ff */
[----:B------:R-:W-:Y:S02]  /*b660*/  HADD2.F32 R38, -RZ, R37.H1_H1 ;  /* 0x30000025ff267230 */ /* 0x000fe40000004100 */
[----:B------:R-:W-:Y:S01]  /*b670*/  FFMA.FTZ R34, R34, R42, R47 ;  /* 0x0000002a22227223 */ /* 0x000fe2000001002f */
[----:B------:R-:W-:Y:S01]  /*b680*/  HADD2.F32 R35, -RZ, R35.H1_H1 ;  /* 0x30000023ff237230 */ /* 0x000fe20000004100 */
[----:B------:R-:W-:Y:S01]  /*b690*/  F2FP.SATFINITE.E4M3.F32.PACK_AB_MERGE_C R9, R12, R9, R20 ;  /* 0x000000090c09723e */ /* 0x000fe20004807014 */
[----:B------:R-:W-:Y:S02]  /*b6a0*/  HADD2.F32 R44, -RZ, R43.H0_H0 ;  /* 0x2000002bff2c7230 */ /* 0x000fe40000004100 */
[----:B------:R-:W-:Y:S01]  /*b6b0*/  FMUL.FTZ R48, R38, R45 ;  /* 0x0000002d26307220 */ /* 0x000fe20000410000 */
[----:B------:R-:W-:-:S02]  /*b6c0*/  HADD2.F32 R37, -RZ, R31.H0_H0 ;  /* 0x2000001fff257230 */ /* 0x000fc40000004100 */
[-C--:B------:R-:W-:Y:S01]  /*b6d0*/  FMUL.FTZ R50, R38, R41.reuse ;  /* 0x0000002926327220 */ /* 0x080fe20000410000 */
[----:B------:R-:W-:Y:S02]  /*b6e0*/  HADD2.F32 R42, -RZ, R40.H0_H0 ;  /* 0x20000028ff2a7230 */ /* 0x000fe40000004100 */
[----:B------:R-:W-:Y:S01]  /*b6f0*/  FFMA.FTZ R38, R35, R41, -R48 ;  /* 0x0000002923267223 */ /* 0x000fe20000010830 */
[----:B------:R-:W-:Y:S02]  /*b700*/  HADD2.F32 R39, -RZ, R28.H0_H0 ;  /* 0x2000001cff277230 */ /* 0x000fe40000004100 */
[C---:B------:R-:W-:Y:S01]  /*b710*/  FMUL.FTZ R46, R37.reuse, R44 ;  /* 0x0000002c252e7220 */ /* 0x040fe20000410000 */
[----:B------:R-:W-:Y:S02]  /*b720*/  HADD2.F32 R43, -RZ, R43.H1_H1 ;  /* 0x3000002bff2b7230 */ /* 0x000fe40000004100 */
[----:B------:R-:W-:Y:S01]  /*b730*/  FMUL.FTZ R47, R37, R42 ;  /* 0x0000002a252f7220 */ /* 0x000fe20000410000 */
[----:B------:R-:W-:-:S02]  /*b740*/  HADD2.F32 R31, -RZ, R31.H1_H1 ;  /* 0x3000001fff1f7230 */ /* 0x000fc40000004100 */
[----:B------:R-:W-:Y:S01]  /*b750*/  FFMA.FTZ R37, R39, R42, -R46 ;  /* 0x0000002a27257223 */ /* 0x000fe2000001082e */
[----:B------:R-:W-:Y:S02]  /*b760*/  HADD2.F32 R41, -RZ, R40.H1_H1 ;  /* 0x30000028ff297230 */ /* 0x000fe40000004100 */
[----:B------:R-:W-:Y:S01]  /*b770*/  FFMA.FTZ R35, R35, R45, R50 ;  /* 0x0000002d23237223 */ /* 0x000fe20000010032 */
        /* <DEDUP_REMOVED lines=10> */
[----:B------:R-:W-:Y:S02]  /*b820*/  HADD2.F32 R28, -RZ, R40.H0_H0 ;  /* 0x20000028ff1c7230 */ /* 0x000fe40000004100 */
        /* <DEDUP_REMOVED lines=9> */
[C---:B------:R-:W-:Y:S01]  /*b8c0*/  FMUL.FTZ R41, R21.reuse, R42 ;  /* 0x0000002a15297220 */ /* 0x040fe20000410000 */
[----:B------:R-:W-:Y:S01]  /*b8d0*/  FFMA.FTZ R44, R8, R31, R11 ;  /* 0x0000001f082c7223 */ /* 0x000fe2000001000b */
[-C--:B------:R-:W-:Y:S01]  /*b8e0*/  F2FP.F16.E4M3.UNPACK_B R8, R3.reuse.H1 ;  /* 0x00000003ff08723e */ /* 0x080fe200030006ff */
[-C--:B------:R-:W-:Y:S01]  /*b8f0*/  FMUL.FTZ R21, R21, R40.reuse ;  /* 0x0000002815157220 */ /* 0x080fe20000410000 */
[----:B------:R-:W-:Y:S01]  /*b900*/  FFMA.FTZ R40, R10, R40, -R41 ;  /* 0x000000280a287223 */ /* 0x000fe20000010829 */
[----:B------:R-:W-:Y:S01]  /*b910*/  HADD2.F32 R31, -RZ, R28.H0_H0 ;  /* 0x2000001cff1f7230 */ /* 0x000fe20000004100 */
[----:B------:R-:W-:Y:S01]  /*b920*/  F2FP.F16.E4M3.UNPACK_B R3, R3 ;  /* 0x00000003ff03723e */ /* 0x000fe200020006ff */
[----:B------:R-:W-:-:S02]  /*b930*/  HADD2.F32 R11, -RZ, R26.H0_H0 ;  /* 0x2000001aff0b7230 */ /* 0x000fc40000004100 */
[----:B------:R-:W-:Y:S01]  /*b940*/  FFMA.FTZ R45, R10, R42, R21 ;  /* 0x0000002a0a2d7223 */ /* 0x000fe20000010015 */
[--C-:B------:R-:W-:Y:S02]  /*b950*/  HADD2.F32 R10, -RZ, R8.reuse.H0_H0 ;  /* 0x20000008ff0a7230 */ /* 0x100fe40000004100 */
[----:B------:R-:W-:Y:S02]  /*b960*/  HADD2.F32 R21, -RZ, R8.H1_H1 ;  /* 0x30000008ff157230 */ /* 0x000fe40000004100 */
[C---:B------:R-:W-:Y:S01]  /*b970*/  FMUL.FTZ R47, R11.reuse, R31 ;  /* 0x0000001f0b2f7220 */ /* 0x040fe20000410000 */
[----:B------:R-:W-:Y:S02]  /*b980*/  HADD2.F32 R8, -RZ, R14.H0_H0 ;  /* 0x2000000eff087230 */ /* 0x000fe40000004100 */
[----:B------:R-:W-:Y:S01]  /*b990*/  FMUL.FTZ R11, R11, R10 ;  /* 0x0000000a0b0b7220 */ /* 0x000fe20000410000 */
[----:B------:R-:W-:Y:S02]  /*b9a0*/  HADD2.F32 R41, -RZ, R28.H1_H1 ;  /* 0x3000001cff297230 */ /* 0x000fe40000004100 */
[----:B------:R-:W-:-:S02]  /*b9b0*/  HADD2.F32 R26, -RZ, R26.H1_H1 ;  /* 0x3000001aff1a7230 */ /* 0x000fc40000004100 */
        /* <DEDUP_REMOVED lines=40> */
.L_x_2202:
[----:B------:R-:W-:Y:S05]  /*bc40*/  BSYNC B0 ;  /* 0x0000000000007941 */ /* 0x000fea0003800000 */
.L_x_2195:
        /* <DEDUP_REMOVED lines=8> */
.L_x_2192:
[----:B0-2---:R-:W-:-:S05]  /*bcd0*/  IMAD.U32 R0, RZ, RZ, UR36 ;  /* 0x00000024ff007e24 */ /* 0x005fca000f8e00ff */
[----:B------:R-:W-:-:S13]  /*bce0*/  ISETP.NE.AND P0, PT, R0, 0x3, PT ;  /* 0x000000030000780c */ /* 0x000fda0003f05270 */
[----:B------:R-:W-:Y:S05]  /*bcf0*/  @!P0 BRA `(.L_x_2214) ;  /* 0x0000000000048947 */ /* 0x000fea0003800000 */
[----:B------:R-:W-:Y:S01]  /*bd00*/  BPT.TRAP 0x1 ;  /* 0x000000040000795c */ /* 0x000fe20000300000 */
.L_x_2214:
[----:B------:R-:W-:Y:S01]  /*bd10*/  IMAD R0, R22, 0x8, R18 ;  /* 0x0000000816007824 */ /* 0x000fe200078e0212 */
[----:B---3-5:R-:W-:-:S04]  /*bd20*/  SHF.L.U32 R7, R152, 0x1f, RZ ;  /* 0x0000001f98077819 */ /* 0x028fc800000006ff */
[----:B------:R0:W2:Y:S01]  /*bd30*/  SYNCS.PHASECHK.TRANS64.TRYWAIT P1, [R0+URZ+0x19c30], R7 ;  /* 0x019c3007000075a7 */ /* 0x0000a2000802017f */
[----:B------:R-:W-:Y:S05]  /*bd40*/  @!P0 BRA `(.L_x_2215) ;  /* 0x0000000000048947 */ /* 0x000fea0003800000 */
[----:B------:R-:W-:Y:S01]  /*bd50*/  BPT.TRAP 0x1 ;  /* 0x000000040000795c */ /* 0x000fe20000300000 */
.L_x_2215:
[----:B-1----:R-:W-:Y:S01]  /*bd60*/  VIADD R3, R18, 0x13800 ;  /* 0x0001380012037836 */ /* 0x002fe20000000000 */
[----:B------:R-:W-:Y:S01]  /*bd70*/  LOP3.LUT R4, R36, 0x10000, RZ, 0xfc, !PT ;  /* 0x0001000024047812 */ /* 0x000fe200078efcff */
[----:B------:R-:W-:-:S03]  /*bd80*/  IMAD.MOV.U32 R5, RZ, RZ, -0x3ffffff0 ;  /* 0xc0000010ff057424 */ /* 0x000fc600078e00ff */
[----:B------:R-:W-:-:S04]  /*bd90*/  SHF.R.U32.HI R3, RZ, 0x4, R3 ;  /* 0x00000004ff037819 */ /* 0x000fc80000011603 */
[----:B------:R-:W-:-:S04]  /*bda0*/  LOP3.LUT R3, R3, 0x3fff, RZ, 0xc0, !PT ;  /* 0x00003fff03037812 */ /* 0x000fc800078ec0ff */
[----:B----4-:R-:W-:Y:S01]  /*bdb0*/  LOP3.LUT R21, R3, 0x10000, RZ, 0xfc, !PT ;  /* 0x0001000003157812 */ /* 0x010fe200078efcff */
[----:B--2---:R-:W-:Y:S06]  /*bdc0*/  @P1 BRA `(.L_x_2216) ;  /* 0x0000000000081947 */ /* 0x004fec0003800000 */
[----:B------:R-:W1:Y:S02]  /*bdd0*/  SYNCS.PHASECHK.TRANS64.TRYWAIT P1, [R0+URZ+0x19c30], R7 ;  /* 0x019c3007000075a7 */ /* 0x000e64000802017f */
[----:B-1----:R-:W-:Y:S05]  /*bde0*/  @!P1 BRA `(.L_x_2217) ;  /* 0x0000014400909947 */ /* 0x002fea0003800000 */
.L_x_2216:
[----:B------:R-:W-:Y:S01]  /*bdf0*/  IMAD R6, R22, 0x300, R21 ;  /* 0x0000030016067824 */ /* 0x000fe200078e0215 */
[----:B------:R-:W-:Y:S05]  /*be00*/  WARPSYNC.ALL ;  /* 0x0000000000007948 */ /* 0x000fea0003800000 */
[----:B01----:R-:W-:Y:S01]  /*be10*/  IMAD.MOV.U32 R7, RZ, RZ, -0x3ffffff0 ;  /* 0xc0000010ff077424 */ /* 0x003fe200078e00ff */
[C---:B------:R-:W-:Y:S01]  /*be20*/  R2UR UR4, R4.reuse ;  /* 0x00000000040472ca */ /* 0x040fe200000e0000 */
[----:B------:R-:W-:Y:S01]  /*be30*/  WARPGROUP.ARRIVE ;  /* 0x00000000000079c5 */ /* 0x000fe20000000000 */
[----:B------:R-:W-:Y:S01]  /*be40*/  R2UR UR5, R5 ;  /* 0x00000000050572ca */ /* 0x000fe200000e0000 */
[----:B------:R-:W-:Y:S01]  /*be50*/  VIADD R10, R4, 0x180 ;  /* 0x00000180040a7836 */ /* 0x000fe20000000000 */
[C---:B------:R-:W-:Y:S01]  /*be60*/  R2UR UR6, R6.reuse ;  /* 0x00000000060672ca */ /* 0x040fe200000e0000 */
[C---:B------:R-:W-:Y:S01]  /*be70*/  VIADD R8, R6.reuse, 0x100 ;  /* 0x0000010006087836 */ /* 0x040fe20000000000 */
[----:B------:R-:W-:Y:S01]  /*be80*/  R2UR UR7, R7 ;  /* 0x00000000070772ca */ /* 0x000fe200000e0000 */
[----:B------:R-:W-:Y:S01]  /*be90*/  IMAD.MOV.U32 R9, RZ, RZ, -0x3ffffff0 ;  /* 0xc0000010ff097424 */ /* 0x000fe200078e00ff */
[----:B------:R-:W-:Y:S01]  /*bea0*/  MOV R11, 0xc0000010 ;  /* 0xc0000010000b7802 */ /* 0x000fe20000000f00 */
[----:B------:R-:W-:-:S02]  /*beb0*/  VIADD R6, R6, 0x200 ;  /* 0x0000020006067836 */ /* 0x000fc40000000000 */
[----:B------:R-:W-:Y:S02]  /*bec0*/  IMAD.MOV.U32 R7, RZ, RZ, -0x3ffffff0 ;  /* 0xc0000010ff077424 */ /* 0x000fe400078e00ff */
[----:B------:R0:W-:Y:S06]  /*bed0*/  STL.64 [R1], R10 ;  /* 0x0000000a01007387 */ /* 0x0001ec0000100a00 */
[----:B------:R-:W-:Y:S01]  /*bee0*/  QGMMA.64x128x32.F32.E4M3.E4M3 R24, gdesc[UR4], RZ, !UPT, gsb0 ;  /* 0x01e00000041879f3 */ /* 0x000fe2000c0008ff */
[----:B------:R-:W-:Y:S02]  /*bef0*/  R2UR UR4, R10 ;  /* 0x000000000a0472ca */ /* 0x000fe400000e0000 */
[----:B------:R-:W-:-:S02]  /*bf00*/  R2UR UR5, R11 ;  /* 0x000000000b0572ca */ /* 0x000fc400000e0000 */
[----:B------:R-:W-:Y:S01]  /*bf10*/  R2UR UR6, R8 ;  /* 0x00000000080672ca */ /* 0x000fe200000e0000 */
[----:B------:R-:W-:Y:S01]  /*bf20*/  VIADD R8, R4, 0x300 ;  /* 0x0000030004087836 */ /* 0x000fe20000000000 */
[----:B------:R-:W-:Y:S01]  /*bf30*/  R2UR UR7, R9 ;  /* 0x00000000090772ca */ /* 0x000fe200000e0000 */
[----:B------:R-:W-:Y:S01]  /*bf40*/  IMAD.MOV.U32 R9, RZ, RZ, -0x3ffffff0 ;  /* 0xc0000010ff097424 */ /* 0x000fe200078e00ff */
[----:B------:R-:W-:Y:S02]  /*bf50*/  WARPGROUP.DEPBAR.LE gsb0, 0x0 ;  /* 0x00008000000079c5 */ /* 0x000fe40000010000 */
[----:B------:R-:W-:-:S09]  /*bf60*/  WARPGROUP.ARRIVE ;  /* 0x00000000000079c5 */ /* 0x000fd20000000000 */
        /* <DEDUP_REMOVED lines=11> */
.L_x_2218:
[----:B------:R-:W2:Y:S01]  /*c020*/  LDL.LU R97, [R1+0x48] ;  /* 0x0000480001617983 */ /* 0x000ea20000300800 */
[----:B------:R-:W0:Y:S01]  /*c030*/  LDC R96, c[0x0][0x448] ;  /* 0x00011200ff607b82 */ /* 0x000e220000000800 */
[C---:B------:R-:W-:Y:S01]  /*c040*/  FMUL.FTZ R14, R2.reuse, R36 ;  /* 0x00000024020e7220 */ /* 0x040fe20000410000 */
[C---:B------:R-:W-:Y:S01]  /*c050*/  FMUL.FTZ R13, R2.reuse, R33 ;  /* 0x00000021020d7220 */ /* 0x040fe20000410000 */
[----:B------:R-:W3:Y:S01]  /*c060*/  LDL R95, [R1+0x40] ;  /* 0x00004000015f7983 */ /* 0x000ee20000100800 */
[C---:B------:R-:W-:Y:S01]  /*c070*/  FMUL.FTZ R92, R2.reuse, R34 ;  /* 0x00000022025c7220 */ /* 0x040fe20000410000 */
[C---:B------:R-:W-:Y:S01]  /*c080*/  FMUL.FTZ R12, R2.reuse, R32 ;  /* 0x00000020020c7220 */ /* 0x040fe20000410000 */
[C---:B------:R-:W-:Y:S01]  /*c090*/  FMUL.FTZ R3, R2.reuse, R24 ;  /* 0x0000001802037220 */ /* 0x040fe20000410000 */
[----:B------:R-:W3:Y:S01]  /*c0a0*/  LDL R100, [R1+0x28] ;  /* 0x0000280001647983 */ /* 0x000ee20000100800 */
[C---:B------:R-:W-:Y:S01]  /*c0b0*/  FMUL.FTZ R24, R2.reuse, R40 ;  /* 0x0000002802187220 */ /* 0x040fe20000410000 */
[C---:B------:R-:W-:Y:S01]  /*c0c0*/  FMUL.FTZ R91, R2.reuse, R35 ;  /* 0x00000023025b7220 */ /* 0x040fe20000410000 */
[C---:B------:R-:W-:Y:S01]  /*c0d0*/  FMUL.FTZ R10, R2.reuse, R26 ;  /* 0x0000001a020a7220 */ /* 0x040fe20000410000 */
[----:B------:R-:W4:Y:S01]  /*c0e0*/  LDL R36, [R1+0x30] ;  /* 0x0000300001247983 */ /* 0x000f220000100800 */
[C---:B------:R-:W-:Y:S01]  /*c0f0*/  FMUL.FTZ R20, R2.reuse, R27 ;  /* 0x0000001b02147220 */ /* 0x040fe20000410000 */
[C---:B------:R-:W-:Y:S01]  /*c100*/  FMUL.FTZ R90, R2.reuse, R30 ;  /* 0x0000001e025a7220 */ /* 0x040fe20000410000 */
[C---:B------:R-:W-:Y:S01]  /*c110*/  FMUL.FTZ R89, R2.reuse, R31 ;  /* 0x0000001f02597220 */ /* 0x040fe20000410000 */
[----:B------:R-:W5:Y:S01]  /*c120*/  LDL R98, [R1+0x2c] ;  /* 0x00002c0001627983 */ /* 0x000f620000100800 */
        /* <DEDUP_REMOVED lines=8> */
[----:B0-----:R-:W-:Y:S01]  /*c1b0*/  ISETP.NE.AND P4, PT, R96, 0x1, PT ;  /* 0x000000016000780c */ /* 0x001fe20003f85270 */
[----:B------:R-:W-:Y:S01]  /*c1c0*/  IMAD.MOV.U32 R35, RZ, RZ, -0x80 ;  /* 0xffffff80ff237424 */ /* 0x000fe200078e00ff */
[----:B------:R-:W5:Y:S01]  /*c1d0*/  LDL R96, [R1+0x34] ;  /* 0x0000340001607983 */ /* 0x000f620000100800 */
        /* <DEDUP_REMOVED lines=10> */
[----:B------:R-:W0:Y:S01]  /*c280*/  @P4 LDC R33, c[0x0][0x44c] ;  /* 0x00011300ff214b82 */ /* 0x000e220000000800 */
[C---:B------:R-:W-:Y:S01]  /*c290*/  FMUL.FTZ R99, R2.reuse, R70 ;  /* 0x0000004602637220 */ /* 0x040fe20000410000 */
[C---:B------:R-:W-:Y:S01]  /*c2a0*/  FMUL.FTZ R103, R2.reuse, R74 ;  /* 0x0000004a02677220 */ /* 0x040fe20000410000 */
[C---:B------:R-:W-:Y:S01]  /*c2b0*/  FMUL.FTZ R105, R2.reuse, R78 ;  /* 0x0000004e02697220 */ /* 0x040fe20000410000 */
[C---:B------:R-:W-:Y:S01]  /*c2c0*/  FMUL.FTZ R111, R2.reuse, R82 ;  /* 0x00000052026f7220 */ /* 0x040fe20000410000 */
[----:B------:R-:W-:Y:S01]  /*c2d0*/  FMUL.FTZ R86, R2, R86 ;  /* 0x0000005602567220 */ /* 0x000fe20000410000 */
[----:B------:R-:W1:Y:S01]  /*c2e0*/  MUFU.TANH R90, R90 ;  /* 0x0000005a005a7308 */ /* 0x000e620000002400 */
[----:B------:R-:W-:Y:S01]  /*c2f0*/  ULDC UR4, c[0x0][0x988] ;  /* 0x0002620000047ab9 */ /* 0x000fe20000000800 */
[----:B------:R-:W1:Y:S01]  /*c300*/  @P4 LDC R34, c[0x0][0x450] ;  /* 0x00011400ff224b82 */ /* 0x000e620000000800 */
[----:B------:R-:W-:Y:S01]  /*c310*/  VIADD R0, R0, 0x19c40 ;  /* 0x00019c4000007836 */ /* 0x000fe20000000000 */
[----:B------:R-:W-:Y:S01]  /*c320*/  ULDC UR38, c[0x0][0x988] ;  /* 0x0002620000267ab9 */ /* 0x000fe20000000800 */
[----:B------:R-:W-:-:S03]  /*c330*/  ULDC UR39, c[0x0][0x988] ;  /* 0x0002620000277ab9 */ /* 0x000fc60000000800 */
[----:B------:R-:W5:Y:S08]  /*c340*/  MUFU.TANH R89, R89 ;  /* 0x0000005900597308 */ /* 0x000f700000002400 */
[----:B------:R-:W5:Y:S08]  /*c350*/  MUFU.TANH R92, R92 ;  /* 0x0000005c005c7308 */ /* 0x000f700000002400 */
[----:B------:R-:W5:Y:S08]  /*c360*/  MUFU.TANH R91, R91 ;  /* 0x0000005b005b7308 */ /* 0x000f700000002400 */
[----:B------:R-:W5:Y:S08]  /*c370*/  MUFU.TANH R93, R93 ;  /* 0x0000005d005d7308 */ /* 0x000f700000002400 */
[----:B------:R-:W5:Y:S08]  /*c380*/  MUFU.TANH R38, R38 ;  /* 0x0000002600267308 */ /* 0x000f700000002400 */
[----:B------:R-:W5:Y:S01]  /*c390*/  MUFU.TANH R94, R94 ;  /* 0x0000005e005e7308 */ /* 0x000f620000002400 */
[----:B------:R-:W-:-:S07]  /*c3a0*/  FMUL.FTZ R29, R2, R49 ;  /* 0x00000031021d7220 */ /* 0x000fce0000410000 */
[----:B------:R-:W5:Y:S01]  /*c3b0*/  MUFU.TANH R42, R42 ;  /* 0x0000002a002a7308 */ /* 0x000f620000002400 */
[C---:B------:R-:W-:Y:S01]  /*c3c0*/  FMUL.FTZ R28, R2.reuse, R48 ;  /* 0x00000030021c7220 */ /* 0x040fe20000410000 */
[----:B------:R-:W-:-:S06]  /*c3d0*/  FMUL.FTZ R48, R2, R51 ;  /* 0x0000003302307220 */ /* 0x000fcc0000410000 */
[----:B------:R-:W5:Y:S01]  /*c3e0*/  MUFU.TANH R46, R46 ;  /* 0x0000002e002e7308 */ /* 0x000f620000002400 */
[C---:B------:R-:W-:Y:S01]  /*c3f0*/  FMUL.FTZ R31, R2.reuse, R53 ;  /* 0x00000035021f7220 */ /* 0x040fe20000410000 */
[----:B------:R-:W-:-:S06]  /*c400*/  FMUL.FTZ R30, R2, R52 ;  /* 0x00000034021e7220 */ /* 0x000fcc0000410000 */
[----:B------:R-:W5:Y:S01]  /*c410*/  MUFU.TANH R44, R44 ;  /* 0x0000002c002c7308 */ /* 0x000f620000002400 */
[C---:B------:R-:W-:Y:S01]  /*c420*/  FMUL.FTZ R52, R2.reuse, R54 ;  /* 0x0000003602347220 */ /* 0x040fe20000410000 */
[----:B------:R-:W-:-:S06]  /*c430*/  FMUL.FTZ R54, R2, R55 ;  /* 0x0000003702367220 */ /* 0x000fcc0000410000 */
[----:B------:R-:W5:Y:S08]  /*c440*/  MUFU.TANH R50, R50 ;  /* 0x0000003200327308 */ /* 0x000f700000002400 */
[----:B------:R-:W5:Y:S08]  /*c450*/  MUFU.TANH R48, R48 ;  /* 0x0000003000307308 */ /* 0x000f700000002400 */
[----:B------:R-:W5:Y:S08]  /*c460*/  MUFU.TANH R52, R52 ;  /* 0x0000003400347308 */ /* 0x000f700000002400 */
[----:B------:R-:W5:Y:S08]  /*c470*/  MUFU.TANH R54, R54 ;  /* 0x0000003600367308 */ /* 0x000f700000002400 */
        /* <DEDUP_REMOVED lines=8> */
[----:B---3--:R-:W-:Y:S01]  /*c500*/  IMAD.IADD R32, R95, 0x1, R100 ;  /* 0x000000015f207824 */ /* 0x008fe200078e0264 */
[----:B--2---:R-:W-:-:S06]  /*c510*/  LOP3.LUT R97, R97, 0xfffffffd, RZ, 0xc0, !PT ;  /* 0xfffffffd61617812 */ /* 0x004fcc00078ec0ff */
[----:B------:R-:W-:Y:S01]  /*c520*/  MUFU.TANH R6, R6 ;  /* 0x0000000600067308 */ /* 0x000fe20000002400 */
[----:B0-----:R-:W-:-:S05]  /*c530*/  @P4 IMAD.HI.U32 R33, R32, R33, RZ ;  /* 0x0000002120214227 */ /* 0x001fca00078e00ff */
[----:B-1----:R-:W-:Y:S02]  /*c540*/  @P4 SHF.R.U32.HI R32, RZ, R34, R33 ;  /* 0x00000022ff204219 */ /* 0x002fe40000011621 */
[----:B------:R-:W-:Y:S03]  /*c550*/  MUFU.TANH R7, R7 ;  /* 0x0000000700077308 */ /* 0x000fe60000002400 */
[----:B------:R-:W0:Y:S01]  /*c560*/  SHFL.IDX PT, R40, R32, 0x1, 0x1c1f ;  /* 0x003c1f0020287f89 */ /* 0x000e2200000e0000 */
[----:B------:R-:W-:-:S04]  /*c570*/  IMAD R34, R88, R35, 0x80 ;  /* 0x0000008058227424 */ /* 0x000fc800078e0223 */
[----:B------:R-:W-:Y:S01]  /*c580*/  MUFU.TANH R11, R11 ;  /* 0x0000000b000b7308 */ /* 0x000fe20000002400 */
[C-C-:B----4-:R-:W-:Y:S02]  /*c590*/  IADD3 R35, -R36.reuse, 0x1, R34.reuse ;  /* 0x0000000124237810 */ /* 0x150fe40007ffe122 */
[----:B-----5:R-:W-:Y:S02]  /*c5a0*/  IADD3 R34, -R36, R96, R34 ;  /* 0x0000006024227210 */ /* 0x020fe40007ffe122 */
[----:B------:R-:W-:-:S03]  /*c5b0*/  IADD3 R35, -R98, R35, R96 ;  /* 0x0000002362237210 */ /* 0x000fc60007ffe160 */
[----:B------:R-:W-:Y:S08]  /*c5c0*/  MUFU.TANH R15, R15 ;  /* 0x0000000f000f7308 */ /* 0x000ff00000002400 */
[----:B------:R-:W-:Y:S01]  /*c5d0*/  MUFU.TANH R24, R24 ;  /* 0x0000001800187308 */ /* 0x000fe20000002400 */
[----:B0-----:R-:W-:-:S04]  /*c5e0*/  VIADDMNMX R40, R40, R35, R34, PT ;  /* 0x0000002328287246 */ /* 0x001fc80003800122 */
[----:B------:R-:W-:-:S03]  /*c5f0*/  ISETP.GT.AND P1, PT, R40, RZ, PT ;  /* 0x000000ff2800720c */ /* 0x000fc60003f24270 */
[----:B------:R-:W-:Y:S01]  /*c600*/  MUFU.TANH R25, R25 ;  /* 0x0000001900197308 */ /* 0x000fe20000002400 */
[C---:B------:R-:W-:Y:S02]  /*c610*/  ISETP.GT.AND P2, PT, R40.reuse, 0x1, PT ;  /* 0x000000012800780c */ /* 0x040fe40003f44270 */
[----:B------:R-:W-:Y:S02]  /*c620*/  ISETP.GT.AND P3, PT, R40, 0x8, PT ;  /* 0x000000082800780c */ /* 0x000fe40003f64270 */
[----:B------:R-:W-:Y:S02]  /*c630*/  FSEL R37, R10, -INF , P1 ;  /* 0xff8000000a257808 */ /* 0x000fe40000800000 */
[----:B------:R-:W-:Y:S01]  /*c640*/  FSEL R36, R20, -INF , P2 ;  /* 0xff80000014247808 */ /* 0x000fe20001000000 */
[----:B------:R-:W-:Y:S01]  /*c650*/  MUFU.TANH R26, R26 ;  /* 0x0000001a001a7308 */ /* 0x000fe20000002400 */
[----:B------:R-:W-:Y:S02]  /*c660*/  ISETP.GT.AND P1, PT, R40, 0x9, PT ;  /* 0x000000092800780c */ /* 0x000fe40003f24270 */
[----:B------:R-:W-:-:S02]  /*c670*/  FSEL R41, R90, -INF , P3 ;  /* 0xff8000005a297808 */ /* 0x000fc40001800000 */
[----:B------:R-:W-:Y:S02]  /*c680*/  FMNMX.FTZ R20, R37, R36, !PT ;  /* 0x0000002425147209 */ /* 0x000fe40007810000 */
[C---:B------:R-:W-:Y:S01]  /*c690*/  ISETP.GT.AND P2, PT, R40.reuse, 0x10, PT ;  /* 0x000000102800780c */ /* 0x040fe20003f44270 */
[----:B------:R-:W-:Y:S01]  /*c6a0*/  MUFU.TANH R27, R27 ;  /* 0x0000001b001b7308 */ /* 0x000fe20000002400 */
[----:B------:R-:W-:Y:S02]  /*c6b0*/  FSEL R39, R89, -INF , P1 ;  /* 0xff80000059277808 */ /* 0x000fe40000800000 */
[----:B------:R-:W-:Y:S02]  /*c6c0*/  FMNMX.FTZ R20, R41, R20, !PT ;  /* 0x0000001429147209 */ /* 0x000fe40007810000 */
[----:B------:R-:W-:Y:S02]  /*c6d0*/  ISETP.GT.AND P1, PT, R40, 0x11, PT ;  /* 0x000000112800780c */ /* 0x000fe40003f24270 */
[----:B------:R-:W-:-:S02]  /*c6e0*/  FSEL R45, R92, -INF , P2 ;  /* 0xff8000005c2d7808 */ /* 0x000fc40001000000 */
[----:B------:R-:W-:Y:S02]  /*c6f0*/  FMNMX.FTZ R20, R39, R20, !PT ;  /* 0x0000001427147209 */ /* 0x000fe40007810000 */
[C---:B------:R-:W-:Y:S02]  /*c700*/  ISETP.GT.AND P2, PT, R40.reuse, 0x18, PT ;  /* 0x000000182800780c */ /* 0x040fe40003f44270 */
[----:B------:R-:W-:Y:S02]  /*c710*/  FSEL R43, R91, -INF , P1 ;  /* 0xff8000005b2b7808 */ /* 0x000fe40000800000 */
[----:B------:R-:W-:Y:S02]  /*c720*/  FMNMX.FTZ R20, R45, R20, !PT ;  /* 0x000000142d147209 */ /* 0x000fe40007810000 */
[----:B------:R-:W-:Y:S02]  /*c730*/  ISETP.GT.AND P1, PT, R40, 0x19, PT ;  /* 0x000000192800780c */ /* 0x000fe40003f24270 */
[----:B------:R-:W-:-:S02]  /*c740*/  FSEL R49, R93, -INF , P2 ;  /* 0xff8000005d317808 */ /* 0x000fc40001000000 */
[----:B------:R-:W-:Y:S02]  /*c750*/  FMNMX.FTZ R20, R43, R20, !PT ;  /* 0x000000142b147209 */ /* 0x000fe40007810000 */
[----:B------:R-:W-:Y:S02]  /*c760*/  ISETP.GT.AND P2, PT, R40, 0x20, PT ;  /* 0x000000202800780c */ /* 0x000fe40003f44270 */
[----:B------:R-:W-:Y:S02]  /*c770*/  FSEL R47, R38, -INF , P1 ;  /* 0xff800000262f7808 */ /* 0x000fe40000800000 */
[----:B------:R-:W-:Y:S02]  /*c780*/  FMNMX.FTZ R20, R49, R20, !PT ;  /* 0x0000001431147209 */ /* 0x000fe40007810000 */
[----:B------:R-:W-:Y:S02]  /*c790*/  ISETP.GT.AND P1, PT, R40, 0x21, PT ;  /* 0x000000212800780c */ /* 0x000fe40003f24270 */
[----:B------:R-:W-:-:S02]  /*c7a0*/  FSEL R53, R94, -INF , P2 ;  /* 0xff8000005e357808 */ /* 0x000fc40001000000 */
[----:B------:R-:W-:Y:S01]  /*c7b0*/  FMNMX.FTZ R20, R47, R20, !PT ;  /* 0x000000142f147209 */ /* 0x000fe20007810000 */
[----:B------:R-:W-:Y:S01]  /*c7c0*/  FMUL.FTZ R33, R2, R56 ;  /* 0x0000003802217220 */ /* 0x000fe20000410000 */
[----:B------:R-:W-:Y:S02]  /*c7d0*/  ISETP.GT.AND P2, PT, R40, 0x28, PT ;  /* 0x000000282800780c */ /* 0x000fe40003f44270 */
[----:B------:R-:W-:Y:S02]  /*c7e0*/  FSEL R51, R42, -INF , P1 ;  /* 0xff8000002a337808 */ /* 0x000fe40000800000 */
[----:B------:R-:W-:Y:S01]  /*c7f0*/  FMNMX.FTZ R38, R53, R20, !PT ;  /* 0x0000001435267209 */ /* 0x000fe20007810000 */
[C---:B------:R-:W-:Y:S01]  /*c800*/  FMUL.FTZ R56, R2.reuse, R58 ;  /* 0x0000003a02387220 */ /* 0x040fe20000410000 */
[----:B------:R-:W-:Y:S01]  /*c810*/  FMUL.FTZ R58, R2, R59 ;  /* 0x0000003b023a7220 */ /* 0x000fe20000410000 */
[----:B------:R-:W-:Y:S02]  /*c820*/  ISETP.GT.AND P1, PT, R40, 0x29, PT ;  /* 0x000000292800780c */ /* 0x000fe40003f24270 */
[----:B------:R-:W-:-:S02]  /*c830*/  FSEL R59, R46, -INF , P2 ;  /* 0xff8000002e3b7808 */ /* 0x000fc40001000000 */
[----:B------:R-:W-:Y:S02]  /*c840*/  FMNMX.FTZ R38, R51, R38, !PT ;  /* 0x0000002633267209 */ /* 0x000fe40007810000 */
[----:B------:R-:W-:Y:S02]  /*c850*/  ISETP.GT.AND P2, PT, R40, 0x30, PT ;  /* 0x000000302800780c */ /* 0x000fe40003f44270 */
[----:B------:R-:W-:Y:S02]  /*c860*/  FSEL R55, R44, -INF , P1 ;  /* 0xff8000002c377808 */ /* 0x000fe40000800000 */
[----:B------:R-:W-:Y:S01]  /*c870*/  FMNMX.FTZ R38, R59, R38, !PT ;  /* 0x000000263b267209 */ /* 0x000fe20007810000 */
[----:B------:R-:W0:Y:S01]  /*c880*/  MUFU.TANH R56, R56 ;  /* 0x0000003800387308 */ /* 0x000e220000002400 */
[----:B------:R-:W-:Y:S01]  /*c890*/  FMUL.FTZ R95, R2, R67 ;  /* 0x00000043025f7220 */ /* 0x000fe20000410000 */
[----:B------:R-:W-:Y:S02]  /*c8a0*/  ISETP.GT.AND P1, PT, R40, 0x31, PT ;  /* 0x000000312800780c */ /* 0x000fe40003f24270 */
[----:B------:R-:W-:-:S02]  /*c8b0*/  FSEL R67, R50, -INF , P2 ;  /* 0xff80000032437808 */ /* 0x000fc40001000000 */
[----:B------:R-:W-:Y:S01]  /*c8c0*/  FMNMX.FTZ R38, R55, R38, !PT ;  /* 0x0000002637267209 */ /* 0x000fe20007810000 */
[----:B------:R-:W-:Y:S01]  /*c8d0*/  FMUL.FTZ R10, R2, R63 ;  /* 0x0000003f020a7220 */ /* 0x000fe20000410000 */
[----:B------:R-:W-:Y:S01]  /*c8e0*/  @P4 LOP3.LUT R97, R97, 0x2, RZ, 0xfc, !PT ;  /* 0x0000000261614812 */ /* 0x000fe200078efcff */
[----:B------:R-:W1:Y:S01]  /*c8f0*/  MUFU.TANH R58, R58 ;  /* 0x0000003a003a7308 */ /* 0x000e620000002400 */
[----:B------:R-:W-:Y:S02]  /*c900*/  ISETP.GT.AND P2, PT, R40, 0x38, PT ;  /* 0x000000382800780c */ /* 0x000fe40003f44270 */
[----:B------:R-:W-:Y:S02]  /*c910*/  FSEL R63, R48, -INF , P1 ;  /* 0xff800000303f7808 */ /* 0x000fe40000800000 */
[----:B------:R-:W-:Y:S01]  /*c920*/  FMNMX.FTZ R38, R67, R38, !PT ;  /* 0x0000002643267209 */ /* 0x000fe20007810000 */
[----:B------:R2:W-:Y:S01]  /*c930*/  STL [R1+0x48], R97 ;  /* 0x0000486101007387 */ /* 0x0005e20000100800 */
[----:B------:R-:W-:-:S02]  /*c940*/  ISETP.GT.AND P1, PT, R40, 0x39, PT ;  /* 0x000000392800780c */ /* 0x000fc40003f24270 */
[----:B------:R-:W-:Y:S01]  /*c950*/  FSEL R75, R52, -INF , P2 ;  /* 0xff800000344b7808 */ /* 0x000fe20001000000 */
[----:B------:R-:W3:Y:S01]  /*c960*/  MUFU.TANH R10, R10 ;  /* 0x0000000a000a7308 */ /* 0x000ee20000002400 */
[----:B------:R-:W-:Y:S01]  /*c970*/  FMNMX.FTZ R38, R63, R38, !PT ;  /* 0x000000263f267209 */ /* 0x000fe20007810000 */
[----:B------:R-:W-:Y:S01]  /*c980*/  FMUL.FTZ R20, R2, R71 ;  /* 0x0000004702147220 */ /* 0x000fe20000410000 */
[----:B------:R-:W-:-:S05]  /*c990*/  ISETP.GT.AND P2, PT, R40, 0x40, PT ;  /* 0x000000402800780c */ /* 0x000fca0003f44270 */
[----:B------:R-:W-:Y:S01]  /*c9a0*/  MUFU.TANH R105, R105 ;  /* 0x0000006900697308 */ /* 0x000fe20000002400 */
[----:B--2---:R-:W-:Y:S01]  /*c9b0*/  FMUL.FTZ R97, R2, R66 ;  /* 0x0000004202617220 */ /* 0x004fe20000410000 */
[----:B------:R-:W-:-:S06]  /*c9c0*/  FSEL R71, R54, -INF , P1 ;  /* 0xff80000036477808 */ /* 0x000fcc0000800000 */
[----:B------:R-:W-:Y:S01]  /*c9d0*/  MUFU.TANH R111, R111 ;  /* 0x0000006f006f7308 */ /* 0x000fe20000002400 */
[----:B------:R-:W-:-:S07]  /*c9e0*/  FMNMX.FTZ R38, R75, R38, !PT ;  /* 0x000000264b267209 */ /* 0x000fce0007810000 */
[----:B------:R-:W-:Y:S01]  /*c9f0*/  MUFU.TANH R86, R86 ;  /* 0x0000005600567308 */ /* 0x000fe20000002400 */
[----:B------:R-:W-:Y:S01]  /*ca00*/  ISETP.GT.AND P1, PT, R40, 0x41, PT ;  /* 0x000000412800780c */ /* 0x000fe20003f24270 */
[----:B------:R-:W-:Y:S01]  /*ca10*/  FMUL.FTZ R46, R2, R65 ;  /* 0x00000041022e7220 */ /* 0x000fe20000410000 */
[----:B0-----:R-:W-:Y:S01]  /*ca20*/  FSEL R91, R56, -INF , P2 ;  /* 0xff800000385b7808 */ /* 0x001fe20001000000 */
[----:B------:R-:W2:Y:S01]  /*ca30*/  LDL R102, [R1+0x8] ;  /* 0x0000080001667983 */ /* 0x000ea20000100800 */
[----:B------:R-:W-:-:S03]  /*ca40*/  FMNMX.FTZ R38, R71, R38, !PT ;  /* 0x0000002647267209 */ /* 0x000fc60007810000 */
[----:B------:R-:W0:Y:S01]  /*ca50*/  MUFU.TANH R97, R97 ;  /* 0x0000006100617308 */ /* 0x000e220000002400 */
[----:B------:R-:W-:Y:S02]  /*ca60*/  ISETP.GT.AND P2, PT, R40, 0x48, PT ;  /* 0x000000482800780c */ /* 0x000fe40003f44270 */
[----:B-1----:R-:W-:Y:S02]  /*ca70*/  FSEL R89, R58, -INF , P1 ;  /* 0xff8000003a597808 */ /* 0x002fe40000800000 */
[----:B------:R-:W-:-:S03]  /*ca80*/  FMNMX.FTZ R42, R91, R38, !PT ;  /* 0x000000265b2a7209 */ /* 0x000fc60007810000 */
[----:B------:R-:W1:Y:S01]  /*ca90*/  MUFU.TANH R95, R95 ;  /* 0x0000005f005f7308 */ /* 0x000e620000002400 */
[----:B------:R-:W-:Y:S01]  /*caa0*/  FMUL.FTZ R38, R2, R79 ;  /* 0x0000004f02267220 */ /* 0x000fe20000410000 */
[----:B------:R-:W-:Y:S02]  /*cab0*/  ISETP.GT.AND P1, PT, R40, 0x49, PT ;  /* 0x000000492800780c */ /* 0x000fe40003f24270 */
[----:B------:R-:W-:Y:S02]  /*cac0*/  FSEL R79, R62, -INF , P2 ;  /* 0xff8000003e4f7808 */ /* 0x000fe40001000000 */
[----:B------:R-:W-:Y:S02]  /*cad0*/  FMNMX.FTZ R42, R89, R42, !PT ;  /* 0x0000002a592a7209 */ /* 0x000fe40007810000 */
[----:B------:R-:W4:Y:S01]  /*cae0*/  MUFU.TANH R20, R20 ;  /* 0x0000001400147308 */ /* 0x000f220000002400 */
[----:B------:R-:W-:Y:S02]  /*caf0*/  ISETP.GT.AND P2, PT, R40, 0x50, PT ;  /* 0x000000502800780c */ /* 0x000fe40003f44270 */
[----:B---3--:R-:W-:-:S02]  /*cb00*/  FSEL R93, R10, -INF , P1 ;  /* 0xff8000000a5d7808 */ /* 0x008fc40000800000 */
[----:B------:R-:W-:Y:S02]  /*cb10*/  FMNMX.FTZ R42, R79, R42, !PT ;  /* 0x0000002a4f2a7209 */ /* 0x000fe40007810000 */
[C---:B------:R-:W-:Y:S02]  /*cb20*/  ISETP.GT.AND P1, PT, R40.reuse, 0x51, PT ;  /* 0x000000512800780c */ /* 0x040fe40003f24270 */
[----:B0-----:R-:W-:Y:S02]  /*cb30*/  FSEL R97, R97, -INF , P2 ;  /* 0xff80000061617808 */ /* 0x001fe40001000000 */
[----:B------:R-:W-:Y:S02]  /*cb40*/  FMNMX.FTZ R42, R93, R42, !PT ;  /* 0x0000002a5d2a7209 */ /* 0x000fe40007810000 */
[----:B------:R-:W-:Y:S02]  /*cb50*/  ISETP.GT.AND P2, PT, R40, 0x58, PT ;  /* 0x000000582800780c */ /* 0x000fe40003f44270 */
[----:B-1----:R-:W-:-:S02]  /*cb60*/  FSEL R95, R95, -INF , P1 ;  /* 0xff8000005f5f7808 */ /* 0x002fc40000800000 */
[----:B------:R-:W-:Y:S02]  /*cb70*/  FMNMX.FTZ R42, R97, R42, !PT ;  /* 0x0000002a612a7209 */ /* 0x000fe40007810000 */
[----:B------:R-:W-:Y:S02]  /*cb80*/  ISETP.GT.AND P1, PT, R40, 0x59, PT ;  /* 0x000000592800780c */ /* 0x000fe40003f24270 */
[----:B------:R-:W-:Y:S02]  /*cb90*/  FSEL R99, R99, -INF , P2 ;  /* 0xff80000063637808 */ /* 0x000fe40001000000 */
[----:B------:R-:W-:Y:S01]  /*cba0*/  FMNMX.FTZ R42, R95, R42, !PT ;  /* 0x0000002a5f2a7209 */ /* 0x000fe20007810000 */
[----:B------:R-:W0:Y:S01]  /*cbb0*/  MUFU.TANH R38, R38 ;  /* 0x0000002600267308 */ /* 0x000e220000002400 */
[----:B------:R-:W-:Y:S01]  /*cbc0*/  FMUL.FTZ R10, R2, R83 ;  /* 0x00000053020a7220 */ /* 0x000fe20000410000 */
[----:B------:R-:W-:Y:S02]  /*cbd0*/  ISETP.GT.AND P2, PT, R40, 0x60, PT ;  /* 0x000000602800780c */ /* 0x000fe40003f44270 */
[----:B----4-:R-:W-:-:S02]  /*cbe0*/  FSEL R83, R20, -INF , P1 ;  /* 0xff80000014537808 */ /* 0x010fc40000800000 */
[----:B------:R-:W-:Y:S02]  /*cbf0*/  FMNMX.FTZ R42, R99, R42, !PT ;  /* 0x0000002a632a7209 */ /* 0x000fe40007810000 */
[C---:B------:R-:W-:Y:S02]  /*cc00*/  ISETP.GT.AND P1, PT, R40.reuse, 0x61, PT ;  /* 0x000000612800780c */ /* 0x040fe40003f24270 */
[----:B------:R-:W-:Y:S02]  /*cc10*/  FSEL R103, R103, -INF , P2 ;  /* 0xff80000067677808 */ /* 0x000fe40001000000 */
[----:B------:R-:W-:Y:S01]  /*cc20*/  FMNMX.FTZ R42, R83, R42, !PT ;  /* 0x0000002a532a7209 */ /* 0x000fe20007810000 */
[----:B------:R1:W3:Y:S01]  /*cc30*/  MUFU.TANH R44, R10 ;  /* 0x0000000a002c7308 */ /* 0x0002e20000002400 */
[----:B------:R-:W-:Y:S02]  /*cc40*/  ISETP.GT.AND P2, PT, R40, 0x68, PT ;  /* 0x000000682800780c */ /* 0x000fe40003f44270 */
[----:B------:R-:W-:-:S02]  /*cc50*/  FSEL R101, R101, -INF , P1 ;  /* 0xff80000065657808 */ /* 0x000fc40000800000 */
[----:B------:R-:W-:Y:S01]  /*cc60*/  FMNMX.FTZ R42, R103, R42, !PT ;  /* 0x0000002a672a7209 */ /* 0x000fe20007810000 */
[----:B-1----:R-:W-:Y:S01]  /*cc70*/  FMUL.FTZ R10, R2, R87 ;  /* 0x00000057020a7220 */ /* 0x002fe20000410000 */
[C---:B------:R-:W-:Y:S02]  /*cc80*/  ISETP.GT.AND P1, PT, R40.reuse, 0x69, PT ;  /* 0x000000692800780c */ /* 0x040fe40003f24270 */
[----:B------:R-:W-:Y:S02]  /*cc90*/  FSEL R105, R105, -INF , P2 ;  /* 0xff80000069697808 */ /* 0x000fe40001000000 */
[----:B------:R-:W-:Y:S01]  /*cca0*/  FMNMX.FTZ R42, R101, R42, !PT ;  /* 0x0000002a652a7209 */ /* 0x000fe20007810000 */
[----:B------:R-:W1:Y:S01]  /*ccb0*/  MUFU.TANH R10, R10 ;  /* 0x0000000a000a7308 */ /* 0x000e620000002400 */
[----:B------:R-:W-:Y:S02]  /*ccc0*/  ISETP.GT.AND P2, PT, R40, 0x70, PT ;  /* 0x000000702800780c */ /* 0x000fe40003f44270 */
[----:B0-----:R-:W-:-:S02]  /*ccd0*/  FSEL R87, R38, -INF , P1 ;  /* 0xff80000026577808 */ /* 0x001fc40000800000 */
[----:B------:R-:W-:Y:S02]  /*cce0*/  FMNMX.FTZ R42, R105, R42, !PT ;  /* 0x0000002a692a7209 */ /* 0x000fe40007810000 */
[----:B------:R-:W-:Y:S02]  /*ccf0*/  ISETP.GT.AND P1, PT, R40, 0x71, PT ;  /* 0x000000712800780c */ /* 0x000fe40003f24270 */
[----:B------:R-:W-:Y:S02]  /*cd00*/  FSEL R111, R111, -INF , P2 ;  /* 0xff8000006f6f7808 */ /* 0x000fe40001000000 */
[----:B------:R-:W-:Y:S01]  /*cd10*/  FMNMX.FTZ R42, R87, R42, !PT ;  /* 0x0000002a572a7209 */ /* 0x000fe20007810000 */
[----:B------:R-:W-:Y:S01]  /*cd20*/  FMUL.FTZ R38, R2, R57 ;  /* 0x0000003902267220 */ /* 0x000fe20000410000 */
[----:B------:R-:W-:Y:S02]  /*cd30*/  ISETP.GT.AND P2, PT, R40, 0x78, PT ;  /* 0x000000782800780c */ /* 0x000fe40003f44270 */
[----:B---3--:R-:W-:-:S02]  /*cd40*/  FSEL R57, R44, -INF , P1 ;  /* 0xff8000002c397808 */ /* 0x008fc40000800000 */
[----:B------:R-:W-:Y:S02]  /*cd50*/  FMNMX.FTZ R42, R111, R42, !PT ;  /* 0x0000002a6f2a7209 */ /* 0x000fe40007810000 */
[----:B------:R-:W-:Y:S02]  /*cd60*/  ISETP.GT.AND P1, PT, R40, 0x79, PT ;  /* 0x000000792800780c */ /* 0x000fe40003f24270 */
[----:B------:R-:W-:Y:S02]  /*cd70*/  FSEL R109, R86, -INF , P2 ;  /* 0xff800000566d7808 */ /* 0x000fe40001000000 */
[----:B------:R-:W-:Y:S02]  /*cd80*/  FMNMX.FTZ R42, R57, R42, !PT ;  /* 0x0000002a392a7209 */ /* 0x000fe40007810000 */
[----:B-1----:R-:W-:Y:S02]  /*cd90*/  FSEL R107, R10, -INF , P1 ;  /* 0xff8000000a6b7808 */ /* 0x002fe40000800000 */
[----:B------:R-:W-:-:S04]  /*cda0*/  FMNMX.FTZ R10, R109, R42, !PT ;  /* 0x0000002a6d0a7209 */ /* 0x000fc80007810000 */
[----:B------:R-:W-:Y:S01]  /*cdb0*/  FMNMX.FTZ R10, R107, R10, !PT ;  /* 0x0000000a6b0a7209 */ /* 0x000fe20007810000 */
[----:B------:R-:W-:-:S04]  /*cdc0*/  FMUL.FTZ R42, R2, R61 ;  /* 0x0000003d022a7220 */ /* 0x000fc80000410000 */
[----:B------:R-:W0:Y:S04]  /*cdd0*/  SHFL.BFLY PT, R61, R10, 0x2, 0x1f ;  /* 0x0c401f000a3d7f89 */ /* 0x000e2800000e0000 */
[----:B------:R-:W1:Y:S01]  /*cde0*/  SHFL.IDX PT, R66, R32, RZ, 0x1c1f ;  /* 0x001c1fff20427589 */ /* 0x000e6200000e0000 */
[----:B0-----:R-:W-:-:S05]  /*cdf0*/  FMNMX.FTZ R20, R10, R61, !PT ;  /* 0x0000003d0a147209 */ /* 0x001fca0007810000 */
[----:B------:R-:W0:Y:S01]  /*ce00*/  SHFL.BFLY PT, R65, R20, 0x1, 0x1f ;  /* 0x0c201f0014417f89 */ /* 0x000e2200000e0000 */
[----:B-1----:R-:W-:Y:S01]  /*ce10*/  VIADDMNMX R34, R66, R35, R34, PT ;  /* 0x0000002342227246 */ /* 0x002fe20003800122 */
[----:B------:R-:W-:-:S03]  /*ce20*/  FMUL.FTZ R48, R2, R68 ;  /* 0x0000004402307220 */ /* 0x000fc60000410000 */
[C---:B------:R-:W-:Y:S02]  /*ce30*/  ISETP.GT.AND P2, PT, R34.reuse, 0x1, PT ;  /* 0x000000012200780c */ /* 0x040fe40003f44270 */
[----:B------:R-:W-:Y:S02]  /*ce40*/  ISETP.GT.AND P3, PT, R34, 0x8, PT ;  /* 0x000000082200780c */ /* 0x000fe40003f64270 */
[----:B0-----:R-:W-:Y:S01]  /*ce50*/  FMNMX.FTZ R10, R20, R65, !PT ;  /* 0x00000041140a7209 */ /* 0x001fe20007810000 */
[----:B------:R-:W-:-:S03]  /*ce60*/  IMAD.U32 R20, RZ, RZ, UR4 ;  /* 0x00000004ff147e24 */ /* 0x000fc6000f8e00ff */
[C---:B------:R-:W-:Y:S01]  /*ce70*/  FSETP.NEU.FTZ.AND P1, PT, R10.reuse, -INF , PT ;  /* 0xff8000000a00780b */ /* 0x040fe20003f3d000 */
[----:B------:R-:W-:-:S05]  /*ce80*/  FFMA.FTZ R62, R10, R20, -8 ;  /* 0xc10000000a3e7423 */ /* 0x000fca0000010014 */
[----:B------:R-:W-:Y:S02]  /*ce90*/  FSEL R62, R62, RZ, P1 ;  /* 0x000000ff3e3e7208 */ /* 0x000fe40000800000 */
[----:B------:R-:W-:Y:S02]  /*cea0*/  ISETP.GT.AND P1, PT, R34, RZ, PT ;  /* 0x000000ff2200720c */ /* 0x000fe40003f24270 */
[----:B------:R-:W-:Y:S01]  /*ceb0*/  FSEL R6, R6, -INF , P2 ;  /* 0xff80000006067808 */ /* 0x000fe20001000000 */
[----:B------:R-:W-:-:S01]  /*cec0*/  FFMA.FTZ R68, R37, R20, -R62 ;  /* 0x0000001425447223 */ /* 0x000fc2000001083e */
[----:B------:R-:W-:Y:S02]  /*ced0*/  FSEL R37, R3, -INF , P1 ;  /* 0xff80000003257808 */ /* 0x000fe40000800000 */
[----:B------:R-:W-:Y:S02]  /*cee0*/  ISETP.GT.AND P1, PT, R34, 0x9, PT ;  /* 0x000000092200780c */ /* 0x000fe40003f24270 */
[----:B------:R-:W-:-:S02]  /*cef0*/  FSEL R7, R7, -INF , P3 ;  /* 0xff80000007077808 */ /* 0x000fc40001800000 */
[----:B------:R-:W-:Y:S01]  /*cf00*/  FMNMX.FTZ R66, R37, R6, !PT ;  /* 0x0000000625427209 */ /* 0x000fe20007810000 */
[----:B------:R0:W-:Y:S01]  /*cf10*/  MUFU.EX2 R32, R68 ;  /* 0x0000004400207308 */ /* 0x0001e20000000800 */
[----:B------:R-:W-:-:S01]  /*cf20*/  FFMA.FTZ R41, R41, R20, -R62 ;  /* 0x0000001429297223 */ /* 0x000fc2000001083e */
[C---:B------:R-:W-:Y:S02]  /*cf30*/  ISETP.GT.AND P2, PT, R34.reuse, 0x10, PT ;  /* 0x000000102200780c */ /* 0x040fe40003f44270 */
[----:B------:R-:W-:Y:S01]  /*cf40*/  FMNMX.FTZ R66, R7, R66, !PT ;  /* 0x0000004207427209 */ /* 0x000fe20007810000 */
[----:B0-----:R-:W-:Y:S01]  /*cf50*/  FFMA.FTZ R68, R39, R20, -R62 ;  /* 0x0000001427447223 */ /* 0x001fe2000001083e */
[----:B------:R-:W-:Y:S02]  /*cf60*/  FSEL R39, R11, -INF , P1 ;  /* 0xff8000000b277808 */ /* 0x000fe40000800000 */
[----:B------:R0:W-:Y:S01]  /*cf70*/  MUFU.EX2 R3, R41 ;  /* 0x0000002900037308 */ /* 0x0001e20000000800 */
[----:B------:R-:W-:-:S02]  /*cf80*/  ISETP.GT.AND P1, PT, R34, 0x11, PT ;  /* 0x000000112200780c */ /* 0x000fc40003f24270 */
[----:B------:R-:W-:Y:S02]  /*cf90*/  FMNMX.FTZ R66, R39, R66, !PT ;  /* 0x0000004227427209 */ /* 0x000fe40007810000 */
[----:B------:R-:W-:Y:S02]  /*cfa0*/  FSEL R13, R13, -INF , P1 ;  /* 0xff8000000d0d7808 */ /* 0x000fe40000800000 */
[----:B0-----:R-:W-:Y:S02]  /*cfb0*/  FSEL R41, R12, -INF , P2 ;  /* 0xff8000000c297808 */ /* 0x001fe40001000000 */
[----:B------:R-:W-:Y:S02]  /*cfc0*/  ISETP.GT.AND P2, PT, R34, 0x18, PT ;  /* 0x000000182200780c */ /* 0x000fe40003f44270 */
[----:B------:R-:W-:Y:S01]  /*cfd0*/  FMNMX.FTZ R66, R41, R66, !PT ;  /* 0x0000004229427209 */ /* 0x000fe20007810000 */
[----:B------:R-:W-:-:S01]  /*cfe0*/  FFMA.FTZ R12, R45, R20, -R62 ;  /* 0x000000142d0c7223 */ /* 0x000fc2000001083e */
[----:B------:R-:W-:-:S02]  /*cff0*/  ISETP.GT.AND P1, PT, R34, 0x19, PT ;  /* 0x000000192200780c */ /* 0x000fc40003f24270 */
[----:B------:R-:W-:Y:S02]  /*d000*/  FSEL R45, R14, -INF , P2 ;  /* 0xff8000000e2d7808 */ /* 0x000fe40001000000 */
[----:B------:R-:W-:Y:S02]  /*d010*/  FMNMX.FTZ R66, R13, R66, !PT ;  /* 0x000000420d427209 */ /* 0x000fe40007810000 */
[----:B------:R-:W-:Y:S02]  /*d020*/  ISETP.GT.AND P2, PT, R34, 0x20, PT ;  /* 0x000000202200780c */ /* 0x000fe40003f44270 */
[----:B------:R-:W-:Y:S02]  /*d030*/  FSEL R15, R15, -INF , P1 ;  /* 0xff8000000f0f7808 */ /* 0x000fe40000800000 */
[----:B------:R-:W-:Y:S01]  /*d040*/  FMNMX.FTZ R66, R45, R66, !PT ;  /* 0x000000422d427209 */ /* 0x000fe20007810000 */
[----:B------:R-:W0:Y:S01]  /*d050*/  MUFU.TANH R28, R28 ;  /* 0x0000001c001c7308 */ /* 0x000e220000002400 */
[----:B------:R-:W-:Y:S01]  /*d060*/  FMUL.FTZ R50, R2, R69 ;  /* 0x0000004502327220 */ /* 0x000fe20000410000 */
[----:B------:R-:W-:-:S02]  /*d070*/  ISETP.GT.AND P1, PT, R34, 0x21, PT ;  /* 0x000000212200780c */ /* 0x000fc40003f24270 */
[----:B------:R-:W-:Y:S02]  /*d080*/  FSEL R69, R24, -INF , P2 ;  /* 0xff80000018457808 */ /* 0x000fe40001000000 */
[----:B------:R-:W-:Y:S02]  /*d090*/  FMNMX.FTZ R66, R15, R66, !PT ;  /* 0x000000420f427209 */ /* 0x000fe40007810000 */
[----:B------:R-:W1:Y:S01]  /*d0a0*/  MUFU.TANH R29, R29 ;  /* 0x0000001d001d7308 */ /* 0x000e620000002400 */
[C---:B------:R-:W-:Y:S02]  /*d0b0*/  ISETP.GT.AND P2, PT, R34.reuse, 0x28, PT ;  /* 0x000000282200780c */ /* 0x040fe40003f44270 */
[----:B------:R-:W-:Y:S02]  /*d0c0*/  FSEL R25, R25, -INF , P1 ;  /* 0xff80000019197808 */ /* 0x000fe40000800000 */
[----:B------:R-:W-:Y:S01]  /*d0d0*/  FMNMX.FTZ R66, R69, R66, !PT ;  /* 0x0000004245427209 */ /* 0x000fe20007810000 */
[----:B------:R-:W-:Y:S01]  /*d0e0*/  FFMA.FTZ R14, R49, R20, -R62 ;  /* 0x00000014310e7223 */ /* 0x000fe2000001083e */
[----:B------:R-:W-:Y:S01]  /*d0f0*/  ISETP.GT.AND P1, PT, R34, 0x29, PT ;  /* 0x000000292200780c */ /* 0x000fe20003f24270 */
[----:B------:R-:W3:Y:S01]  /*d100*/  MUFU.TANH R30, R30 ;  /* 0x0000001e001e7308 */ /* 0x000ee20000002400 */
[----:B------:R-:W-:-:S02]  /*d110*/  FSEL R49, R26, -INF , P2 ;  /* 0xff8000001a317808 */ /* 0x000fc40001000000 */
[----:B------:R-:W-:Y:S02]  /*d120*/  FMNMX.FTZ R66, R25, R66, !PT ;  /* 0x0000004219427209 */ /* 0x000fe40007810000 */
[----:B------:R-:W-:Y:S02]  /*d130*/  ISETP.GT.AND P2, PT, R34, 0x30, PT ;  /* 0x000000302200780c */ /* 0x000fe40003f44270 */
[----:B------:R-:W-:Y:S01]  /*d140*/  FSEL R27, R27, -INF , P1 ;  /* 0xff8000001b1b7808 */ /* 0x000fe20000800000 */
[----:B------:R-:W4:Y:S01]  /*d150*/  MUFU.TANH R31, R31 ;  /* 0x0000001f001f7308 */ /* 0x000f220000002400 */
[----:B------:R-:W-:Y:S01]  /*d160*/  FMNMX.FTZ R66, R49, R66, !PT ;  /* 0x0000004231427209 */ /* 0x000fe20007810000 */
[----:B------:R-:W-:Y:S01]  /*d170*/  FMUL.FTZ R54, R2, R73 ;  /* 0x0000004902367220 */ /* 0x000fe20000410000 */
[----:B------:R-:W-:Y:S01]  /*d180*/  ISETP.GT.AND P1, PT, R34, 0x31, PT ;  /* 0x000000312200780c */ /* 0x000fe20003f24270 */
[----:B------:R-:W-:Y:S01]  /*d190*/  FMUL.FTZ R40, R2, R60 ;  /* 0x0000003c02287220 */ /* 0x000fe20000410000 */
[----:B0-----:R-:W-:-:S02]  /*d1a0*/  FSEL R73, R28, -INF , P2 ;  /* 0xff8000001c497808 */ /* 0x001fc40001000000 */
[----:B------:R-:W-:Y:S01]  /*d1b0*/  FMNMX.FTZ R66, R27, R66, !PT ;  /* 0x000000421b427209 */ /* 0x000fe20007810000 */
[----:B------:R-:W0:Y:S01]  /*d1c0*/  MUFU.TANH R33, R33 ;  /* 0x0000002100217308 */ /* 0x000e220000002400 */
[----:B------:R-:W-:Y:S02]  /*d1d0*/  ISETP.GT.AND P2, PT, R34, 0x38, PT ;  /* 0x000000382200780c */ /* 0x000fe40003f44270 */
[----:B-1----:R-:W-:Y:S02]  /*d1e0*/  FSEL R29, R29, -INF , P1 ;  /* 0xff8000001d1d7808 */ /* 0x002fe40000800000 */
[----:B------:R-:W-:-:S03]  /*d1f0*/  FMNMX.FTZ R66, R73, R66, !PT ;  /* 0x0000004249427209 */ /* 0x000fc60007810000 */
[----:B------:R-:W1:Y:S01]  /*d200*/  MUFU.TANH R38, R38 ;  /* 0x0000002600267308 */ /* 0x000e620000002400 */
[----:B------:R-:W-:-:S01]  /*d210*/  FFMA.FTZ R24, R53, R20, -R62 ;  /* 0x0000001435187223 */ /* 0x000fc2000001083e */
[----:B------:R-:W-:Y:S01]  /*d220*/  ISETP.GT.AND P1, PT, R34, 0x39, PT ;  /* 0x000000392200780c */ /* 0x000fe20003f24270 */
[----:B------:R-:W-:Y:S01]  /*d230*/  FMUL.FTZ R44, R2, R64 ;  /* 0x00000040022c7220 */ /* 0x000fe20000410000 */
[----:B---3--:R-:W-:Y:S02]  /*d240*/  FSEL R53, R30, -INF , P2 ;  /* 0xff8000001e357808 */ /* 0x008fe40001000000 */
[----:B------:R-:W-:Y:S02]  /*d250*/  FMNMX.FTZ R66, R29, R66, !PT ;  /* 0x000000421d427209 */ /* 0x000fe40007810000 */
[----:B------:R-:W3:Y:S01]  /*d260*/  MUFU.TANH R40, R40 ;  /* 0x0000002800287308 */ /* 0x000ee20000002400 */
[----:B------:R-:W-:Y:S02]  /*d270*/  ISETP.GT.AND P2, PT, R34, 0x40, PT ;  /* 0x000000402200780c */ /* 0x000fe40003f44270 */
[----:B----4-:R-:W-:-:S02]  /*d280*/  FSEL R31, R31, -INF , P1 ;  /* 0xff8000001f1f7808 */ /* 0x010fc40000800000 */
[----:B------:R-:W-:-:S03]  /*d290*/  FMNMX.FTZ R66, R53, R66, !PT ;  /* 0x0000004235427209 */ /* 0x000fc60007810000 */
[----:B------:R-:W4:Y:S01]  /*d2a0*/  MUFU.TANH R42, R42 ;  /* 0x0000002a002a7308 */ /* 0x000f220000002400 */
[----:B------:R-:W-:Y:S02]  /*d2b0*/  ISETP.GT.AND P1, PT, R34, 0x41, PT ;  /* 0x000000412200780c */ /* 0x000fe40003f24270 */
[----:B0-----:R-:W-:Y:S02]  /*d2c0*/  FSEL R33, R33, -INF , P2 ;  /* 0xff80000021217808 */ /* 0x001fe40001000000 */
[----:B------:R-:W-:-:S03]  /*d2d0*/  FMNMX.FTZ R66, R31, R66, !PT ;  /* 0x000000421f427209 */ /* 0x000fc60007810000 */
[----:B------:R-:W0:Y:S01]  /*d2e0*/  MUFU.TANH R44, R44 ;  /* 0x0000002c002c7308 */ /* 0x000e220000002400 */
[----:B------:R-:W-:-:S01]  /*d2f0*/  FFMA.FTZ R26, R59, R20, -R62 ;  /* 0x000000143b1a7223 */ /* 0x000fc2000001083e */
[----:B------:R-:W-:Y:S02]  /*d300*/  ISETP.GT.AND P2, PT, R34, 0x48, PT ;  /* 0x000000482200780c */ /* 0x000fe40003f44270 */
[----:B-1----:R-:W-:Y:S02]  /*d310*/  FSEL R59, R38, -INF , P1 ;  /* 0xff800000263b7808 */ /* 0x002fe40000800000 */
[----:B------:R-:W-:Y:S02]  /*d320*/  FMNMX.FTZ R66, R33, R66, !PT ;  /* 0x0000004221427209 */ /* 0x000fe40007810000 */
[----:B------:R-:W1:Y:S01]  /*d330*/  MUFU.TANH R46, R46 ;  /* 0x0000002e002e7308 */ /* 0x000e620000002400 */
[----:B------:R-:W-:Y:S01]  /*d340*/  FMUL.FTZ R58, R2, R77 ;  /* 0x0000004d023a7220 */ /* 0x000fe20000410000 */
[----:B------:R-:W-:Y:S01]  /*d350*/  ISETP.GT.AND P1, PT, R34, 0x49, PT ;  /* 0x000000492200780c */ /* 0x000fe20003f24270 */
[----:B------:R-:W-:Y:S01]  /*d360*/  FMUL.FTZ R52, R2, R72 ;  /* 0x0000004802347220 */ /* 0x000fe20000410000 */
[----:B---3--:R-:W-:-:S02]  /*d370*/  FSEL R77, R40, -INF , P2 ;  /* 0xff800000284d7808 */ /* 0x008fc40001000000 */
[----:B------:R-:W-:Y:S02]  /*d380*/  FMNMX.FTZ R66, R59, R66, !PT ;  /* 0x000000423b427209 */ /* 0x000fe40007810000 */
[----:B------:R-:W3:Y:S01]  /*d390*/  MUFU.TANH R48, R48 ;  /* 0x0000003000307308 */ /* 0x000ee20000002400 */
[----:B------:R-:W-:Y:S01]  /*d3a0*/  FMUL.FTZ R61, R2, R81 ;  /* 0x00000051023d7220 */ /* 0x000fe20000410000 */
[----:B------:R-:W-:Y:S01]  /*d3b0*/  FFMA.FTZ R81, R55, R20, -R62 ;  /* 0x0000001437517223 */ /* 0x000fe2000001083e */
[----:B------:R-:W-:Y:S02]  /*d3c0*/  ISETP.GT.AND P2, PT, R34, 0x50, PT ;  /* 0x000000502200780c */ /* 0x000fe40003f44270 */
[----:B----4-:R-:W-:Y:S02]  /*d3d0*/  FSEL R55, R42, -INF , P1 ;  /* 0xff8000002a377808 */ /* 0x010fe40000800000 */
[----:B------:R-:W-:Y:S01]  /*d3e0*/  FMNMX.FTZ R66, R77, R66, !PT ;  /* 0x000000424d427209 */ /* 0x000fe20007810000 */
[----:B------:R-:W4:Y:S01]  /*d3f0*/  MUFU.TANH R50, R50 ;  /* 0x0000003200327308 */ /* 0x000f220000002400 */
[----:B------:R-:W-:Y:S01]  /*d400*/  FMUL.FTZ R65, R2, R85 ;  /* 0x0000005502417220 */ /* 0x000fe20000410000 */
[----:B------:R-:W-:Y:S01]  /*d410*/  ISETP.GT.AND P1, PT, R34, 0x51, PT ;  /* 0x000000512200780c */ /* 0x000fe20003f24270 */
[----:B------:R-:W-:Y:S01]  /*d420*/  FMUL.FTZ R56, R2, R76 ;  /* 0x0000004c02387220 */ /* 0x000fe20000410000 */
[----:B0-----:R-:W-:-:S02]  /*d430*/  FSEL R85, R44, -INF , P2 ;  /* 0xff8000002c557808 */ /* 0x001fc40001000000 */
[----:B------:R-:W-:Y:S02]  /*d440*/  FMNMX.FTZ R66, R55, R66, !PT ;  /* 0x0000004237427209 */ /* 0x000fe40007810000 */
[----:B------:R-:W0:Y:S01]  /*d450*/  MUFU.TANH R52, R52 ;  /* 0x0000003400347308 */ /* 0x000e220000002400 */
[----:B------:R-:W-:-:S01]  /*d460*/  FFMA.FTZ R28, R67, R20, -R62 ;  /* 0x00000014431c7223 */ /* 0x000fc2000001083e */
[----:B------:R-:W-:Y:S02]  /*d470*/  ISETP.GT.AND P2, PT, R34, 0x58, PT ;  /* 0x000000582200780c */ /* 0x000fe40003f44270 */
[----:B-1----:R-:W-:Y:S02]  /*d480*/  FSEL R67, R46, -INF , P1 ;  /* 0xff8000002e437808 */ /* 0x002fe40000800000 */
[----:B------:R-:W-:Y:S02]  /*d490*/  FMNMX.FTZ R66, R85, R66, !PT ;  /* 0x0000004255427209 */ /* 0x000fe40007810000 */
[----:B------:R-:W1:Y:S01]  /*d4a0*/  MUFU.TANH R54, R54 ;  /* 0x0000003600367308 */ /* 0x000e620000002400 */
[----:B------:R-:W-:Y:S01]  /*d4b0*/  ISETP.GT.AND P1, PT, R34, 0x59, PT ;  /* 0x000000592200780c */ /* 0x000fe20003f24270 */
[----:B------:R-:W-:Y:S01]  /*d4c0*/  FMUL.FTZ R60, R2, R80 ;  /* 0x00000050023c7220 */ /* 0x000fe20000410000 */
[----:B---3--:R-:W-:-:S02]  /*d4d0*/  FSEL R113, R48, -INF , P2 ;  /* 0xff80000030717808 */ /* 0x008fc40001000000 */
[----:B------:R-:W-:-:S03]  /*d4e0*/  FMNMX.FTZ R66, R67, R66, !PT ;  /* 0x0000004243427209 */ /* 0x000fc60007810000 */
[----:B------:R-:W3:Y:S01]  /*d4f0*/  MUFU.TANH R56, R56 ;  /* 0x0000003800387308 */ /* 0x000ee20000002400 */
[----:B------:R-:W-:Y:S02]  /*d500*/  ISETP.GT.AND P2, PT, R34, 0x60, PT ;  /* 0x000000602200780c */ /* 0x000fe40003f44270 */
[----:B----4-:R-:W-:Y:S02]  /*d510*/  FSEL R115, R50, -INF , P1 ;  /* 0xff80000032737808 */ /* 0x010fe40000800000 */
[----:B------:R-:W-:-:S03]  /*d520*/  FMNMX.FTZ R66, R113, R66, !PT ;  /* 0x0000004271427209 */ /* 0x000fc60007810000 */
[----:B------:R-:W4:Y:S01]  /*d530*/  MUFU.TANH R58, R58 ;  /* 0x0000003a003a7308 */ /* 0x000f220000002400 */
[----:B------:R-:W-:Y:S01]  /*d540*/  ISETP.GT.AND P1, PT, R34, 0x61, PT ;  /* 0x000000612200780c */ /* 0x000fe20003f24270 */
[----:B------:R-:W-:Y:S01]  /*d550*/  FMUL.FTZ R64, R2, R84 ;  /* 0x0000005402407220 */ /* 0x000fe20000410000 */
        /* <DEDUP_REMOVED lines=8> */
[----:B------:R-:W-:Y:S02]  /*d5e0*/  ISETP.GT.AND P1, PT, R34, 0x69, PT ;  /* 0x000000692200780c */ /* 0x000fe40003f24270 */
[----:B---3--:R-:W-:-:S02]  /*d5f0*/  FSEL R119, R56, -INF , P2 ;  /* 0xff80000038777808 */ /* 0x008fc40001000000 */
[----:B------:R-:W-:-:S03]  /*d600*/  FMNMX.FTZ R66, R75, R66, !PT ;  /* 0x000000424b427209 */ /* 0x000fc60007810000 */
[----:B------:R-:W3:Y:S01]  /*d610*/  MUFU.TANH R64, R64 ;  /* 0x0000004000407308 */ /* 0x000ee20000002400 */
[----:B------:R-:W-:Y:S02]  /*d620*/  ISETP.GT.AND P2, PT, R34, 0x70, PT ;  /* 0x000000702200780c */ /* 0x000fe40003f44270 */
[----:B----4-:R-:W-:Y:S02]  /*d630*/  FSEL R121, R58, -INF , P1 ;  /* 0xff8000003a797808 */ /* 0x010fe40000800000 */
[----:B------:R-:W-:-:S03]  /*d640*/  FMNMX.FTZ R66, R119, R66, !PT ;  /* 0x0000004277427209 */ /* 0x000fc60007810000 */
[----:B------:R-:W4:Y:S01]  /*d650*/  MUFU.TANH R65, R65 ;  /* 0x0000004100417308 */ /* 0x000f220000002400 */
[----:B------:R-:W-:Y:S02]  /*d660*/  ISETP.GT.AND P1, PT, R34, 0x71, PT ;  /* 0x000000712200780c */ /* 0x000fe40003f24270 */
[----:B0-----:R-:W-:Y:S02]  /*d670*/  FSEL R123, R60, -INF , P2 ;  /* 0xff8000003c7b7808 */ /* 0x001fe40001000000 */
[----:B------:R-:W-:Y:S01]  /*d680*/  FMNMX.FTZ R66, R121, R66, !PT ;  /* 0x0000004279427209 */ /* 0x000fe20007810000 */
[----:B------:R-:W-:Y:S01]  /*d690*/  FFMA.FTZ R38, R91, R20, -R62 ;  /* 0x000000145b267223 */ /* 0x000fe2000001083e */
[----:B------:R-:W-:Y:S02]  /*d6a0*/  ISETP.GT.AND P2, PT, R34, 0x78, PT ;  /* 0x000000782200780c */ /* 0x000fe40003f44270 */
[----:B-1----:R-:W-:Y:S02]  /*d6b0*/  FSEL R91, R61, -INF , P1 ;  /* 0xff8000003d5b7808 */ /* 0x002fe40000800000 */
[----:B------:R-:W-:-:S02]  /*d6c0*/  FMNMX.FTZ R66, R123, R66, !PT ;  /* 0x000000427b427209 */ /* 0x000fc40007810000 */
[----:B------:R-:W-:Y:S02]  /*d6d0*/  ISETP.GT.AND P1, PT, R34, 0x79, PT ;  /* 0x000000792200780c */ /* 0x000fe40003f24270 */
[----:B---3--:R-:W-:Y:S02]  /*d6e0*/  FSEL R125, R64, -INF , P2 ;  /* 0xff800000407d7808 */ /* 0x008fe40001000000 */
[----:B------:R-:W-:Y:S02]  /*d6f0*/  FMNMX.FTZ R66, R91, R66, !PT ;  /* 0x000000425b427209 */ /* 0x000fe40007810000 */
[----:B----4-:R-:W-:Y:S02]  /*d700*/  FSEL R127, R65, -INF , P1 ;  /* 0xff800000417f7808 */ /* 0x010fe40000800000 */
[----:B------:R-:W-:-:S04]  /*d710*/  FMNMX.FTZ R66, R125, R66, !PT ;  /* 0x000000427d427209 */ /* 0x000fc80007810000 */
[----:B------:R-:W-:-:S05]  /*d720*/  FMNMX.FTZ R66, R127, R66, !PT ;  /* 0x000000427f427209 */ /* 0x000fca0007810000 */
[----:B------:R-:W0:Y:S02]  /*d730*/  SHFL.BFLY PT, R11, R66, 0x2, 0x1f ;  /* 0x0c401f00420b7f89 */ /* 0x000e2400000e0000 */
[----:B0-----:R-:W-:-:S05]  /*d740*/  FMNMX.FTZ R50, R66, R11, !PT ;  /* 0x0000000b42327209 */ /* 0x001fca0007810000 */
[----:B------:R-:W0:Y:S01]  /*d750*/  SHFL.BFLY PT, R11, R50, 0x1, 0x1f ;  /* 0x0c201f00320b7f89 */ /* 0x000e2200000e0000 */
[----:B------:R-:W-:-:S04]  /*d760*/  FFMA.FTZ R36, R36, R20, -R62 ;  /* 0x0000001424247223 */ /* 0x000fc8000001083e */
[----:B------:R-:W1:Y:S01]  /*d770*/  MUFU.EX2 R35, R36 ;  /* 0x0000002400237308 */ /* 0x000e620000000800 */
[----:B0-----:R-:W-:-:S04]  /*d780*/  FMNMX.FTZ R11, R50, R11, !PT ;  /* 0x0000000b320b7209 */ /* 0x001fc80007810000 */
[C---:B------:R-:W-:Y:S01]  /*d790*/  FSETP.NEU.FTZ.AND P1, PT, R11.reuse, -INF , PT ;  /* 0xff8000000b00780b */ /* 0x040fe20003f3d000 */
[----:B------:R-:W-:-:S05]  /*d7a0*/  FFMA.FTZ R52, R11, R20, -8 ;  /* 0xc10000000b347423 */ /* 0x000fca0000010014 */
[----:B------:R-:W-:-:S05]  /*d7b0*/  FSEL R52, R52, RZ, P1 ;  /* 0x000000ff34347208 */ /* 0x000fca0000800000 */
[-CC-:B------:R-:W-:Y:S01]  /*d7c0*/  FFMA.FTZ R148, R37, R20.reuse, -R52.reuse ;  /* 0x0000001425947223 */ /* 0x180fe20000010834 */
[----:B------:R-:W-:-:S01]  /*d7d0*/  FFMA.FTZ R37, R6, R20, -R52 ;  /* 0x0000001406257223 */ /* 0x000fc20000010834 */
[-CC-:B------:R-:W-:Y:S01]  /*d7e0*/  FFMA.FTZ R6, R7, R20.reuse, -R52.reuse ;  /* 0x0000001407067223 */ /* 0x180fe20000010834 */
[----:B------:R-:W-:-:S03]  /*d7f0*/  FFMA.FTZ R39, R39, R20, -R52 ;  /* 0x0000001427277223 */ /* 0x000fc60000010834 */
[----:B------:R-:W-:Y:S01]  /*d800*/  MUFU.EX2 R148, R148 ;  /* 0x0000009400947308 */ /* 0x000fe20000000800 */
[----:B------:R-:W-:-:S07]  /*d810*/  FFMA.FTZ R150, R41, R20, -R52 ;  /* 0x0000001429967223 */ /* 0x000fce0000010834 */
[----:B------:R-:W0:Y:S01]  /*d820*/  MUFU.EX2 R37, R37 ;  /* 0x0000002500257308 */ /* 0x000e220000000800 */
[----:B------:R-:W-:-:S01]  /*d830*/  FFMA.FTZ R43, R43, R20, -R62 ;  /* 0x000000142b2b7223 */ /* 0x000fc2000001083e */
[----:B------:R-:W-:-:S06]  /*d840*/  FFMA.FTZ R7, R13, R20, -R52 ;  /* 0x000000140d077223 */ /* 0x000fcc0000010834 */
[----:B------:R-:W3:Y:S08]  /*d850*/  MUFU.EX2 R6, R6 ;  /* 0x0000000600067308 */ /* 0x000ef00000000800 */
[----:B------:R-:W4:Y:S01]  /*d860*/  MUFU.EX2 R36, R68 ;  /* 0x0000004400247308 */ /* 0x000f220000000800 */
[----:B------:R-:W-:-:S01]  /*d870*/  FFMA.FTZ R41, R45, R20, -R52 ;  /* 0x000000142d297223 */ /* 0x000fc20000010834 */
[----:B-1----:R-:W-:-:S06]  /*d880*/  FADD.FTZ R60, R32, R35 ;  /* 0x00000023203c7221 */ /* 0x002fcc0000010000 */
[----:B------:R-:W1:Y:S01]  /*d890*/  MUFU.EX2 R39, R39 ;  /* 0x0000002700277308 */ /* 0x000e620000000800 */
[----:B------:R-:W-:-:S01]  /*d8a0*/  FFMA.FTZ R47, R47, R20, -R62 ;  /* 0x000000142f2f7223 */ /* 0x000fc2000001083e */
[----:B------:R-:W-:-:S06]  /*d8b0*/  FFMA.FTZ R54, R15, R20, -R52 ;  /* 0x000000140f367223 */ /* 0x000fcc0000010834 */
[----:B------:R-:W5:Y:S01]  /*d8c0*/  MUFU.EX2 R12, R12 ;  /* 0x0000000c000c7308 */ /* 0x000f620000000800 */
[----:B------:R-:W-:-:S01]  /*d8d0*/  FFMA.FTZ R45, R49, R20, -R52 ;  /* 0x00000014312d7223 */ /* 0x000fc20000010834 */
[-CC-:B------:R-:W-:Y:S01]  /*d8e0*/  FFMA.FTZ R15, R29, R20.reuse, -R52.reuse ;  /* 0x000000141d0f7223 */ /* 0x180fe20000010834 */
[----:B------:R-:W-:-:S05]  /*d8f0*/  FFMA.FTZ R29, R53, R20, -R52 ;  /* 0x00000014351d7223 */ /* 0x000fca0000010834 */
[----:B------:R-:W2:Y:S01]  /*d900*/  MUFU.EX2 R150, R150 ;  /* 0x0000009600967308 */ /* 0x000ea20000000800 */
[----:B0-----:R-:W-:-:S01]  /*d910*/  FADD.FTZ R49, R148, R37 ;  /* 0x0000002594317221 */ /* 0x001fc20000010000 */
[----:B------:R-:W-:-:S06]  /*d920*/  FADD.FTZ R53, R3, R60 ;  /* 0x0000003c03357221 */ /* 0x000fcc0000010000 */
[----:B------:R-:W0:Y:S01]  /*d930*/  MUFU.EX2 R43, R43 ;  /* 0x0000002b002b7308 */ /* 0x000e220000000800 */
[----:B---3--:R-:W-:-:S01]  /*d940*/  FADD.FTZ R60, R6, R49 ;  /* 0x00000031063c7221 */ /* 0x008fc20000010000 */
[----:B------:R-:W-:-:S06]  /*d950*/  FFMA.FTZ R144, R69, R20, -R52 ;  /* 0x0000001445907223 */ /* 0x000fcc0000010834 */
[----:B------:R-:W3:Y:S01]  /*d960*/  MUFU.EX2 R7, R7 ;  /* 0x0000000700077308 */ /* 0x000ee20000000800 */
[----:B----4-:R-:W-:-:S01]  /*d970*/  FADD.FTZ R53, R36, R53 ;  /* 0x0000003524357221 */ /* 0x010fc20000010000 */
[----:B------:R-:W-:-:S06]  /*d980*/  FFMA.FTZ R51, R51, R20, -R62 ;  /* 0x0000001433337223 */ /* 0x000fcc000001083e */
[----:B------:R-:W4:Y:S01]  /*d990*/  MUFU.EX2 R14, R14 ;  /* 0x0000000e000e7308 */ /* 0x000f220000000800 */
[----:B------:R-:W-:-:S01]  /*d9a0*/  FFMA.FTZ R34, R79, R20, -R62 ;  /* 0x000000144f227223 */ /* 0x000fc2000001083e */
[-CC-:B------:R-:W-:Y:S01]  /*d9b0*/  FFMA.FTZ R61, R89, R20.reuse, -R62.reuse ;  /* 0x00000014593d7223 */ /* 0x180fe2000001083e */
[----:B------:R-:W-:-:S05]  /*d9c0*/  FFMA.FTZ R79, R93, R20, -R62 ;  /* 0x000000145d4f7223 */ /* 0x000fca000001083e */
[----:B------:R-:W4:Y:S01]  /*d9d0*/  MUFU.EX2 R41, R41 ;  /* 0x0000002900297308 */ /* 0x000f220000000800 */
[----:B------:R-:W-:-:S01]  /*d9e0*/  FFMA.FTZ R63, R63, R20, -R62 ;  /* 0x000000143f3f7223 */ /* 0x000fc2000001083e */
[-CC-:B------:R-:W-:Y:S01]  /*d9f0*/  FFMA.FTZ R71, R71, R20.reuse, -R62.reuse ;  /* 0x0000001447477223 */ /* 0x180fe2000001083e */
[----:B------:R-:W-:-:S01]  /*da00*/  FFMA.FTZ R40, R97, R20, -R62 ;  /* 0x0000001461287223 */ /* 0x000fc2000001083e */
[----:B------:R-:W-:-:S04]  /*da10*/  FFMA.FTZ R65, R95, R20, -R62 ;  /* 0x000000145f417223 */ /* 0x000fc8000001083e */
[----:B------:R-:W4:Y:S01]  /*da20*/  MUFU.EX2 R47, R47 ;  /* 0x0000002f002f7308 */ /* 0x000f220000000800 */
[----:B------:R-:W-:-:S01]  /*da30*/  FFMA.FTZ R42, R99, R20, -R62 ;  /* 0x00000014632a7223 */ /* 0x000fc2000001083e */
[-CC-:B------:R-:W-:Y:S01]  /*da40*/  FFMA.FTZ R83, R83, R20.reuse, -R62.reuse ;  /* 0x0000001453537223 */ /* 0x180fe2000001083e */
[----:B------:R-:W-:-:S01]  /*da50*/  FFMA.FTZ R44, R103, R20, -R62 ;  /* 0x00000014672c7223 */ /* 0x000fc2000001083e */
[-CC-:B------:R-:W-:Y:S01]  /*da60*/  FFMA.FTZ R89, R101, R20.reuse, -R62.reuse ;  /* 0x0000001465597223 */ /* 0x180fe2000001083e */
[----:B------:R-:W-:-:S01]  /*da70*/  FFMA.FTZ R46, R105, R20, -R62 ;  /* 0x00000014692e7223 */ /* 0x000fc2000001083e */
[-CC-:B------:R-:W-:Y:S01]  /*da80*/  FFMA.FTZ R87, R87, R20.reuse, -R62.reuse ;  /* 0x0000001457577223 */ /* 0x180fe2000001083e */
[----:B------:R-:W-:-:S01]  /*da90*/  FFMA.FTZ R48, R111, R20, -R62 ;  /* 0x000000146f307223 */ /* 0x000fc2000001083e */
[----:B------:R-:W4:Y:S01]  /*daa0*/  MUFU.EX2 R54, R54 ;  /* 0x0000003600367308 */ /* 0x000f220000000800 */
[----:B------:R-:W-:-:S01]  /*dab0*/  FFMA.FTZ R57, R57, R20, -R62 ;  /* 0x0000001439397223 */ /* 0x000fc2000001083e */
[-CC-:B------:R-:W-:Y:S01]  /*dac0*/  FFMA.FTZ R50, R109, R20.reuse, -R62.reuse ;  /* 0x000000146d327223 */ /* 0x180fe2000001083e */
[----:B------:R-:W-:-:S01]  /*dad0*/  FFMA.FTZ R93, R107, R20, -R62 ;  /* 0x000000146b5d7223 */ /* 0x000fc2000001083e */
[----:B-1----:R-:W-:Y:S01]  /*dae0*/  FADD.FTZ R49, R39, R60 ;  /* 0x0000003c27317221 */ /* 0x002fe20000010000 */
[----:B------:R-:W-:-:S01]  /*daf0*/  FFMA.FTZ R13, R25, R20, -R52 ;  /* 0x00000014190d7223 */ /* 0x000fc20000010834 */
[----:B-----5:R-:W-:-:S02]  /*db00*/  FADD.FTZ R62, R12, R53 ;  /* 0x000000350c3e7221 */ /* 0x020fc40000010000 */
[----:B------:R-:W1:Y:S01]  /*db10*/  MUFU.EX2 R24, R24 ;  /* 0x0000001800187308 */ /* 0x000e620000000800 */
[----:B--2---:R-:W-:-:S01]  /*db20*/  FADD.FTZ R60, R150, R49 ;  /* 0x00000031963c7221 */ /* 0x004fc20000010000 */
[----:B0-----:R-:W-:-:S06]  /*db30*/  FADD.FTZ R49, R43, R62 ;  /* 0x0000003e2b317221 */ /* 0x001fcc0000010000 */
[----:B------:R-:W0:Y:S01]  /*db40*/  MUFU.EX2 R144, R144 ;  /* 0x0000009000907308 */ /* 0x000e220000000800 */
[----:B---3--:R-:W-:-:S01]  /*db50*/  FADD.FTZ R60, R7, R60 ;  /* 0x0000003c073c7221 */ /* 0x008fc20000010000 */
[----:B------:R-:W-:Y:S01]  /*db60*/  FFMA.FTZ R56, R27, R20, -R52 ;  /* 0x000000141b387223 */ /* 0x000fe20000010834 */
[----:B----4-:R-:W-:-:S05]  /*db70*/  FADD.FTZ R62, R14, R49 ;  /* 0x000000310e3e7221 */ /* 0x010fca0000010000 */
[----:B------:R-:W2:Y:S01]  /*db80*/  MUFU.EX2 R51, R51 ;  /* 0x0000003300337308 */ /* 0x000ea20000000800 */
[----:B------:R-:W-:-:S01]  /*db90*/  FADD.FTZ R49, R41, R60 ;  /* 0x0000003c29317221 */ /* 0x000fc20000010000 */
[----:B------:R-:W-:-:S06]  /*dba0*/  FFMA.FTZ R146, R73, R20, -R52 ;  /* 0x0000001449927223 */ /* 0x000fcc0000010834 */
[----:B------:R-:W3:Y:S01]  /*dbb0*/  MUFU.EX2 R13, R13 ;  /* 0x0000000d000d7308 */ /* 0x000ee20000000800 */
[----:B------:R-:W-:-:S07]  /*dbc0*/  FADD.FTZ R53, R47, R62 ;  /* 0x0000003e2f357221 */ /* 0x000fce0000010000 */
[----:B------:R-:W4:Y:S01]  /*dbd0*/  MUFU.EX2 R26, R26 ;  /* 0x0000001a001a7308 */ /* 0x000f220000000800 */
[----:B------:R-:W-:-:S01]  /*dbe0*/  FADD.FTZ R49, R54, R49 ;  /* 0x0000003136317221 */ /* 0x000fc20000010000 */
[----:B-1----:R-:W-:-:S06]  /*dbf0*/  FADD.FTZ R64, R24, R53 ;  /* 0x0000003518407221 */ /* 0x002fcc0000010000 */
[----:B------:R-:W1:Y:S08]  /*dc00*/  MUFU.EX2 R45, R45 ;  /* 0x0000002d002d7308 */ /* 0x000e700000000800 */
[----:B------:R-:W5:Y:S01]  /*dc10*/  MUFU.EX2 R81, R81 ;  /* 0x0000005100517308 */ /* 0x000f620000000800 */
[----:B0-----:R-:W-:-:S01]  /*dc20*/  FADD.FTZ R62, R144, R49 ;  /* 0x00000031903e7221 */ /* 0x001fc20000010000 */
[----:B------:R-:W-:-:S06]  /*dc30*/  F2FP.SATFINITE.E4M3.F32.PACK_AB_MERGE_C R149, R36, R3, RZ ;  /* 0x000000032495723e */ /* 0x000fcc00048070ff */
[----:B------:R-:W0:Y:S01]  /*dc40*/  MUFU.EX2 R56, R56 ;  /* 0x0000003800387308 */ /* 0x000e220000000800 */
[----:B--2---:R-:W-:-:S07]  /*dc50*/  FADD.FTZ R3, R51, R64 ;  /* 0x0000004033037221 */ /* 0x004fce0000010000 */
[----:B------:R-:W2:Y:S01]  /*dc60*/  MUFU.EX2 R28, R28 ;  /* 0x0000001c001c7308 */ /* 0x000ea20000000800 */
[----:B------:R-:W-:Y:S01]  /*dc70*/  F2FP.SATFINITE.E4M3.F32.PACK_AB_MERGE_C R151, R47, R14, RZ ;  /* 0x0000000e2f97723e */ /* 0x000fe200048070ff */
[----:B---3--:R-:W-:-:S06]  /*dc80*/  FADD.FTZ R62, R13, R62 ;  /* 0x0000003e0d3e7221 */ /* 0x008fcc0000010000 */
[----:B------:R-:W3:Y:S01]  /*dc90*/  MUFU.EX2 R146, R146 ;  /* 0x0000009200927308 */ /* 0x000ee20000000800 */
[----:B------:R-:W-:-:S01]  /*dca0*/  FFMA.FTZ R58, R31, R20, -R52 ;  /* 0x000000141f3a7223 */ /* 0x000fc20000010834 */
[----:B----4-:R-:W-:-:S06]  /*dcb0*/  FADD.FTZ R14, R26, R3 ;  /* 0x000000031a0e7221 */ /* 0x010fcc0000010000 */
[----:B------:R-:W4:Y:S01]  /*dcc0*/  MUFU.EX2 R63, R63 ;  /* 0x0000003f003f7308 */ /* 0x000f220000000800 */
[----:B------:R-:W-:Y:S01]  /*dcd0*/  F2FP.SATFINITE.E4M3.F32.PACK_AB_MERGE_C R36, R39, R6, RZ ;  /* 0x000000062724723e */ /* 0x000fe200048070ff */
[----:B-1----:R-:W-:-:S06]  /*dce0*/  FADD.FTZ R3, R45, R62 ;  /* 0x0000003e2d037221 */ /* 0x002fcc0000010000 */
[----:B------:R-:W1:Y:S01]  /*dcf0*/  MUFU.EX2 R15, R15 ;  /* 0x0000000f000f7308 */ /* 0x000e620000000800 */
[----:B------:R-:W-:-:S01]  /*dd00*/  FFMA.FTZ R140, R33, R20, -R52 ;  /* 0x00000014218c7223 */ /* 0x000fc20000010834 */
[----:B-----5:R-:W-:-:S06]  /*dd10*/  FADD.FTZ R39, R81, R14 ;  /* 0x0000000e51277221 */ /* 0x020fcc0000010000 */
[----:B------:R-:W5:Y:S01]  /*dd20*/  MUFU.EX2 R30, R30 ;  /* 0x0000001e001e7308 */ /* 0x000f620000000800 */
[----:B0-----:R-:W-:-:S01]  /*dd30*/  FADD.FTZ R3, R56, R3 ;  /* 0x0000000338037221 */ /* 0x001fc20000010000 */
[----:B------:R-:W-:-:S06]  /*dd40*/  FFMA.FTZ R25, R59, R20, -R52 ;  /* 0x000000143b197223 */ /* 0x000fcc0000010834 */
[----:B------:R-:W-:Y:S01]  /*dd50*/  MUFU.EX2 R71, R71 ;  /* 0x0000004700477308 */ /* 0x000fe20000000800 */
[----:B--2---:R-:W-:-:S07]  /*dd60*/  FADD.FTZ R14, R28, R39 ;  /* 0x000000271c0e7221 */ /* 0x004fce0000010000 */
[----:B------:R-:W0:Y:S01]  /*dd70*/  MUFU.EX2 R29, R29 ;  /* 0x0000001d001d7308 */ /* 0x000e220000000800 */
[----:B---3--:R-:W-:-:S01]  /*dd80*/  FADD.FTZ R6, R146, R3 ;  /* 0x0000000392067221 */ /* 0x008fc20000010000 */
[----:B------:R-:W-:-:S06]  /*dd90*/  FFMA.FTZ R27, R77, R20, -R52 ;  /* 0x000000144d1b7223 */ /* 0x000fcc0000010834 */
[----:B------:R-:W2:Y:S01]  /*dda0*/  MUFU.EX2 R58, R58 ;  /* 0x0000003a003a7308 */ /* 0x000ea20000000800 */
[----:B----4-:R-:W-:-:S07]  /*ddb0*/  FADD.FTZ R3, R63, R14 ;  /* 0x0000000e3f037221 */ /* 0x010fce0000010000 */
[----:B------:R-:W3:Y:S01]  /*ddc0*/  MUFU.EX2 R38, R38 ;  /* 0x0000002600267308 */ /* 0x000ee20000000800 */
[----:B------:R-:W-:Y:S01]  /*ddd0*/  F2FP.SATFINITE.E4M3.F32.PACK_AB_MERGE_C R151, R43, R12, R151 ;  /* 0x0000000c2b97723e */ /* 0x000fe20004807097 */
[----:B-1----:R-:W-:-:S06]  /*dde0*/  FADD.FTZ R6, R15, R6 ;  /* 0x000000060f067221 */ /* 0x002fcc0000010000 */
[----:B------:R-:W1:Y:S01]  /*ddf0*/  MUFU.EX2 R140, R140 ;  /* 0x0000008c008c7308 */ /* 0x000e620000000800 */
[----:B-----5:R-:W-:-:S07]  /*de00*/  FADD.FTZ R12, R30, R3 ;  /* 0x000000031e0c7221 */ /* 0x020fce0000010000 */
[----:B------:R-:W4:Y:S01]  /*de10*/  MUFU.EX2 R61, R61 ;  /* 0x0000003d003d7308 */ /* 0x000f220000000800 */
[----:B------:R-:W-:-:S01]  /*de20*/  FFMA.FTZ R55, R55, R20, -R52 ;  /* 0x0000001437377223 */ /* 0x000fc20000010834 */
[----:B0-----:R-:W-:Y:S01]  /*de30*/  FADD.FTZ R3, R29, R6 ;  /* 0x000000061d037221 */ /* 0x001fe20000010000 */
[----:B------:R-:W-:-:S05]  /*de40*/  F2FP.SATFINITE.E4M3.F32.PACK_AB_MERGE_C R147, R71, R30, RZ ;  /* 0x0000001e4793723e */ /* 0x000fca00048070ff */
[----:B------:R-:W0:Y:S01]  /*de50*/  MUFU.EX2 R25, R25 ;  /* 0x0000001900197308 */ /* 0x000e220000000800 */
[----:B------:R-:W-:-:S01]  /*de60*/  FFMA.FTZ R142, R85, R20, -R52 ;  /* 0x00000014558e7223 */ /* 0x000fc20000010834 */
[----:B------:R-:W-:-:S06]  /*de70*/  FADD.FTZ R71, R71, R12 ;  /* 0x0000000c47477221 */ /* 0x000fcc0000010000 */
[----:B------:R-:W5:Y:S01]  /*de80*/  MUFU.EX2 R34, R34 ;  /* 0x0000002200227308 */ /* 0x000f620000000800 */
[----:B------:R-:W-:Y:S01]  /*de90*/  PRMT R31, R102, 0x654, R0 ;  /* 0x00000654661f7816 */ /* 0x000fe20000000000 */
[----:B--2---:R-:W-:-:S06]  /*dea0*/  FADD.FTZ R3, R58, R3 ;  /* 0x000000033a037221 */ /* 0x004fcc0000010000 */
[----:B------:R-:W-:Y:S01]  /*deb0*/  MUFU.EX2 R79, R79 ;  /* 0x0000004f004f7308 */ /* 0x000fe20000000800 */
[----:B---3--:R-:W-:-:S01]  /*dec0*/  FADD.FTZ R14, R38, R71 ;  /* 0x00000047260e7221 */ /* 0x008fc20000010000 */
[----:B------:R2:W-:Y:S06]  /*ded0*/  SYNCS.ARRIVE.TRANS64.RED.A1T0 RZ, [R31+URZ], RZ ;  /* 0x000000ff1fff79a7 */ /* 0x0005ec000810043f */
[----:B------:R-:W3:Y:S01]  /*dee0*/  MUFU.EX2 R27, R27 ;  /* 0x0000001b001b7308 */ /* 0x000ee20000000800 */
[----:B-1----:R-:W-:-:S01]  /*def0*/  FADD.FTZ R12, R140, R3 ;  /* 0x000000038c0c7221 */ /* 0x002fc20000010000 */
[----:B--2---:R-:W-:-:S06]  /*df00*/  FFMA.FTZ R31, R67, R20, -R52 ;  /* 0x00000014431f7223 */ /* 0x004fcc0000010834 */
[----:B------:R-:W1:Y:S01]  /*df10*/  MUFU.EX2 R0, R55 ;  /* 0x0000003700007308 */ /* 0x000e620000000800 */
[----:B----4-:R-:W-:-:S07]  /*df20*/  FADD.FTZ R3, R61, R14 ;  /* 0x0000000e3d037221 */ /* 0x010fce0000010000 */
[----:B------:R-:W2:Y:S01]  /*df30*/  MUFU.EX2 R40, R40 ;  /* 0x0000002800287308 */ /* 0x000ea20000000800 */
[----:B0-----:R-:W-:-:S01]  /*df40*/  FADD.FTZ R12, R25, R12 ;  /* 0x0000000c190c7221 */ /* 0x001fc20000010000 */
[----:B------:R-:W-:-:S06]  /*df50*/  FFMA.FTZ R33, R113, R20, -R52 ;  /* 0x0000001471217223 */ /* 0x000fcc0000010834 */
[----:B------:R-:W0:Y:S01]  /*df60*/  MUFU.EX2 R142, R142 ;  /* 0x0000008e008e7308 */ /* 0x000e220000000800 */
[----:B-----5:R-:W-:-:S07]  /*df70*/  FADD.FTZ R14, R34, R3 ;  /* 0x00000003220e7221 */ /* 0x020fce0000010000 */
[----:B------:R-:W4:Y:S01]  /*df80*/  MUFU.EX2 R65, R65 ;  /* 0x0000004100417308 */ /* 0x000f220000000800 */
[----:B---3--:R-:W-:-:S01]  /*df90*/  FADD.FTZ R3, R27, R12 ;  /* 0x0000000c1b037221 */ /* 0x008fc20000010000 */
[C---:B------:R-:W-:Y:S01]  /*dfa0*/  F2FP.SATFINITE.E4M3.F32.PACK_AB_MERGE_C R141, R79.reuse, R34, RZ ;  /* 0x000000224f8d723e */ /* 0x040fe200048070ff */
[----:B------:R-:W-:-:S05]  /*dfb0*/  FADD.FTZ R79, R79, R14 ;  /* 0x0000000e4f4f7221 */ /* 0x000fca0000010000 */
[----:B------:R-:W3:Y:S01]  /*dfc0*/  MUFU.EX2 R42, R42 ;  /* 0x0000002a002a7308 */ /* 0x000ee20000000800 */
[----:B------:R-:W-:-:S01]  /*dfd0*/  FFMA.FTZ R115, R115, R20, -R52 ;  /* 0x0000001473737223 */ /* 0x000fc20000010834 */
[----:B-1----:R-:W-:-:S06]  /*dfe0*/  FADD.FTZ R3, R0, R3 ;  /* 0x0000000300037221 */ /* 0x002fcc0000010000 */
[----:B------:R-:W-:Y:S01]  /*dff0*/  MUFU.EX2 R83, R83 ;  /* 0x0000005300537308 */ /* 0x000fe20000000800 */
[----:B------:R-:W-:-:S01]  /*e000*/  FFMA.FTZ R117, R117, R20, -R52 ;  /* 0x0000001475757223 */ /* 0x000fc20000010834 */
[----:B--2---:R-:W-:-:S06]  /*e010*/  FADD.FTZ R12, R40, R79 ;  /* 0x0000004f280c7221 */ /* 0x004fcc0000010000 */
[----:B------:R-:W1:Y:S01]  /*e020*/  MUFU.EX2 R31, R31 ;  /* 0x0000001f001f7308 */ /* 0x000e620000000800 */
[----:B------:R-:W-:Y:S01]  /*e030*/  F2FP.SATFINITE.E4M3.F32.PACK_AB_MERGE_C R45, R56, R45, RZ ;  /* 0x0000002d382d723e */ /* 0x000fe200048070ff */
[----:B------:R-:W-:Y:S01]  /*e040*/  FFMA.FTZ R75, R75, R20, -R52 ;  /* 0x000000144b4b7223 */ /* 0x000fe20000010834 */
[----:B------:R-:W-:-:S05]  /*e050*/  F2FP.SATFINITE.E4M3.F32.PACK_AB_MERGE_C R27, R0, R27, RZ ;  /* 0x0000001b001b723e */ /* 0x000fca00048070ff */
[----:B------:R-:W2:Y:S01]  /*e060*/  MUFU.EX2 R33, R33 ;  /* 0x0000002100217308 */ /* 0x000ea20000000800 */
[----:B0-----:R-:W-:-:S01]  /*e070*/  FADD.FTZ R0, R142, R3 ;  /* 0x000000038e007221 */ /* 0x001fc20000010000 */
[----:B----4-:R-:W-:-:S06]  /*e080*/  FADD.FTZ R3, R65, R12 ;  /* 0x0000000c41037221 */ /* 0x010fcc0000010000 */
[----:B------:R-:W0:Y:S01]  /*e090*/  MUFU.EX2 R44, R44 ;  /* 0x0000002c002c7308 */ /* 0x000e220000000800 */
[----:B------:R-:W-:Y:S01]  /*e0a0*/  F2FP.SATFINITE.E4M3.F32.PACK_AB_MERGE_C R144, R13, R144, R45 ;  /* 0x000000900d90723e */ /* 0x000fe2000480702d */
[----:B------:R-:W-:Y:S01]  /*e0b0*/  FFMA.FTZ R119, R119, R20, -R52 ;  /* 0x0000001477777223 */ /* 0x000fe20000010834 */
[----:B------:R-:W4:Y:S05]  /*e0c0*/  @P4 LDC R13, c[0x0][0x44c] ;  /* 0x00011300ff0d4b82 */ /* 0x000f2a0000000800 */
[----:B------:R-:W5:Y:S01]  /*e0d0*/  MUFU.EX2 R60, R115 ;  /* 0x00000073003c7308 */ /* 0x000f620000000800 */
[----:B---3--:R-:W-:-:S01]  /*e0e0*/  FADD.FTZ R12, R42, R3 ;  /* 0x000000032a0c7221 */ /* 0x008fc20000010000 */
[----:B------:R-:W-:-:S06]  /*e0f0*/  FFMA.FTZ R121, R121, R20, -R52 ;  /* 0x0000001479797223 */ /* 0x000fcc0000010834 */
[----:B------:R-:W3:Y:S01]  /*e100*/  MUFU.EX2 R89, R89 ;  /* 0x0000005900597308 */ /* 0x000ee20000000800 */
[----:B-1----:R-:W-:-:S01]  /*e110*/  FADD.FTZ R0, R31, R0 ;  /* 0x000000001f007221 */ /* 0x002fc20000010000 */
[C---:B------:R-:W-:Y:S01]  /*e120*/  F2FP.SATFINITE.E4M3.F32.PACK_AB_MERGE_C R143, R83.reuse, R42, RZ ;  /* 0x0000002a538f723e */ /* 0x040fe200048070ff */
[----:B------:R-:W1:Y:S05]  /*e130*/  @P4 LDC R14, c[0x0][0x450] ;  /* 0x00011400ff0e4b82 */ /* 0x000e6a0000000800 */
[----:B------:R-:W-:Y:S01]  /*e140*/  MUFU.EX2 R46, R46 ;  /* 0x0000002e002e7308 */ /* 0x000fe20000000800 */
[----:B------:R-:W-:-:S07]  /*e150*/  FADD.FTZ R83, R83, R12 ;  /* 0x0000000c53537221 */ /* 0x000fce0000010000 */
[----:B------:R-:W-:Y:S08]  /*e160*/  MUFU.EX2 R87, R87 ;  /* 0x0000005700577308 */ /* 0x000ff00000000800 */
[----:B------:R-:W4:Y:S01]  /*e170*/  MUFU.EX2 R117, R117 ;  /* 0x0000007500757308 */ /* 0x000f220000000800 */
[----:B------:R-:W-:Y:S01]  /*e180*/  F2FP.SATFINITE.E4M3.F32.PACK_AB_MERGE_C R41, R54, R41, RZ ;  /* 0x000000293629723e */ /* 0x000fe200048070ff */
[----:B--2---:R-:W-:-:S06]  /*e190*/  FADD.FTZ R3, R33, R0 ;  /* 0x0000000021037221 */ /* 0x004fcc0000010000 */
[----:B------:R-:W2:Y:S01]  /*e1a0*/  MUFU.EX2 R136, R75 ;  /* 0x0000004b00887308 */ /* 0x000ea20000000800 */
[----:B0-----:R-:W-:-:S01]  /*e1b0*/  FADD.FTZ R12, R44, R83 ;  /* 0x000000532c0c7221 */ /* 0x001fc20000010000 */
[----:B-----5:R-:W-:-:S06]  /*e1c0*/  F2FP.SATFINITE.E4M3.F32.PACK_AB_MERGE_C R33, R60, R33, RZ ;  /* 0x000000213c21723e */ /* 0x020fcc00048070ff */
[----:B------:R-:W-:Y:S01]  /*e1d0*/  MUFU.EX2 R119, R119 ;  /* 0x0000007700777308 */ /* 0x000fe20000000800 */
[----:B------:R-:W-:Y:S01]  /*e1e0*/  F2FP.SATFINITE.E4M3.F32.PACK_AB_MERGE_C R150, R7, R150, R41 ;  /* 0x000000960796723e */ /* 0x000fe20004807029 */
[----:B------:R-:W-:-:S06]  /*e1f0*/  FADD.FTZ R60, R60, R3 ;  /* 0x000000033c3c7221 */ /* 0x000fcc0000010000 */
[----:B------:R-:W0:Y:S01]  /*e200*/  MUFU.EX2 R6, R121 ;  /* 0x0000007900067308 */ /* 0x000e220000000800 */
[----:B---3--:R-:W-:-:S07]  /*e210*/  FADD.FTZ R7, R89, R12 ;  /* 0x0000000c59077221 */ /* 0x008fce0000010000 */
[----:B------:R-:W3:Y:S01]  /*e220*/  MUFU.EX2 R48, R48 ;  /* 0x0000003000307308 */ /* 0x000ee20000000800 */
[----:B----4-:R-:W-:-:S01]  /*e230*/  FADD.FTZ R3, R117, R60 ;  /* 0x0000003c75037221 */ /* 0x010fc20000010000 */
[----:B------:R-:W-:Y:S01]  /*e240*/  F2FP.SATFINITE.E4M3.F32.PACK_AB_MERGE_C R137, R87, R46, RZ ;  /* 0x0000002e5789723e */ /* 0x000fe200048070ff */
[----:B------:R-:W-:-:S05]  /*e250*/  FADD.FTZ R46, R46, R7 ;  /* 0x000000072e2e7221 */ /* 0x000fca0000010000 */
[----:B------:R-:W4:Y:S01]  /*e260*/  MUFU.EX2 R57, R57 ;  /* 0x0000003900397308 */ /* 0x000f220000000800 */
[----:B--2---:R-:W-:-:S01]  /*e270*/  FADD.FTZ R12, R136, R3 ;  /* 0x00000003880c7221 */ /* 0x004fc20000010000 */
[----:B------:R-:W-:Y:S01]  /*e280*/  FADD.FTZ R87, R87, R46 ;  /* 0x0000002e57577221 */ /* 0x000fe20000010000 */
[----:B0-----:R-:W-:Y:S01]  /*e290*/  F2FP.SATFINITE.E4M3.F32.PACK_AB_MERGE_C R3, R6, R119, RZ ;  /* 0x000000770603723e */ /* 0x001fe200048070ff */
[----:B------:R-:W-:-:S04]  /*e2a0*/  @P4 IMAD.HI.U32 R7, R100, R13, RZ ;  /* 0x0000000d64074227 */ /* 0x000fc800078e00ff */
[----:B------:R-:W-:-:S01]  /*e2b0*/  FADD.FTZ R119, R119, R12 ;  /* 0x0000000c77777221 */ /* 0x000fc20000010000 */
[----:B---3--:R-:W-:Y:S01]  /*e2c0*/  FADD.FTZ R12, R48, R87 ;  /* 0x00000057300c7221 */ /* 0x008fe20000010000 */
[----:B------:R-:W-:Y:S01]  /*e2d0*/  IMAD.MOV.U32 R13, RZ, RZ, R100 ;  /* 0x000000ffff0d7224 */ /* 0x000fe200078e0064 */
[----:B-1----:R-:W-:Y:S02]  /*e2e0*/  @P4 SHF.R.U32.HI R13, RZ, R14, R7 ;  /* 0x0000000eff0d4219 */ /* 0x002fe40000011607 */
[----:B----4-:R-:W-:-:S02]  /*e2f0*/  FADD.FTZ R7, R57, R12 ;  /* 0x0000000c39077221 */ /* 0x010fc40000010000 */
[----:B------:R-:W2:Y:S01]  /*e300*/  LDL R12, [R1+0x38] ;  /* 0x00003800010c7983 */ /* 0x000ea20000100800 */
[----:B------:R-:W-:-:S01]  /*e310*/  FFMA.FTZ R123, R123, R20, -R52 ;  /* 0x000000147b7b7223 */ /* 0x000fc20000010834 */
[----:B------:R-:W-:Y:S08]  /*e320*/  MUFU.EX2 R50, R50 ;  /* 0x0000003200327308 */ /* 0x000ff00000000800 */
[----:B------:R-:W0:Y:S08]  /*e330*/  MUFU.EX2 R123, R123 ;  /* 0x0000007b007b7308 */ /* 0x000e300000000800 */
[----:B------:R-:W1:Y:S01]  /*e340*/  MUFU.EX2 R93, R93 ;  /* 0x0000005d005d7308 */ /* 0x000e620000000800 */
[----:B------:R-:W-:-:S01]  /*e350*/  FADD.FTZ R6, R6, R119 ;  /* 0x0000007706067221 */ /* 0x000fc20000010000 */
[----:B------:R-:W-:Y:S01]  /*e360*/  F2FP.SATFINITE.E4M3.F32.PACK_AB_MERGE_C R136, R136, R117, R3 ;  /* 0x000000758888723e */ /* 0x000fe20004807003 */
[----:B------:R-:W-:-:S01]  /*e370*/  FFMA.FTZ R91, R91, R20, -R52 ;  /* 0x000000145b5b7223 */ /* 0x000fc20000010834 */
[----:B------:R-:W-:Y:S01]  /*e380*/  FFMA.FTZ R125, R125, R20, -R52 ;  /* 0x000000147d7d7223 */ /* 0x000fe20000010834 */
[----:B0-----:R-:W-:-:S01]  /*e390*/  FADD.FTZ R3, R123, R6 ;  /* 0x000000067b037221 */ /* 0x001fc20000010000 */
[----:B------:R-:W-:Y:S01]  /*e3a0*/  IADD3 R6, R13, R96, -R98 ;  /* 0x000000600d067210 */ /* 0x000fe20007ffe862 */
[----:B------:R-:W-:-:S01]  /*e3b0*/  FFMA.FTZ R52, R127, R20, -R52 ;  /* 0x000000147f347223 */ /* 0x000fc20000010834 */
[----:B-1----:R-:W-:Y:S01]  /*e3c0*/  F2FP.SATFINITE.E4M3.F32.PACK_AB_MERGE_C R139, R93, R50, RZ ;  /* 0x000000325d8b723e */ /* 0x002fe200048070ff */
[----:B------:R-:W-:-:S01]  /*e3d0*/  FADD.FTZ R50, R50, R7 ;  /* 0x0000000732327221 */ /* 0x000fc20000010000 */
[----:B------:R-:W-:Y:S01]  /*e3e0*/  SHF.R.S32.HI R7, RZ, 0x1f, R6 ;  /* 0x0000001fff077819 */ /* 0x000fe20000011406 */
[----:B------:R-:W-:Y:S03]  /*e3f0*/  MUFU.EX2 R125, R125 ;  /* 0x0000007d007d7308 */ /* 0x000fe60000000800 */
[----:B------:R-:W-:-:S04]  /*e400*/  LEA.HI R7, R7, R6, RZ, 0x7 ;  /* 0x0000000607077211 */ /* 0x000fc800078f38ff */
[----:B------:R-:W-:Y:S01]  /*e410*/  SHF.R.S32.HI R7, RZ, 0x7, R7 ;  /* 0x00000007ff077819 */ /* 0x000fe20000011407 */
[----:B------:R-:W0:Y:S01]  /*e420*/  MUFU.EX2 R52, R52 ;  /* 0x0000003400347308 */ /* 0x000e220000000800 */
[----:B------:R-:W-:-:S07]  /*e430*/  F2FP.SATFINITE.E4M3.F32.PACK_AB_MERGE_C R29, R58, R29, RZ ;  /* 0x0000001d3a1d723e */ /* 0x000fce00048070ff */
[----:B------:R-:W1:Y:S01]  /*e440*/  MUFU.EX2 R0, R91 ;  /* 0x0000005b00007308 */ /* 0x000e620000000800 */
[----:B------:R-:W-:Y:S01]  /*e450*/  F2FP.SATFINITE.E4M3.F32.PACK_AB_MERGE_C R146, R15, R146, R29 ;  /* 0x000000920f92723e */ /* 0x000fe2000480701d */
[----:B------:R-:W-:Y:S01]  /*e460*/  VIADD R15, R88, 0xfffffffe ;  /* 0xfffffffe580f7836 */ /* 0x000fe20000000000 */
[----:B0-----:R-:W-:Y:S01]  /*e470*/  F2FP.SATFINITE.E4M3.F32.PACK_AB_MERGE_C R138, R52, R125, RZ ;  /* 0x0000007d348a723e */ /* 0x001fe200048070ff */
[----:B------:R-:W-:Y:S01]  /*e480*/  BSSY B0, `(.L_x_2219) ;  /* 0x0000343000007945 */ /* 0x000fe20003800000 */
[----:B------:R-:W-:Y:S02]  /*e490*/  F2FP.SATFINITE.E4M3.F32.PACK_AB_MERGE_C R145, R81, R26, RZ ;  /* 0x0000001a5191723e */ /* 0x000fe400048070ff */
[C---:B-1----:R-:W-:Y:S01]  /*e4a0*/  F2FP.SATFINITE.E4M3.F32.PACK_AB_MERGE_C R138, R0.reuse, R123, R138 ;  /* 0x0000007b008a723e */ /* 0x042fe2000480708a */
[----:B------:R-:W-:-:S01]  /*e4b0*/  FADD.FTZ R0, R0, R3 ;  /* 0x0000000300007221 */ /* 0x000fc20000010000 */
[----:B------:R-:W-:-:S03]  /*e4c0*/  F2FP.SATFINITE.E4M3.F32.PACK_AB_MERGE_C R137, R89, R44, R137 ;  /* 0x0000002c5989723e */ /* 0x000fc60004807089 */
[----:B------:R-:W-:Y:S01]  /*e4d0*/  FADD.FTZ R3, R125, R0 ;  /* 0x000000007d037221 */ /* 0x000fe20000010000 */
[----:B------:R-:W-:-:S01]  /*e4e0*/  FADD.FTZ R0, R93, R50 ;  /* 0x000000325d007221 */ /* 0x000fc20000010000 */
[----:B------:R-:W-:Y:S02]  /*e4f0*/  F2FP.SATFINITE.E4M3.F32.PACK_AB_MERGE_C R149, R35, R32, R149 ;  /* 0x000000202395723e */ /* 0x000fe40004807095 */
[----:B------:R-:W-:Y:S02]  /*e500*/  CS2R R88, SRZ ;  /* 0x0000000000587805 */ /* 0x000fe4000001ff00 */
[----:B------:R-:W-:Y:S01]  /*e510*/  F2FP.SATFINITE.E4M3.F32.PACK_AB_MERGE_C R148, R37, R148, R36 ;  /* 0x000000942594723e */ /* 0x000fe20004807024 */
[----:B------:R-:W-:-:S01]  /*e520*/  FADD.FTZ R3, R52, R3 ;  /* 0x0000000334037221 */ /* 0x000fc20000010000 */
[----:B------:R-:W-:Y:S02]  /*e530*/  F2FP.SATFINITE.E4M3.F32.PACK_AB_MERGE_C R145, R51, R24, R145 ;  /* 0x000000183391723e */ /* 0x000fe40004807091 */
[----:B------:R-:W-:-:S02]  /*e540*/  CS2R R90, SRZ ;  /* 0x00000000005a7805 */ /* 0x000fc4000001ff00 */
[----:B------:R-:W-:Y:S02]  /*e550*/  F2FP.SATFINITE.E4M3.F32.PACK_AB_MERGE_C R147, R63, R28, R147 ;  /* 0x0000001c3f93723e */ /* 0x000fe40004807093 */
[----:B------:R-:W-:Y:S02]  /*e560*/  CS2R R92, SRZ ;  /* 0x00000000005c7805 */ /* 0x000fe4000001ff00 */
[----:B------:R-:W-:Y:S02]  /*e570*/  F2FP.SATFINITE.E4M3.F32.PACK_AB_MERGE_C R140, R25, R140, R27 ;  /* 0x0000008c198c723e */ /* 0x000fe4000480701b */
[----:B------:R-:W-:Y:S02]  /*e580*/  CS2R R94, SRZ ;  /* 0x00000000005e7805 */ /* 0x000fe4000001ff00 */
        /* <DEDUP_REMOVED lines=24> */
[----:B--2---:R-:W-:-:S05]  /*e710*/  VIMNMX R12, R12, R7, !PT ;  /* 0x000000070c0c7248 */ /* 0x004fca0007fe0100 */
[----:B------:R0:W-:Y:S01]  /*e720*/  STL [R1+0x24], R12 ;  /* 0x0000240c01007387 */ /* 0x0001e20000100800 */
[----:B------:R-:W-:-:S13]  /*e730*/  ISETP.GE.AND P1, PT, R15, R12, PT ;  /* 0x0000000c0f00720c */ /* 0x000fda0003f26270 */
[----:B0-----:R-:W-:Y:S05]  /*e740*/  @!P1 BRA `(.L_x_2220) ;  /* 0x0000003000589947 */ /* 0x001fea0003800000 */
[----:B------:R-:W-:Y:S01]  /*e750*/  BSSY B1, `(.L_x_2220) ;  /* 0x0000315000017945 */ /* 0x000fe20003800000 */
[----:B------:R-:W-:Y:S01]  /*e760*/  IMAD.MOV.U32 R12, RZ, RZ, R10 ;  /* 0x000000ffff0c7224 */ /* 0x000fe200078e000a */
[----:B------:R-:W-:Y:S01]  /*e770*/  MOV R13, R11 ;  /* 0x0000000b000d7202 */ /* 0x000fe20000000f00 */
[----:B------:R-:W-:Y:S01]  /*e780*/  IMAD.MOV.U32 R7, RZ, RZ, R152 ;  /* 0x000000ffff077224 */ /* 0x000fe200078e0098 */
[----:B------:R-:W-:Y:S01]  /*e790*/  CS2R R134, SRZ ;  /* 0x0000000000867805 */ /* 0x000fe2000001ff00 */
[----:B------:R-:W-:Y:S01]  /*e7a0*/  IMAD.MOV.U32 R6, RZ, RZ, R22 ;  /* 0x000000ffff067224 */ /* 0x000fe200078e0016 */
        /* <DEDUP_REMOVED lines=22> */
[----:B------:R-:W-:-:S07]  /*e910*/  CS2R R88, SRZ ;  /* 0x0000000000587805 */ /* 0x000fce000001ff00 */
.L_x_2233:
[----:B------:R-:W-:-:S04]  /*e920*/  ISETP.NE.AND P1, PT, R6, 0x1, PT ;  /* 0x000000010600780c */ /* 0x000fc80003f25270 */
[----:B------:R-:W-:-:S04]  /*e930*/  SEL R152, RZ, 0x1, P1 ;  /* 0x00000001ff987807 */ /* 0x000fc80000800000 */
[----:B------:R-:W-:Y:S01]  /*e940*/  LOP3.LUT R152, R7, R152, RZ, 0x3c, !PT ;  /* 0x0000009807987212 */ /* 0x000fe200078e3cff */
[----:B------:R-:W-:Y:S06]  /*e950*/  @!P0 BRA `(.L_x_2221) ;  /* 0x0000000000048947 */ /* 0x000fec0003800000 */
[----:B------:R-:W-:Y:S01]  /*e960*/  BPT.TRAP 0x1 ;  /* 0x000000040000795c */ /* 0x000fe20000300000 */
.L_x_2221:
[----:B------:R-:W-:Y:S01]  /*e970*/  VIADD R22, R6, 0x1 ;  /* 0x0000000106167836 */ /* 0x000fe20000000000 */
[----:B------:R-:W-:-:S04]  /*e980*/  SHF.L.U32 R11, R152, 0x1f, RZ ;  /* 0x0000001f980b7819 */ /* 0x000fc800000006ff */
[----:B------:R-:W-:-:S04]  /*e990*/  ISETP.NE.AND P1, PT, R22, 0x2, PT ;  /* 0x000000021600780c */ /* 0x000fc80003f25270 */
[----:B------:R-:W-:-:S05]  /*e9a0*/  SEL R22, R22, RZ, P1 ;  /* 0x000000ff16167207 */ /* 0x000fca0000800000 */
[----:B------:R-:W-:-:S04]  /*e9b0*/  IMAD R20, R22, 0x8, R18 ;  /* 0x0000000816147824 */ /* 0x000fc800078e0212 */
[----:B------:R0:W1:Y:S01]  /*e9c0*/  SYNCS.PHASECHK.TRANS64.TRYWAIT P1, [R20+URZ+0x19c30], R11 ;  /* 0x019c300b140075a7 */ /* 0x000062000802017f */
[----:B------:R-:W-:Y:S05]  /*e9d0*/  @!P0 BRA `(.L_x_2222) ;  /* 0x0000000000048947 */ /* 0x000fea0003800000 */
[----:B------:R-:W-:Y:S01]  /*e9e0*/  BPT.TRAP 0x1 ;  /* 0x000000040000795c */ /* 0x000fe20000300000 */
.L_x_2222:
[----:B------:R-:W-:Y:S01]  /*e9f0*/  BSSY B2, `(.L_x_2223) ;  /* 0x0000006000027945 */ /* 0x000fe20003800000 */
[----:B------:R-:W-:Y:S02]  /*ea00*/  IMAD R24, R22, 0x300, R21 ;  /* 0x0000030016187824 */ /* 0x000fe400078e0215 */
[----:B------:R-:W-:Y:S01]  /*ea10*/  IMAD.MOV.U32 R25, RZ, RZ, -0x3ffffff0 ;  /* 0xc0000010ff197424 */ /* 0x000fe200078e00ff */
[----:B-1----:R-:W-:Y:S06]  /*ea20*/  @P1 BRA `(.L_x_2224) ;  /* 0x0000000000081947 */ /* 0x002fec0003800000 */
[----:B------:R-:W1:Y:S02]  /*ea30*/  SYNCS.PHASECHK.TRANS64.TRYWAIT P1, [R20+URZ+0x19c30], R11 ;  /* 0x019c300b140075a7 */ /* 0x000e64000802017f */
[----:B-1----:R-:W-:Y:S05]  /*ea40*/  @!P1 BRA `(.L_x_2225) ;  /* 0x00000118008c9947 */ /* 0x002fea0003800000 */
.L_x_2224:
[----:B------:R-:W-:Y:S05]  /*ea50*/  BSYNC B2 ;  /* 0x0000000000027941 */ /* 0x000fea0003800000 */
.L_x_2223:
[C---:B------:R-:W-:Y:S01]  /*ea60*/  VIADD R10, R24.reuse, 0x100 ;  /* 0x00000100180a7836 */ /* 0x040fe20000000000 */
[C---:B------:R-:W-:Y:S01]  /*ea70*/  R2UR UR6, R24.reuse ;  /* 0x00000000180672ca */ /* 0x040fe200000e0000 */
[----:B01----:R-:W-:Y:S01]  /*ea80*/  IMAD.MOV.U32 R11, RZ, RZ, -0x3ffffff0 ;  /* 0xc0000010ff0b7424 */ /* 0x003fe200078e00ff */
[----:B------:R-:W-:Y:S01]  /*ea90*/  R2UR UR7, R25 ;  /* 0x00000000190772ca */ /* 0x000fe200000e0000 */
[----:B------:R-:W-:Y:S01]  /*eaa0*/  VIADD R24, R24, 0x200 ;  /* 0x0000020018187836 */ /* 0x000fe20000000000 */
[----:B------:R-:W-:Y:S02]  /*eab0*/  R2UR UR10, R10 ;  /* 0x000000000a0a72ca */ /* 0x000fe400000e0000 */
[----:B------:R-:W-:Y:S02]  /*eac0*/  R2UR UR11, R11 ;  /* 0x000000000b0b72ca */ /* 0x000fe400000e0000 */
[----:B------:R-:W2:Y:S01]  /*ead0*/  LDL.64 R10, [R1] ;  /* 0x00000000010a7983 */ /* 0x000ea20000100a00 */
        /* <DEDUP_REMOVED lines=20> */
.L_x_2226:
[----:B------:R-:W-:Y:S01]  /*ec20*/  SHF.L.U32 R7, R7, 0x1f, RZ ;  /* 0x0000001f07077819 */ /* 0x000fe200000006ff */
[----:B------:R-:W-:-:S04]  /*ec30*/  IMAD R14, R6, 0x8, R18 ;  /* 0x00000008060e7824 */ /* 0x000fc800078e0212 */
[----:B------:R0:W1:Y:S01]  /*ec40*/  SYNCS.PHASECHK.TRANS64.TRYWAIT P1, [R14+URZ+0x19c50], R7 ;  /* 0x019c50070e0075a7 */ /* 0x000062000802017f */
[----:B------:R-:W-:Y:S05]  /*ec50*/  @!P0 BRA `(.L_x_2227) ;  /* 0x0000000000048947 */ /* 0x000fea0003800000 */
[----:B------:R-:W-:Y:S01]  /*ec60*/  BPT.TRAP 0x1 ;  /* 0x000000040000795c */ /* 0x000fe20000300000 */
.L_x_2227:
[----:B------:R-:W-:Y:S04]  /*ec70*/  BSSY B2, `(.L_x_2228) ;  /* 0x0000004000027945 */ /* 0x000fe80003800000 */
[----:B-1----:R-:W-:Y:S05]  /*ec80*/  @P1 BRA `(.L_x_2229) ;  /* 0x0000000000081947 */ /* 0x002fea0003800000 */
[----:B------:R-:W1:Y:S02]  /*ec90*/  SYNCS.PHASECHK.TRANS64.TRYWAIT P1, [R14+URZ+0x19c50], R7 ;  /* 0x019c50070e0075a7 */ /* 0x000e64000802017f */
[----:B-1----:R-:W-:Y:S05]  /*eca0*/  @!P1 BRA `(.L_x_2230) ;  /* 0x0000011800089947 */ /* 0x002fea0003800000 */
.L_x_2229:
[----:B------:R-:W-:Y:S05]  /*ecb0*/  BSYNC B2 ;  /* 0x0000000000027941 */ /* 0x000fea0003800000 */
.L_x_2228:
[----:B01----:R-:W-:Y:S01]  /*ecc0*/  VIADD R7, R18, 0x3000 ;  /* 0x0000300012077836 */ /* 0x003fe20000000000 */
[----:B------:R-:W-:Y:S01]  /*ecd0*/  WARPGROUP.ARRIVE ;  /* 0x00000000000079c5 */ /* 0x000fe20000000000 */
[----:B------:R-:W-:-:S03]  /*ece0*/  IMAD.MOV.U32 R11, RZ, RZ, 0x40000040 ;  /* 0x40000040ff0b7424 */ /* 0x000fc600078e00ff */
[----:B------:R-:W-:-:S04]  /*ecf0*/  SHF.R.U32.HI R7, RZ, 0x4, R7 ;  /* 0x00000004ff077819 */ /* 0x000fc80000011607 */
[----:B------:R-:W-:-:S04]  /*ed00*/  LOP3.LUT R7, R7, 0x3fff, RZ, 0xc0, !PT ;  /* 0x00003fff07077812 */ /* 0x000fc800078ec0ff */
[----:B------:R-:W-:-:S05]  /*ed10*/  LOP3.LUT R7, R7, 0x10000, RZ, 0xfc, !PT ;  /* 0x0001000007077812 */ /* 0x000fca00078efcff */
[----:B------:R-:W-:Y:S02]  /*ed20*/  IMAD R6, R6, 0x300, R7 ;  /* 0x0000030006067824 */ /* 0x000fe400078e0207 */
[----:B------:R-:W-:-:S03]  /*ed30*/  IMAD.MOV.U32 R7, RZ, RZ, 0x40000040 ;  /* 0x40000040ff077424 */ /* 0x000fc600078e00ff */
[C---:B------:R-:W-:Y:S02]  /*ed40*/  R2UR UR6, R6.reuse ;  /* 0x00000000060672ca */ /* 0x040fe400000e0000 */
[----:B------:R-:W-:Y:S01]  /*ed50*/  R2UR UR7, R7 ;  /* 0x00000000070772ca */ /* 0x000fe200000e0000 */
[----:B------:R-:W-:Y:S01]  /*ed60*/  IMAD.MOV.U32 R7, RZ, RZ, 0x40000040 ;  /* 0x40000040ff077424 */ /* 0x000fe200078e00ff */
[----:B------:R-:W-:-:S11]  /*ed70*/  IADD3 R10, R6, 0x2, RZ ;  /* 0x00000002060a7810 */ /* 0x000fd60007ffe0ff */
        /* <DEDUP_REMOVED lines=22> */
.L_x_2231:
[----:B------:R-:W2:Y:S01]  /*eee0*/  LDL R11, [R1+0x28] ;  /* 0x00002800010b7983 */ /* 0x000ea20000100800 */
[----:B------:R-:W0:Y:S03]  /*eef0*/  LDC R7, c[0x0][0x448] ;  /* 0x00011200ff077b82 */ /* 0x000e260000000800 */
[----:B------:R-:W2:Y:S04]  /*ef00*/  LDL R6, [R1+0x40] ;  /* 0x0000400001067983 */ /* 0x000ea80000100800 */
[----:B------:R-:W3:Y:S04]  /*ef10*/  LDL R139, [R1+0x30] ;  /* 0x00003000018b7983 */ /* 0x000ee80000100800 */
[----:B------:R-:W3:Y:S04]  /*ef20*/  LDL R138, [R1+0x34] ;  /* 0x00003400018a7983 */ /* 0x000ee80000100800 */
[----:B------:R-:W4:Y:S04]  /*ef30*/  LDL R137, [R1+0x2c] ;  /* 0x00002c0001897983 */ /* 0x000f280000100800 */
[----:B------:R-:W5:Y:S01]  /*ef40*/  LDL R136, [R1+0x8] ;  /* 0x0000080001887983 */ /* 0x000f620000100800 */
[----:B0-----:R-:W-:-:S13]  /*ef50*/  ISETP.NE.AND P1, PT, R7, 0x1, PT ;  /* 0x000000010700780c */ /* 0x001fda0003f25270 */
[----:B------:R-:W0:Y:S08]  /*ef60*/  @P1 LDC R10, c[0x0][0x44c] ;  /* 0x00011300ff0a1b82 */ /* 0x000e300000000800 */
[----:B------:R-:W1:Y:S01]  /*ef70*/  @P1 LDC R7, c[0x0][0x450] ;  /* 0x00011400ff071b82 */ /* 0x000e620000000800 */
[----:B------:R-:W-:Y:S01]  /*ef80*/  FMUL.FTZ R80, R2, R80 ;  /* 0x0000005002507220 */ /* 0x000fe20000410000 */
[----:B------:R-:W-:-:S02]  /*ef90*/  VIADD R20, R20, 0x19c40 ;  /* 0x00019c4014147836 */ /* 0x000fc40000000000 */
[----:B------:R-:W-:Y:S01]  /*efa0*/  FMUL.FTZ R85, R2, R85 ;  /* 0x0000005502557220 */ /* 0x000fe20000410000 */
[----:B--2---:R-:W-:Y:S02]  /*efb0*/  IMAD.IADD R6, R6, 0x1, R11 ;  /* 0x0000000106067824 */ /* 0x004fe400078e020b */
[----:B------:R-:W-:Y:S02]  /*efc0*/  FMUL.FTZ R11, R2, R26 ;  /* 0x0000001a020b7220 */ /* 0x000fe40000410000 */
[----:B0-----:R-:W-:-:S04]  /*efd0*/  @P1 IMAD.HI.U32 R10, R6, R10, RZ ;  /* 0x0000000a060a1227 */ /* 0x001fc800078e00ff */
        /* <DEDUP_REMOVED lines=24> */
[----:B------:R-:W0:Y:S01]  /*f160*/  SHFL.IDX PT, R74, R6, RZ, 0x1c1f ;  /* 0x001c1fff064a7589 */ /* 0x000e2200000e0000 */
[C---:B------:R-:W-:Y:S01]  /*f170*/  FMUL.FTZ R64, R2.reuse, R68 ;  /* 0x0000004402407220 */ /* 0x040fe20000410000 */
[C---:B------:R-:W-:Y:S01]  /*f180*/  FMUL.FTZ R68, R2.reuse, R72 ;  /* 0x0000004802447220 */ /* 0x040fe20000410000 */
[----:B------:R-:W-:-:S02]  /*f190*/  FMUL.FTZ R72, R2, R77 ;  /* 0x0000004d02487220 */ /* 0x000fc40000410000 */
[----:B------:R1:W2:Y:S01]  /*f1a0*/  SHFL.IDX PT, R77, R6, 0x1, 0x1c1f ;  /* 0x003c1f00064d7f89 */ /* 0x0002a200000e0000 */
[C---:B------:R-:W-:Y:S01]  /*f1b0*/  FMUL.FTZ R10, R2.reuse, R25 ;  /* 0x00000019020a7220 */ /* 0x040fe20000410000 */
[----:B-1----:R1:W-:Y:S01]  /*f1c0*/  MUFU.TANH R6, R80 ;  /* 0x0000005000067308 */ /* 0x0023e20000002400 */
[----:B------:R-:W-:Y:S01]  /*f1d0*/  FMUL.FTZ R25, R2, R29 ;  /* 0x0000001d02197220 */ /* 0x000fe20000410000 */
[----:B-1----:R-:W-:-:S04]  /*f1e0*/  IMAD.MOV.U32 R80, RZ, RZ, -0x80 ;  /* 0xffffff80ff507424 */ /* 0x002fc800078e00ff */
[----:B------:R-:W-:Y:S02]  /*f1f0*/  IMAD R80, R15, R80, 0x1 ;  /* 0x000000010f507424 */ /* 0x000fe400078e0250 */
[C---:B------:R-:W-:Y:S01]  /*f200*/  FMUL.FTZ R29, R2.reuse, R33 ;  /* 0x00000021021d7220 */ /* 0x040fe20000410000 */
[----:B------:R-:W-:Y:S01]  /*f210*/  FMUL.FTZ R33, R2, R37 ;  /* 0x0000002502217220 */ /* 0x000fe20000410000 */
[----:B------:R-:W1:Y:S01]  /*f220*/  MUFU.TANH R24, R24 ;  /* 0x0000001800187308 */ /* 0x000e620000002400 */
[----:B---3--:R-:W-:Y:S01]  /*f230*/  IADD3 R80, R138, R80, -R139 ;  /* 0x000000508a507210 */ /* 0x008fe20007ffe88b */
[----:B------:R-:W-:Y:S01]  /*f240*/  FMUL.FTZ R37, R2, R41 ;  /* 0x0000002902257220 */ /* 0x000fe20000410000 */
[----:B-----5:R-:W-:Y:S01]  /*f250*/  PRMT R20, R136, 0x654, R20 ;  /* 0x0000065488147816 */ /* 0x020fe20000000014 */
[----:B------:R-:W-:Y:S02]  /*f260*/  FMUL.FTZ R41, R2, R45 ;  /* 0x0000002d02297220 */ /* 0x000fe40000410000 */
[----:B----4-:R-:W-:-:S02]  /*f270*/  IMAD.IADD R80, R80, 0x1, -R137 ;  /* 0x0000000150507824 */ /* 0x010fc400078e0a89 */
[----:B------:R-:W3:Y:S01]  /*f280*/  MUFU.TANH R7, R7 ;  /* 0x0000000700077308 */ /* 0x000ee20000002400 */
[C---:B------:R-:W-:Y:S01]  /*f290*/  FMUL.FTZ R45, R2.reuse, R49 ;  /* 0x00000031022d7220 */ /* 0x040fe20000410000 */
[----:B------:R-:W-:Y:S01]  /*f2a0*/  FMUL.FTZ R49, R2, R53 ;  /* 0x0000003502317220 */ /* 0x000fe20000410000 */
[----:B0-----:R-:W-:Y:S01]  /*f2b0*/  IMAD.IADD R74, R80, 0x1, R74 ;  /* 0x00000001504a7824 */ /* 0x001fe200078e024a */
[----:B------:R0:W-:Y:S04]  /*f2c0*/  SYNCS.ARRIVE.TRANS64.RED.A1T0 RZ, [R20+URZ], RZ ;  /* 0x000000ff14ff79a7 */ /* 0x0001e8000810043f */
[----:B------:R-:W4:Y:S01]  /*f2d0*/  MUFU.TANH R10, R10 ;  /* 0x0000000a000a7308 */ /* 0x000f220000002400 */
[----:B------:R-:W-:-:S07]  /*f2e0*/  FMUL.FTZ R53, R2, R57 ;  /* 0x0000003902357220 */ /* 0x000fce0000410000 */
[----:B------:R-:W5:Y:S01]  /*f2f0*/  MUFU.TANH R33, R33 ;  /* 0x0000002100217308 */ /* 0x000f620000002400 */
[C---:B0-----:R-:W-:Y:S01]  /*f300*/  FMUL.FTZ R20, R2.reuse, R27 ;  /* 0x0000001b02147220 */ /* 0x041fe20000410000 */
[C---:B------:R-:W-:Y:S01]  /*f310*/  FMUL.FTZ R27, R2.reuse, R31 ;  /* 0x0000001f021b7220 */ /* 0x040fe20000410000 */
[----:B------:R-:W-:-:S05]  /*f320*/  FMUL.FTZ R31, R2, R35 ;  /* 0x00000023021f7220 */ /* 0x000fca0000410000 */
[----:B------:R-:W0:Y:S01]  /*f330*/  MUFU.TANH R25, R25 ;  /* 0x0000001900197308 */ /* 0x000e220000002400 */
[----:B------:R-:W-:Y:S01]  /*f340*/  FMUL.FTZ R35, R2, R39 ;  /* 0x0000002702237220 */ /* 0x000fe20000410000 */
[----:B------:R-:W-:-:S06]  /*f350*/  ISETP.GT.AND P4, PT, R74, 0x8, PT ;  /* 0x000000084a00780c */ /* 0x000fcc0003f84270 */
[----:B------:R-:W2:Y:S01]  /*f360*/  MUFU.TANH R28, R28 ;  /* 0x0000001c001c7308 */ /* 0x000ea20000002400 */
[----:B------:R-:W-:-:S07]  /*f370*/  FMUL.FTZ R39, R2, R43 ;  /* 0x0000002b02277220 */ /* 0x000fce0000410000 */
[----:B------:R-:W2:Y:S01]  /*f380*/  MUFU.TANH R29, R29 ;  /* 0x0000001d001d7308 */ /* 0x000ea20000002400 */
[----:B------:R-:W-:-:S07]  /*f390*/  FMUL.FTZ R43, R2, R47 ;  /* 0x0000002f022b7220 */ /* 0x000fce0000410000 */
[----:B------:R-:W2:Y:S01]  /*f3a0*/  MUFU.TANH R32, R32 ;  /* 0x0000002000207308 */ /* 0x000ea20000002400 */
[C---:B------:R-:W-:Y:S01]  /*f3b0*/  FMUL.FTZ R47, R2.reuse, R51 ;  /* 0x00000033022f7220 */ /* 0x040fe20000410000 */
[----:B------:R-:W-:-:S06]  /*f3c0*/  FMUL.FTZ R57, R2, R61 ;  /* 0x0000003d02397220 */ /* 0x000fcc0000410000 */
[----:B------:R-:W2:Y:S01]  /*f3d0*/  MUFU.TANH R44, R44 ;  /* 0x0000002c002c7308 */ /* 0x000ea20000002400 */
[----:B------:R-:W-:Y:S01]  /*f3e0*/  ISETP.GT.AND P2, PT, R74, RZ, PT ;  /* 0x000000ff4a00720c */ /* 0x000fe20003f44270 */
[----:B------:R-:W-:Y:S01]  /*f3f0*/  FMUL.FTZ R51, R2, R55 ;  /* 0x0000003702337220 */ /* 0x000fe20000410000 */
[----:B------:R-:W-:Y:S01]  /*f400*/  ISETP.GT.AND P3, PT, R74, 0x1, PT ;  /* 0x000000014a00780c */ /* 0x000fe20003f64270 */
[----:B------:R-:W-:-:S04]  /*f410*/  FMUL.FTZ R61, R2, R65 ;  /* 0x00000041023d7220 */ /* 0x000fc80000410000 */
[----:B------:R-:W2:Y:S01]  /*f420*/  MUFU.TANH R36, R36 ;  /* 0x0000002400247308 */ /* 0x000ea20000002400 */
[----:B-1----:R-:W-:Y:S01]  /*f430*/  FSEL R24, R24, -INF , P4 ;  /* 0xff80000018187808 */ /* 0x002fe20002000000 */
[----:B------:R-:W-:Y:S01]  /*f440*/  FMUL.FTZ R55, R2, R59 ;  /* 0x0000003b02377220 */ /* 0x000fe20000410000 */
[----:B------:R-:W-:-:S05]  /*f450*/  ISETP.GT.AND P4, PT, R74, 0x19, PT ;  /* 0x000000194a00780c */ /* 0x000fca0003f84270 */
[----:B------:R-:W1:Y:S01]  /*f460*/  MUFU.TANH R37, R37 ;  /* 0x0000002500257308 */ /* 0x000e620000002400 */
[----:B------:R-:W-:-:S07]  /*f470*/  FMUL.FTZ R59, R2, R63 ;  /* 0x0000003f023b7220 */ /* 0x000fce0000410000 */
[----:B------:R-:W1:Y:S01]  /*f480*/  MUFU.TANH R40, R40 ;  /* 0x0000002800287308 */ /* 0x000e620000002400 */
[----:B------:R-:W-:-:S07]  /*f490*/  FMUL.FTZ R63, R2, R67 ;  /* 0x00000043023f7220 */ /* 0x000fce0000410000 */
[----:B------:R-:W1:Y:S01]  /*f4a0*/  MUFU.TANH R41, R41 ;  /* 0x0000002900297308 */ /* 0x000e620000002400 */
[----:B---3--:R-:W-:Y:S01]  /*f4b0*/  FSEL R7, R7, -INF , P2 ;  /* 0xff80000007077808 */ /* 0x008fe20001000000 */
[----:B------:R-:W-:Y:S01]  /*f4c0*/  FMUL.FTZ R65, R2, R69 ;  /* 0x0000004502417220 */ /* 0x000fe20000410000 */
[----:B----4-:R-:W-:-:S05]  /*f4d0*/  FSEL R10, R10, -INF , P3 ;  /* 0xff8000000a0a7808 */ /* 0x010fca0001800000 */
[----:B------:R-:W3:Y:S01]  /*f4e0*/  MUFU.TANH R53, R53 ;  /* 0x0000003500357308 */ /* 0x000ee20000002400 */
[----:B------:R-:W-:Y:S01]  /*f4f0*/  FMUL.FTZ R67, R2, R71 ;  /* 0x0000004702437220 */ /* 0x000fe20000410000 */
[----:B------:R-:W-:Y:S01]  /*f500*/  ISETP.GT.AND P5, PT, R74, 0x9, PT ;  /* 0x000000094a00780c */ /* 0x000fe20003fa4270 */
[----:B------:R-:W-:Y:S01]  /*f510*/  FMUL.FTZ R69, R2, R73 ;  /* 0x0000004902457220 */ /* 0x000fe20000410000 */
[----:B------:R-:W-:-:S04]  /*f520*/  ISETP.GT.AND P1, PT, R74, 0x10, PT ;  /* 0x000000104a00780c */ /* 0x000fc80003f24270 */
[----:B------:R-:W4:Y:S01]  /*f530*/  MUFU.TANH R45, R45 ;  /* 0x0000002d002d7308 */ /* 0x000f220000002400 */
[----:B------:R-:W-:Y:S01]  /*f540*/  ISETP.GT.AND P2, PT, R74, 0x11, PT ;  /* 0x000000114a00780c */ /* 0x000fe20003f44270 */
[----:B------:R-:W-:Y:S01]  /*f550*/  FMUL.FTZ R71, R2, R76 ;  /* 0x0000004c02477220 */ /* 0x000fe20000410000 */
[----:B------:R-:W-:-:S05]  /*f560*/  ISETP.GT.AND P3, PT, R74, 0x18, PT ;  /* 0x000000184a00780c */ /* 0x000fca0003f64270 */
[----:B------:R-:W4:Y:S01]  /*f570*/  MUFU.TANH R48, R48 ;  /* 0x0000003000307308 */ /* 0x000f220000002400 */
[----:B-----5:R-:W-:Y:S02]  /*f580*/  FSEL R33, R33, -INF , P4 ;  /* 0xff80000021217808 */ /* 0x020fe40002000000 */
[----:B------:R-:W-:-:S05]  /*f590*/  ISETP.GT.AND P4, PT, R74, 0x30, PT ;  /* 0x000000304a00780c */ /* 0x000fca0003f84270 */
[----:B------:R-:W5:Y:S01]  /*f5a0*/  MUFU.TANH R49, R49 ;  /* 0x0000003100317308 */ /* 0x000f620000002400 */
[----:B0-----:R-:W-:-:S07]  /*f5b0*/  FSEL R25, R25, -INF , P5 ;  /* 0xff80000019197808 */ /* 0x001fce0002800000 */
[----:B------:R-:W0:Y:S01]  /*f5c0*/  MUFU.TANH R52, R52 ;  /* 0x0000003400347308 */ /* 0x000e220000002400 */
[----:B--2---:R-:W-:Y:S02]  /*f5d0*/  FSEL R28, R28, -INF , P1 ;  /* 0xff8000001c1c7808 */ /* 0x004fe40000800000 */
[----:B------:R-:W-:-:S05]  /*f5e0*/  FSEL R29, R29, -INF , P2 ;  /* 0xff8000001d1d7808 */ /* 0x000fca0001000000 */
[----:B------:R-:W2:Y:S01]  /*f5f0*/  MUFU.TANH R64, R64 ;  /* 0x0000004000407308 */ /* 0x000ea20000002400 */
[----:B------:R-:W-:Y:S02]  /*f600*/  FSEL R32, R32, -INF , P3 ;  /* 0xff80000020207808 */ /* 0x000fe40001800000 */
[C---:B------:R-:W-:Y:S02]  /*f610*/  ISETP.GT.AND P5, PT, R74.reuse, 0x20, PT ;  /* 0x000000204a00780c */ /* 0x040fe40003fa4270 */
[----:B------:R-:W-:-:S03]  /*f620*/  ISETP.GT.AND P1, PT, R74, 0x21, PT ;  /* 0x000000214a00780c */ /* 0x000fc60003f24270 */
[----:B------:R-:W2:Y:S01]  /*f630*/  MUFU.TANH R56, R56 ;  /* 0x0000003800387308 */ /* 0x000ea20000002400 */
[C---:B------:R-:W-:Y:S02]  /*f640*/  ISETP.GT.AND P2, PT, R74.reuse, 0x28, PT ;  /* 0x000000284a00780c */ /* 0x040fe40003f44270 */
[----:B------:R-:W-:-:S05]  /*f650*/  ISETP.GT.AND P3, PT, R74, 0x29, PT ;  /* 0x000000294a00780c */ /* 0x000fca0003f64270 */
[----:B------:R-:W2:Y:S01]  /*f660*/  MUFU.TANH R57, R57 ;  /* 0x0000003900397308 */ /* 0x000ea20000002400 */
[----:B------:R-:W-:Y:S02]  /*f670*/  FSEL R44, R44, -INF , P4 ;  /* 0xff8000002c2c7808 */ /* 0x000fe40002000000 */
[----:B------:R-:W-:-:S05]  /*f680*/  ISETP.GT.AND P4, PT, R74, 0x41, PT ;  /* 0x000000414a00780c */ /* 0x000fca0003f84270 */
[----:B------:R-:W2:Y:S01]  /*f690*/  MUFU.TANH R60, R60 ;  /* 0x0000003c003c7308 */ /* 0x000ea20000002400 */
[----:B------:R-:W-:-:S07]  /*f6a0*/  FSEL R36, R36, -INF , P5 ;  /* 0xff80000024247808 */ /* 0x000fce0002800000 */
[----:B------:R-:W2:Y:S01]  /*f6b0*/  MUFU.TANH R61, R61 ;  /* 0x0000003d003d7308 */ /* 0x000ea20000002400 */
[----:B-1----:R-:W-:Y:S02]  /*f6c0*/  FSEL R37, R37, -INF , P1 ;  /* 0xff80000025257808 */ /* 0x002fe40000800000 */
[----:B------:R-:W-:-:S05]  /*f6d0*/  FSEL R40, R40, -INF , P2 ;  /* 0xff80000028287808 */ /* 0x000fca0001000000 */
[----:B------:R-:W1:Y:S01]  /*f6e0*/  MUFU.TANH R72, R72 ;  /* 0x0000004800487308 */ /* 0x000e620000002400 */
[----:B------:R-:W-:Y:S02]  /*f6f0*/  FSEL R41, R41, -INF , P3 ;  /* 0xff80000029297808 */ /* 0x000fe40001800000 */
[C---:B------:R-:W-:Y:S02]  /*f700*/  ISETP.GT.AND P5, PT, R74.reuse, 0x31, PT ;  /* 0x000000314a00780c */ /* 0x040fe40003fa4270 */
[----:B------:R-:W-:-:S03]  /*f710*/  ISETP.GT.AND P1, PT, R74, 0x38, PT ;  /* 0x000000384a00780c */ /* 0x000fc60003f24270 */
[----:B------:R-:W1:Y:S01]  /*f720*/  MUFU.TANH R65, R65 ;  /* 0x0000004100417308 */ /* 0x000e620000002400 */
[C---:B------:R-:W-:Y:S02]  /*f730*/  ISETP.GT.AND P2, PT, R74.reuse, 0x39, PT ;  /* 0x000000394a00780c */ /* 0x040fe40003f44270 */
[----:B------:R-:W-:-:S05]  /*f740*/  ISETP.GT.AND P3, PT, R74, 0x40, PT ;  /* 0x000000404a00780c */ /* 0x000fca0003f64270 */
[----:B------:R-:W1:Y:S01]  /*f750*/  MUFU.TANH R68, R68 ;  /* 0x0000004400447308 */ /* 0x000e620000002400 */
[----:B---3--:R-:W-:Y:S02]  /*f760*/  FSEL R53, R53, -INF , P4 ;  /* 0xff80000035357808 */ /* 0x008fe40002000000 */
[----:B------:R-:W-:-:S05]  /*f770*/  ISETP.GT.AND P4, PT, R74, 0x58, PT ;  /* 0x000000584a00780c */ /* 0x000fca0003f84270 */
[----:B------:R-:W3:Y:S01]  /*f780*/  MUFU.TANH R69, R69 ;  /* 0x0000004500457308 */ /* 0x000ee20000002400 */
[----:B----4-:R-:W-:-:S07]  /*f790*/  FSEL R45, R45, -INF , P5 ;  /* 0xff8000002d2d7808 */ /* 0x010fce0002800000 */
[----:B------:R-:W4:Y:S01]  /*f7a0*/  MUFU.TANH R71, R71 ;  /* 0x0000004700477308 */ /* 0x000f220000002400 */
[----:B------:R-:W-:Y:S02]  /*f7b0*/  FSEL R48, R48, -INF , P1 ;  /* 0xff80000030307808 */ /* 0x000fe40000800000 */
[----:B-----5:R-:W-:-:S05]  /*f7c0*/  FSEL R49, R49, -INF , P2 ;  /* 0xff80000031317808 */ /* 0x020fca0001000000 */
[----:B------:R-:W5:Y:S01]  /*f7d0*/  MUFU.TANH R11, R11 ;  /* 0x0000000b000b7308 */ /* 0x000f620000002400 */
[----:B0-----:R-:W-:Y:S02]  /*f7e0*/  FSEL R52, R52, -INF , P3 ;  /* 0xff80000034347808 */ /* 0x001fe40001800000 */
[C---:B------:R-:W-:Y:S02]  /*f7f0*/  ISETP.GT.AND P5, PT, R74.reuse, 0x48, PT ;  /* 0x000000484a00780c */ /* 0x040fe40003fa4270 */
[C---:B------:R-:W-:Y:S02]  /*f800*/  ISETP.GT.AND P1, PT, R74.reuse, 0x49, PT ;  /* 0x000000494a00780c */ /* 0x040fe40003f24270 */
[C---:B------:R-:W-:Y:S02]  /*f810*/  ISETP.GT.AND P2, PT, R74.reuse, 0x50, PT ;  /* 0x000000504a00780c */ /* 0x040fe40003f44270 */
[----:B------:R-:W-:Y:S01]  /*f820*/  ISETP.GT.AND P3, PT, R74, 0x51, PT ;  /* 0x000000514a00780c */ /* 0x000fe20003f64270 */
[----:B------:R-:W-:Y:S01]  /*f830*/  IMAD.IADD R77, R80, 0x1, R77 ;  /* 0x00000001504d7824 */ /* 0x000fe200078e024d */
[----:B--2---:R-:W-:-:S02]  /*f840*/  FSEL R64, R64, -INF , P4 ;  /* 0xff80000040407808 */ /* 0x004fc40002000000 */
[----:B------:R-:W-:Y:S02]  /*f850*/  ISETP.GT.AND P4, PT, R74, 0x69, PT ;  /* 0x000000694a00780c */ /* 0x000fe40003f84270 */
[----:B------:R-:W-:Y:S02]  /*f860*/  FSEL R56, R56, -INF , P5 ;  /* 0xff80000038387808 */ /* 0x000fe40002800000 */
[----:B------:R-:W-:Y:S02]  /*f870*/  FSEL R57, R57, -INF , P1 ;  /* 0xff80000039397808 */ /* 0x000fe40000800000 */
[----:B------:R-:W-:Y:S02]  /*f880*/  FSEL R60, R60, -INF , P2 ;  /* 0xff8000003c3c7808 */ /* 0x000fe40001000000 */
[----:B------:R-:W-:Y:S02]  /*f890*/  FSEL R61, R61, -INF , P3 ;  /* 0xff8000003d3d7808 */ /* 0x000fe40001800000 */
[----:B------:R-:W-:-:S02]  /*f8a0*/  ISETP.GT.AND P5, PT, R74, 0x59, PT ;  /* 0x000000594a00780c */ /* 0x000fc40003fa4270 */
[C---:B------:R-:W-:Y:S02]  /*f8b0*/  ISETP.GT.AND P1, PT, R74.reuse, 0x60, PT ;  /* 0x000000604a00780c */ /* 0x040fe40003f24270 */
[C---:B------:R-:W-:Y:S02]  /*f8c0*/  ISETP.GT.AND P2, PT, R74.reuse, 0x61, PT ;  /* 0x000000614a00780c */ /* 0x040fe40003f44270 */
[----:B------:R-:W-:Y:S02]  /*f8d0*/  ISETP.GT.AND P3, PT, R74, 0x68, PT ;  /* 0x000000684a00780c */ /* 0x000fe40003f64270 */
[----:B-1----:R-:W-:Y:S02]  /*f8e0*/  FSEL R72, R72, -INF , P4 ;  /* 0xff80000048487808 */ /* 0x002fe40002000000 */
[----:B------:R-:W-:Y:S02]  /*f8f0*/  ISETP.GT.AND P4, PT, R77, RZ, PT ;  /* 0x000000ff4d00720c */ /* 0x000fe40003f84270 */
[----:B------:R-:W-:-:S02]  /*f900*/  FSEL R65, R65, -INF , P5 ;  /* 0xff80000041417808 */ /* 0x000fc40002800000 */
[----:B------:R-:W-:Y:S02]  /*f910*/  FSEL R68, R68, -INF , P1 ;  /* 0xff80000044447808 */ /* 0x000fe40000800000 */
[----:B---3--:R-:W-:Y:S02]  /*f920*/  FSEL R69, R69, -INF , P2 ;  /* 0xff80000045457808 */ /* 0x008fe40001000000 */
[----:B----4-:R-:W-:Y:S02]  /*f930*/  FSEL R71, R71, -INF , P3 ;  /* 0xff80000047477808 */ /* 0x010fe40001800000 */
[C---:B------:R-:W-:Y:S02]  /*f940*/  ISETP.GT.AND P5, PT, R74.reuse, 0x70, PT ;  /* 0x000000704a00780c */ /* 0x040fe40003fa4270 */
[C---:B------:R-:W-:Y:S02]  /*f950*/  ISETP.GT.AND P1, PT, R74.reuse, 0x71, PT ;  /* 0x000000714a00780c */ /* 0x040fe40003f24270 */
[----:B------:R-:W-:-:S02]  /*f960*/  ISETP.GT.AND P2, PT, R74, 0x78, PT ;  /* 0x000000784a00780c */ /* 0x000fc40003f44270 */
[----:B------:R-:W-:Y:S02]  /*f970*/  ISETP.GT.AND P3, PT, R74, 0x79, PT ;  /* 0x000000794a00780c */ /* 0x000fe40003f64270 */
[----:B-----5:R-:W-:Y:S02]  /*f980*/  FSEL R74, R11, -INF , P4 ;  /* 0xff8000000b4a7808 */ /* 0x020fe40002000000 */
        /* <DEDUP_REMOVED lines=26> */
[----:B------:R-:W0:Y:S03]  /*fb30*/  MUFU.TANH R73, R73 ;  /* 0x0000004900497308 */ /* 0x000e260000002400 */
[----:B------:R-:W-:Y:S01]  /*fb40*/  FMNMX.FTZ R11, R68, R11, !PT ;  /* 0x0000000b440b7209 */ /* 0x000fe20007810000 */
[----:B------:R-:W-:-:S03]  /*fb50*/  FMUL.FTZ R80, R2, R75 ;  /* 0x0000004b02507220 */ /* 0x000fc60000410000 */
[----:B------:R-:W-:Y:S01]  /*fb60*/  FMNMX.FTZ R11, R69, R11, !PT ;  /* 0x0000000b450b7209 */ /* 0x000fe20007810000 */
[----:B------:R-:W1:Y:S03]  /*fb70*/  MUFU.TANH R76, R76 ;  /* 0x0000004c004c7308 */ /* 0x000e660000002400 */
[----:B------:R-:W-:-:S05]  /*fb80*/  FMNMX.FTZ R11, R71, R11, !PT ;  /* 0x0000000b470b7209 */ /* 0x000fca0007810000 */
[----:B------:R-:W2:Y:S01]  /*fb90*/  MUFU.TANH R75, R85 ;  /* 0x00000055004b7308 */ /* 0x000ea20000002400 */
[----:B------:R-:W-:Y:S02]  /*fba0*/  FSEL R6, R6, -INF , P5 ;  /* 0xff80000006067808 */ /* 0x000fe40002800000 */
[----:B------:R-:W-:Y:S02]  /*fbb0*/  FMNMX.FTZ R11, R72, R11, !PT ;  /* 0x0000000b480b7209 */ /* 0x000fe40007810000 */
[----:B0-----:R-:W-:Y:S02]  /*fbc0*/  FSEL R73, R73, -INF , P1 ;  /* 0xff80000049497808 */ /* 0x001fe40000800000 */
[----:B------:R-:W-:Y:S01]  /*fbd0*/  FMNMX.FTZ R11, R6, R11, !PT ;  /* 0x0000000b060b7209 */ /* 0x000fe20007810000 */
[----:B------:R-:W0:Y:S01]  /*fbe0*/  MUFU.TANH R20, R20 ;  /* 0x0000001400147308 */ /* 0x000e220000002400 */
[----:B-1----:R-:W-:Y:S02]  /*fbf0*/  FSEL R76, R76, -INF , P2 ;  /* 0xff8000004c4c7808 */ /* 0x002fe40001000000 */
[----:B------:R-:W-:-:S04]  /*fc00*/  FMNMX.FTZ R11, R73, R11, !PT ;  /* 0x0000000b490b7209 */ /* 0x000fc80007810000 */
[----:B------:R-:W-:Y:S02]  /*fc10*/  FMNMX.FTZ R11, R76, R11, !PT ;  /* 0x0000000b4c0b7209 */ /* 0x000fe40007810000 */
[----:B--2---:R-:W-:Y:S02]  /*fc20*/  FSEL R75, R75, -INF , P3 ;  /* 0xff8000004b4b7808 */ /* 0x004fe40001800000 */
[----:B------:R-:W-:Y:S02]  /*fc30*/  ISETP.GT.AND P5, PT, R77, 0x1, PT ;  /* 0x000000014d00780c */ /* 0x000fe40003fa4270 */
[----:B------:R-:W-:Y:S02]  /*fc40*/  FMNMX.FTZ R11, R75, R11, !PT ;  /* 0x0000000b4b0b7209 */ /* 0x000fe40007810000 */
[----:B0-----:R-:W-:-:S03]  /*fc50*/  FSEL R81, R20, -INF , P5 ;  /* 0xff80000014517808 */ /* 0x001fc60002800000 */
[----:B------:R-:W0:Y:S01]  /*fc60*/  SHFL.BFLY PT, R20, R11, 0x2, 0x1f ;  /* 0x0c401f000b147f89 */ /* 0x000e2200000e0000 */
[----:B------:R-:W1:Y:S08]  /*fc70*/  MUFU.TANH R26, R26 ;  /* 0x0000001a001a7308 */ /* 0x000e700000002400 */
[----:B------:R-:W2:Y:S01]  /*fc80*/  MUFU.TANH R27, R27 ;  /* 0x0000001b001b7308 */ /* 0x000ea20000002400 */
[----:B0-----:R-:W-:-:S05]  /*fc90*/  FMNMX.FTZ R11, R11, R20, !PT ;  /* 0x000000140b0b7209 */ /* 0x001fca0007810000 */
[----:B------:R-:W0:Y:S02]  /*fca0*/  SHFL.BFLY PT, R20, R11, 0x1, 0x1f ;  /* 0x0c201f000b147f89 */ /* 0x000e2400000e0000 */
[----:B------:R-:W3:Y:S08]  /*fcb0*/  MUFU.TANH R30, R30 ;  /* 0x0000001e001e7308 */ /* 0x000ef00000002400 */
[----:B------:R-:W4:Y:S08]  /*fcc0*/  MUFU.TANH R31, R31 ;  /* 0x0000001f001f7308 */ /* 0x000f300000002400 */
[----:B------:R-:W5:Y:S08]  /*fcd0*/  MUFU.TANH R34, R34 ;  /* 0x0000002200227308 */ /* 0x000f700000002400 */
[----:B------:R-:W5:Y:S08]  /*fce0*/  MUFU.TANH R35, R35 ;  /* 0x0000002300237308 */ /* 0x000f700000002400 */
[----:B------:R-:W5:Y:S08]  /*fcf0*/  MUFU.TANH R38, R38 ;  /* 0x0000002600267308 */ /* 0x000f700000002400 */
[----:B------:R-:W5:Y:S08]  /*fd00*/  MUFU.TANH R39, R39 ;  /* 0x0000002700277308 */ /* 0x000f700000002400 */
[----:B------:R-:W5:Y:S01]  /*fd10*/  MUFU.TANH R42, R42 ;  /* 0x0000002a002a7308 */ /* 0x000f620000002400 */
[----:B------:R-:W-:-:S02]  /*fd20*/  ISETP.GT.AND P1, PT, R77, 0x8, PT ;  /* 0x000000084d00780c */ /* 0x000fc40003f24270 */
[C---:B------:R-:W-:Y:S02]  /*fd30*/  ISETP.GT.AND P2, PT, R77.reuse, 0x9, PT ;  /* 0x000000094d00780c */ /* 0x040fe40003f44270 */
[----:B------:R-:W-:-:S03]  /*fd40*/  ISETP.GT.AND P3, PT, R77, 0x10, PT ;  /* 0x000000104d00780c */ /* 0x000fc60003f64270 */
[----:B------:R-:W5:Y:S01]  /*fd50*/  MUFU.TANH R43, R43 ;  /* 0x0000002b002b7308 */ /* 0x000f620000002400 */
[----:B------:R-:W-:Y:S02]  /*fd60*/  ISETP.GT.AND P4, PT, R77, 0x11, PT ;  /* 0x000000114d00780c */ /* 0x000fe40003f84270 */
[----:B0-----:R-:W-:-:S05]  /*fd70*/  FMNMX.FTZ R11, R11, R20, !PT ;  /* 0x000000140b0b7209 */ /* 0x001fca0007810000 */
[----:B------:R-:W0:Y:S01]  /*fd80*/  MUFU.TANH R46, R46 ;  /* 0x0000002e002e7308 */ /* 0x000e220000002400 */
[----:B-1----:R-:W-:-:S07]  /*fd90*/  FSEL R26, R26, -INF , P1 ;  /* 0xff8000001a1a7808 */ /* 0x002fce0000800000 */
[----:B------:R-:W1:Y:S01]  /*fda0*/  MUFU.TANH R47, R47 ;  /* 0x0000002f002f7308 */ /* 0x000e620000002400 */
[----:B--2---:R-:W-:-:S07]  /*fdb0*/  FSEL R27, R27, -INF , P2 ;  /* 0xff8000001b1b7808 */ /* 0x004fce0001000000 */
[----:B------:R-:W2:Y:S01]  /*fdc0*/  MUFU.TANH R50, R50 ;  /* 0x0000003200327308 */ /* 0x000ea20000002400 */
[----:B---3--:R-:W-:-:S07]  /*fdd0*/  FSEL R30, R30, -INF , P3 ;  /* 0xff8000001e1e7808 */ /* 0x008fce0001800000 */
[----:B------:R-:W3:Y:S01]  /*fde0*/  MUFU.TANH R51, R51 ;  /* 0x0000003300337308 */ /* 0x000ee20000002400 */
[----:B----4-:R-:W-:Y:S02]  /*fdf0*/  FSEL R31, R31, -INF , P4 ;  /* 0xff8000001f1f7808 */ /* 0x010fe40002000000 */
[C---:B------:R-:W-:Y:S02]  /*fe00*/  ISETP.GT.AND P5, PT, R77.reuse, 0x18, PT ;  /* 0x000000184d00780c */ /* 0x040fe40003fa4270 */
[----:B------:R-:W-:-:S03]  /*fe10*/  ISETP.GT.AND P1, PT, R77, 0x19, PT ;  /* 0x000000194d00780c */ /* 0x000fc60003f24270 */
[----:B------:R-:W4:Y:S01]  /*fe20*/  MUFU.TANH R54, R54 ;  /* 0x0000003600367308 */ /* 0x000f220000002400 */
[C---:B------:R-:W-:Y:S02]  /*fe30*/  ISETP.GT.AND P2, PT, R77.reuse, 0x20, PT ;  /* 0x000000204d00780c */ /* 0x040fe40003f44270 */
[C---:B------:R-:W-:Y:S02]  /*fe40*/  ISETP.GT.AND P3, PT, R77.reuse, 0x21, PT ;  /* 0x000000214d00780c */ /* 0x040fe40003f64270 */
[----:B------:R-:W-:-:S03]  /*fe50*/  ISETP.GT.AND P4, PT, R77, 0x28, PT ;  /* 0x000000284d00780c */ /* 0x000fc60003f84270 */
[----:B------:R-:W4:Y:S01]  /*fe60*/  MUFU.TANH R55, R55 ;  /* 0x0000003700377308 */ /* 0x000f220000002400 */
[----:B------:R-:W-:-:S07]  /*fe70*/  FSETP.NEU.FTZ.AND P6, PT, R11, -INF , PT ;  /* 0xff8000000b00780b */ /* 0x000fce0003fdd000 */
[----:B------:R-:W4:Y:S01]  /*fe80*/  MUFU.TANH R58, R58 ;  /* 0x0000003a003a7308 */ /* 0x000f220000002400 */
[----:B-----5:R-:W-:-:S07]  /*fe90*/  FSEL R34, R34, -INF , P5 ;  /* 0xff80000022227808 */ /* 0x020fce0002800000 */
[----:B------:R-:W5:Y:S01]  /*fea0*/  MUFU.TANH R59, R59 ;  /* 0x0000003b003b7308 */ /* 0x000f620000002400 */
[----:B------:R-:W-:-:S07]  /*feb0*/  FSEL R35, R35, -INF , P1 ;  /* 0xff80000023237808 */ /* 0x000fce0000800000 */
[----:B------:R-:W5:Y:S01]  /*fec0*/  MUFU.TANH R62, R62 ;  /* 0x0000003e003e7308 */ /* 0x000f620000002400 */
[----:B------:R-:W-:Y:S02]  /*fed0*/  FSEL R38, R38, -INF , P2 ;  /* 0xff80000026267808 */ /* 0x000fe40001000000 */
[----:B------:R-:W-:Y:S02]  /*fee0*/  FSEL R39, R39, -INF , P3 ;  /* 0xff80000027277808 */ /* 0x000fe40001800000 */
[----:B------:R-:W-:-:S03]  /*fef0*/  FSEL R42, R42, -INF , P4 ;  /* 0xff8000002a2a7808 */ /* 0x000fc60002000000 */
[----:B------:R-:W5:Y:S01]  /*ff00*/  MUFU.TANH R63, R63 ;  /* 0x0000003f003f7308 */ /* 0x000f620000002400 */
[----:B------:R-:W-:Y:S02]  /*ff10*/  FSEL R20, R11, RZ, P6 ;  /* 0x000000ff0b147208 */ /* 0x000fe40003000000 */
[C---:B------:R-:W-:Y:S02]  /*ff20*/  ISETP.GT.AND P5, PT, R77.reuse, 0x29, PT ;  /* 0x000000294d00780c */ /* 0x040fe40003fa4270 */
[----:B------:R-:W-:-:S03]  /*ff30*/  ISETP.GT.AND P1, PT, R77, 0x30, PT ;  /* 0x000000304d00780c */ /* 0x000fc60003f24270 */
[----:B------:R-:W5:Y:S01]  /*ff40*/  MUFU.TANH R66, R66 ;  /* 0x0000004200427308 */ /* 0x000f620000002400 */
[C---:B------:R-:W-:Y:S02]  /*ff50*/  ISETP.GT.AND P2, PT, R77.reuse, 0x31, PT ;  /* 0x000000314d00780c */ /* 0x040fe40003f44270 */
[C---:B------:R-:W-:Y:S02]  /*ff60*/  ISETP.GT.AND P3, PT, R77.reuse, 0x38, PT ;  /* 0x000000384d00780c */ /* 0x040fe40003f64270 */
[----:B------:R-:W-:-:S03]  /*ff70*/  ISETP.GT.AND P4, PT, R77, 0x39, PT ;  /* 0x000000394d00780c */ /* 0x000fc60003f84270 */
[----:B------:R-:W5:Y:S01]  /*ff80*/  MUFU.TANH R67, R67 ;  /* 0x0000004300437308 */ /* 0x000f620000002400 */
[----:B------:R-:W-:-:S07]  /*ff90*/  FSEL R43, R43, -INF , P5 ;  /* 0xff8000002b2b7808 */ /* 0x000fce0002800000 */
[----:B------:R-:W5:Y:S01]  /*ffa0*/  MUFU.TANH R70, R70 ;  /* 0x0000004600467308 */ /* 0x000f620000002400 */
[----:B0-----:R-:W-:-:S07]  /*ffb0*/  FSEL R46, R46, -INF , P1 ;  /* 0xff8000002e2e7808 */ /* 0x001fce0000800000 */
[----:B------:R-:W0:Y:S01]  /*ffc0*/  MUFU.TANH R80, R80 ;  /* 0x0000005000507308 */ /* 0x000e220000002400 */
[----:B-1----:R-:W-:Y:S01]  /*ffd0*/  FSEL R47, R47, -INF , P2 ;  /* 0xff8000002f2f7808 */ /* 0x002fe20001000000 */
[----:B------:R-:W-:-:S01]  /*ffe0*/  FADD.FTZ R13, -R20, R13 ;  /* 0x0000000d140d7221 */ /* 0x000fc20000010100 */
[----:B--2---:R-:W-:Y:S01]  /*fff0*/  FSEL R50, R50, -INF , P3 ;  /* 0xff80000032327808 */ /* 0x004fe20001800000 */
[----:B------:R-:W-:Y:S01]  /*10000*/  IMAD.U32 R20, RZ, RZ, UR39 ;  /* 0x00000027ff147e24 */ /* 0x000fe2000f8e00ff */
[----:B---3--:R-:W-:Y:S02]  /*10010*/  FSEL R51, R51, -INF , P4 ;  /* 0xff80000033337808 */ /* 0x008fe40002000000 */
[C---:B------:R-:W-:Y:S02]  /*10020*/  ISETP.GT.AND P5, PT, R77.reuse, 0x40, PT ;  /* 0x000000404d00780c */ /* 0x040fe40003fa4270 */
[C---:B------:R-:W-:Y:S02]  /*10030*/  ISETP.GT.AND P1, PT, R77.reuse, 0x41, PT ;  /* 0x000000414d00780c */ /* 0x040fe40003f24270 */
[----:B------:R-:W-:-:S02]  /*10040*/  ISETP.GT.AND P2, PT, R77, 0x48, PT ;  /* 0x000000484d00780c */ /* 0x000fc40003f44270 */
[C---:B------:R-:W-:Y:S02]  /*10050*/  ISETP.GT.AND P3, PT, R77.reuse, 0x49, PT ;  /* 0x000000494d00780c */ /* 0x040fe40003f64270 */
[----:B------:R-:W-:Y:S01]  /*10060*/  ISETP.GT.AND P4, PT, R77, 0x50, PT ;  /* 0x000000504d00780c */ /* 0x000fe20003f84270 */
[----:B------:R-:W-:Y:S01]  /*10070*/  FFMA.FTZ R85, R11, R20, -8 ;  /* 0xc10000000b557423 */ /* 0x000fe20000010014 */
[----:B----4-:R-:W-:Y:S02]  /*10080*/  FSEL R54, R54, -INF , P5 ;  /* 0xff80000036367808 */ /* 0x010fe40002800000 */
[----:B------:R-:W-:Y:S02]  /*10090*/  FSEL R55, R55, -INF , P1 ;  /* 0xff80000037377808 */ /* 0x000fe40000800000 */
[----:B------:R-:W-:Y:S02]  /*100a0*/  FSEL R58, R58, -INF , P2 ;  /* 0xff8000003a3a7808 */ /* 0x000fe40001000000 */
[----:B-----5:R-:W-:-:S02]  /*100b0*/  FSEL R59, R59, -INF , P3 ;  /* 0xff8000003b3b7808 */ /* 0x020fc40001800000 */
[----:B------:R-:W-:Y:S02]  /*100c0*/  FSEL R62, R62, -INF , P4 ;  /* 0xff8000003e3e7808 */ /* 0x000fe40002000000 */
[C---:B------:R-:W-:Y:S02]  /*100d0*/  ISETP.GT.AND P5, PT, R77.reuse, 0x51, PT ;  /* 0x000000514d00780c */ /* 0x040fe40003fa4270 */
[C---:B------:R-:W-:Y:S02]  /*100e0*/  ISETP.GT.AND P1, PT, R77.reuse, 0x58, PT ;  /* 0x000000584d00780c */ /* 0x040fe40003f24270 */
[C---:B------:R-:W-:Y:S02]  /*100f0*/  ISETP.GT.AND P2, PT, R77.reuse, 0x59, PT ;  /* 0x000000594d00780c */ /* 0x040fe40003f44270 */
[C---:B------:R-:W-:Y:S02]  /*10100*/  ISETP.GT.AND P3, PT, R77.reuse, 0x60, PT ;  /* 0x000000604d00780c */ /* 0x040fe40003f64270 */
[----:B------:R-:W-:Y:S01]  /*10110*/  ISETP.GT.AND P4, PT, R77, 0x61, PT ;  /* 0x000000614d00780c */ /* 0x000fe20003f84270 */
[----:B------:R-:W-:Y:S01]  /*10120*/  FMUL.FTZ R78, R2, R78 ;  /* 0x0000004e024e7220 */ /* 0x000fe20000410000 */
[----:B------:R-:W-:-:S02]  /*10130*/  FSEL R63, R63, -INF , P5 ;  /* 0xff8000003f3f7808 */ /* 0x000fc40002800000 */
[----:B------:R-:W-:Y:S02]  /*10140*/  FSEL R66, R66, -INF , P1 ;  /* 0xff80000042427808 */ /* 0x000fe40000800000 */
[----:B------:R-:W-:Y:S02]  /*10150*/  FSEL R67, R67, -INF , P2 ;  /* 0xff80000043437808 */ /* 0x000fe40001000000 */
[----:B------:R-:W-:Y:S02]  /*10160*/  FSEL R70, R70, -INF , P3 ;  /* 0xff80000046467808 */ /* 0x000fe40001800000 */
[----:B0-----:R-:W-:Y:S02]  /*10170*/  FSEL R80, R80, -INF , P4 ;  /* 0xff80000050507808 */ /* 0x001fe40002000000 */
[----:B------:R-:W-:Y:S02]  /*10180*/  FSEL R85, R85, RZ, P6 ;  /* 0x000000ff55557208 */ /* 0x000fe40003000000 */
[----:B------:R-:W-:-:S02]  /*10190*/  ISETP.GT.AND P1, PT, R77, 0x69, PT ;  /* 0x000000694d00780c */ /* 0x000fc40003f24270 */
[C---:B------:R-:W-:Y:S02]  /*101a0*/  ISETP.GT.AND P2, PT, R77.reuse, 0x70, PT ;  /* 0x000000704d00780c */ /* 0x040fe40003f44270 */
[C---:B------:R-:W-:Y:S02]  /*101b0*/  ISETP.GT.AND P3, PT, R77.reuse, 0x71, PT ;  /* 0x000000714d00780c */ /* 0x040fe40003f64270 */
[C---:B------:R-:W-:Y:S02]  /*101c0*/  ISETP.GT.AND P4, PT, R77.reuse, 0x78, PT ;  /* 0x000000784d00780c */ /* 0x040fe40003f84270 */
[C---:B------:R-:W-:Y:S02]  /*101d0*/  ISETP.GT.AND P5, PT, R77.reuse, 0x79, PT ;  /* 0x000000794d00780c */ /* 0x040fe40003fa4270 */
[----:B------:R-:W-:Y:S02]  /*101e0*/  ISETP.GT.AND P6, PT, R77, 0x68, PT ;  /* 0x000000684d00780c */ /* 0x000fe40003fc4270 */
[----:B------:R0:W1:Y:S02]  /*101f0*/  MUFU.TANH R77, R78 ;  /* 0x0000004e004d7308 */ /* 0x0000640000002400 */
[----:B0-----:R-:W-:-:S04]  /*10200*/  FMNMX.FTZ R78, R74, R12, !PT ;  /* 0x0000000c4a4e7209 */ /* 0x001fc80007810000 */
        /* <DEDUP_REMOVED lines=21> */
[----:B------:R0:W2:Y:S03]  /*10360*/  MUFU.TANH R78, R79 ;  /* 0x0000004f004e7308 */ /* 0x0000a60000002400 */
[----:B------:R-:W-:Y:S01]  /*10370*/  FMNMX.FTZ R84, R63, R84, !PT ;  /* 0x000000543f547209 */ /* 0x000fe20007810000 */
[----:B0-----:R-:W-:-:S03]  /*10380*/  FMUL.FTZ R79, R2, R82 ;  /* 0x00000052024f7220 */ /* 0x001fc60000410000 */
[----:B------:R-:W-:Y:S01]  /*10390*/  FMNMX.FTZ R84, R66, R84, !PT ;  /* 0x0000005442547209 */ /* 0x000fe20007810000 */
[C---:B------:R-:W-:Y:S01]  /*103a0*/  FMUL.FTZ R82, R2.reuse, R83 ;  /* 0x0000005302527220 */ /* 0x040fe20000410000 */
[----:B------:R-:W-:Y:S02]  /*103b0*/  FMUL.FTZ R83, R2, R86 ;  /* 0x0000005602537220 */ /* 0x000fe40000410000 */
[----:B------:R-:W-:Y:S01]  /*103c0*/  FMNMX.FTZ R84, R67, R84, !PT ;  /* 0x0000005443547209 */ /* 0x000fe20007810000 */
[----:B------:R-:W0:Y:S03]  /*103d0*/  MUFU.TANH R79, R79 ;  /* 0x0000004f004f7308 */ /* 0x000e260000002400 */
[----:B------:R-:W-:Y:S01]  /*103e0*/  FMNMX.FTZ R84, R70, R84, !PT ;  /* 0x0000005446547209 */ /* 0x000fe20007810000 */
[----:B------:R-:W-:-:S04]  /*103f0*/  FFMA.FTZ R7, R7, R20, -R85 ;  /* 0x0000001407077223 */ /* 0x000fc80000010855 */
[----:B------:R-:W3:Y:S01]  /*10400*/  MUFU.TANH R82, R82 ;  /* 0x0000005200527308 */ /* 0x000ee20000002400 */
        /* <DEDUP_REMOVED lines=31> */
[----:B------:R-:W4:Y:S01]  /*10600*/  MUFU.TANH R83, R83 ;  /* 0x0000005300537308 */ /* 0x000f220000002400 */
[----:B------:R-:W-:Y:S01]  /*10610*/  FMUL.FTZ R87, R2, R87 ;  /* 0x0000005702577220 */ /* 0x000fe20000410000 */
[----:B-1----:R-:W-:-:S02]  /*10620*/  FSEL R77, R77, -INF , P6 ;  /* 0xff8000004d4d7808 */ /* 0x002fc40003000000 */
[----:B------:R-:W-:Y:S02]  /*10630*/  FMNMX.FTZ R85, R80, R84, !PT ;  /* 0x0000005450557209 */ /* 0x000fe40007810000 */
[----:B--2---:R-:W-:Y:S02]  /*10640*/  FSEL R78, R78, -INF , P1 ;  /* 0xff8000004e4e7808 */ /* 0x004fe40000800000 */
[----:B------:R-:W1:Y:S01]  /*10650*/  MUFU.TANH R84, R87 ;  /* 0x0000005700547308 */ /* 0x000e620000002400 */
[----:B------:R-:W-:Y:S02]  /*10660*/  FMNMX.FTZ R85, R77, R85, !PT ;  /* 0x000000554d557209 */ /* 0x000fe40007810000 */
[----:B0-----:R-:W-:Y:S02]  /*10670*/  FSEL R79, R79, -INF , P2 ;  /* 0xff8000004f4f7808 */ /* 0x001fe40001000000 */
[----:B------:R-:W-:Y:S02]  /*10680*/  FMNMX.FTZ R85, R78, R85, !PT ;  /* 0x000000554e557209 */ /* 0x000fe40007810000 */
[----:B---3--:R-:W-:-:S02]  /*10690*/  FSEL R82, R82, -INF , P3 ;  /* 0xff80000052527808 */ /* 0x008fc40001800000 */
[----:B------:R-:W-:Y:S02]  /*106a0*/  FMNMX.FTZ R85, R79, R85, !PT ;  /* 0x000000554f557209 */ /* 0x000fe40007810000 */
[----:B----4-:R-:W-:Y:S02]  /*106b0*/  FSEL R83, R83, -INF , P4 ;  /* 0xff80000053537808 */ /* 0x010fe40002000000 */
[----:B------:R-:W-:Y:S02]  /*106c0*/  FMNMX.FTZ R85, R82, R85, !PT ;  /* 0x0000005552557209 */ /* 0x000fe40007810000 */
[----:B-1----:R-:W-:Y:S02]  /*106d0*/  FSEL R84, R84, -INF , P5 ;  /* 0xff80000054547808 */ /* 0x002fe40002800000 */
[----:B------:R-:W-:-:S04]  /*106e0*/  FMNMX.FTZ R85, R83, R85, !PT ;  /* 0x0000005553557209 */ /* 0x000fc80007810000 */
[----:B------:R-:W-:-:S05]  /*106f0*/  FMNMX.FTZ R85, R84, R85, !PT ;  /* 0x0000005554557209 */ /* 0x000fca0007810000 */
[----:B------:R-:W0:Y:S01]  /*10700*/  SHFL.BFLY PT, R86, R85, 0x2, 0x1f ;  /* 0x0c401f0055567f89 */ /* 0x000e2200000e0000 */
[----:B------:R1:W-:Y:S01]  /*10710*/  MUFU.EX2 R87, R10 ;  /* 0x0000000a00577308 */ /* 0x0003e20000000800 */
[----:B0-----:R-:W-:-:S05]  /*10720*/  FMNMX.FTZ R86, R85, R86, !PT ;  /* 0x0000005655567209 */ /* 0x001fca0007810000 */
[----:B-1----:R-:W0:Y:S01]  /*10730*/  SHFL.BFLY PT, R10, R86, 0x1, 0x1f ;  /* 0x0c201f00560a7f89 */ /* 0x002e2200000e0000 */
[----:B------:R-:W-:Y:S01]  /*10740*/  FMUL.FTZ R13, R13, R20 ;  /* 0x000000140d0d7220 */ /* 0x000fe20000410000 */
[----:B0-----:R-:W-:-:S04]  /*10750*/  FMNMX.FTZ R10, R86, R10, !PT ;  /* 0x0000000a560a7209 */ /* 0x001fc80007810000 */
[----:B------:R-:W-:-:S04]  /*10760*/  FSETP.NEU.FTZ.AND P1, PT, R10, -INF , PT ;  /* 0xff8000000a00780b */ /* 0x000fc80003f3d000 */
[----:B------:R-:W-:-:S05]  /*10770*/  FSEL R85, R10, RZ, P1 ;  /* 0x000000ff0a557208 */ /* 0x000fca0000800000 */
[----:B------:R-:W-:Y:S01]  /*10780*/  FADD.FTZ R12, -R85, R12 ;  /* 0x0000000c550c7221 */ /* 0x000fe20000010100 */
[----:B------:R-:W-:-:S05]  /*10790*/  FFMA.FTZ R85, R10, R20, -8 ;  /* 0xc10000000a557423 */ /* 0x000fca0000010014 */
[----:B------:R-:W-:Y:S01]  /*107a0*/  FSEL R85, R85, RZ, P1 ;  /* 0x000000ff55557208 */ /* 0x000fe20000800000 */
[----:B------:R-:W-:-:S04]  /*107b0*/  FMUL.FTZ R12, R12, R20 ;  /* 0x000000140c0c7220 */ /* 0x000fc80000410000 */
[-CC-:B------:R-:W-:Y:S01]  /*107c0*/  FFMA.FTZ R74, R74, R20.reuse, -R85.reuse ;  /* 0x000000144a4a7223 */ /* 0x180fe20000010855 */
[----:B------:R-:W-:-:S01]  /*107d0*/  FFMA.FTZ R81, R81, R20, -R85 ;  /* 0x0000001451517223 */ /* 0x000fc20000010855 */
[----:B------:R-:W-:Y:S01]  /*107e0*/  MUFU.EX2 R7, R7 ;  /* 0x0000000700077308 */ /* 0x000fe20000000800 */
[----:B------:R-:W-:-:S07]  /*107f0*/  FFMA.FTZ R26, R26, R20, -R85 ;  /* 0x000000141a1a7223 */ /* 0x000fce0000010855 */
[----:B------:R-:W0:Y:S01]  /*10800*/  MUFU.EX2 R13, R13 ;  /* 0x0000000d000d7308 */ /* 0x000e220000000800 */
[----:B------:R-:W-:-:S07]  /*10810*/  FFMA.FTZ R27, R27, R20, -R85 ;  /* 0x000000141b1b7223 */ /* 0x000fce0000010855 */
[----:B------:R-:W-:Y:S08]  /*10820*/  MUFU.EX2 R74, R74 ;  /* 0x0000004a004a7308 */ /* 0x000ff00000000800 */
[----:B------:R-:W1:Y:S01]  /*10830*/  MUFU.EX2 R12, R12 ;  /* 0x0000000c000c7308 */ /* 0x000e620000000800 */
[----:B------:R-:W-:-:S07]  /*10840*/  FFMA.FTZ R30, R30, R20, -R85 ;  /* 0x000000141e1e7223 */ /* 0x000fce0000010855 */
[----:B------:R-:W2:Y:S01]  /*10850*/  MUFU.EX2 R81, R81 ;  /* 0x0000005100517308 */ /* 0x000ea20000000800 */
[----:B------:R-:W-:-:S07]  /*10860*/  FFMA.FTZ R31, R31, R20, -R85 ;  /* 0x000000141f1f7223 */ /* 0x000fce0000010855 */
[----:B------:R-:W3:Y:S08]  /*10870*/  MUFU.EX2 R24, R24 ;  /* 0x0000001800187308 */ /* 0x000ef00000000800 */
[----:B------:R-:W4:Y:S01]  /*10880*/  MUFU.EX2 R26, R26 ;  /* 0x0000001a001a7308 */ /* 0x000f220000000800 */
[----:B0-----:R-:W-:-:S01]  /*10890*/  FFMA.FTZ R3, R13, R3, R7 ;  /* 0x000000030d037223 */ /* 0x001fc20000010007 */
[----:B-1----:R-:W-:-:S06]  /*108a0*/  FFMA.FTZ R0, R12, R0, R74 ;  /* 0x000000000c007223 */ /* 0x002fcc000001004a */
[----:B------:R-:W0:Y:S01]  /*108b0*/  MUFU.EX2 R25, R25 ;  /* 0x0000001900197308 */ /* 0x000e220000000800 */
[----:B------:R-:W-:-:S07]  /*108c0*/  FFMA.FTZ R34, R34, R20, -R85 ;  /* 0x0000001422227223 */ /* 0x000fce0000010855 */
[----:B------:R-:W1:Y:S01]  /*108d0*/  MUFU.EX2 R27, R27 ;  /* 0x0000001b001b7308 */ /* 0x000e620000000800 */
[----:B------:R-:W-:-:S01]  /*108e0*/  FFMA.FTZ R35, R35, R20, -R85 ;  /* 0x0000001423237223 */ /* 0x000fc20000010855 */
[-CC-:B------:R-:W-:Y:S01]  /*108f0*/  FFMA.FTZ R38, R38, R20.reuse, -R85.reuse ;  /* 0x0000001426267223 */ /* 0x180fe20000010855 */
[----:B------:R-:W-:-:S05]  /*10900*/  FFMA.FTZ R39, R39, R20, -R85 ;  /* 0x0000001427277223 */ /* 0x000fca0000010855 */
[----:B------:R-:W5:Y:S01]  /*10910*/  MUFU.EX2 R28, R28 ;  /* 0x0000001c001c7308 */ /* 0x000f620000000800 */
[----:B------:R-:W-:-:S01]  /*10920*/  FFMA.FTZ R42, R42, R20, -R85 ;  /* 0x000000142a2a7223 */ /* 0x000fc20000010855 */
[-CC-:B------:R-:W-:Y:S01]  /*10930*/  FFMA.FTZ R43, R43, R20.reuse, -R85.reuse ;  /* 0x000000142b2b7223 */ /* 0x180fe20000010855 */
[----:B------:R-:W-:-:S01]  /*10940*/  FFMA.FTZ R46, R46, R20, -R85 ;  /* 0x000000142e2e7223 */ /* 0x000fc20000010855 */
[----:B------:R-:W-:-:S04]  /*10950*/  FFMA.FTZ R47, R47, R20, -R85 ;  /* 0x000000142f2f7223 */ /* 0x000fc80000010855 */
[----:B------:R-:W5:Y:S01]  /*10960*/  MUFU.EX2 R30, R30 ;  /* 0x0000001e001e7308 */ /* 0x000f620000000800 */
[----:B------:R-:W-:-:S01]  /*10970*/  FFMA.FTZ R50, R50, R20, -R85 ;  /* 0x0000001432327223 */ /* 0x000fc20000010855 */
[-CC-:B------:R-:W-:Y:S01]  /*10980*/  FFMA.FTZ R51, R51, R20.reuse, -R85.reuse ;  /* 0x0000001433337223 */ /* 0x180fe20000010855 */
[----:B------:R-:W-:-:S01]  /*10990*/  FFMA.FTZ R54, R54, R20, -R85 ;  /* 0x0000001436367223 */ /* 0x000fc20000010855 */
[-CC-:B------:R-:W-:Y:S01]  /*109a0*/  FFMA.FTZ R55, R55, R20.reuse, -R85.reuse ;  /* 0x0000001437377223 */ /* 0x180fe20000010855 */
[----:B------:R-:W-:-:S01]  /*109b0*/  FFMA.FTZ R58, R58, R20, -R85 ;  /* 0x000000143a3a7223 */ /* 0x000fc20000010855 */
[-CC-:B------:R-:W-:Y:S01]  /*109c0*/  FFMA.FTZ R59, R59, R20.reuse, -R85.reuse ;  /* 0x000000143b3b7223 */ /* 0x180fe20000010855 */
[----:B------:R-:W-:-:S01]  /*109d0*/  FFMA.FTZ R62, R62, R20, -R85 ;  /* 0x000000143e3e7223 */ /* 0x000fc20000010855 */
        /* <DEDUP_REMOVED lines=13> */
[----:B------:R-:W-:-:S01]  /*10ab0*/  FADD.FTZ R3, R87, R3 ;  /* 0x0000000357037221 */ /* 0x000fc20000010000 */
[----:B--2---:R-:W-:-:S03]  /*10ac0*/  FADD.FTZ R85, R81, R0 ;  /* 0x0000000051557221 */ /* 0x004fc60000010000 */
[----:B---3--:R-:W-:Y:S01]  /*10ad0*/  FADD.FTZ R0, R24, R3 ;  /* 0x0000000318007221 */ /* 0x008fe20000010000 */
[----:B----4-:R-:W-:-:S02]  /*10ae0*/  FADD.FTZ R3, R26, R85 ;  /* 0x000000551a037221 */ /* 0x010fc40000010000 */
[----:B------:R-:W2:Y:S01]  /*10af0*/  MUFU.EX2 R32, R32 ;  /* 0x0000002000207308 */ /* 0x000ea20000000800 */
[----:B0-----:R-:W-:-:S01]  /*10b00*/  FADD.FTZ R0, R25, R0 ;  /* 0x0000000019007221 */ /* 0x001fc20000010000 */
[----:B-1----:R-:W-:-:S06]  /*10b10*/  FADD.FTZ R3, R27, R3 ;  /* 0x000000031b037221 */ /* 0x002fcc0000010000 */
[----:B------:R-:W0:Y:S01]  /*10b20*/  MUFU.EX2 R34, R34 ;  /* 0x0000002200227308 */ /* 0x000e220000000800 */
[----:B-----5:R-:W-:-:S01]  /*10b30*/  FADD.FTZ R0, R28, R0 ;  /* 0x000000001c007221 */ /* 0x020fc20000010000 */
[----:B------:R-:W-:-:S06]  /*10b40*/  FADD.FTZ R3, R30, R3 ;  /* 0x000000031e037221 */ /* 0x000fcc0000010000 */
[----:B------:R-:W1:Y:S08]  /*10b50*/  MUFU.EX2 R33, R33 ;  /* 0x0000002100217308 */ /* 0x000e700000000800 */
[----:B------:R-:W3:Y:S01]  /*10b60*/  MUFU.EX2 R35, R35 ;  /* 0x0000002300237308 */ /* 0x000ee20000000800 */
[----:B------:R-:W-:-:S01]  /*10b70*/  FADD.FTZ R0, R29, R0 ;  /* 0x000000001d007221 */ /* 0x000fc20000010000 */
[----:B------:R-:W-:-:S06]  /*10b80*/  FADD.FTZ R3, R31, R3 ;  /* 0x000000031f037221 */ /* 0x000fcc0000010000 */
[----:B------:R-:W4:Y:S08]  /*10b90*/  MUFU.EX2 R36, R36 ;  /* 0x0000002400247308 */ /* 0x000f300000000800 */
[----:B------:R-:W5:Y:S01]  /*10ba0*/  MUFU.EX2 R38, R38 ;  /* 0x0000002600267308 */ /* 0x000f620000000800 */
[----:B--2---:R-:W-:-:S01]  /*10bb0*/  FADD.FTZ R0, R32, R0 ;  /* 0x0000000020007221 */ /* 0x004fc20000010000 */
[----:B0-----:R-:W-:-:S06]  /*10bc0*/  FADD.FTZ R3, R34, R3 ;  /* 0x0000000322037221 */ /* 0x001fcc0000010000 */
[----:B------:R-:W0:Y:S08]  /*10bd0*/  MUFU.EX2 R37, R37 ;  /* 0x0000002500257308 */ /* 0x000e300000000800 */
[----:B------:R-:W2:Y:S01]  /*10be0*/  MUFU.EX2 R39, R39 ;  /* 0x0000002700277308 */ /* 0x000ea20000000800 */
[----:B-1----:R-:W-:-:S01]  /*10bf0*/  FADD.FTZ R0, R33, R0 ;  /* 0x0000000021007221 */ /* 0x002fc20000010000 */
[----:B---3--:R-:W-:-:S06]  /*10c00*/  FADD.FTZ R3, R35, R3 ;  /* 0x0000000323037221 */ /* 0x008fcc0000010000 */
[----:B------:R-:W1:Y:S08]  /*10c10*/  MUFU.EX2 R40, R40 ;  /* 0x0000002800287308 */ /* 0x000e700000000800 */
[----:B------:R-:W3:Y:S01]  /*10c20*/  MUFU.EX2 R42, R42 ;  /* 0x0000002a002a7308 */ /* 0x000ee20000000800 */
[----:B----4-:R-:W-:-:S01]  /*10c30*/  FADD.FTZ R0, R36, R0 ;  /* 0x0000000024007221 */ /* 0x010fc20000010000 */
[----:B-----5:R-:W-:-:S06]  /*10c40*/  FADD.FTZ R3, R38, R3 ;  /* 0x0000000326037221 */ /* 0x020fcc0000010000 */
[----:B------:R-:W4:Y:S08]  /*10c50*/  MUFU.EX2 R41, R41 ;  /* 0x0000002900297308 */ /* 0x000f300000000800 */
[----:B------:R-:W5:Y:S01]  /*10c60*/  MUFU.EX2 R43, R43 ;  /* 0x0000002b002b7308 */ /* 0x000f620000000800 */
[----:B0-----:R-:W-:-:S01]  /*10c70*/  FADD.FTZ R0, R37, R0 ;  /* 0x0000000025007221 */ /* 0x001fc20000010000 */
[----:B--2---:R-:W-:-:S06]  /*10c80*/  FADD.FTZ R3, R39, R3 ;  /* 0x0000000327037221 */ /* 0x004fcc0000010000 */
        /* <DEDUP_REMOVED lines=79> */
[----:B-----5:R-:W-:-:S03]  /*11180*/  FADD.FTZ R3, R82, R3 ;  /* 0x0000000352037221 */ /* 0x020fc60000010000 */
[----:B0-----:R-:W-:Y:S01]  /*11190*/  FADD.FTZ R0, R76, R0 ;  /* 0x000000004c007221 */ /* 0x001fe20000010000 */
[----:B--2---:R-:W-:-:S03]  /*111a0*/  FADD.FTZ R85, R83, R3 ;  /* 0x0000000353557221 */ /* 0x004fc60000010000 */
[----:B-1----:R-:W-:Y:S01]  /*111b0*/  FADD.FTZ R3, R75, R0 ;  /* 0x000000004b037221 */ /* 0x002fe20000010000 */
[----:B---3--:R-:W-:-:S01]  /*111c0*/  FADD.FTZ R0, R84, R85 ;  /* 0x0000005554007221 */ /* 0x008fc20000010000 */
[----:B------:R-:W-:Y:S06]  /*111d0*/  @!P0 BRA `(.L_x_2232) ;  /* 0x0000000000048947 */ /* 0x000fec0003800000 */
[----:B------:R-:W-:Y:S01]  /*111e0*/  BPT.TRAP 0x1 ;  /* 0x000000040000795c */ /* 0x000fe20000300000 */
.L_x_2232:
[----:B------:R-:W2:Y:S01]  /*111f0*/  LDL R85, [R1+0x24] ;  /* 0x0000240001557983 */ /* 0x000ea20000100800 */
[----:B------:R-:W-:Y:S02]  /*11200*/  IADD3 R14, R14, 0x19c60, RZ ;  /* 0x00019c600e0e7810 */ /* 0x000fe40007ffe0ff */
        /* <DEDUP_REMOVED lines=101> */
[----:B------:R-:W-:Y:S01]  /*11860*/  IMAD.MOV.U32 R139, RZ, RZ, R83 ;  /* 0x000000ffff8b7224 */ /* 0x000fe200078e0053 */
[C---:B--2---:R-:W-:Y:S01]  /*11870*/  ISETP.GT.AND P1, PT, R15.reuse, R85, PT ;  /* 0x000000550f00720c */ /* 0x044fe20003f24270 */
[----:B------:R-:W-:-:S12]  /*11880*/  VIADD R15, R15, 0xffffffff ;  /* 0xffffffff0f0f7836 */ /* 0x000fd80000000000 */
[----:B0-----:R-:W-:Y:S05]  /*11890*/  @P1 BRA `(.L_x_2233) ;  /* 0xffffffd000201947 */ /* 0x001fea000383ffff */
[----:B------:R-:W-:Y:S05]  /*118a0*/  BSYNC B1 ;  /* 0x0000000000017941 */ /* 0x000fea0003800000 */
.L_x_2220:
[----:B------:R-:W-:Y:S05]  /*118b0*/  BSYNC B0 ;  /* 0x0000000000007941 */ /* 0x000fea0003800000 */
.L_x_2219:
        /* <DEDUP_REMOVED lines=8> */
.L_x_2248:
[----:B------:R-:W-:-:S04]  /*11940*/  IADD3 R20, R6, 0x1, RZ ;  /* 0x0000000106147810 */ /* 0x000fc80007ffe0ff */
[----:B------:R-:W-:-:S04]  /*11950*/  ISETP.NE.AND P1, PT, R20, 0x2, PT ;  /* 0x000000021400780c */ /* 0x000fc80003f25270 */
[----:B------:R-:W-:Y:S02]  /*11960*/  SEL R20, R20, RZ, P1 ;  /* 0x000000ff14147207 */ /* 0x000fe40000800000 */
[----:B------:R-:W-:-:S03]  /*11970*/  SEL R152, RZ, 0x1, P1 ;  /* 0x00000001ff987807 */ /* 0x000fc60000800000 */
[----:B------:R-:W-:Y:S01]  /*11980*/  IMAD.MOV.U32 R22, RZ, RZ, R20 ;  /* 0x000000ffff167224 */ /* 0x000fe200078e0014 */
[----:B------:R-:W-:Y:S01]  /*11990*/  LOP3.LUT R152, R7, R152, RZ, 0x3c, !PT ;  /* 0x0000009807987212 */ /* 0x000fe200078e3cff */
[----:B------:R-:W-:Y:S06]  /*119a0*/  @!P0 BRA `(.L_x_2236) ;  /* 0x0000000000048947 */ /* 0x000fec0003800000 */
[----:B------:R-:W-:Y:S01]  /*119b0*/  BPT.TRAP 0x1 ;  /* 0x000000040000795c */ /* 0x000fe20000300000 */
.L_x_2236:
[----:B------:R-:W-:Y:S01]  /*119c0*/  IMAD R10, R22, 0x8, R18 ;  /* 0x00000008160a7824 */ /* 0x000fe200078e0212 */
[----:B------:R-:W-:-:S04]  /*119d0*/  SHF.L.U32 R11, R152, 0x1f, RZ ;  /* 0x0000001f980b7819 */ /* 0x000fc800000006ff */
[----:B------:R0:W1:Y:S01]  /*119e0*/  SYNCS.PHASECHK.TRANS64.TRYWAIT P1, [R10+URZ+0x19c30], R11 ;  /* 0x019c300b0a0075a7 */ /* 0x000062000802017f */
[----:B------:R-:W-:Y:S05]  /*119f0*/  @!P0 BRA `(.L_x_2237) ;  /* 0x0000000000048947 */ /* 0x000fea0003800000 */
[----:B------:R-:W-:Y:S01]  /*11a00*/  BPT.TRAP 0x1 ;  /* 0x000000040000795c */ /* 0x000fe20000300000 */
.L_x_2237:
[----:B------:R-:W-:Y:S01]  /*11a10*/  BSSY B1, `(.L_x_2238) ;  /* 0x0000006000017945 */ /* 0x000fe20003800000 */
[----:B------:R-:W-:Y:S02]  /*11a20*/  IMAD R24, R22, 0x300, R21 ;  /* 0x0000030016187824 */ /* 0x000fe400078e0215 */
[----:B------:R-:W-:Y:S01]  /*11a30*/  IMAD.MOV.U32 R25, RZ, RZ, -0x3ffffff0 ;  /* 0xc0000010ff197424 */ /* 0x000fe200078e00ff */
[----:B-1----:R-:W-:Y:S06]  /*11a40*/  @P1 BRA `(.L_x_2239) ;  /* 0x0000000000081947 */ /* 0x002fec0003800000 */
[----:B------:R-:W1:Y:S02]  /*11a50*/  SYNCS.PHASECHK.TRANS64.TRYWAIT P1, [R10+URZ+0x19c30], R11 ;  /* 0x019c300b0a0075a7 */ /* 0x000e64000802017f */
[----:B-1----:R-:W-:Y:S05]  /*11a60*/  @!P1 BRA `(.L_x_2240) ;  /* 0x000000e800ac9947 */ /* 0x002fea0003800000 */
.L_x_2239:
[----:B------:R-:W-:Y:S05]  /*11a70*/  BSYNC B1 ;  /* 0x0000000000017941 */ /* 0x000fea0003800000 */
.L_x_2238:
[C---:B01----:R-:W-:Y:S01]  /*11a80*/  VIADD R10, R24.reuse, 0x100 ;  /* 0x00000100180a7836 */ /* 0x043fe20000000000 */
[C---:B------:R-:W-:Y:S01]  /*11a90*/  R2UR UR6, R24.reuse ;  /* 0x00000000180672ca */ /* 0x040fe200000e0000 */
[----:B------:R-:W-:Y:S01]  /*11aa0*/  IMAD.MOV.U32 R11, RZ, RZ, -0x3ffffff0 ;  /* 0xc0000010ff0b7424 */ /* 0x000fe200078e00ff */
        /* <DEDUP_REMOVED lines=25> */
.L_x_2241:
[----:B------:R-:W-:Y:S01]  /*11c40*/  SHF.L.U32 R7, R7, 0x1f, RZ ;  /* 0x0000001f07077819 */ /* 0x000fe200000006ff */
[----:B------:R-:W-:-:S04]  /*11c50*/  IMAD R12, R6, 0x8, R18 ;  /* 0x00000008060c7824 */ /* 0x000fc800078e0212 */
[----:B------:R0:W1:Y:S01]  /*11c60*/  SYNCS.PHASECHK.TRANS64.TRYWAIT P1, [R12+URZ+0x19c50], R7 ;  /* 0x019c50070c0075a7 */ /* 0x000062000802017f */
[----:B------:R-:W-:Y:S05]  /*11c70*/  @!P0 BRA `(.L_x_2242) ;  /* 0x0000000000048947 */ /* 0x000fea0003800000 */
[----:B------:R-:W-:Y:S01]  /*11c80*/  BPT.TRAP 0x1 ;  /* 0x000000040000795c */ /* 0x000fe20000300000 */
.L_x_2242:
[----:B------:R-:W-:Y:S04]  /*11c90*/  BSSY B1, `(.L_x_2243) ;  /* 0x0000004000017945 */ /* 0x000fe80003800000 */
[----:B-1----:R-:W-:Y:S05]  /*11ca0*/  @P1 BRA `(.L_x_2244) ;  /* 0x0000000000081947 */ /* 0x002fea0003800000 */
[----:B------:R-:W1:Y:S02]  /*11cb0*/  SYNCS.PHASECHK.TRANS64.TRYWAIT P1, [R12+URZ+0x19c50], R7 ;  /* 0x019c50070c0075a7 */ /* 0x000e64000802017f */
[----:B-1----:R-:W-:Y:S05]  /*11cc0*/  @!P1 BRA `(.L_x_2245) ;  /* 0x000000e800289947 */ /* 0x002fea0003800000 */
.L_x_2244:
[----:B------:R-:W-:Y:S05]  /*11cd0*/  BSYNC B1 ;  /* 0x0000000000017941 */ /* 0x000fea0003800000 */
.L_x_2243:
        /* <DEDUP_REMOVED lines=13> */
[----:B------:R-:W-:Y:S02]  /*11db0*/  R2UR UR6, R10 ;  /* 0x000000000a0672ca */ /* 0x000fe400000e0000 */
[----:B------:R-:W-:Y:S01]  /*11dc0*/  R2UR UR7, R11 ;  /* 0x000000000b0772ca */ /* 0x000fe200000e0000 */
[----:B------:R-:W-:Y:S01]  /*11dd0*/  IMAD.MOV.U32 R11, RZ, RZ, 0x40000040 ;  /* 0x40000040ff0b7424 */ /* 0x000fe200078e00ff */
[C---:B------:R-:W-:Y:S01]  /*11de0*/  IADD3 R10, R6.reuse, 0x4, RZ ;  /* 0x00000004060a7810 */ /* 0x040fe20007ffe0ff */
        /* <DEDUP_REMOVED lines=17> */
.L_x_2246:
[----:B------:R-:W2:Y:S01]  /*11f00*/  LDL R136, [R1+0x8] ;  /* 0x0000080001887983 */ /* 0x000ea20000100800 */
[C---:B------:R-:W-:Y:S01]  /*11f10*/  FMUL.FTZ R6, R2.reuse, R24 ;  /* 0x0000001802067220 */ /* 0x040fe20000410000 */
[C---:B------:R-:W-:Y:S01]  /*11f20*/  FMUL.FTZ R7, R2.reuse, R25 ;  /* 0x0000001902077220 */ /* 0x040fe20000410000 */
[C---:B------:R-:W-:Y:S01]  /*11f30*/  FMUL.FTZ R24, R2.reuse, R26 ;  /* 0x0000001a02187220 */ /* 0x040fe20000410000 */
[----:B------:R-:W-:Y:S01]  /*11f40*/  FMUL.FTZ R26, R2, R28 ;  /* 0x0000001c021a7220 */ /* 0x000fe20000410000 */
[----:B------:R-:W-:Y:S02]  /*11f50*/  IMAD R10, R20, 0x8, R18 ;  /* 0x00000008140a7824 */ /* 0x000fe400078e0212 */
[C---:B------:R-:W-:Y:S01]  /*11f60*/  FMUL.FTZ R25, R2.reuse, R27 ;  /* 0x0000001b02197220 */ /* 0x040fe20000410000 */
[----:B------:R-:W0:Y:S01]  /*11f70*/  MUFU.TANH R6, R6 ;  /* 0x0000000600067308 */ /* 0x000e220000002400 */
[----:B------:R-:W-:Y:S01]  /*11f80*/  FMUL.FTZ R27, R2, R29 ;  /* 0x0000001d021b7220 */ /* 0x000fe20000410000 */
[----:B------:R-:W-:-:S02]  /*11f90*/  VIADD R10, R10, 0x19c40 ;  /* 0x00019c400a0a7836 */ /* 0x000fc40000000000 */
        /* <DEDUP_REMOVED lines=199> */
[-C--:B------:R-:W-:Y:S02]  /*12c10*/  FMUL.FTZ R14, R14, R20.reuse ;  /* 0x000000140e0e7220 */ /* 0x080fe40000410000 */
[-C--:B------:R-:W-:Y:S01]  /*12c20*/  FMUL.FTZ R86, R86, R20.reuse ;  /* 0x0000001456567220 */ /* 0x080fe20000410000 */
        /* <DEDUP_REMOVED lines=32> */
[-C--:B------:R-:W-:Y:S01]  /*12e30*/  FFMA.FTZ R81, R10, R20.reuse, -8 ;  /* 0xc10000000a517423 */ /* 0x080fe20000010014 */
[----:B------:R-:W-:Y:S03]  /*12e40*/  MUFU.EX2 R14, R14 ;  /* 0x0000000e000e7308 */ /* 0x000fe60000000800 */
        /* <DEDUP_REMOVED lines=163> */
.L_x_2247:
        /* <DEDUP_REMOVED lines=16> */
[----:B------:R-:W-:Y:S02]  /*13980*/  PRMT R12, R136, 0x654, R12 ;  /* 0x00000654880c7816 */ /* 0x000fe4000000000c */
[----:B------:R-:W-:Y:S02]  /*13990*/  F2FP.SATFINITE.E4M3.F32.PACK_AB_MERGE_C R13, R13, R80, RZ ;  /* 0x000000500d0d723e */ /* 0x000fe400048070ff */
[----:B------:R-:W-:Y:S01]  /*139a0*/  F2FP.SATFINITE.E4M3.F32.PACK_AB_MERGE_C R28, R25, R24, R28 ;  /* 0x00000018191c723e */ /* 0x000fe2000480701c */
[----:B------:R0:W-:Y:S01]  /*139b0*/  SYNCS.ARRIVE.TRANS64.RED.A1T0 RZ, [R12+URZ], RZ ;  /* 0x000000ff0cff79a7 */ /* 0x0001e2000810043f */
        /* <DEDUP_REMOVED lines=11> */
[----:B------:R-:W-:Y:S02]  /*13a70*/  F2FP.SATFINITE.E4M3.F32.PACK_AB_MERGE_C R81, R81, R84, RZ ;  /* 0x000000545151723e */ /* 0x000fe400048070ff */
[----:B------:R-:W-:-:S02]  /*13a80*/  F2FP.SATFINITE.E4M3.F32.PACK_AB_MERGE_C R26, R7, R6, R26 ;  /* 0x00000006071a723e */ /* 0x000fc4000480701a */
        /* <DEDUP_REMOVED lines=72> */
.L_x_2235:
[----:B------:R-:W-:Y:S05]  /*13f10*/  BSYNC B0 ;  /* 0x0000000000007941 */ /* 0x000fea0003800000 */
.L_x_2234:
[----:B------:R-:W-:Y:S06]  /*13f20*/  BAR.ARV 0x8, 0x200 ;  /* 0x0208000000007b1d */ /* 0x000fec0000002000 */
[----:B------:R-:W-:Y:S05]  /*13f30*/  @!P0 BRA `(.L_x_2249) ;  /* 0x0000000000048947 */ /* 0x000fea0003800000 */
[----:B------:R-:W-:Y:S01]  /*13f40*/  BPT.TRAP 0x1 ;  /* 0x000000040000795c */ /* 0x000fe20000300000 */
.L_x_2249:
[----:B------:R-:W-:Y:S01]  /*13f50*/  IMAD R12, R22, 0x8, R18 ;  /* 0x00000008160c7824 */ /* 0x000fe200078e0212 */
[----:B------:R-:W-:-:S04]  /*13f60*/  SHF.L.U32 R5, R152, 0x1f, RZ ;  /* 0x0000001f98057819 */ /* 0x000fc800000006ff */
[----:B------:R0:W1:Y:S01]  /*13f70*/  SYNCS.PHASECHK.TRANS64.TRYWAIT P1, [R12+URZ+0x19c50], R5 ;  /* 0x019c50050c0075a7 */ /* 0x000062000802017f */
[----:B------:R-:W-:Y:S05]  /*13f80*/  @!P0 BRA `(.L_x_2250) ;  /* 0x0000000000048947 */ /* 0x000fea0003800000 */
[----:B------:R-:W-:Y:S01]  /*13f90*/  BPT.TRAP 0x1 ;  /* 0x000000040000795c */ /* 0x000fe20000300000 */
.L_x_2250:
[----:B------:R-:W-:Y:S04]  /*13fa0*/  BSSY B0, `(.L_x_2251) ;  /* 0x0000004000007945 */ /* 0x000fe80003800000 */
[----:B-1----:R-:W-:Y:S05]  /*13fb0*/  @P1 BRA `(.L_x_2252) ;  /* 0x0000000000081947 */ /* 0x002fea0003800000 */
[----:B------:R-:W1:Y:S02]  /*13fc0*/  SYNCS.PHASECHK.TRANS64.TRYWAIT P1, [R12+URZ+0x19c50], R5 ;  /* 0x019c50050c0075a7 */ /* 0x000e64000802017f */
[----:B-1----:R-:W-:Y:S05]  /*13fd0*/  @!P1 BRA `(.L_x_2253) ;  /* 0x000000c400789947 */ /* 0x002fea0003800000 */
.L_x_2252:
[----:B------:R-:W-:Y:S05]  /*13fe0*/  BSYNC B0 ;  /* 0x0000000000007941 */ /* 0x000fea0003800000 */
.L_x_2251:
        /* <DEDUP_REMOVED lines=37> */
[----:B------:R-:W-:Y:S02]  /*14240*/  IMAD.MOV.U32 R7, RZ, RZ, 0x40000040 ;  /* 0x40000040ff077424 */ /* 0x000fe400078e00ff */
[----:B------:R-:W-:Y:S02]  /*14250*/  VIADD R4, R4, 0x6 ;  /* 0x0000000604047836 */ /* 0x000fe40000000000 */
[----:B-1----:R-:W-:-:S01]  /*14260*/  FADD.FTZ R2, R2, R3 ;  /* 0x0000000302027221 */ /* 0x002fc20000010000 */
[----:B------:R-:W-:-:S07]  /*14270*/  IMAD.MOV.U32 R3, RZ, RZ, RZ ;  /* 0x000000ffff037224 */ /* 0x000fce00078e00ff */
[----:B------:R-:W-:Y:S01]  /*14280*/  QGMMA.64x96x32.F32.E4M3.E4M3 R88, R144, gdesc[UR4], R88, gsb0 ;  /* 0x0160000490587df3 */ /* 0x000fe20008000858 */
[----:B------:R-:W-:Y:S01]  /*14290*/  R2UR UR6, R6 ;  /* 0x00000000060672ca */ /* 0x000fe200000e0000 */
[----:B---3--:R-:W-:Y:S01]  /*142a0*/  FADD.FTZ R9, R9, R0 ;  /* 0x0000000009097221 */ /* 0x008fe20000010000 */
[----:B------:R-:W-:Y:S01]  /*142b0*/  R2UR UR7, R7 ;  /* 0x00000000070772ca */ /* 0x000fe200000e0000 */
[----:B------:R-:W-:Y:S01]  /*142c0*/  IMAD.MOV.U32 R0, RZ, RZ, -0x800000 ;  /* 0xff800000ff007424 */ /* 0x000fe200078e00ff */
[----:B------:R-:W-:Y:S01]  /*142d0*/  MOV R7, RZ ;  /* 0x000000ff00077202 */ /* 0x000fe20000000f00 */
[----:B------:R-:W-:Y:S02]  /*142e0*/  WARPGROUP.DEPBAR.LE gsb0, 0x0 ;  /* 0x00008000000079c5 */ /* 0x000fe40000010000 */
[----:B------:R-:W-:-:S08]  /*142f0*/  WARPGROUP.ARRIVE ;  /* 0x00000000000079c5 */ /* 0x000fd00000000000 */
[----:B------:R-:W-:Y:S01]  /*14300*/  QGMMA.64x96x32.F32.E4M3.E4M3 R88, R140, gdesc[UR4], R88, gsb0 ;  /* 0x016000048c587df3 */ /* 0x000fe20008000858 */
[----:B------:R-:W-:Y:S02]  /*14310*/  R2UR UR6, R4 ;  /* 0x00000000040672ca */ /* 0x000fe400000e0000 */
[----:B------:R-:W-:Y:S01]  /*14320*/  R2UR UR7, R5 ;  /* 0x00000000050772ca */ /* 0x000fe200000e0000 */
[----:B------:R-:W0:Y:S04]  /*14330*/  SHFL.BFLY PT, R4, R9, 0x1, 0x1f ;  /* 0x0c201f0009047f89 */ /* 0x000e2800000e0000 */
[----:B------:R-:W1:Y:S01]  /*14340*/  SHFL.BFLY PT, R5, R2, 0x1, 0x1f ;  /* 0x0c201f0002057f89 */ /* 0x000e6200000e0000 */
[----:B0-----:R-:W-:-:S01]  /*14350*/  FADD.FTZ R14, R9, R4 ;  /* 0x00000004090e7221 */ /* 0x001fc20000010000 */
[----:B-1----:R-:W-:-:S03]  /*14360*/  FADD.FTZ R13, R2, R5 ;  /* 0x00000005020d7221 */ /* 0x002fc60000010000 */
[----:B------:R-:W-:Y:S01]  /*14370*/  FMUL.FTZ R6, R14, 0.00390625 ;  /* 0x3b8000000e067820 */ /* 0x000fe20000410000 */
[----:B------:R-:W-:Y:S02]  /*14380*/  IMAD.MOV.U32 R2, RZ, RZ, -0x800000 ;  /* 0xff800000ff027424 */ /* 0x000fe400078e00ff */
[C---:B------:R-:W-:Y:S01]  /*14390*/  FMUL.FTZ R15, R13.reuse, 0.00390625 ;  /* 0x3b8000000d0f7820 */ /* 0x040fe20000410000 */
[----:B------:R-:W-:Y:S02]  /*143a0*/  FSETP.NE.FTZ.AND P1, PT, R13, RZ, PT ;  /* 0x000000ff0d00720b */ /* 0x000fe40003f35000 */
[----:B------:R-:W-:Y:S02]  /*143b0*/  FSETP.NE.FTZ.AND P3, PT, R6, RZ, PT ;  /* 0x000000ff0600720b */ /* 0x000fe40003f75000 */
[----:B------:R-:W-:-:S09]  /*143c0*/  FSETP.NE.FTZ.AND P2, PT, R15, RZ, PT ;  /* 0x000000ff0f00720b */ /* 0x000fd20003f55000 */
[----:B------:R-:W-:Y:S01]  /*143d0*/  @P1 MUFU.RCP R3, R13 ;  /* 0x0000000d00031308 */ /* 0x000fe20000001000 */
[----:B------:R-:W-:-:S03]  /*143e0*/  FSETP.NE.FTZ.AND P1, PT, R14, RZ, PT ;  /* 0x000000ff0e00720b */ /* 0x000fc60003f35000 */
[C---:B------:R-:W-:Y:S01]  /*143f0*/  @P2 FMUL.FTZ R4, R20.reuse, 0.69314718246459960938 ;  /* 0x3f31721814042820 */ /* 0x040fe20000410000 */
[----:B------:R-:W-:-:S03]  /*14400*/  @P3 FMUL.FTZ R20, R20, 0.69314718246459960938 ;  /* 0x3f31721814143820 */ /* 0x000fc60000410000 */
[----:B------:R-:W0:Y:S08]  /*14410*/  @P2 MUFU.LG2 R5, R15 ;  /* 0x0000000f00052308 */ /* 0x000e300000000c00 */
[----:B------:R-:W1:Y:S08]  /*14420*/  @P3 MUFU.LG2 R6, R6 ;  /* 0x0000000600063308 */ /* 0x000e700000000c00 */
[----:B------:R-:W3:Y:S01]  /*14430*/  @P1 MUFU.RCP R7, R14 ;  /* 0x0000000e00071308 */ /* 0x000ee20000001000 */
[----:B0-----:R-:W-:-:S04]  /*14440*/  @P2 FMUL.FTZ R5, R5, 0.69314718246459960938 ;  /* 0x3f31721805052820 */ /* 0x001fc80000410000 */
[----:B------:R-:W-:Y:S01]  /*14450*/  @P2 FFMA.FTZ R0, R4, R11, R5 ;  /* 0x0000000b04002223 */ /* 0x000fe20000010005 */
[----:B-1----:R-:W-:-:S04]  /*14460*/  @P3 FMUL.FTZ R9, R6, 0.69314718246459960938 ;  /* 0x3f31721806093820 */ /* 0x002fc80000410000 */
[----:B------:R-:W-:Y:S01]  /*14470*/  @P3 FFMA.FTZ R2, R20, R10, R9 ;  /* 0x0000000a14023223 */ /* 0x000fe20000010009 */
[----:B------:R-:W-:Y:S02]  /*14480*/  WARPGROUP.DEPBAR.LE gsb0, 0x0 ;  /* 0x00008000000079c5 */ /* 0x000fe40000010000 */
[----:B------:R-:W-:-:S06]  /*14490*/  WARPGROUP.ARRIVE ;  /* 0x00000000000079c5 */ /* 0x000fcc0000000000 */
[----:B------:R-:W-:Y:S01]  /*144a0*/  QGMMA.64x96x32.F32.E4M3.E4M3 R88, R136, gdesc[UR4], R88, gsb0 ;  /* 0x0160000488587df3 */ /* 0x000fe20008000858 */
[-C--:B--2---:R-:W-:Y:S01]  /*144b0*/  FMUL.FTZ R5, R3, R8.reuse ;  /* 0x0000000803057220 */ /* 0x084fe20000410000 */
[----:B---3--:R-:W-:Y:S01]  /*144c0*/  FMUL.FTZ R4, R7, R8 ;  /* 0x0000000807047220 */ /* 0x008fe20000410000 */
[----:B------:R-:W-:Y:S02]  /*144d0*/  WARPGROUP.DEPBAR.LE gsb0, 0x0 ;  /* 0x00008000000079c5 */ /* 0x000fe40000010000 */
[----:B------:R-:W-:Y:S05]  /*144e0*/  @!P0 BRA `(.L_x_2254) ;  /* 0x0000000000048947 */ /* 0x000fea0003800000 */
[----:B------:R-:W-:Y:S01]  /*144f0*/  BPT.TRAP 0x1 ;  /* 0x000000040000795c */ /* 0x000fe20000300000 */
.L_x_2254:
        /* <DEDUP_REMOVED lines=58> */
[----:B------:R-:W-:Y:S01]  /*148a0*/  FMUL.FTZ R3, R100, R5 ;  /* 0x0000000564037220 */ /* 0x000fe20000410000 */
[----:B------:R-:W-:-:S04]  /*148b0*/  SEL R5, RZ, 0x1, P1 ;  /* 0x00000001ff057807 */ /* 0x000fc80000800000 */
[----:B------:R-:W-:-:S07]  /*148c0*/  LOP3.LUT R152, R152, R5, RZ, 0x3c, !PT ;  /* 0x0000000598987212 */ /* 0x000fce00078e3cff */
.L_x_2185:
[----:B------:R-:W2:Y:S01]  /*148d0*/  LDL R88, [R1+0x50] ;  /* 0x0000500001587983 */ /* 0x000ea20000100800 */
[----:B------:R-:W1:Y:S01]  /*148e0*/  S2UR UR4, SR_CgaCtaId ;  /* 0x00000000000479c3 */ /* 0x000e620000008800 */
[----:B------:R-:W-:Y:S01]  /*148f0*/  MOV R18, 0x400 ;  /* 0x0000040000127802 */ /* 0x000fe20000000f00 */
[----:B------:R-:W-:Y:S01]  /*14900*/  BSSY B0, `(.L_x_2255) ;  /* 0x0000333000007945 */ /* 0x000fe20003800000 */
[----:B-1----:R-:W-:-:S05]  /*14910*/  IMAD.U32 R4, RZ, RZ, UR4 ;  /* 0x00000004ff047e24 */ /* 0x002fca000f8e00ff */
[----:B------:R1:W-:Y:S01]  /*14920*/  STL [R1+0x8], R4 ;  /* 0x0000080401007387 */ /* 0x0003e20000100800 */
[----:B------:R-:W-:Y:S01]  /*14930*/  LEA R18, R4, R18, 0x18 ;  /* 0x0000001204127211 */ /* 0x000fe200078ec0ff */
[----:B------:R-:W-:Y:S06]  /*14940*/  BAR.SYNC.DEFER_BLOCKING 0x5, 0x200 ;  /* 0x0148000000007b1d */ /* 0x000fec0000010000 */
[----:B-----5:R1:W0:Y:S02]  /*14950*/  LDS.128 R24, [R18+0x19cd0] ;  /* 0x019cd00012187984 */ /* 0x0202240000000c00 */
[----:B------:R-:W-:Y:S06]  /*14960*/  BAR.ARV 0x4, 0x200 ;  /* 0x0108000000007b1d */ /* 0x000fec0000002000 */
[----:B--2---:R-:W-:-:S13]  /*14970*/  ISETP.NE.AND P1, PT, R88, RZ, PT ;  /* 0x000000ff5800720c */ /* 0x004fda0003f25270 */
[----:B------:R-:W2:Y:S02]  /*14980*/  @!P1 LDC R88, c[0x0][0xad4] ;  /* 0x0002b500ff589b82 */ /* 0x000ea40000000800 */
[----:B--2---:R1:W-:Y:S01]  /*14990*/  @!P1 STL [R1+0x50], R88 ;  /* 0x0000505801009387 */ /* 0x0043e20000100800 */
[----:B0-----:R-:W-:Y:S05]  /*149a0*/  @P0 BRA `(.L_x_2256) ;  /* 0x0000002400e00947 */ /* 0x001fea0003800000 */
[----:B------:R-:W2:Y:S01]  /*149b0*/  LDL.LU R5, [R1+0x44] ;  /* 0x0000440001057983 */ /* 0x000ea20000300800 */
[----:B------:R-:W-:Y:S01]  /*149c0*/  ULDC.64 UR4, c[0x4][0x38] ;  /* 0x01000e0000047ab9 */ /* 0x000fe20000000a00 */
[----:B------:R-:W-:Y:S02]  /*149d0*/  ULDC.64 UR6, c[0x0][0xc08] ;  /* 0x0003020000067ab9 */ /* 0x000fe40000000a00 */
[----:B-1----:R-:W4:Y:S01]  /*149e0*/  LDL.LU R4, [R1+0x60] ;  /* 0x0000600001047983 */ /* 0x002f220000300800 */
[----:B------:R-:W0:Y:S01]  /*149f0*/  S2R R9, SR_TID.X ;  /* 0x0000000000097919 */ /* 0x000e220000002100 */
[----:B------:R-:W-:Y:S01]  /*14a00*/  BAR.SYNC.DEFER_BLOCKING 0x1, 0x180 ;  /* 0x0046000000007b1d */ /* 0x000fe20000010000 */
[----:B--2---:R-:W-:Y:S02]  /*14a10*/  IMAD.MOV.U32 R10, RZ, RZ, R5 ;  /* 0x000000ffff0a7224 */ /* 0x004fe400078e0005 */
[----:B----4-:R-:W-:Y:S02]  /*14a20*/  IMAD.MOV.U32 R11, RZ, RZ, R4 ;  /* 0x000000ffff0b7224 */ /* 0x010fe400078e0004 */
[----:B0-----:R-:W-:-:S05]  /*14a30*/  IMAD.SHL.U32 R4, R9, 0x4, RZ ;  /* 0x0000000409047824 */ /* 0x001fca00078e00ff */
[----:B------:R-:W-:-:S04]  /*14a40*/  LOP3.LUT R4, R4, 0xc, RZ, 0xc0, !PT ;  /* 0x0000000c04047812 */ /* 0x000fc800078ec0ff */
[----:B------:R-:W-:-:S05]  /*14a50*/  IADD3 R4, P0, R4, UR4, RZ ;  /* 0x0000000404047c10 */ /* 0x000fca000ff1e0ff */
[----:B------:R-:W-:Y:S01]  /*14a60*/  IMAD.X R5, RZ, RZ, UR5, P0 ;  /* 0x00000005ff057e24 */ /* 0x000fe200080e06ff */
[----:B------:R-:W-:-:S04]  /*14a70*/  ULDC.64 UR4, c[0x0][0xc00] ;  /* 0x0003000000047ab9 */ /* 0x000fc80000000a00 */
[----:B------:R0:W2:Y:S01]  /*14a80*/  LDG.E.CONSTANT R28, desc[UR42][R4.64] ;  /* 0x0000002a041c7981 */ /* 0x0000a2000c1e9900 */
[----:B------:R-:W-:-:S03]  /*14a90*/  LOP3.LUT P0, R9, R9, 0x3, RZ, 0xc0, !PT ;  /* 0x0000000309097812 */ /* 0x000fc6000780c0ff */
[----:B------:R-:W4:Y:S01]  /*14aa0*/  LDL R4, [R1+0x9c] ;  /* 0x00009c0001047983 */ /* 0x000f220000100800 */
[----:B------:R-:W-:Y:S01]  /*14ab0*/  ISETP.EQ.OR P0, PT, R9, 0x3, !P0 ;  /* 0x000000030900780c */ /* 0x000fe20004702670 */
[----:B------:R-:W-:Y:S02]  /*14ac0*/  IMAD.MOV.U32 R96, RZ, RZ, R10 ;  /* 0x000000ffff607224 */ /* 0x000fe400078e000a */
[----:B------:R-:W-:Y:S01]  /*14ad0*/  IMAD.MOV.U32 R93, RZ, RZ, R11 ;  /* 0x000000ffff5d7224 */ /* 0x000fe200078e000b */
[----:B------:R-:W-:Y:S02]  /*14ae0*/  SEL R61, R94, R95, P0 ;  /* 0x0000005f5e3d7207 */ /* 0x000fe40000000000 */
[----:B------:R-:W-:Y:S02]  /*14af0*/  SEL R95, R95, R94, P0 ;  /* 0x0000005e5f5f7207 */ /* 0x000fe40000000000 */
[----:B------:R-:W2:Y:S01]  /*14b00*/  LDL.LU R94, [R1+0x54] ;  /* 0x00005400015e7983 */ /* 0x000ea20000300800 */
[----:B------:R-:W-:-:S02]  /*14b10*/  SEL R41, R3, R32, P0 ;  /* 0x0000002003297207 */ /* 0x000fc40000000000 */
[----:B------:R-:W-:Y:S01]  /*14b20*/  SEL R32, R32, R3, P0 ;  /* 0x0000000320207207 */ /* 0x000fe20000000000 */
[----:B------:R-:W2:Y:S01]  /*14b30*/  LDL.LU R87, [R1+0x58] ;  /* 0x0000580001577983 */ /* 0x000ea20000300800 */
[----:B---3--:R-:W-:Y:S02]  /*14b40*/  SEL R39, R31, R6, P0 ;  /* 0x000000061f277207 */ /* 0x008fe40000000000 */
[----:B------:R-:W-:Y:S01]  /*14b50*/  SEL R31, R6, R31, P0 ;  /* 0x0000001f061f7207 */ /* 0x000fe20000000000 */
[----:B------:R-:W1:Y:S01]  /*14b60*/  S2R R3, SR_SWINHI ;  /* 0x0000000000037919 */ /* 0x000e620000002f00 */
[----:B------:R-:W-:Y:S02]  /*14b70*/  SEL R33, R29, R8, P0 ;  /* 0x000000081d217207 */ /* 0x000fe40000000000 */
[----:B------:R-:W-:Y:S01]  /*14b80*/  SEL R29, R8, R29, P0 ;  /* 0x0000001d081d7207 */ /* 0x000fe20000000000 */
[----:B------:R-:W3:Y:S01]  /*14b90*/  LDL R92, [R1+0x40] ;  /* 0x00004000015c7983 */ /* 0x000ee20000100800 */
[----:B------:R-:W-:-:S02]  /*14ba0*/  SEL R37, R7, R30, P0 ;  /* 0x0000001e07257207 */ /* 0x000fc40000000000 */
[----:B------:R-:W-:Y:S01]  /*14bb0*/  SEL R30, R30, R7, P0 ;  /* 0x000000071e1e7207 */ /* 0x000fe20000000000 */
[----:B------:R-:W3:Y:S01]  /*14bc0*/  LDL R89, [R1+0x68] ;  /* 0x0000680001597983 */ /* 0x000ee20000100800 */
[----:B------:R-:W-:Y:S02]  /*14bd0*/  SEL R49, R116, R117, P0 ;  /* 0x0000007574317207 */ /* 0x000fe40000000000 */
[----:B------:R-:W-:Y:S02]  /*14be0*/  SEL R43, R104, R105, P0 ;  /* 0x00000069682b7207 */ /* 0x000fe40000000000 */
[----:B------:R-:W-:Y:S02]  /*14bf0*/  SEL R59, R90, R91, P0 ;  /* 0x0000005b5a3b7207 */ /* 0x000fe40000000000 */
[----:B------:R-:W-:Y:S02]  /*14c00*/  SEL R63, R98, R99, P0 ;  /* 0x00000063623f7207 */ /* 0x000fe40000000000 */
[----:B------:R-:W-:-:S02]  /*14c10*/  SEL R51, R120, R121, P0 ;  /* 0x0000007978337207 */ /* 0x000fc40000000000 */
[----:B------:R-:W-:Y:S02]  /*14c20*/  SEL R90, R91, R90, P0 ;  /* 0x0000005a5b5a7207 */ /* 0x000fe40000000000 */
[----:B------:R-:W-:Y:S01]  /*14c30*/  SEL R98, R99, R98, P0 ;  /* 0x0000006263627207 */ /* 0x000fe20000000000 */
[----:B------:R-:W3:Y:S01]  /*14c40*/  LDL R91, [R1+0x28] ;  /* 0x00002800015b7983 */ /* 0x000ee20000100800 */
[----:B------:R-:W-:Y:S02]  /*14c50*/  SEL R65, R102, R103, P0 ;  /* 0x0000006766417207 */ /* 0x000fe40000000000 */
[----:B------:R-:W-:Y:S02]  /*14c60*/  SEL R67, R106, R107, P0 ;  /* 0x0000006b6a437207 */ /* 0x000fe40000000000 */
[----:B------:R-:W-:Y:S02]  /*14c70*/  SEL R69, R110, R111, P0 ;  /* 0x0000006f6e457207 */ /* 0x000fe40000000000 */
[----:B------:R-:W-:-:S02]  /*14c80*/  SEL R71, R114, R115, P0 ;  /* 0x0000007372477207 */ /* 0x000fc40000000000 */
[----:B------:R-:W-:Y:S02]  /*14c90*/  SEL R73, R118, R119, P0 ;  /* 0x0000007776497207 */ /* 0x000fe40000000000 */
[----:B------:R-:W-:Y:S02]  /*14ca0*/  MOV R20, R18 ;  /* 0x0000001200147202 */ /* 0x000fe40000000f00 */
[----:B-1----:R-:W-:Y:S02]  /*14cb0*/  MOV R21, R3 ;  /* 0x0000000300157202 */ /* 0x002fe40000000f00 */
        /* <DEDUP_REMOVED lines=26> */
[----:B----4-:R-:W-:-:S03]  /*14e60*/  IMAD.WIDE R12, R4, 0x2, R20 ;  /* 0x00000002040c7825 */ /* 0x010fc600078e0214 */
        /* <DEDUP_REMOVED lines=9> */
[----:B------:R-:W-:-:S04]  /*14f00*/  SHF.R.U64 R3, R4, 0x3, RZ ;  /* 0x0000000304037819 */ /* 0x000fc800000012ff */
[----:B------:R-:W-:Y:S02]  /*14f10*/  LOP3.LUT R14, R3, R6, RZ, 0x3c, !PT ;  /* 0x00000006030e7212 */ /* 0x000fe400078e3cff */
[----:B------:R-:W-:Y:S02]  /*14f20*/  LOP3.LUT R6, R83, 0x180, RZ, 0xc0, !PT ;  /* 0x0000018053067812 */ /* 0x000fe400078ec0ff */
[----:B------:R-:W-:Y:S02]  /*14f30*/  LOP3.LUT R3, R8, 0x180, RZ, 0xc0, !PT ;  /* 0x0000018008037812 */ /* 0x000fe400078ec0ff */
[----:B------:R-:W-:Y:S02]  /*14f40*/  SHF.R.U64 R6, R6, 0x3, RZ ;  /* 0x0000000306067819 */ /* 0x000fe400000012ff */
[----:B------:R-:W-:Y:S01]  /*14f50*/  LOP3.LUT R4, R35, 0x180, RZ, 0xc0, !PT ;  /* 0x0000018023047812 */ /* 0x000fe200078ec0ff */
[----:B------:R-:W-:Y:S01]  /*14f60*/  IMAD.X R7, RZ, RZ, R13, P2 ;  /* 0x000000ffff077224 */ /* 0x000fe200010e060d */
[----:B------:R-:W-:-:S02]  /*14f70*/  LOP3.LUT R24, R85, 0x180, RZ, 0xc0, !PT ;  /* 0x0000018055187812 */ /* 0x000fc400078ec0ff */
[----:B------:R-:W-:Y:S02]  /*14f80*/  SHF.R.U64 R3, R3, 0x3, RZ ;  /* 0x0000000303037819 */ /* 0x000fe400000012ff */
[----:B------:R-:W-:Y:S02]  /*14f90*/  LOP3.LUT R6, R6, R83, RZ, 0x3c, !PT ;  /* 0x0000005306067212 */ /* 0x000fe400078e3cff */
[----:B------:R-:W-:Y:S02]  /*14fa0*/  SHF.R.U64 R4, R4, 0x3, RZ ;  /* 0x0000000304047819 */ /* 0x000fe400000012ff */
[----:B------:R-:W-:Y:S02]  /*14fb0*/  SHF.R.U64 R24, R24, 0x3, RZ ;  /* 0x0000000318187819 */ /* 0x000fe400000012ff */
[----:B------:R-:W-:Y:S02]  /*14fc0*/  LOP3.LUT R10, R3, R8, RZ, 0x3c, !PT ;  /* 0x00000008030a7212 */ /* 0x000fe400078e3cff */
[----:B------:R-:W-:Y:S01]  /*14fd0*/  MOV R84, R6 ;  /* 0x0000000600547202 */ /* 0x000fe20000000f00 */
[--C-:B------:R-:W-:Y:S01]  /*14fe0*/  IMAD.X R11, RZ, RZ, R13.reuse, P4 ;  /* 0x000000ffff0b7224 */ /* 0x100fe200020e060d */
[----:B------:R-:W-:Y:S01]  /*14ff0*/  LOP3.LUT R8, R4, R35, RZ, 0x3c, !PT ;  /* 0x0000002304087212 */ /* 0x000fe200078e3cff */
[----:B--2---:R0:W-:Y:S01]  /*15000*/  SHFL.IDX PT, R7, R49, R28, 0x1c1f ;  /* 0x001c1f1c31077589 */ /* 0x0041e200000e0000 */
[--C-:B------:R-:W-:Y:S01]  /*15010*/  IMAD.X R9, RZ, RZ, R13.reuse, P3 ;  /* 0x000000ffff097224 */ /* 0x100fe200018e060d */
[----:B------:R-:W-:Y:S01]  /*15020*/  LOP3.LUT R4, R24, R85, RZ, 0x3c, !PT ;  /* 0x0000005518047212 */ /* 0x000fe200078e3cff */
[----:B------:R-:W-:Y:S01]  /*15030*/  IMAD.X R5, RZ, RZ, R13, P1 ;  /* 0x000000ffff057224 */ /* 0x000fe200008e060d */
[-C--:B------:R-:W-:Y:S01]  /*15040*/  IADD3.X R15, RZ, R13.reuse, RZ, P5, !PT ;  /* 0x0000000dff0f7210 */ /* 0x080fe20002ffe4ff */
[----:B------:R-:W-:Y:S01]  /*15050*/  SHFL.IDX PT, R58, R43, R28, 0x1c1f ;  /* 0x001c1f1c2b3a7589 */ /* 0x000fe200000e0000 */
[----:B------:R-:W-:-:S02]  /*15060*/  MOV R3, R12 ;  /* 0x0000000c00037202 */ /* 0x000fc40000000f00 */
        /* <DEDUP_REMOVED lines=9> */
[----:B------:R-:W0:Y:S04]  /*15100*/  SHFL.IDX PT, R42, R29, R49, 0x1c1f ;  /* 0x001c1f311d2a7589 */ /* 0x000e2800000e0000 */
[----:B------:R-:W-:Y:S04]  /*15110*/  SHFL.IDX PT, R50, R39, R28, 0x1c1f ;  /* 0x001c1f1c27327589 */ /* 0x000fe800000e0000 */
[----:B------:R1:W-:Y:S04]  /*15120*/  SHFL.IDX PT, R10, R41, R28, 0x1c1f ;  /* 0x001c1f1c290a7589 */ /* 0x0003e800000e0000 */
        /* <DEDUP_REMOVED lines=19> */
[----:B------:R-:W2:Y:S04]  /*15260*/  SHFL.IDX PT, R90, R90, R49, 0x1c1f ;  /* 0x001c1f315a5a7589 */ /* 0x000ea800000e0000 */
[----:B------:R-:W4:Y:S04]  /*15270*/  SHFL.IDX PT, R36, R95, R49, 0x1c1f ;  /* 0x001c1f315f247589 */ /* 0x000f2800000e0000 */
[----:B------:R-:W3:Y:S04]  /*15280*/  SHFL.IDX PT, R98, R98, R49, 0x1c1f ;  /* 0x001c1f3162627589 */ /* 0x000ee800000e0000 */
[----:B------:R-:W-:Y:S04]  /*15290*/  SHFL.IDX PT, R75, R120, R49, 0x1c1f ;  /* 0x001c1f31784b7589 */ /* 0x000fe800000e0000 */
[----:B------:R-:W-:Y:S04]  /*152a0*/  SHFL.IDX PT, R83, R128, R49, 0x1c1f ;  /* 0x001c1f3180537589 */ /* 0x000fe800000e0000 */
[----:B------:R-:W3:Y:S04]  /*152b0*/  SHFL.IDX PT, R28, R103, R49, 0x1c1f ;  /* 0x001c1f31671c7589 */ /* 0x000ee800000e0000 */
[----:B------:R-:W3:Y:S04]  /*152c0*/  SHFL.IDX PT, R30, R111, R49, 0x1c1f ;  /* 0x001c1f316f1e7589 */ /* 0x000ee800000e0000 */
[----:B------:R-:W3:Y:S04]  /*152d0*/  SHFL.IDX PT, R114, R114, R49, 0x1c1f ;  /* 0x001c1f3172727589 */ /* 0x000ee800000e0000 */
[----:B------:R-:W3:Y:S04]  /*152e0*/  SHFL.IDX PT, R134, R134, R49, 0x1c1f ;  /* 0x001c1f3186867589 */ /* 0x000ee800000e0000 */
[----:B------:R-:W3:Y:S04]  /*152f0*/  SHFL.IDX PT, R57, R104, R49, 0x1c1f ;  /* 0x001c1f3168397589 */ /* 0x000ee800000e0000 */
[----:B------:R-:W-:Y:S04]  /*15300*/  SHFL.IDX PT, R77, R112, R49, 0x1c1f ;  /* 0x001c1f31704d7589 */ /* 0x000fe800000e0000 */
[----:B------:R-:W3:Y:S04]  /*15310*/  SHFL.IDX PT, R106, R106, R49, 0x1c1f ;  /* 0x001c1f316a6a7589 */ /* 0x000ee800000e0000 */
[----:B------:R-:W3:Y:S04]  /*15320*/  SHFL.IDX PT, R118, R118, R49, 0x1c1f ;  /* 0x001c1f3176767589 */ /* 0x000ee800000e0000 */
[----:B------:R-:W3:Y:S04]  /*15330*/  SHFL.IDX PT, R79, R122, R49, 0x1c1f ;  /* 0x001c1f317a4f7589 */ /* 0x000ee800000e0000 */
[----:B------:R-:W3:Y:S04]  /*15340*/  SHFL.IDX PT, R14, R117, R49, 0x1c1f ;  /* 0x001c1f31750e7589 */ /* 0x000ee800000e0000 */
[----:B------:R-:W3:Y:S04]  /*15350*/  SHFL.IDX PT, R124, R124, R49, 0x1c1f ;  /* 0x001c1f317c7c7589 */ /* 0x000ee800000e0000 */
[----:B------:R-:W3:Y:S04]  /*15360*/  SHFL.IDX PT, R11, R132, R49, 0x1c1f ;  /* 0x001c1f31840b7589 */ /* 0x000ee800000e0000 */
[----:B------:R-:W3:Y:S04]  /*15370*/  SHFL.IDX PT, R13, R130, R49, 0x1c1f ;  /* 0x001c1f31820d7589 */ /* 0x000ee800000e0000 */
[----:B------:R-:W3:Y:S04]  /*15380*/  SHFL.IDX PT, R34, R109, R49, 0x1c1f ;  /* 0x001c1f316d227589 */ /* 0x000ee800000e0000 */
[----:B------:R4:W3:Y:S01]  /*15390*/  SHFL.IDX PT, R15, R126, R49, 0x1c1f ;  /* 0x001c1f317e0f7589 */ /* 0x0008e200000e0000 */
[----:B0-----:R-:W-:-:S02]  /*153a0*/  SEL R40, R33, R42, P0 ;  /* 0x0000002a21287207 */ /* 0x001fc40000000000 */
[----:B-1----:R-:W-:Y:S02]  /*153b0*/  SEL R41, R12, R43, P0 ;  /* 0x0000002b0c297207 */ /* 0x002fe40000000000 */
[----:B------:R-:W-:Y:S02]  /*153c0*/  SEL R42, R42, R33, P0 ;  /* 0x000000212a2a7207 */ /* 0x000fe40000000000 */
[----:B------:R-:W-:Y:S02]  /*153d0*/  SEL R43, R43, R12, P0 ;  /* 0x0000000c2b2b7207 */ /* 0x000fe40000000000 */
[----:B--2---:R-:W-:Y:S02]  /*153e0*/  SEL R44, R59, R90, P0 ;  /* 0x0000005a3b2c7207 */ /* 0x004fe40000000000 */
[----:B------:R-:W-:Y:S02]  /*153f0*/  SEL R46, R90, R59, P0 ;  /* 0x0000003b5a2e7207 */ /* 0x000fe40000000000 */
[----:B----4-:R-:W-:-:S02]  /*15400*/  SEL R45, R61, R36, P0 ;  /* 0x000000243d2d7207 */ /* 0x010fc40000000000 */
[----:B------:R-:W-:Y:S02]  /*15410*/  SEL R47, R36, R61, P0 ;  /* 0x0000003d242f7207 */ /* 0x000fe40000000000 */
[----:B------:R-:W-:Y:S02]  /*15420*/  SEL R48, R50, R31, P0 ;  /* 0x0000001f32307207 */ /* 0x000fe40000000000 */
[----:B------:R-:W-:Y:S02]  /*15430*/  SEL R49, R10, R51, P0 ;  /* 0x000000330a317207 */ /* 0x000fe40000000000 */
[----:B---3--:R-:W-:Y:S02]  /*15440*/  SEL R52, R63, R98, P0 ;  /* 0x000000623f347207 */ /* 0x008fe40000000000 */
        /* <DEDUP_REMOVED lines=45> */
[----:B------:R-:W-:Y:S01]  /*15720*/  STSM.16.M88.4 [R3], R4 ;  /* 0x0000000403007844 */ /* 0x000fe20000000200 */
[----:B------:R-:W-:Y:S02]  /*15730*/  F2FP.BF16.F32.PACK_AB R12, R57, R56 ;  /* 0x00000038390c723e */ /* 0x000fe400000010ff */
[----:B------:R-:W-:Y:S01]  /*15740*/  F2FP.BF16.F32.PACK_AB R13, R61, R60 ;  /* 0x0000003c3d0d723e */ /* 0x000fe200000010ff */
[----:B------:R0:W-:Y:S01]  /*15750*/  STSM.16.M88.4 [R35], R8 ;  /* 0x0000000823007844 */ /* 0x0001e20000000200 */
        /* <DEDUP_REMOVED lines=56> */
[----:B------:R-:W-:Y:S02]  /*15ae0*/  IMAD.IADD R29, R92, 0x1, R91 ;  /* 0x000000015c1d7824 */ /* 0x000fe400078e025b */
        /* <DEDUP_REMOVED lines=28> */
.L_x_2257:
        /* <DEDUP_REMOVED lines=41> */
[----:B------:R-:W-:Y:S02]  /*15f40*/  IMAD.IADD R3, R3, 0x1, R41 ;  /* 0x0000000103037824 */ /* 0x000fe400078e0229 */
[----:B------:R-:W-:-:S04]  /*15f50*/  IMAD.WIDE.U32 R2, R23, UR4, R2 ;  /* 0x0000000417027c25 */ /* 0x000fc8000f8e0002 */
[----:B------:R-:W-:Y:S01]  /*15f60*/  IMAD R3, R23, UR5, R3 ;  /* 0x0000000517037c24 */ /* 0x000fe2000f8e0203 */
[----:B------:R-:W-:Y:S02]  /*15f70*/  ULDC.64 UR4, c[0x0][0xaf0] ;  /* 0x0002bc0000047ab9 */ /* 0x000fe40000000a00 */
[----:B------:R-:W-:-:S04]  /*15f80*/  IMAD.WIDE.U32 R2, R84, UR4, R2 ;  /* 0x0000000454027c25 */ /* 0x000fc8000f8e0002 */
[C---:B------:R-:W-:Y:S01]  /*15f90*/  IMAD.IADD R44, R88.reuse, 0x1, R91 ;  /* 0x00000001582c7824 */ /* 0x040fe200078e025b */
[----:B------:R-:W-:Y:S01]  /*15fa0*/  BSSY B1, `(.L_x_2259) ;  /* 0x0000058000017945 */ /* 0x000fe20003800000 */
[----:B--2---:R-:W-:-:S04]  /*15fb0*/  IMAD R5, R88, 0x20, R87 ;  /* 0x0000002058057824 */ /* 0x004fc800078e0257 */
[----:B------:R-:W-:-:S03]  /*15fc0*/  IMAD.WIDE R20, R5, 0x2, R20 ;  /* 0x0000000205147825 */ /* 0x000fc600078e0214 */
[----:B------:R-:W-:-:S04]  /*15fd0*/  IADD3 R5, P5, R20, 0x7800, RZ ;  /* 0x0000780014057810 */ /* 0x000fc80007fbe0ff */
[----:B------:R-:W-:Y:S02]  /*15fe0*/  LOP3.LUT R0, R5, 0x180, RZ, 0xc0, !PT ;  /* 0x0000018005007812 */ /* 0x000fe400078ec0ff */
[----:B------:R-:W-:Y:S02]  /*15ff0*/  LOP3.LUT R7, R20, 0x180, RZ, 0xc0, !PT ;  /* 0x0000018014077812 */ /* 0x000fe400078ec0ff */
[----:B------:R-:W-:Y:S02]  /*16000*/  SHF.R.U64 R0, R0, 0x3, RZ ;  /* 0x0000000300007819 */ /* 0x000fe400000012ff */
[C---:B------:R-:W-:Y:S02]  /*16010*/  IADD3 R9, P0, R20.reuse, 0x1800, RZ ;  /* 0x0000180014097810 */ /* 0x040fe40007f1e0ff */
[C---:B------:R-:W-:Y:S02]  /*16020*/  IADD3 R13, P1, R20.reuse, 0x3000, RZ ;  /* 0x00003000140d7810 */ /* 0x040fe40007f3e0ff */
[----:B------:R-:W-:-:S02]  /*16030*/  IADD3 R29, P2, R20, 0x4800, RZ ;  /* 0x00004800141d7810 */ /* 0x000fc40007f5e0ff */
[----:B------:R-:W-:Y:S02]  /*16040*/  IADD3 R33, P3, R20, 0x6000, RZ ;  /* 0x0000600014217810 */ /* 0x000fe40007f7e0ff */
[----:B------:R-:W-:Y:S02]  /*16050*/  SHF.R.U64 R7, R7, 0x3, RZ ;  /* 0x0000000307077819 */ /* 0x000fe400000012ff */
[----:B------:R-:W-:Y:S01]  /*16060*/  LOP3.LUT R36, R0, R5, RZ, 0x3c, !PT ;  /* 0x0000000500247212 */ /* 0x000fe200078e3cff */
[----:B------:R-:W-:Y:S01]  /*16070*/  IMAD R0, R40, 0x60, R88 ;  /* 0x0000006028007824 */ /* 0x000fe200078e0258 */
[----:B------:R-:W-:Y:S02]  /*16080*/  LOP3.LUT R8, R9, 0x180, RZ, 0xc0, !PT ;  /* 0x0000018009087812 */ /* 0x000fe400078ec0ff */
[----:B------:R-:W-:Y:S02]  /*16090*/  LOP3.LUT R12, R13, 0x180, RZ, 0xc0, !PT ;  /* 0x000001800d0c7812 */ /* 0x000fe400078ec0ff */
[----:B------:R-:W-:-:S02]  /*160a0*/  LOP3.LUT R28, R29, 0x180, RZ, 0xc0, !PT ;  /* 0x000001801d1c7812 */ /* 0x000fc400078ec0ff */
[----:B------:R-:W-:Y:S02]  /*160b0*/  LOP3.LUT R32, R33, 0x180, RZ, 0xc0, !PT ;  /* 0x0000018021207812 */ /* 0x000fe400078ec0ff */
[----:B------:R-:W-:Y:S01]  /*160c0*/  LOP3.LUT R20, R7, R20, RZ, 0x3c, !PT ;  /* 0x0000001407147212 */ /* 0x000fe200078e3cff */
[----:B------:R-:W-:Y:S01]  /*160d0*/  IMAD.IADD R40, R91, 0x1, R0 ;  /* 0x000000015b287824 */ /* 0x000fe200078e0200 */
[----:B------:R-:W-:Y:S02]  /*160e0*/  SHF.R.U64 R8, R8, 0x3, RZ ;  /* 0x0000000308087819 */ /* 0x000fe400000012ff */
[----:B------:R-:W-:Y:S01]  /*160f0*/  SHF.R.U64 R12, R12, 0x3, RZ ;  /* 0x000000030c0c7819 */ /* 0x000fe200000012ff */
[----:B------:R0:W5:Y:S01]  /*16100*/  LD.E.128 R4, desc[UR42][R20.64] ;  /* 0x0000002a14047980 */ /* 0x000162000c101d00 */
[----:B------:R-:W-:Y:S02]  /*16110*/  SHF.R.U64 R28, R28, 0x3, RZ ;  /* 0x000000031c1c7819 */ /* 0x000fe400000012ff */
[----:B------:R-:W-:Y:S01]  /*16120*/  SHF.R.U64 R32, R32, 0x3, RZ ;  /* 0x0000000320207819 */ /* 0x000fe200000012ff */
[----:B-1----:R-:W-:Y:S01]  /*16130*/  @P4 IMAD.HI.U32 R0, R40, R43, RZ ;  /* 0x0000002b28004227 */ /* 0x002fe200078e00ff */
[----:B------:R-:W-:-:S02]  /*16140*/  LOP3.LUT R8, R8, R9, RZ, 0x3c, !PT ;  /* 0x0000000908087212 */ /* 0x000fc400078e3cff */
[----:B------:R-:W-:Y:S02]  /*16150*/  LOP3.LUT R12, R12, R13, RZ, 0x3c, !PT ;  /* 0x0000000d0c0c7212 */ /* 0x000fe400078e3cff */
[----:B0-----:R-:W-:Y:S01]  /*16160*/  SHF.R.S32.HI R20, RZ, 0x1f, R84 ;  /* 0x0000001fff147819 */ /* 0x001fe20000011454 */
        /* <DEDUP_REMOVED lines=9> */
[----:B---3--:R-:W-:Y:S01]  /*16200*/  @P4 SHF.R.U32.HI R21, RZ, R45, R0 ;  /* 0x0000002dff154219 */ /* 0x008fe20000011600 */
[----:B------:R-:W-:Y:S01]  /*16210*/  IMAD R23, R20, UR4, RZ ;  /* 0x0000000414177c24 */ /* 0x000fe2000f8e02ff */
[----:B------:R-:W5:Y:S02]  /*16220*/  LD.E.128 R12, desc[UR42][R12.64] ;  /* 0x0000002a0c0c7980 */ /* 0x000f64000c101d00 */
[----:B------:R-:W-:Y:S01]  /*16230*/  SHF.R.S32.HI R0, RZ, 0x1f, R21 ;  /* 0x0000001fff007819 */ /* 0x000fe20000011415 */
        /* <DEDUP_REMOVED lines=46> */
.L_x_2260:
[----:B------:R-:W-:Y:S05]  /*16520*/  BSYNC B1 ;  /* 0x0000000000017941 */ /* 0x000fea0003800000 */
.L_x_2259:
        /* <DEDUP_REMOVED lines=19> */
.L_x_2258:
[----:B------:R-:W2:Y:S01]  /*16660*/  LDL R97, [R1+0x30] ;  /* 0x0000300001617983 */ /* 0x000ea20000100800 */
[----:B0-----:R-:W0:Y:S01]  /*16670*/  @P4 LDC R0, c[0x0][0xbec] ;  /* 0x0002fb00ff004b82 */ /* 0x001e220000000800 */
[----:B------:R-:W-:Y:S01]  /*16680*/  ULDC.64 UR4, c[0x0][0xb08] ;  /* 0x0002c20000047ab9 */ /* 0x000fe20000000a00 */
[----:B------:R-:W-:Y:S01]  /*16690*/  ULDC.64 UR6, c[0x0][0xb30] ;  /* 0x0002cc0000067ab9 */ /* 0x000fe20000000a00 */
[----:B------:R1:W5:Y:S01]  /*166a0*/  LDL R96, [R1+0x8c] ;  /* 0x00008c0001607983 */ /* 0x0003620000100800 */
[----:B------:R-:W-:Y:S02]  /*166b0*/  IMAD R86, R86, UR4, RZ ;  /* 0x0000000456567c24 */ /* 0x000fe4000f8e02ff */
[C---:B------:R-:W-:Y:S01]  /*166c0*/  IMAD.WIDE.U32 R4, R3.reuse, UR4, RZ ;  /* 0x0000000403047c25 */ /* 0x040fe2000f8e00ff */
[----:B------:R1:W5:Y:S01]  /*166d0*/  LDL R95, [R1+0x7c] ;  /* 0x00007c00015f7983 */ /* 0x0003620000100800 */
[----:B------:R-:W3:Y:S02]  /*166e0*/  @P4 LDC R9, c[0x0][0xbf0] ;  /* 0x0002fc00ff094b82 */ /* 0x000ee40000000800 */
[----:B------:R-:W-:Y:S01]  /*166f0*/  IMAD R3, R3, UR5, R86 ;  /* 0x0000000503037c24 */ /* 0x000fe2000f8e0256 */
[----:B------:R1:W5:Y:S01]  /*16700*/  LDL R94, [R1+0x88] ;  /* 0x00008800015e7983 */ /* 0x0003620000100800 */
[----:B------:R-:W-:-:S02]  /*16710*/  ULDC.64 UR4, c[0x0][0xb38] ;  /* 0x0002ce0000047ab9 */ /* 0x000fc40000000a00 */
[----:B------:R-:W-:Y:S01]  /*16720*/  IMAD.IADD R5, R5, 0x1, R3 ;  /* 0x0000000105057824 */ /* 0x000fe200078e0203 */
[----:B------:R1:W5:Y:S01]  /*16730*/  LDL R93, [R1+0x78] ;  /* 0x00007800015d7983 */ /* 0x0003620000100800 */
[----:B------:R-:W-:Y:S01]  /*16740*/  SHF.R.S32.HI R3, RZ, 0x1f, R84 ;  /* 0x0000001fff037819 */ /* 0x000fe20000011454 */
[C---:B------:R-:W-:Y:S02]  /*16750*/  IMAD.WIDE.U32 R4, R23.reuse, UR4, R4 ;  /* 0x0000000417047c25 */ /* 0x040fe4000f8e0004 */
[----:B------:R1:W5:Y:S02]  /*16760*/  LDL R92, [R1+0x84] ;  /* 0x00008400015c7983 */ /* 0x0003640000100800 */
[----:B------:R-:W-:Y:S02]  /*16770*/  IMAD R5, R23, UR5, R5 ;  /* 0x0000000517057c24 */ /* 0x000fe4000f8e0205 */
[----:B------:R1:W5:Y:S01]  /*16780*/  LDL R91, [R1+0x74] ;  /* 0x00007400015b7983 */ /* 0x0003620000100800 */
[----:B------:R-:W-:Y:S01]  /*16790*/  ULDC.64 UR4, c[0x0][0xb40] ;  /* 0x0002d00000047ab9 */ /* 0x000fe20000000a00 */
[----:B0-----:R-:W-:-:S02]  /*167a0*/  @P4 IMAD.HI.U32 R0, R29, R0, RZ ;  /* 0x000000001d004227 */ /* 0x001fc400078e00ff */
[----:B------:R1:W5:Y:S02]  /*167b0*/  LDL R90, [R1+0x80] ;  /* 0x00008000015a7983 */ /* 0x0003640000100800 */
[----:B------:R-:W-:Y:S02]  /*167c0*/  IMAD R3, R3, UR4, RZ ;  /* 0x0000000403037c24 */ /* 0x000fe4000f8e02ff */
[----:B------:R1:W5:Y:S01]  /*167d0*/  LDL R88, [R1+0x70] ;  /* 0x0000700001587983 */ /* 0x0003620000100800 */
[----:B------:R-:W-:-:S04]  /*167e0*/  IMAD.WIDE.U32 R4, R84, UR4, R4 ;  /* 0x0000000454047c25 */ /* 0x000fc8000f8e0004 */
[----:B------:R-:W-:Y:S01]  /*167f0*/  IMAD R7, R84, UR5, R3 ;  /* 0x0000000554077c24 */ /* 0x000fe2000f8e0203 */
[----:B------:R-:W-:Y:S01]  /*16800*/  MOV R3, R29 ;  /* 0x0000001d00037202 */ /* 0x000fe20000000f00 */
[----:B------:R-:W-:Y:S01]  /*16810*/  ULDC.64 UR4, c[0x0][0xb48] ;  /* 0x0002d20000047ab9 */ /* 0x000fe20000000a00 */
[----:B---3--:R-:W-:Y:S01]  /*16820*/  @P4 SHF.R.U32.HI R3, RZ, R9, R0 ;  /* 0x00000009ff034219 */ /* 0x008fe20000011600 */
[----:B------:R-:W-:-:S03]  /*16830*/  IMAD.IADD R5, R5, 0x1, R7 ;  /* 0x0000000105057824 */ /* 0x000fc600078e0207 */
[--C-:B------:R-:W-:Y:S01]  /*16840*/  SHF.R.S32.HI R0, RZ, 0x1f, R3.reuse ;  /* 0x0000001fff007819 */ /* 0x100fe20000011403 */
[----:B------:R-:W-:Y:S02]  /*16850*/  IMAD.MOV R7, RZ, RZ, -R3 ;  /* 0x000000ffff077224 */ /* 0x000fe400078e0a03 */
[----:B------:R-:W-:-:S04]  /*16860*/  IMAD.WIDE.U32 R4, R89, UR4, R4 ;  /* 0x0000000459047c25 */ /* 0x000fc8000f8e0004 */
        /* <DEDUP_REMOVED lines=11> */
[----:B------:R-:W-:Y:S01]  /*16920*/  ISETP.GE.AND P0, PT, R10, R85, PT ;  /* 0x000000550a00720c */ /* 0x000fe20003f06270 */
[----:B------:R-:W-:Y:S02]  /*16930*/  ULDC.64 UR4, c[0x0][0xb00] ;  /* 0x0002c00000047ab9 */ /* 0x000fe40000000a00 */
        /* <DEDUP_REMOVED lines=9> */
[----:B--2---:R-:W-:-:S02]  /*169d0*/  VIADD R33, R97, 0x8 ;  /* 0x0000000861217836 */ /* 0x004fc40000000000 */
[C---:B------:R-:W-:Y:S02]  /*169e0*/  VIADD R35, R97.reuse, 0x10 ;  /* 0x0000001061237836 */ /* 0x040fe40000000000 */
[C---:B------:R-:W-:Y:S02]  /*169f0*/  VIADD R87, R97.reuse, 0x18 ;  /* 0x0000001861577836 */ /* 0x040fe40000000000 */
[C---:B------:R-:W-:Y:S02]  /*16a00*/  VIADD R89, R97.reuse, 0x20 ;  /* 0x0000002061597836 */ /* 0x040fe40000000000 */
[C---:B------:R-:W-:Y:S02]  /*16a10*/  VIADD R23, R97.reuse, 0x28 ;  /* 0x0000002861177836 */ /* 0x040fe40000000000 */
[C---:B------:R-:W-:Y:S02]  /*16a20*/  VIADD R29, R97.reuse, 0x30 ;  /* 0x00000030611d7836 */ /* 0x040fe40000000000 */
[----:B------:R-:W-:Y:S01]  /*16a30*/  VIADD R9, R97, 0x38 ;  /* 0x0000003861097836 */ /* 0x000fe20000000000 */
[----:B------:R-:W-:-:S02]  /*16a40*/  SHF.R.S32.HI R32, RZ, 0x1f, R33 ;  /* 0x0000001fff207819 */ /* 0x000fc40000011421 */
[----:B------:R-:W-:Y:S02]  /*16a50*/  SHF.R.S32.HI R34, RZ, 0x1f, R35 ;  /* 0x0000001fff227819 */ /* 0x000fe40000011423 */
        /* <DEDUP_REMOVED lines=16> */
[----:B------:R-:W-:Y:S01]  /*16b60*/  @!P2 ST.E.64 desc[UR42][R10.64], R40 ;  /* 0x000000280a00a985 */ /* 0x000fe2000c101b2a */
[----:B------:R-:W-:Y:S02]  /*16b70*/  ISETP.GE.AND P2, PT, R23, UR4, PT ;  /* 0x0000000417007c0c */ /* 0x000fe4000bf46270 */
[----:B------:R-:W-:Y:S01]  /*16b80*/  @!P0 LEA.HI.X R5, R35, R3, R34, 0x2, P5 ;  /* 0x0000000323058211 */ /* 0x000fe200028f1422 */
[----:B------:R-:W-:Y:S01]  /*16b90*/  @!P1 ST.E.64 desc[UR42][R6.64], R42 ;  /* 0x0000002a06009985 */ /* 0x000fe2000c101b2a */
[----:B------:R-:W-:-:S02]  /*16ba0*/  ISETP.GE.AND P1, PT, R29, UR4, PT ;  /* 0x000000041d007c0c */ /* 0x000fc4000bf26270 */
[-C--:B------:R-:W-:Y:S01]  /*16bb0*/  @!P3 LEA R12, P6, R87, R2.reuse, 0x2 ;  /* 0x00000002570cb211 */ /* 0x080fe200078c10ff */
[----:B------:R0:W-:Y:S01]  /*16bc0*/  @!P0 ST.E.64 desc[UR42][R4.64], R48 ;  /* 0x0000003004008985 */ /* 0x0001e2000c101b2a */
[-C--:B------:R-:W-:Y:S02]  /*16bd0*/  @!P4 LEA R20, P5, R89, R2.reuse, 0x2 ;  /* 0x000000025914c211 */ /* 0x080fe400078a10ff */
[-C--:B------:R-:W-:Y:S02]  /*16be0*/  @!P3 LEA.HI.X R13, R87, R3.reuse, R84, 0x2, P6 ;  /* 0x00000003570db211 */ /* 0x080fe400030f1454 */
[----:B------:R-:W-:Y:S02]  /*16bf0*/  ISETP.GE.AND P0, PT, R9, UR4, PT ;  /* 0x0000000409007c0c */ /* 0x000fe4000bf06270 */
[----:B------:R-:W-:Y:S01]  /*16c00*/  @!P4 LEA.HI.X R21, R89, R3, R86, 0x2, P5 ;  /* 0x000000035915c211 */ /* 0x000fe200028f1456 */
[----:B------:R1:W-:Y:S01]  /*16c10*/  @!P3 ST.E.64 desc[UR42][R12.64], R50 ;  /* 0x000000320c00b985 */ /* 0x0003e2000c101b2a */
[----:B------:R-:W-:-:S02]  /*16c20*/  @!P2 LEA R14, P6, R23, R2, 0x2 ;  /* 0x00000002170ea211 */ /* 0x000fc400078c10ff */
[----:B-----5:R-:W-:Y:S01]  /*16c30*/  ISETP.GE.AND P3, PT, R95, UR4, PT ;  /* 0x000000045f007c0c */ /* 0x020fe2000bf66270 */
[----:B------:R-:W-:Y:S01]  /*16c40*/  @!P4 ST.E.64 desc[UR42][R20.64], R56 ;  /* 0x000000381400c985 */ /* 0x000fe2000c101b2a */
[-C--:B------:R-:W-:Y:S02]  /*16c50*/  @!P2 LEA.HI.X R15, R23, R3.reuse, R24, 0x2, P6 ;  /* 0x00000003170fa211 */ /* 0x080fe400030f1418 */
[----:B0-----:R-:W-:Y:S02]  /*16c60*/  @!P1 LEA R4, P4, R29, R2, 0x2 ;  /* 0x000000021d049211 */ /* 0x001fe400078810ff */
[----:B------:R-:W-:Y:S01]  /*16c70*/  ISETP.GE.AND P5, PT, R93, UR4, PT ;  /* 0x000000045d007c0c */ /* 0x000fe2000bfa6270 */
[----:B------:R0:W-:Y:S01]  /*16c80*/  @!P2 ST.E.64 desc[UR42][R14.64], R58 ;  /* 0x0000003a0e00a985 */ /* 0x0001e2000c101b2a */
[----:B------:R-:W-:Y:S02]  /*16c90*/  @!P1 LEA.HI.X R5, R29, R3, R28, 0x2, P4 ;  /* 0x000000031d059211 */ /* 0x000fe400020f141c */
[----:B------:R-:W-:-:S02]  /*16ca0*/  ISETP.GE.AND P4, PT, R91, UR4, PT ;  /* 0x000000045b007c0c */ /* 0x000fc4000bf86270 */
[----:B------:R-:W-:Y:S01]  /*16cb0*/  ISETP.GE.AND P2, PT, R88, UR4, PT ;  /* 0x0000000458007c0c */ /* 0x000fe2000bf46270 */
[----:B------:R2:W-:Y:S01]  /*16cc0*/  @!P1 ST.E.64 desc[UR42][R4.64], R64 ;  /* 0x0000004004009985 */ /* 0x0005e2000c101b2a */
[-C--:B------:R-:W-:Y:S02]  /*16cd0*/  @!P0 LEA R10, P6, R9, R2.reuse, 0x2 ;  /* 0x00000002090a8211 */ /* 0x080fe400078c10ff */
[----:B------:R-:W-:Y:S02]  /*16ce0*/  @!P3 LEA R6, P1, R95, R2, 0x2 ;  /* 0x000000025f06b211 */ /* 0x000fe400078210ff */
[-C--:B------:R-:W-:Y:S02]  /*16cf0*/  @!P0 LEA.HI.X R11, R9, R3.reuse, R0, 0x2, P6 ;  /* 0x00000003090b8211 */ /* 0x080fe400030f1400 */
[----:B------:R-:W-:-:S03]  /*16d00*/  @!P3 LEA.HI.X R7, R95, R3, R96, 0x2, P1 ;  /* 0x000000035f07b211 */ /* 0x000fc600008f1460 */
[----:B------:R2:W-:Y:S01]  /*16d10*/  @!P0 ST.E.64 desc[UR42][R10.64], R66 ;  /* 0x000000420a008985 */ /* 0x0005e2000c101b2a */
[-C--:B-1----:R-:W-:Y:S02]  /*16d20*/  @!P5 LEA R12, P0, R93, R2.reuse, 0x2 ;  /* 0x000000025d0cd211 */ /* 0x082fe400078010ff */
[-C--:B0-----:R-:W-:Y:S01]  /*16d30*/  @!P4 LEA R14, P1, R91, R2.reuse, 0x2 ;  /* 0x000000025b0ec211 */ /* 0x081fe200078210ff */
[----:B------:R2:W-:Y:S01]  /*16d40*/  @!P3 ST.E.64 desc[UR42][R6.64], R72 ;  /* 0x000000480600b985 */ /* 0x0005e2000c101b2a */
[C---:B------:R-:W-:Y:S02]  /*16d50*/  @!P2 LEA R2, P6, R88.reuse, R2, 0x2 ;  /* 0x000000025802a211 */ /* 0x040fe400078c10ff */
[-C--:B------:R-:W-:Y:S02]  /*16d60*/  @!P5 LEA.HI.X R13, R93, R3.reuse, R94, 0x2, P0 ;  /* 0x000000035d0dd211 */ /* 0x080fe400000f145e */
[-C--:B------:R-:W-:Y:S02]  /*16d70*/  @!P4 LEA.HI.X R15, R91, R3.reuse, R92, 0x2, P1 ;  /* 0x000000035b0fc211 */ /* 0x080fe400008f145c */
[----:B------:R-:W-:Y:S01]  /*16d80*/  @!P2 LEA.HI.X R3, R88, R3, R90, 0x2, P6 ;  /* 0x000000035803a211 */ /* 0x000fe200030f145a */
[----:B------:R2:W-:Y:S04]  /*16d90*/  @!P5 ST.E.64 desc[UR42][R12.64], R74 ;  /* 0x0000004a0c00d985 */ /* 0x0005e8000c101b2a */
[----:B------:R2:W-:Y:S04]  /*16da0*/  @!P4 ST.E.64 desc[UR42][R14.64], R80 ;  /* 0x000000500e00c985 */ /* 0x0005e8000c101b2a */
[----:B------:R2:W-:Y:S02]  /*16db0*/  @!P2 ST.E.64 desc[UR42][R2.64], R82 ;  /* 0x000000520200a985 */ /* 0x0005e4000c101b2a */
.L_x_2263:
[----:B------:R-:W-:Y:S05]  /*16dc0*/  BSYNC B1 ;  /* 0x0000000000017941 */ /* 0x000fea0003800000 */
.L_x_2262:
[----:B------:R-:W-:Y:S01]  /*16dd0*/  ISETP.GE.AND P0, PT, R8, R85, PT ;  /* 0x000000550800720c */ /* 0x000fe20003f06270 */
[----:B--2---:R0:W1:Y:S04]  /*16de0*/  SHFL.IDX PT, R3, R31, 0x1, 0x1c1f ;  /* 0x003c1f001f037f89 */ /* 0x00406800000e0000 */
        /* <DEDUP_REMOVED lines=9> */
[----:B-1----:R-:W-:Y:S02]  /*16e80*/  @!P1 IMAD.WIDE R4, R97, 0x4, R2 ;  /* 0x0000000461049825 */ /* 0x002fe400078e0202 */
[----:B------:R-:W-:Y:S02]  /*16e90*/  @!P6 LEA.HI.X R7, R33, R3, R32, 0x2, P0 ;  /* 0x000000032107e211 */ /* 0x000fe400000f1420 */
[----:B------:R-:W-:Y:S01]  /*16ea0*/  ISETP.GE.AND P0, PT, R23, UR4, PT ;  /* 0x0000000417007c0c */ /* 0x000fe2000bf06270 */
[----:B------:R0:W-:Y:S01]  /*16eb0*/  @!P1 ST.E.64 desc[UR42][R4.64], R44 ;  /* 0x0000002c04009985 */ /* 0x0001e2000c101b2a */
[-C--:B------:R-:W-:Y:S02]  /*16ec0*/  @!P4 LEA R10, P5, R35, R2.reuse, 0x2 ;  /* 0x00000002230ac211 */ /* 0x080fe400078a10ff */
[----:B------:R-:W-:Y:S01]  /*16ed0*/  ISETP.GE.AND P1, PT, R29, UR4, PT ;  /* 0x000000041d007c0c */ /* 0x000fe2000bf26270 */
[----:B------:R1:W-:Y:S01]  /*16ee0*/  @!P6 ST.E.64 desc[UR42][R6.64], R46 ;  /* 0x0000002e0600e985 */ /* 0x0003e2000c101b2a */
[----:B------:R-:W-:-:S02]  /*16ef0*/  @!P3 LEA R12, P6, R87, R2, 0x2 ;  /* 0x00000002570cb211 */ /* 0x000fc400078c10ff */
[-C--:B------:R-:W-:Y:S02]  /*16f00*/  @!P4 LEA.HI.X R11, R35, R3.reuse, R34, 0x2, P5 ;  /* 0x00000003230bc211 */ /* 0x080fe400028f1422 */
[-C--:B------:R-:W-:Y:S02]  /*16f10*/  @!P3 LEA.HI.X R13, R87, R3.reuse, R84, 0x2, P6 ;  /* 0x00000003570db211 */ /* 0x080fe400030f1454 */
[-C--:B------:R-:W-:Y:S01]  /*16f20*/  @!P2 LEA R14, P5, R89, R2.reuse, 0x2 ;  /* 0x00000002590ea211 */ /* 0x080fe200078a10ff */
[----:B------:R2:W-:Y:S01]  /*16f30*/  @!P4 ST.E.64 desc[UR42][R10.64], R52 ;  /* 0x000000340a00c985 */ /* 0x0005e2000c101b2a */
[----:B------:R-:W-:Y:S02]  /*16f40*/  @!P0 LEA R20, P6, R23, R2, 0x2 ;  /* 0x0000000217148211 */ /* 0x000fe400078c10ff */
[-C--:B------:R-:W-:Y:S01]  /*16f50*/  @!P2 LEA.HI.X R15, R89, R3.reuse, R86, 0x2, P5 ;  /* 0x00000003590fa211 */ /* 0x080fe200028f1456 */
[----:B------:R3:W-:Y:S01]  /*16f60*/  @!P3 ST.E.64 desc[UR42][R12.64], R54 ;  /* 0x000000360c00b985 */ /* 0x0007e2000c101b2a */
[----:B------:R-:W-:-:S02]  /*16f70*/  @!P0 LEA.HI.X R21, R23, R3, R24, 0x2, P6 ;  /* 0x0000000317158211 */ /* 0x000fc400030f1418 */
[----:B------:R-:W-:Y:S01]  /*16f80*/  ISETP.GE.AND P6, PT, R9, UR4, PT ;  /* 0x0000000409007c0c */ /* 0x000fe2000bfc6270 */
[----:B------:R3:W-:Y:S01]  /*16f90*/  @!P2 ST.E.64 desc[UR42][R14.64], R60 ;  /* 0x0000003c0e00a985 */ /* 0x0007e2000c101b2a */
[----:B-----5:R-:W-:Y:S02]  /*16fa0*/  ISETP.GE.AND P4, PT, R95, UR4, PT ;  /* 0x000000045f007c0c */ /* 0x020fe4000bf86270 */
[----:B------:R-:W-:Y:S01]  /*16fb0*/  ISETP.GE.AND P3, PT, R93, UR4, PT ;  /* 0x000000045d007c0c */ /* 0x000fe2000bf66270 */
[----:B------:R3:W-:Y:S01]  /*16fc0*/  @!P0 ST.E.64 desc[UR42][R20.64], R62 ;  /* 0x0000003e14008985 */ /* 0x0007e2000c101b2a */
[----:B------:R-:W-:Y:S02]  /*16fd0*/  ISETP.GE.AND P2, PT, R91, UR4, PT ;  /* 0x000000045b007c0c */ /* 0x000fe4000bf46270 */
[----:B------:R-:W-:-:S04]  /*16fe0*/  @!P1 LEA R30, P5, R29, R2, 0x2 ;  /* 0x000000021d1e9211 */ /* 0x000fc800078a10ff */
[-C--:B------:R-:W-:Y:S02]  /*16ff0*/  @!P1 LEA.HI.X R31, R29, R3.reuse, R28, 0x2, P5 ;  /* 0x000000031d1f9211 */ /* 0x080fe400028f141c */
[-C--:B0-----:R-:W-:Y:S02]  /*17000*/  @!P6 LEA R4, P5, R9, R2.reuse, 0x2 ;  /* 0x000000020904e211 */ /* 0x081fe400078a10ff */
[-C--:B-1----:R-:W-:Y:S01]  /*17010*/  @!P4 LEA R6, P0, R95, R2.reuse, 0x2 ;  /* 0x000000025f06c211 */ /* 0x082fe200078010ff */
[----:B------:R3:W-:Y:S01]  /*17020*/  @!P1 ST.E.64 desc[UR42][R30.64], R68 ;  /* 0x000000441e009985 */ /* 0x0007e2000c101b2a */
[-C--:B------:R-:W-:Y:S02]  /*17030*/  @!P6 LEA.HI.X R5, R9, R3.reuse, R0, 0x2, P5 ;  /* 0x000000030905e211 */ /* 0x080fe400028f1400 */
[-C--:B------:R-:W-:Y:S02]  /*17040*/  @!P3 LEA R8, P1, R93, R2.reuse, 0x2 ;  /* 0x000000025d08b211 */ /* 0x080fe400078210ff */
[----:B--2---:R-:W-:Y:S01]  /*17050*/  @!P2 LEA R10, P5, R91, R2, 0x2 ;  /* 0x000000025b0aa211 */ /* 0x004fe200078a10ff */
        /* <DEDUP_REMOVED lines=13> */
.L_x_2256:
[----:B-1----:R-:W2:Y:S01]  /*17130*/  LDL.LU R4, [R1+0x54] ;  /* 0x0000540001047983 */ /* 0x002ea20000300800 */
[----:B------:R-:W-:Y:S01]  /*17140*/  ULDC.64 UR6, c[0x0][0xc08] ;  /* 0x0003020000067ab9 */ /* 0x000fe20000000a00 */
[----:B------:R-:W-:Y:S02]  /*17150*/  ULDC.64 UR4, c[0x0][0xc00] ;  /* 0x0003000000047ab9 */ /* 0x000fe40000000a00 */
[----:B------:R-:W3:Y:S01]  /*17160*/  LDL.LU R0, [R1+0x58] ;  /* 0x0000580001007983 */ /* 0x000ee20000300800 */
[----:B------:R-:W-:Y:S02]  /*17170*/  ISETP.NE.U32.AND P1, PT, RZ, UR6, PT ;  /* 0x00000006ff007c0c */ /* 0x000fe4000bf25070 */
[----:B------:R-:W-:Y:S01]  /*17180*/  ISETP.NE.U32.AND P0, PT, RZ, UR4, PT ;  /* 0x00000004ff007c0c */ /* 0x000fe2000bf05070 */
[----:B------:R-:W0:Y:S01]  /*17190*/  S2R R6, SR_TID.X ;  /* 0x0000000000067919 */ /* 0x000e220000002100 */
[----:B------:R-:W-:Y:S02]  /*171a0*/  ISETP.NE.AND.EX P1, PT, RZ, UR7, PT, P1 ;  /* 0x00000007ff007c0c */ /* 0x000fe4000bf25310 */
[----:B------:R-:W-:-:S02]  /*171b0*/  ISETP.NE.AND.EX P0, PT, RZ, UR5, PT, P0 ;  /* 0x00000005ff007c0c */ /* 0x000fc4000bf05300 */
[----:B------:R-:W-:Y:S02]  /*171c0*/  MOV R15, RZ ;  /* 0x000000ff000f7202 */ /* 0x000fe40000000f00 */
[----:B--2---:R-:W-:-:S04]  /*171d0*/  IADD3 R2, P2, R4, UR4, RZ ;  /* 0x0000000404027c10 */ /* 0x004fc8000ff5e0ff */
[----:B---3--:R-:W-:-:S03]  /*171e0*/  IADD3.X R3, R0, UR5, RZ, P2, !PT ;  /* 0x0000000500037c10 */ /* 0x008fc600097fe4ff */
        /* <DEDUP_REMOVED lines=14> */
.L_x_2264:
        /* <DEDUP_REMOVED lines=9> */
[----:B0-----:R-:W-:Y:S01]  /*17360*/  IMAD R2, R0, R33, RZ ;  /* 0x0000002100027224 */ /* 0x001fe200078e02ff */
        /* <DEDUP_REMOVED lines=9> */
[----:B------:R-:W0:Y:S08]  /*17400*/  LDC.64 R2, c[0x0][0xba8] ;  /* 0x0002ea00ff027b82 */ /* 0x000e300000000a00 */
[----:B----4-:R-:W1:Y:S08]  /*17410*/  LDC.64 R10, c[0x0][R28+0x220] ;  /* 0x000088001c0a7b82 */ /* 0x010e700000000a00 */
        /* <DEDUP_REMOVED lines=36> */
.L_x_2266:
[----:B------:R-:W-:Y:S05]  /*17660*/  BSYNC B1 ;  /* 0x0000000000017941 */ /* 0x000fea0003800000 */
.L_x_2265:
[----:B------:R-:W-:Y:S05]  /*17670*/  @P2 BRA `(.L_x_2261) ;  /* 0x00000004006c2947 */ /* 0x000fea0003800000 */
[----:B------:R1:W5:Y:S01]  /*17680*/  LDL R10, [R1+0x6c] ;  /* 0x00006c00010a7983 */ /* 0x0003620000100800 */
[----:B----4-:R-:W2:Y:S03]  /*17690*/  LDC R11, c[0x0][0xbe8] ;  /* 0x0002fa00ff0b7b82 */ /* 0x010ea60000000800 */
        /* <DEDUP_REMOVED lines=22> */
[----:B------:R-:W0:Y:S01]  /*17800*/  @P0 LDC R7, c[0x0][0xbec] ;  /* 0x0002fb00ff070b82 */ /* 0x000e220000000800 */
[----:B------:R-:W-:-:S04]  /*17810*/  IMAD.WIDE.U32 R2, R23, UR4, R2 ;  /* 0x0000000417027c25 */ /* 0x000fc8000f8e0002 */
[----:B------:R-:W-:Y:S01]  /*17820*/  IMAD R3, R23, UR5, R3 ;  /* 0x0000000517037c24 */ /* 0x000fe2000f8e0203 */
[----:B------:R-:W-:Y:S02]  /*17830*/  ULDC.64 UR4, c[0x0][0xae0] ;  /* 0x0002b80000047ab9 */ /* 0x000fe40000000a00 */
[----:B------:R-:W2:Y:S01]  /*17840*/  @P0 LDC R9, c[0x0][0xbf0] ;  /* 0x0002fc00ff090b82 */ /* 0x000ea20000000800 */
[----:B------:R-:W-:Y:S01]  /*17850*/  IMAD.WIDE.U32 R2, R29, UR6, R2 ;  /* 0x000000061d027c25 */ /* 0x000fe2000f8e0002 */
[----:B---3--:R-:W-:-:S03]  /*17860*/  MOV R28, R8 ;  /* 0x00000008001c7202 */ /* 0x008fc60000000f00 */
[----:B----4-:R-:W-:Y:S02]  /*17870*/  IMAD.MOV.U32 R30, RZ, RZ, R6 ;  /* 0x000000ffff1e7224 */ /* 0x010fe400078e0006 */
[----:B------:R-:W-:Y:S02]  /*17880*/  IMAD R6, R24, UR6, RZ ;  /* 0x0000000618067c24 */ /* 0x000fe4000f8e02ff */
[----:B------:R-:W-:-:S04]  /*17890*/  IMAD.IADD R8, R13, 0x1, R4 ;  /* 0x000000010d087824 */ /* 0x000fc800078e0204 */
        /* <DEDUP_REMOVED lines=39> */
.L_x_2268:
[----:B------:R-:W-:Y:S05]  /*17b10*/  BSYNC B1 ;  /* 0x0000000000017941 */ /* 0x000fea0003800000 */
.L_x_2267:
        /* <DEDUP_REMOVED lines=17> */
.L_x_2261:
[----:B------:R-:W-:Y:S05]  /*17c30*/  BSYNC B0 ;  /* 0x0000000000007941 */ /* 0x000fea0003800000 */
.L_x_2255:
[----:B------:R-:W-:Y:S02]  /*17c40*/  ULDC UR4, c[0x0][0xc3c] ;  /* 0x00030f0000047ab9 */ /* 0x000fe40000000800 */
[----:B------:R-:W-:-:S13]  /*17c50*/  ISETP.GE.AND P0, PT, R27, UR4, PT ;  /* 0x000000041b007c0c */ /* 0x000fda000bf06270 */
[----:B------:R-:W-:Y:S05]  /*17c60*/  @!P0 BRA `(.L_x_2269) ;  /* 0xfffffe9400748947 */ /* 0x000fea000383ffff */
[----:B------:R-:W-:Y:S05]  /*17c70*/  BRA `(.L_x_2127) ;  /* 0x0000007c00b87947 */ /* 0x000fea0003800000 */
.L_x_2125:
[----:B------:R-:W-:-:S08]  /*17c80*/  NOP ;  /* 0x0000000000007918 */ /* 0x000fd00000000000 */
[----:B------:R-:W0:-:S00]  /*17c90*/  USETMAXREG.DEALLOC.CTAPOOL 0x20 ;  /* 0x00000020000079c8 */ /* 0x000e0000080e0500 */
        /* <DEDUP_REMOVED lines=58> */
.L_x_2273:
        /* <DEDUP_REMOVED lines=37> */
.L_x_2271:
        /* <DEDUP_REMOVED lines=13> */
.L_x_2274:
        /* <DEDUP_REMOVED lines=22> */
[-C--:B------:R-:W-:Y:S01]  /*184c0*/  @!P1 IADD3 R10, R10, -R7.reuse, RZ ;  /* 0x800000070a0a9210 */ /* 0x080fe20007ffe0ff */
        /* <DEDUP_REMOVED lines=31> */
[----:B------:R-:W-:-:S04]  /*186c0*/  @!P1 LOP3.LUT R2, RZ, R8, RZ, 0x33, !PT ;  /* 0x00000008ff029212 */ /* 0x000fc800078e33ff */
[----:B------:R-:W-:-:S05]  /*186d0*/  IADD3 R5, -R2, RZ, RZ ;  /* 0x000000ff02057210 */ /* 0x000fca0007ffe1ff */
[C---:B------:R-:W-:Y:S02]  /*186e0*/  IMAD R7, R8.reuse, R5, R7 ;  /* 0x0000000508077224 */ /* 0x040fe400078e0207 */
[----:B------:R-:W-:Y:S02]  /*186f0*/  IMAD R8, R8, 0x1000000, R2 ;  /* 0x0100000008087824 */ /* 0x000fe400078e0202 */
[----:B------:R-:W-:Y:S02]  /*18700*/  IMAD R2, R25, R3, R4 ;  /* 0x0000000319027224 */ /* 0x000fe400078e0204 */
[----:B------:R-:W-:Y:S01]  /*18710*/  IMAD R26, R7, 0x10000, R8 ;  /* 0x00010000071a7824 */ /* 0x000fe200078e0208 */
[----:B------:R-:W-:Y:S06]  /*18720*/  BRA `(.L_x_2276) ;  /* 0x0000000000f07947 */ /* 0x000fec0003800000 */
.L_x_2275:
        /* <DEDUP_REMOVED lines=41> */
[----:B0-----:R-:W-:-:S06]  /*189c0*/  IADD3 R3, R10, 0xffffffe, RZ ;  /* 0x0ffffffe0a037810 */ /* 0x001fcc0007ffe0ff */
        /* <DEDUP_REMOVED lines=18> */
.L_x_2276:
[----:B------:R-:W-:-:S05]  /*18af0*/  LOP3.LUT R2, RZ, R2, RZ, 0x33, !PT ;  /* 0x00000002ff027212 */ /* 0x000fca00078e33ff */
[----:B------:R-:W-:Y:S01]  /*18b00*/  IMAD.IADD R25, R25, 0x1, R2 ;  /* 0x0000000119197824 */ /* 0x000fe200078e0202 */
[----:B------:R-:W-:Y:S06]  /*18b10*/  BRA `(.L_x_2277) ;  /* 0x00000000000c7947 */ /* 0x000fec0003800000 */
.L_x_2272:
[----:B------:R-:W-:Y:S01]  /*18b20*/  IMAD.MOV.U32 R25, RZ, RZ, RZ ;  /* 0x000000ffff197224 */ /* 0x000fe200078e00ff */
[----:B------:R-:W-:Y:S01]  /*18b30*/  MOV R26, RZ ;  /* 0x000000ff001a7202 */ /* 0x000fe20000000f00 */
[----:B------:R-:W-:-:S07]  /*18b40*/  IMAD.U32 R24, RZ, RZ, UR6 ;  /* 0x00000006ff187e24 */ /* 0x000fce000f8e00ff */
.L_x_2277:
[----:B------:R-:W-:-:S13]  /*18b50*/  ISETP.NE.AND P0, PT, R0, RZ, PT ;  /* 0x000000ff0000720c */ /* 0x000fda0003f05270 */
[----:B------:R-:W0:Y:S01]  /*18b60*/  @!P0 S2R R3, SR_CgaCtaId ;  /* 0x0000000000038919 */ /* 0x000e220000008800 */
[----:B------:R-:W-:-:S04]  /*18b70*/  @!P0 MOV R0, 0x400 ;  /* 0x0000040000008802 */ /* 0x000fc80000000f00 */
[----:B0-----:R-:W-:-:S05]  /*18b80*/  @!P0 LEA R0, R3, R0, 0x18 ;  /* 0x0000000003008211 */ /* 0x001fca00078ec0ff */
[----:B------:R2:W-:Y:S01]  /*18b90*/  @!P0 STS.128 [R0+0x19cd0], R24 ;  /* 0x019cd01800008388 */ /* 0x0005e20000000c00 */
[----:B------:R-:W-:Y:S06]  /*18ba0*/  BAR.ARV 0x5, 0x200 ;  /* 0x0148000000007b1d */ /* 0x000fec0000002000 */
.L_x_2270:
[----:B------:R3:W-:Y:S01]  /*18bb0*/  STL [R1+0x40], RZ ;  /* 0x000040ff01007387 */ /* 0x0007e20000100800 */
[----:B------:R-:W-:Y:S01]  /*18bc0*/  ULDC UR4, c[0x0][0xc3c] ;  /* 0x00030f0000047ab9 */ /* 0x000fe20000000800 */
[----:B------:R-:W-:Y:S01]  /*18bd0*/  IMAD.MOV.U32 R23, RZ, RZ, 0x1 ;  /* 0x00000001ff177424 */ /* 0x000fe200078e00ff */
[----:B-1----:R-:W-:Y:S01]  /*18be0*/  ISETP.GE.AND P0, PT, R27, UR4, PT ;  /* 0x000000041b007c0c */ /* 0x002fe2000bf06270 */
[----:B------:R-:W-:-:S12]  /*18bf0*/  IMAD.MOV.U32 R19, RZ, RZ, RZ ;  /* 0x000000ffff137224 */ /* 0x000fd800078e00ff */
[----:B---3--:R-:W-:Y:S05]  /*18c00*/  @P0 BRA `(.L_x_2278) ;  /* 0x0000006800d80947 */ /* 0x008fea0003800000 */
[----:B------:R-:W0:Y:S01]  /*18c10*/  S2R R13, SR_TID.X ;  /* 0x00000000000d7919 */ /* 0x000e220000002100 */
[----:B------:R-:W1:Y:S01]  /*18c20*/  S2UR UR4, SR_CgaCtaId ;  /* 0x00000000000479c3 */ /* 0x000e620000008800 */
[----:B------:R-:W-:Y:S01]  /*18c30*/  IMAD.SHL.U32 R6, R6, 0x800, RZ ;  /* 0x0000080006067824 */ /* 0x000fe200078e00ff */
[----:B------:R-:W-:Y:S01]  /*18c40*/  MOV R17, 0x400 ;  /* 0x0000040000117802 */ /* 0x000fe20000000f00 */
[----:B------:R-:W-:Y:S01]  /*18c50*/  BSSY B7, `(.L_x_2278) ;  /* 0x00006b1000077945 */ /* 0x000fe20003800000 */
[----:B------:R-:W-:Y:S01]  /*18c60*/  MOV R28, 0x1 ;  /* 0x00000001001c7802 */ /* 0x000fe20000000f00 */
[----:B------:R-:W-:Y:S01]  /*18c70*/  IMAD.MOV.U32 R22, RZ, RZ, RZ ;  /* 0x000000ffff167224 */ /* 0x000fe200078e00ff */
[----:B------:R-:W-:Y:S01]  /*18c80*/  ULDC.64 UR40, c[0x0][0x198] ;  /* 0x0000660000287ab9 */ /* 0x000fe20000000a00 */
[----:B------:R-:W-:Y:S01]  /*18c90*/  IMAD.MOV.U32 R19, RZ, RZ, RZ ;  /* 0x000000ffff137224 */ /* 0x000fe200078e00ff */
[----:B------:R-:W-:Y:S01]  /*18ca0*/  ULOP3.LUT UR39, UR37, 0x2, URZ, 0xfc, !UPT ;  /* 0x0000000225277892 */ /* 0x000fe2000f8efc3f */
[----:B------:R-:W-:Y:S01]  /*18cb0*/  IMAD.MOV.U32 R23, RZ, RZ, 0x1 ;  /* 0x00000001ff177424 */ /* 0x000fe200078e00ff */
[----:B------:R-:W-:Y:S01]  /*18cc0*/  ULOP3.LUT UR36, UR37, 0x1, URZ, 0xfc, !UPT ;  /* 0x0000000125247892 */ /* 0x000fe2000f8efc3f */
[----:B------:R-:W-:Y:S01]  /*18cd0*/  ULDC UR38, c[0x0][0xc] ;  /* 0x0000030000267ab9 */ /* 0x000fe20000000800 */
[C---:B0-2---:R-:W-:Y:S01]  /*18ce0*/  IMAD.SHL.U32 R0, R13.reuse, 0x20, RZ ;  /* 0x000000200d007824 */ /* 0x045fe200078e00ff */
[C---:B------:R-:W-:Y:S01]  /*18cf0*/  LOP3.LUT R12, R13.reuse, 0x7f, RZ, 0xc0, !PT ;  /* 0x0000007f0d0c7812 */ /* 0x040fe200078ec0ff */
[C---:B------:R-:W-:Y:S01]  /*18d00*/  IMAD.SHL.U32 R29, R13.reuse, 0x10, RZ ;  /* 0x000000100d1d7824 */ /* 0x040fe200078e00ff */
[----:B------:R-:W-:Y:S01]  /*18d10*/  SHF.R.U32.HI R3, RZ, 0x1, R13 ;  /* 0x00000001ff037819 */ /* 0x000fe2000001160d */
[----:B------:R-:W-:Y:S01]  /*18d20*/  IMAD.SHL.U32 R9, R13, 0x4, RZ ;  /* 0x000000040d097824 */ /* 0x000fe200078e00ff */
[----:B------:R-:W-:Y:S01]  /*18d30*/  LOP3.LUT R2, R0, 0x80, RZ, 0xc0, !PT ;  /* 0x0000008000027812 */ /* 0x000fe200078ec0ff */
[----:B------:R-:W-:Y:S01]  /*18d40*/  IMAD.SHL.U32 R5, R12, 0x10, RZ ;  /* 0x000000100c057824 */ /* 0x000fe200078e00ff */
[----:B------:R-:W-:-:S02]  /*18d50*/  LOP3.LUT R4, R3, 0x20, RZ, 0xc0, !PT ;  /* 0x0000002003047812 */ /* 0x000fc400078ec0ff */
[----:B------:R-:W-:Y:S02]  /*18d60*/  LOP3.LUT R8, R29, 0x60, RZ, 0xc0, !PT ;  /* 0x000000601d087812 */ /* 0x000fe400078ec0ff */
[----:B------:R-:W-:Y:S01]  /*18d70*/  LOP3.LUT R2, R2, 0x10, R3, 0xf8, !PT ;  /* 0x0000001002027812 */ /* 0x000fe200078ef803 */
[C---:B------:R-:W-:Y:S01]  /*18d80*/  IMAD.SHL.U32 R3, R13.reuse, 0x80, RZ ;  /* 0x000000800d037824 */ /* 0x040fe200078e00ff */
[----:B------:R-:W-:Y:S02]  /*18d90*/  LOP3.LUT R0, R0, 0x360, RZ, 0xc0, !PT ;  /* 0x0000036000007812 */ /* 0x000fe400078ec0ff */
[----:B------:R-:W-:Y:S02]  /*18da0*/  LOP3.LUT R4, R4, 0x10, R13, 0xf8, !PT ;  /* 0x0000001004047812 */ /* 0x000fe400078ef80d */
[--C-:B------:R-:W-:Y:S01]  /*18db0*/  LOP3.LUT R10, R8, 0x700, R5.reuse, 0xf8, !PT ;  /* 0x00000700080a7812 */ /* 0x100fe200078ef805 */
[----:B------:R-:W-:Y:S01]  /*18dc0*/  IMAD.SHL.U32 R8, R13, 0x2, RZ ;  /* 0x000000020d087824 */ /* 0x000fe200078e00ff */
[----:B------:R-:W-:-:S02]  /*18dd0*/  LOP3.LUT R0, R0, 0x400, R5, 0xf8, !PT ;  /* 0x0000040000007812 */ /* 0x000fc400078ef805 */
[----:B------:R-:W-:Y:S02]  /*18de0*/  LOP3.LUT R7, R29, 0x90, RZ, 0xc0, !PT ;  /* 0x000000901d077812 */ /* 0x000fe400078ec0ff */
[----:B------:R-:W-:Y:S02]  /*18df0*/  LOP3.LUT R4, R4, 0x380, R3, 0xf8, !PT ;  /* 0x0000038004047812 */ /* 0x000fe400078ef803 */
[----:B------:R-:W-:Y:S02]  /*18e00*/  LOP3.LUT R5, R3, 0x400, RZ, 0xc0, !PT ;  /* 0x0000040003057812 */ /* 0x000fe400078ec0ff */
[----:B------:R-:W-:Y:S02]  /*18e10*/  LOP3.LUT R3, R2, 0x10, R9, 0x78, !PT ;  /* 0x0000001002037812 */ /* 0x000fe400078e7809 */
[----:B------:R-:W-:Y:S02]  /*18e20*/  LOP3.LUT R7, R7, 0x10, R8, 0x78, !PT ;  /* 0x0000001007077812 */ /* 0x000fe400078e7808 */
[----:B------:R-:W-:-:S02]  /*18e30*/  LOP3.LUT R5, R5, 0x800, R6, 0xf8, !PT ;  /* 0x0000080005057812 */ /* 0x000fc400078ef806 */
[----:B------:R-:W-:Y:S02]  /*18e40*/  LOP3.LUT R4, R4, 0x70, R29, 0x78, !PT ;  /* 0x0000007004047812 */ /* 0x000fe400078e781d */
[----:B------:R-:W-:Y:S02]  /*18e50*/  LOP3.LUT R2, R0, R3, RZ, 0xfc, !PT ;  /* 0x0000000300027212 */ /* 0x000fe400078efcff */
[----:B------:R-:W-:Y:S02]  /*18e60*/  LOP3.LUT R11, R10, R7, RZ, 0xfc, !PT ;  /* 0x000000070a0b7212 */ /* 0x000fe400078efcff */
[----:B------:R-:W-:Y:S01]  /*18e70*/  LOP3.LUT R0, R5, R4, RZ, 0xfc, !PT ;  /* 0x0000000405007212 */ /* 0x000fe200078efcff */
[----:B------:R0:W-:Y:S01]  /*18e80*/  STL [R1+0x1c], R2 ;  /* 0x00001c0201007387 */ /* 0x0001e20000100800 */
[----:B-1----:R-:W-:Y:S01]  /*18e90*/  IMAD.U32 R4, RZ, RZ, UR4 ;  /* 0x00000004ff047e24 */ /* 0x002fe2000f8e00ff */
[----:B------:R-:W-:Y:S02]  /*18ea0*/  SHF.R.U32.HI R3, RZ, 0x1, R12 ;  /* 0x00000001ff037819 */ /* 0x000fe4000001160c */
[----:B------:R-:W-:Y:S01]  /*18eb0*/  STL [R1+0x10], R11 ;  /* 0x0000100b01007387 */ /* 0x000fe20000100800 */
[----:B------:R-:W-:-:S02]  /*18ec0*/  LOP3.LUT P0, RZ, R13, 0x4, RZ, 0xc0, !PT ;  /* 0x000000040dff7812 */ /* 0x000fc4000780c0ff */
[----:B------:R-:W-:Y:S01]  /*18ed0*/  LEA R17, R4, R17, 0x18 ;  /* 0x0000001104117211 */ /* 0x000fe200078ec0ff */
[----:B------:R1:W-:Y:S01]  /*18ee0*/  STL [R1+0x14], R0 ;  /* 0x0000140001007387 */ /* 0x0003e20000100800 */
[----:B------:R-:W-:Y:S01]  /*18ef0*/  LOP3.LUT R29, R29, 0x10, RZ, 0xc0, !PT ;  /* 0x000000101d1d7812 */ /* 0x000fe200078ec0ff */
[----:B0-----:R-:W-:Y:S02]  /*18f00*/  IMAD.MOV.U32 R2, RZ, RZ, 0x40 ;  /* 0x00000040ff027424 */ /* 0x001fe400078e00ff */
[----:B------:R0:W-:Y:S03]  /*18f10*/  STL [R1+0xc], R4 ;  /* 0x00000c0401007387 */ /* 0x0001e60000100800 */
[----:B------:R-:W-:Y:S01]  /*18f20*/  SEL R2, R2, 0xffffffc0, !P0 ;  /* 0xffffffc002027807 */ /* 0x000fe20004000000 */
[----:B------:R0:W-:Y:S01]  /*18f30*/  STL [R1+0x40], RZ ;  /* 0x000040ff01007387 */ /* 0x0001e20000100800 */
[----:B------:R-:W-:Y:S01]  /*18f40*/  LOP3.LUT R2, R29, 0x40, RZ, 0xfc, !PT ;  /* 0x000000401d027812 */ /* 0x000fe200078efcff */
[----:B-1----:R-:W-:-:S05]  /*18f50*/  IMAD.SHL.U32 R0, R13, 0x40, RZ ;  /* 0x000000400d007824 */ /* 0x002fca00078e00ff */
[----:B------:R-:W-:-:S04]  /*18f60*/  LOP3.LUT R0, R0, 0x40, RZ, 0xc0, !PT ;  /* 0x0000004000007812 */ /* 0x000fc800078ec0ff */
[----:B------:R-:W-:Y:S01]  /*18f70*/  LOP3.LUT R0, R3, R0, RZ, 0xfc, !PT ;  /* 0x0000000003007212 */ /* 0x000fe200078efcff */
[----:B------:R-:W-:Y:S01]  /*18f80*/  IMAD.IADD R0, R17, 0x1, R11 ;  /* 0x0000000111007824 */ /* 0x000fe200078e020b */
[----:B------:R-:W-:-:S04]  /*18f90*/  LOP3.LUT R3, R29, 0x20, RZ, 0xfc, !PT ;  /* 0x000000201d037812 */ /* 0x000fc800078efcff */
[----:B------:R0:W-:Y:S03]  /*18fa0*/  STL [R1+0x28], R0 ;  /* 0x0000280001007387 */ /* 0x0001e60000100800 */
.L_x_2400:
[----:B--23--:R-:W1:Y:S02]  /*18fb0*/  LDC.64 R2, c[0x0][0xc88] ;  /* 0x00032200ff027b82 */ /* 0x00ce640000000a00 */
[----:B-1----:R-:W-:-:S05]  /*18fc0*/  IMAD.WIDE R2, R27, 0x4, R2 ;  /* 0x000000041b027825 */ /* 0x002fca00078e0202 */
[----:B0-----:R-:W0:Y:S01]  /*18fd0*/  LDG.E R18, desc[UR42][R2.64] ;  /* 0x0000002a02127981 */ /* 0x001e22000c1e1900 */
        /* <DEDUP_REMOVED lines=8> */
[----:B0-----:R-:W-:-:S11]  /*19060*/  SHF.R.S32.HI R0, RZ, 0x1f, R18 ;  /* 0x0000001fff007819 */ /* 0x001fd60000011412 */
        /* <DEDUP_REMOVED lines=45> */
[----:B--2---:R-:W-:-:S05]  /*19340*/  IADD3 R9, -R8, R2, RZ ;  /* 0x0000000208097210 */ /* 0x004fca0007ffe1ff */
[----:B------:R1:W-:Y:S02]  /*19350*/  STL [R1+0x34], R9 ;  /* 0x0000340901007387 */ /* 0x0003e40000100800 */
.L_x_2279:
[----:B------:R-:W-:Y:S01]  /*19360*/  ULDC.64 UR4, c[0x0][0xa20] ;  /* 0x0002880000047ab9 */ /* 0x000fe20000000a00 */
[C---:B0-----:R-:W-:Y:S02]  /*19370*/  LOP3.LUT R8, R26.reuse, 0xff000000, RZ, 0xc0, !PT ;  /* 0xff0000001a087812 */ /* 0x041fe400078ec0ff */
[----:B------:R-:W-:Y:S02]  /*19380*/  ISETP.NE.U32.AND P0, PT, RZ, UR4, PT ;  /* 0x00000004ff007c0c */ /* 0x000fe4000bf05070 */
[----:B------:R-:W-:Y:S02]  /*19390*/  SHF.R.U32.HI R8, RZ, 0x8, R8 ;  /* 0x00000008ff087819 */ /* 0x000fe40000011608 */
[----:B------:R-:W-:Y:S02]  /*193a0*/  ISETP.NE.AND.EX P0, PT, RZ, UR5, PT, P0 ;  /* 0x00000005ff007c0c */ /* 0x000fe4000bf05300 */
[C---:B------:R-:W-:Y:S02]  /*193b0*/  LOP3.LUT R2, R26.reuse, 0xff0000, RZ, 0xc0, !PT ;  /* 0x00ff00001a027812 */ /* 0x040fe400078ec0ff */
        /* <DEDUP_REMOVED lines=8> */
.L_x_2280:
        /* <DEDUP_REMOVED lines=9> */
.L_x_2281:
[----:B0-----:R-:W2:Y:S01]  /*194d0*/  @P1 LDG.E R2, desc[UR42][R4.64] ;  /* 0x0000002a04021981 */ /* 0x001ea2000c1e1900 */
[----:B------:R-:W0:Y:S03]  /*194e0*/  LDC R3, c[0x0][0x448] ;  /* 0x00011200ff037b82 */ /* 0x000e260000000800 */
[----:B------:R3:W2:Y:S01]  /*194f0*/  @P1 LDG.E R4, desc[UR42][R4.64+0x4] ;  /* 0x0000042a04041981 */ /* 0x0006a2000c1e1900 */
[----:B-----5:R-:W-:Y:S01]  /*19500*/  IMAD.IADD R7, R7, 0x1, -R10 ;  /* 0x0000000107077824 */ /* 0x020fe200078e0a0a */
[----:B------:R-:W-:Y:S01]  /*19510*/  LOP3.LUT R12, R8, 0xff, RZ, 0xc0, !PT ;  /* 0x000000ff080c7812 */ /* 0x000fe200078ec0ff */
[----:B------:R-:W-:Y:S01]  /*19520*/  BSSY B0, `(.L_x_2282) ;  /* 0x0000037000007945 */ /* 0x000fe20003800000 */
[----:B0-----:R-:W-:-:S13]  /*19530*/  ISETP.NE.AND P0, PT, R3, 0x1, PT ;  /* 0x000000010300780c */ /* 0x001fda0003f05270 */
[----:B------:R-:W0:Y:S08]  /*19540*/  @P0 LDC R3, c[0x0][0x44c] ;  /* 0x00011300ff030b82 */ /* 0x000e300000000800 */
[----:B---3--:R-:W3:Y:S01]  /*19550*/  @P0 LDC R5, c[0x0][0x450] ;  /* 0x00011400ff050b82 */ /* 0x008ee20000000800 */
[----:B--2---:R-:W-:Y:S02]  /*19560*/  @P1 IMAD.IADD R6, R4, 0x1, -R2 ;  /* 0x0000000104061824 */ /* 0x004fe400078e0a02 */
[----:B------:R-:W-:-:S04]  /*19570*/  IMAD R2, R25, 0xc0, RZ ;  /* 0x000000c019027824 */ /* 0x000fc800078e02ff */
[----:B------:R-:W-:-:S04]  /*19580*/  VIADD R2, R2, 0xbf ;  /* 0x000000bf02027836 */ /* 0x000fc80000000000 */
[----:B0-----:R-:W-:-:S05]  /*19590*/  @P0 IMAD.HI.U32 R3, R2, R3, RZ ;  /* 0x0000000302030227 */ /* 0x001fca00078e00ff */
[----:B---3--:R-:W-:Y:S01]  /*195a0*/  @P0 SHF.R.U32.HI R2, RZ, R5, R3 ;  /* 0x00000005ff020219 */ /* 0x008fe20000011603 */
[----:B------:R-:W-:-:S05]  /*195b0*/  IMAD.IADD R3, R7, 0x1, R6 ;  /* 0x0000000107037824 */ /* 0x000fca00078e0206 */
[----:B------:R-:W-:Y:S01]  /*195c0*/  IADD3 R21, R3, 0x80, -R9 ;  /* 0x0000008003157810 */ /* 0x000fe20007ffe809 */
[----:B------:R0:W-:Y:S04]  /*195d0*/  STL [R1+0x24], R3 ;  /* 0x0000240301007387 */ /* 0x0001e80000100800 */
[----:B------:R-:W-:Y:S01]  /*195e0*/  IMAD.IADD R2, R21, 0x1, R2 ;  /* 0x0000000115027824 */ /* 0x000fe200078e0202 */
[----:B------:R2:W-:Y:S04]  /*195f0*/  STL [R1], R12 ;  /* 0x0000000c01007387 */ /* 0x0005e80000100800 */
[----:B------:R-:W-:Y:S01]  /*19600*/  SHF.R.S32.HI R5, RZ, 0x1f, R2 ;  /* 0x0000001fff057819 */ /* 0x000fe20000011402 */
[----:B0-----:R-:W-:-:S03]  /*19610*/  VIADD R3, R3, 0x7f ;  /* 0x0000007f03037836 */ /* 0x001fc60000000000 */
[----:B------:R-:W-:Y:S01]  /*19620*/  LEA.HI R5, R5, R2, RZ, 0x7 ;  /* 0x0000000205057211 */ /* 0x000fe200078f38ff */
[----:B------:R-:W-:Y:S01]  /*19630*/  IMAD.MOV.U32 R2, RZ, RZ, RZ ;  /* 0x000000ffff027224 */ /* 0x000fe200078e00ff */
[----:B------:R-:W-:Y:S02]  /*19640*/  SHF.R.S32.HI R4, RZ, 0x1f, R3 ;  /* 0x0000001fff047819 */ /* 0x000fe40000011403 */
[----:B------:R-:W-:Y:S02]  /*19650*/  SHF.R.S32.HI R5, RZ, 0x7, R5 ;  /* 0x00000007ff057819 */ /* 0x000fe40000011405 */
[----:B------:R-:W-:-:S04]  /*19660*/  LEA.HI R4, R4, R3, RZ, 0x7 ;  /* 0x0000000304047211 */ /* 0x000fc800078f38ff */
[----:B------:R-:W-:Y:S02]  /*19670*/  SHF.R.S32.HI R20, RZ, 0x7, R4 ;  /* 0x00000007ff147819 */ /* 0x000fe40000011404 */
[----:B------:R-:W-:Y:S02]  /*19680*/  SHF.R.U32.HI R4, RZ, 0x10, R8 ;  /* 0x00000010ff047819 */ /* 0x000fe40000011608 */
[----:B------:R-:W-:-:S04]  /*19690*/  VIMNMX R5, R20, R5, PT ;  /* 0x0000000514057248 */ /* 0x000fc80003fe0100 */
[----:B------:R-:W-:-:S13]  /*196a0*/  ISETP.GE.AND P0, PT, R5, 0x1, PT ;  /* 0x000000010500780c */ /* 0x000fda0003f06270 */
[----:B--2---:R-:W-:Y:S05]  /*196b0*/  @!P0 BRA `(.L_x_2283) ;  /* 0x0000000000748947 */ /* 0x004fea0003800000 */
[----:B------:R-:W-:Y:S01]  /*196c0*/  ISETP.NE.AND P0, PT, R4, RZ, PT ;  /* 0x000000ff0400720c */ /* 0x000fe20003f05270 */
[----:B------:R-:W-:-:S03]  /*196d0*/  ULDC UR4, c[0x0][0x9f0] ;  /* 0x00027c0000047ab9 */ /* 0x000fc60000000800 */
[----:B------:R-:W-:-:S04]  /*196e0*/  SEL R8, R4, UR4, P0 ;  /* 0x0000000404087c07 */ /* 0x000fc80008000000 */
[----:B-1----:R-:W-:Y:S02]  /*196f0*/  IABS R9, R8 ;  /* 0x0000000800097213 */ /* 0x002fe40000000000 */
        /* <DEDUP_REMOVED lines=12> */
[----:B------:R-:W-:Y:S02]  /*197c0*/  IABS R3, R10 ;  /* 0x0000000a00037213 */ /* 0x000fe40000000000 */
[----:B------:R-:W-:-:S05]  /*197d0*/  IADD3 R2, RZ, -R2, RZ ;  /* 0x80000002ff027210 */ /* 0x000fca0007ffe0ff */
        /* <DEDUP_REMOVED lines=11> */
.L_x_2283:
[----:B------:R-:W-:Y:S05]  /*19890*/  BSYNC B0 ;  /* 0x0000000000007941 */ /* 0x000fea0003800000 */
.L_x_2282:
        /* <DEDUP_REMOVED lines=8> */
[----:B------:R-:W-:-:S11]  /*19920*/  SHF.R.U32.HI R3, RZ, 0x7, R3 ;  /* 0x00000007ff037819 */ /* 0x000fd60000011603 */
        /* <DEDUP_REMOVED lines=15> */
.L_x_2448:
[----:B--2---:R-:W-:Y:S02]  /*19a20*/  ISETP.NE.AND P0, PT, R14, RZ, PT ;  /* 0x000000ff0e00720c */ /* 0x004fe40003f05270 */
[----:B------:R-:W-:-:S11]  /*19a30*/  PLOP3.LUT P6, PT, PT, PT, PT, 0x8, 0x0 ;  /* 0x000000000000781c */ /* 0x000fd60003fce170 */
[----:B------:R-:W-:Y:S05]  /*19a40*/  @P0 BRA `(.L_x_2287) ;  /* 0x00000000000c0947 */ /* 0x000fea0003800000 */
[----:B------:R-:W-:-:S03]  /*19a50*/  UMOV UR4, 0xffffffff ;  /* 0xffffffff00047882 */ /* 0x000fc60000000000 */
[----:B------:R-:W-:Y:S05]  /*19a60*/  BRA.DIV UR4, `(.L_x_2288) ;  /* 0x0000006e041c7947 */ /* 0x000fea000b800000 */
[----:B------:R-:W-:-:S13]  /*19a70*/  ELECT P6, URZ, PT ;  /* 0x00000000003f782f */ /* 0x000fda00038c0000 */
.L_x_2287:
        /* <DEDUP_REMOVED lines=9> */
.L_x_2451:
[----:B------:R-:W-:Y:S05]  /*19b10*/  BSYNC B1 ;  /* 0x0000000000017941 */ /* 0x000fea0003800000 */
.L_x_2289:
[----:B------:R-:W-:Y:S04]  /*19b20*/  BSSY B1, `(.L_x_2291) ;  /* 0x000008b000017945 */ /* 0x000fe80003800000 */
[----:B------:R-:W-:Y:S05]  /*19b30*/  @!P6 BRA `(.L_x_2292) ;  /* 0x000000080024e947 */ /* 0x000fea0003800000 */
[----:B-1----:R-:W-:Y:S01]  /*19b40*/  IMAD R9, R22, 0x8, R17 ;  /* 0x0000000816097824 */ /* 0x002fe200078e0211 */
[----:B------:R-:W-:Y:S01]  /*19b50*/  SHF.L.U32 R11, R28, 0x1f, RZ ;  /* 0x0000001f1c0b7819 */ /* 0x000fe200000006ff */
[----:B------:R-:W1:Y:S01]  /*19b60*/  S2R R7, SR_TID.X ;  /* 0x0000000000077919 */ /* 0x000e620000002100 */
[----:B------:R-:W-:Y:S02]  /*19b70*/  BSSY B2, `(.L_x_2293) ;  /* 0x0000005000027945 */ /* 0x000fe40003800000 */
[----:B------:R-:W2:Y:S01]  /*19b80*/  SYNCS.PHASECHK.TRANS64.TRYWAIT P0, [R9+URZ+0x19ca0], R11 ;  /* 0x019ca00b090075a7 */ /* 0x000ea2000800017f */
[----:B-1----:R-:W-:-:S04]  /*19b90*/  LOP3.LUT R7, R7, 0x7f, RZ, 0xc0, !PT ;  /* 0x0000007f07077812 */ /* 0x002fc800078ec0ff */
[----:B------:R-:W-:Y:S01]  /*19ba0*/  ISETP.NE.AND P1, PT, R7, RZ, PT ;  /* 0x000000ff0700720c */ /* 0x000fe20003f25270 */
[----:B--2---:R-:W-:-:S12]  /*19bb0*/  @!P0 BRA `(.L_x_2294) ;  /* 0x0000006800fc8947 */ /* 0x004fd80003800000 */
.L_x_2452:
[----:B------:R-:W-:Y:S05]  /*19bc0*/  BSYNC B2 ;  /* 0x0000000000027941 */ /* 0x000fea0003800000 */
.L_x_2293:
[----:B------:R-:W-:Y:S04]  /*19bd0*/  BSSY B2, `(.L_x_2295) ;  /* 0x0000009000027945 */ /* 0x000fe80003800000 */
[----:B------:R-:W-:Y:S05]  /*19be0*/  @P1 BRA `(.L_x_2296) ;  /* 0x00000000001c1947 */ /* 0x000fea0003800000 */
[----:B0-----:R-:W0:Y:S02]  /*19bf0*/  S2R R6, SR_TID.X ;  /* 0x0000000000067919 */ /* 0x001e240000002100 */
[----:B0-----:R-:W-:Y:S02]  /*19c00*/  LOP3.LUT R7, R6, 0x1f, RZ, 0xc0, !PT ;  /* 0x0000001f06077812 */ /* 0x001fe400078ec0ff */
[----:B------:R-:W-:Y:S02]  /*19c10*/  MOV R6, 0x3000 ;  /* 0x0000300000067802 */ /* 0x000fe40000000f00 */
[----:B------:R-:W-:Y:S02]  /*19c20*/  ISETP.NE.AND P0, PT, R7, RZ, PT ;  /* 0x000000ff0700720c */ /* 0x000fe40003f05270 */
[----:B------:R2:W-:Y:S11]  /*19c30*/  SYNCS.ARRIVE.TRANS64 RZ, [R9+URZ+0x19c90], R6 ;  /* 0x019c900609ff79a7 */ /* 0x0005f6000800003f */
[----:B--2---:R-:W-:Y:S05]  /*19c40*/  @!P0 BRA `(.L_x_2296) ;  /* 0x0000000000048947 */ /* 0x004fea0003800000 */
[----:B------:R-:W-:Y:S01]  /*19c50*/  BPT.TRAP 0x1 ;  /* 0x000000040000795c */ /* 0x000fe20000300000 */
.L_x_2296:
[----:B------:R-:W-:Y:S05]  /*19c60*/  BSYNC B2 ;  /* 0x0000000000027941 */ /* 0x000fea0003800000 */
.L_x_2295:
        /* <DEDUP_REMOVED lines=12> */
.L_x_2297:
        /* <DEDUP_REMOVED lines=16> */
.L_x_2298:
        /* <DEDUP_REMOVED lines=16> */
.L_x_2299:
        /* <DEDUP_REMOVED lines=13> */
.L_x_2453:
[----:B------:R-:W-:Y:S05]  /*1a000*/  BSYNC B2 ;  /* 0x0000000000027941 */ /* 0x000fea0003800000 */
.L_x_2300:
[----:B------:R-:W-:Y:S01]  /*1a010*/  BSSY B2, `(.L_x_2302) ;  /* 0x000000b000027945 */ /* 0x000fe20003800000 */
[----:B------:R-:W-:Y:S02]  /*1a020*/  IMAD.MOV.U32 R10, RZ, RZ, 0x0 ;  /* 0x00000000ff0a7424 */ /* 0x000fe400078e00ff */
[----:B01----:R-:W-:Y:S01]  /*1a030*/  IMAD.MOV.U32 R11, RZ, RZ, 0x12f00000 ;  /* 0x12f00000ff0b7424 */ /* 0x003fe200078e00ff */
        /* <DEDUP_REMOVED lines=8> */
.L_x_2303:
[----:B------:R-:W-:Y:S05]  /*1a0c0*/  BSYNC B2 ;  /* 0x0000000000027941 */ /* 0x000fea0003800000 */
.L_x_2302:
[----:B------:R-:W-:Y:S01]  /*1a0d0*/  R2UR UR10, R14 ;  /* 0x000000000e0a72ca */ /* 0x000fe200000e0000 */
[----:B------:R-:W-:Y:S01]  /*1a0e0*/  UIADD3 UR4, UP0, UR40, 0x670, URZ ;  /* 0x0000067028047890 */ /* 0x000fe2000ff1e03f */
[----:B------:R-:W-:Y:S01]  /*1a0f0*/  R2UR UR6, R10 ;  /* 0x000000000a0672ca */ /* 0x000fe200000e0000 */
[----:B------:R-:W-:Y:S01]  /*1a100*/  VIADD R6, R8, 0x9000 ;  /* 0x0000900008067836 */ /* 0x000fe20000000000 */
[----:B------:R-:W-:Y:S01]  /*1a110*/  R2UR UR7, R11 ;  /* 0x000000000b0772ca */ /* 0x000fe200000e0000 */
[----:B------:R-:W-:Y:S01]  /*1a120*/  UIADD3.X UR5, URZ, UR41, URZ, UP0, !UPT ;  /* 0x000000293f057290 */ /* 0x000fe200087fe43f */
[----:B------:R-:W-:Y:S02]  /*1a130*/  PLOP3.LUT P0, PT, PT, PT, PT, 0x80, 0x0 ;  /* 0x000000000000781c */ /* 0x000fe40003f0f070 */
[----:B------:R-:W-:-:S11]  /*1a140*/  IADD3 R9, R9, 0x19cb0, RZ ;  /* 0x00019cb009097810 */ /* 0x000fd60007ffe0ff */
.L_x_2304:
        /* <DEDUP_REMOVED lines=15> */
.L_x_2305:
        /* <DEDUP_REMOVED lines=15> */
.L_x_2306:
        /* <DEDUP_REMOVED lines=10> */
.L_x_2292:
[----:B------:R-:W-:Y:S05]  /*1a3d0*/  BSYNC B1 ;  /* 0x0000000000017941 */ /* 0x000fea0003800000 */
.L_x_2291:
        /* <DEDUP_REMOVED lines=9> */
.L_x_2323:
[----:B------:R-:W-:Y:S05]  /*1a470*/  YIELD ;  /* 0x0000000000007946 */ /* 0x000fea0003800000 */
        /* <DEDUP_REMOVED lines=10> */
.L_x_2454:
[----:B------:R-:W-:Y:S05]  /*1a520*/  BSYNC B2 ;  /* 0x0000000000027941 */ /* 0x000fea0003800000 */
.L_x_2309:
[----:B------:R-:W-:Y:S04]  /*1a530*/  BSSY B2, `(.L_x_2311) ;  /* 0x0000009000027945 */ /* 0x000fe80003800000 */
[----:B------:R-:W-:Y:S05]  /*1a540*/  @P2 BRA `(.L_x_2312) ;  /* 0x00000000001c2947 */ /* 0x000fea0003800000 */
[----:B------:R-:W0:Y:S02]  /*1a550*/  S2R R5, SR_TID.X ;  /* 0x0000000000057919 */ /* 0x000e240000002100 */
[----:B0-----:R-:W-:Y:S01]  /*1a560*/  LOP3.LUT R6, R5, 0x1f, RZ, 0xc0, !PT ;  /* 0x0000001f05067812 */ /* 0x001fe200078ec0ff */
[----:B------:R-:W-:-:S03]  /*1a570*/  IMAD.MOV.U32 R5, RZ, RZ, 0x3000 ;  /* 0x00003000ff057424 */ /* 0x000fc600078e00ff */
[----:B------:R-:W-:Y:S01]  /*1a580*/  ISETP.NE.AND P1, PT, R6, RZ, PT ;  /* 0x000000ff0600720c */ /* 0x000fe20003f25270 */
[----:B------:R2:W-:-:S12]  /*1a590*/  SYNCS.ARRIVE.TRANS64 RZ, [R9+URZ+0x19c90], R5 ;  /* 0x019c900509ff79a7 */ /* 0x0005d8000800003f */
[----:B--2---:R-:W-:Y:S05]  /*1a5a0*/  @!P1 BRA `(.L_x_2312) ;  /* 0x0000000000049947 */ /* 0x004fea0003800000 */
[----:B------:R-:W-:Y:S01]  /*1a5b0*/  BPT.TRAP 0x1 ;  /* 0x000000040000795c */ /* 0x000fe20000300000 */
.L_x_2312:
[----:B------:R-:W-:Y:S05]  /*1a5c0*/  BSYNC B2 ;  /* 0x0000000000027941 */ /* 0x000fea0003800000 */
.L_x_2311:
        /* <DEDUP_REMOVED lines=11> */
.L_x_2313:
        /* <DEDUP_REMOVED lines=14> */
[----:B------:R-:W-:Y:S02]  /*1a760*/  R2UR UR10, R11 ;  /* 0x000000000b0a72ca */ /* 0x000fe400000e0000 */
[----:B------:R-:W-:-:S13]  /*1a770*/  IADD3 R11, R7, 0x14800, RZ ;  /* 0x00014800070b7810 */ /* 0x000fda0007ffe0ff */
.L_x_2314:
        /* <DEDUP_REMOVED lines=16> */
.L_x_2315:
        /* <DEDUP_REMOVED lines=13> */
.L_x_2455:
[----:B------:R-:W-:Y:S05]  /*1a950*/  BSYNC B2 ;  /* 0x0000000000027941 */ /* 0x000fea0003800000 */
.L_x_2316:
        /* <DEDUP_REMOVED lines=11> */
.L_x_2319:
[----:B------:R-:W-:Y:S05]  /*1aa10*/  BSYNC B2 ;  /* 0x0000000000027941 */ /* 0x000fea0003800000 */
.L_x_2318:
        /* <DEDUP_REMOVED lines=8> */
.L_x_2320:
        /* <DEDUP_REMOVED lines=16> */
.L_x_2321:
        /* <DEDUP_REMOVED lines=15> */
.L_x_2322:
        /* <DEDUP_REMOVED lines=10> */
.L_x_2308:
[----:B------:R-:W-:Y:S05]  /*1ad30*/  BSYNC B1 ;  /* 0x0000000000017941 */ /* 0x000fea0003800000 */
.L_x_2307:
[----:B------:R-:W-:Y:S01]  /*1ad40*/  ISETP.GT.AND P2, PT, R10, R3, PT ;  /* 0x000000030a00720c */ /* 0x000fe20003f44270 */
[----:B------:R-:W-:Y:S02]  /*1ad50*/  VIADD R22, R22, 0x1 ;  /* 0x0000000116167836 */ /* 0x000fe40000000000 */
[----:B------:R-:W-:-:S03]  /*1ad60*/  VIADD R10, R10, 0xffffffff ;  /* 0xffffffff0a0a7836 */ /* 0x000fc60000000000 */
[----:B------:R-:W-:-:S04]  /*1ad70*/  ISETP.NE.AND P1, PT, R22, 0x2, PT ;  /* 0x000000021600780c */ /* 0x000fc80003f25270 */
[----:B------:R-:W-:Y:S02]  /*1ad80*/  SEL R5, RZ, 0x1, P1 ;  /* 0x00000001ff057807 */ /* 0x000fe40000800000 */
[----:B------:R-:W-:Y:S02]  /*1ad90*/  SEL R22, R22, RZ, P1 ;  /* 0x000000ff16167207 */ /* 0x000fe40000800000 */
[----:B------:R-:W-:Y:S01]  /*1ada0*/  LOP3.LUT R28, R28, R5, RZ, 0x3c, !PT ;  /* 0x000000051c1c7212 */ /* 0x000fe200078e3cff */
[----:B------:R-:W-:Y:S06]  /*1adb0*/  @P2 BRA `(.L_x_2323) ;  /* 0xfffffff400ac2947 */ /* 0x000fec000383ffff */
.L_x_2285:
[----:B------:R-:W-:Y:S05]  /*1adc0*/  BSYNC B0 ;  /* 0x0000000000007941 */ /* 0x000fea0003800000 */
.L_x_2284:
[----:B------:R-:W2:Y:S01]  /*1add0*/  LDC R0, c[0x0][0x448] ;  /* 0x00011200ff007b82 */ /* 0x000ea20000000800 */
[----:B------:R-:W-:Y:S01]  /*1ade0*/  MOV R2, 0xc0 ;  /* 0x000000c000027802 */ /* 0x000fe20000000f00 */
[----:B------:R-:W-:Y:S05]  /*1adf0*/  @!P0 WARPSYNC.ALL ;  /* 0x0000000000008948 */ /* 0x000fea0003800000 */
[----:B------:R-:W-:Y:S01]  /*1ae00*/  IMAD R2, R25, R2, 0xbf ;  /* 0x000000bf19027424 */ /* 0x000fe200078e0202 */
[----:B------:R-:W-:Y:S01]  /*1ae10*/  @!P0 BAR.SYNC.DEFER_BLOCKING 0xc, 0x200 ;  /* 0x0308000000008b1d */ /* 0x000fe20000010000 */
[----:B------:R-:W-:-:S05]  /*1ae20*/  ISETP.NE.AND P2, PT, R4, RZ, PT ;  /* 0x000000ff0400720c */ /* 0x000fca0003f45270 */
[----:B------:R-:W-:Y:S08]  /*1ae30*/  BSSY B0, `(.L_x_2324) ;  /* 0x0000029000007945 */ /* 0x000ff00003800000 */
[----:B------:R-:W3:Y:S01]  /*1ae40*/  @!P2 LDC R4, c[0x0][0x9f0] ;  /* 0x00027c00ff04ab82 */ /* 0x000ee20000000800 */
[----:B--2---:R-:W-:-:S13]  /*1ae50*/  ISETP.NE.AND P1, PT, R0, 0x1, PT ;  /* 0x000000010000780c */ /* 0x004fda0003f25270 */
[----:B------:R-:W2:Y:S08]  /*1ae60*/  @P1 LDC R0, c[0x0][0x44c] ;  /* 0x00011300ff001b82 */ /* 0x000eb00000000800 */
[----:B------:R-:W4:Y:S01]  /*1ae70*/  @P1 LDC R3, c[0x0][0x450] ;  /* 0x00011400ff031b82 */ /* 0x000f220000000800 */
[----:B--2---:R-:W-:-:S05]  /*1ae80*/  @P1 IMAD.HI.U32 R0, R2, R0, RZ ;  /* 0x0000000002001227 */ /* 0x004fca00078e00ff */
[----:B----4-:R-:W-:-:S05]  /*1ae90*/  @P1 SHF.R.U32.HI R2, RZ, R3, R0 ;  /* 0x00000003ff021219 */ /* 0x010fca0000011600 */
[----:B------:R-:W-:-:S05]  /*1aea0*/  IMAD.IADD R2, R21, 0x1, R2 ;  /* 0x0000000115027824 */ /* 0x000fca00078e0202 */
[----:B------:R-:W-:-:S04]  /*1aeb0*/  SHF.R.S32.HI R0, RZ, 0x1f, R2 ;  /* 0x0000001fff007819 */ /* 0x000fc80000011402 */
[----:B------:R-:W-:Y:S01]  /*1aec0*/  LEA.HI R0, R0, R2, RZ, 0x7 ;  /* 0x0000000200007211 */ /* 0x000fe200078f38ff */
[----:B------:R-:W-:-:S03]  /*1aed0*/  IMAD.MOV.U32 R2, RZ, RZ, RZ ;  /* 0x000000ffff027224 */ /* 0x000fc600078e00ff */
[----:B------:R-:W-:-:S04]  /*1aee0*/  SHF.R.S32.HI R0, RZ, 0x7, R0 ;  /* 0x00000007ff007819 */ /* 0x000fc80000011400 */
[----:B------:R-:W-:-:S04]  /*1aef0*/  VIMNMX R0, R20, R0, PT ;  /* 0x0000000014007248 */ /* 0x000fc80003fe0100 */
[----:B------:R-:W-:-:S13]  /*1af00*/  ISETP.GE.AND P1, PT, R0, 0x1, PT ;  /* 0x000000010000780c */ /* 0x000fda0003f26270 */
[----:B---3--:R-:W-:Y:S05]  /*1af10*/  @!P1 BRA `(.L_x_2325) ;  /* 0x0000000000689947 */ /* 0x008fea0003800000 */
[----:B------:R-:W-:-:S04]  /*1af20*/  IABS R5, R4 ;  /* 0x0000000400057213 */ /* 0x000fc80000000000 */
[----:B------:R-:W2:Y:S08]  /*1af30*/  I2F.RP R2, R5 ;  /* 0x0000000500027306 */ /* 0x000eb00000209400 */
[----:B--2---:R-:W2:Y:S02]  /*1af40*/  MUFU.RCP R2, R2 ;  /* 0x0000000200027308 */ /* 0x004ea40000001000 */
[----:B--2---:R-:W-:-:S06]  /*1af50*/  VIADD R2, R2, 0xffffffe ;  /* 0x0ffffffe02027836 */ /* 0x004fcc0000000000 */
[----:B------:R-:W2:Y:S02]  /*1af60*/  F2I.FTZ.U32.TRUNC.NTZ R3, R2 ;  /* 0x0000000200037305 */ /* 0x000ea4000021f000 */
[----:B--2---:R-:W-:-:S04]  /*1af70*/  IMAD.MOV R2, RZ, RZ, -R3 ;  /* 0x000000ffff027224 */ /* 0x004fc800078e0a03 */
[----:B0-----:R-:W-:Y:S02]  /*1af80*/  IMAD R6, R2, R5, RZ ;  /* 0x0000000502067224 */ /* 0x001fe400078e02ff */
        /* <DEDUP_REMOVED lines=19> */
.L_x_2325:
[----:B------:R-:W-:Y:S05]  /*1b0c0*/  BSYNC B0 ;  /* 0x0000000000007941 */ /* 0x000fea0003800000 */
.L_x_2324:
[----:B------:R-:W2:Y:S02]  /*1b0d0*/  LDL.LU R3, [R1] ;  /* 0x0000000001037983 */ /* 0x000ea40000300800 */
[----:B--2---:R-:W-:-:S05]  /*1b0e0*/  IMAD R3, R3, R2, RZ ;  /* 0x0000000203037224 */ /* 0x004fca00078e02ff */
[----:B------:R-:W-:Y:S01]  /*1b0f0*/  VIADDMNMX R0, R3, R2, R0, PT ;  /* 0x0000000203007246 */ /* 0x000fe20003800100 */
[----:B------:R2:W-:Y:S03]  /*1b100*/  STL [R1], R3 ;  /* 0x0000000301007387 */ /* 0x0005e60000100800 */
[----:B------:R-:W-:Y:S01]  /*1b110*/  ISETP.GT.AND P0, PT, R0, R3, PT ;  /* 0x000000030000720c */ /* 0x000fe20003f04270 */
[----:B------:R2:W-:-:S12]  /*1b120*/  STL [R1+0x30], R0 ;  /* 0x0000300001007387 */ /* 0x0005d80000100800 */
[----:B--2---:R-:W-:Y:S05]  /*1b130*/  @P0 BRA `(.L_x_2326) ;  /* 0x0000000000440947 */ /* 0x004fea0003800000 */
[----:B------:R-:W2:Y:S02]  /*1b140*/  S2R R3, SR_TID.X ;  /* 0x0000000000037919 */ /* 0x000ea40000002100 */
[----:B--2---:R-:W-:-:S04]  /*1b150*/  LOP3.LUT R3, R3, 0x7f, RZ, 0xc0, !PT ;  /* 0x0000007f03037812 */ /* 0x004fc800078ec0ff */
[----:B------:R-:W-:-:S13]  /*1b160*/  ISETP.NE.AND P0, PT, R3, RZ, PT ;  /* 0x000000ff0300720c */ /* 0x000fda0003f05270 */
[----:B------:R-:W-:Y:S05]  /*1b170*/  @P0 BRA `(.L_x_2327) ;  /* 0x0000003400540947 */ /* 0x000fea0003800000 */
[----:B------:R-:W2:Y:S01]  /*1b180*/  S2R R5, SR_LANEID ;  /* 0x0000000000057919 */ /* 0x000ea20000000000 */
[----:B------:R-:W-:Y:S01]  /*1b190*/  VOTEU.ANY UR4, UPT, PT ;  /* 0x0000000000047886 */ /* 0x000fe200038e0100 */
[----:B------:R-:W3:Y:S01]  /*1b1a0*/  LDC.64 R2, c[0x0][0xc60] ;  /* 0x00031800ff027b82 */ /* 0x000ee20000000a00 */
[----:B------:R-:W2:Y:S02]  /*1b1b0*/  FLO.U32 R0, UR4 ;  /* 0x0000000400007d00 */ /* 0x000ea400080e0000 */
[----:B--2---:R-:W-:-:S06]  /*1b1c0*/  ISETP.EQ.U32.AND P0, PT, R0, R5, PT ;  /* 0x000000050000720c */ /* 0x004fcc0003f02070 */
[----:B------:R-:W3:Y:S07]  /*1b1d0*/  POPC R5, UR4 ;  /* 0x0000000400057d09 */ /* 0x000eee0008000000 */
[----:B---3--:R-:W2:Y:S01]  /*1b1e0*/  @P0 ATOMG.E.ADD.STRONG.GPU PT, R3, desc[UR42][R2.64], R5 ;  /* 0x00000005020309a8 */ /* 0x008ea200081ee1ea */
[----:B------:R-:W3:Y:S02]  /*1b1f0*/  S2R R4, SR_LTMASK ;  /* 0x0000000000047919 */ /* 0x000ee40000003900 */
[----:B---3--:R-:W-:-:S04]  /*1b200*/  LOP3.LUT R4, R4, UR4, RZ, 0xc0, !PT ;  /* 0x0000000404047c12 */ /* 0x008fc8000f8ec0ff */
[----:B------:R-:W3:Y:S01]  /*1b210*/  POPC R7, R4 ;  /* 0x0000000400077309 */ /* 0x000ee20000000000 */
[----:B--2---:R-:W3:Y:S02]  /*1b220*/  SHFL.IDX PT, R0, R3, R0, 0x1f ;  /* 0x00001f0003007589 */ /* 0x004ee400000e0000 */
[----:B---3--:R-:W-:Y:S01]  /*1b230*/  IADD3 R24, R0, UR38, R7 ;  /* 0x0000002600187c10 */ /* 0x008fe2000fffe007 */
[----:B------:R-:W-:Y:S06]  /*1b240*/  BRA `(.L_x_2327) ;  /* 0x0000003400207947 */ /* 0x000fec0003800000 */
.L_x_2326:
        /* <DEDUP_REMOVED lines=8> */
[----:B------:R-:W-:Y:S01]  /*1b2d0*/  MOV R4, UR6 ;  /* 0x0000000600047c02 */ /* 0x000fe20008000f00 */
[----:B------:R-:W-:Y:S01]  /*1b2e0*/  IMAD.U32 R5, RZ, RZ, UR7 ;  /* 0x00000007ff057e24 */ /* 0x000fe2000f8e00ff */
[----:B------:R-:W2:Y:S01]  /*1b2f0*/  LDC.64 R2, c[0x4][R2] ;  /* 0x0100000002027b82 */ /* 0x000ea20000000a00 */
[----:B0-----:R-:W-:Y:S02]  /*1b300*/  IMAD.U32 R6, RZ, RZ, UR8 ;  /* 0x00000008ff067e24 */ /* 0x001fe4000f8e00ff */
[----:B------:R-:W-:Y:S02]  /*1b310*/  IMAD.U32 R7, RZ, RZ, UR9 ;  /* 0x00000009ff077e24 */ /* 0x000fe4000f8e00ff */
[----:B------:R-:W-:-:S02]  /*1b320*/  IMAD.U32 R10, RZ, RZ, UR4 ;  /* 0x00000004ff0a7e24 */ /* 0x000fc4000f8e00ff */
[----:B------:R-:W-:Y:S02]  /*1b330*/  IMAD.U32 R11, RZ, RZ, UR5 ;  /* 0x00000005ff0b7e24 */ /* 0x000fe4000f8e00ff */
[----:B------:R-:W-:Y:S02]  /*1b340*/  IMAD.MOV.U32 R8, RZ, RZ, 0x70 ;  /* 0x00000070ff087424 */ /* 0x000fe400078e00ff */
[----:B------:R-:W-:Y:S02]  /*1b350*/  IMAD.MOV.U32 R12, RZ, RZ, 0x1 ;  /* 0x00000001ff0c7424 */ /* 0x000fe400078e00ff */
[----:B------:R-:W-:-:S07]  /*1b360*/  IMAD.MOV.U32 R13, RZ, RZ, RZ ;  /* 0x000000ffff0d7224 */ /* 0x000fce00078e00ff */
[----:B------:R-:W-:-:S07]  /*1b370*/  LEPC R20, `(.L_x_2329) ;  /* 0x000000001014794e */ /* 0x000fce0000000000 */
[----:B-12---:R-:W-:Y:S05]  /*1b380*/  CALL.ABS.NOINC R2 ;  /* 0x0000000002007343 */ /* 0x006fea0003c00000 */
.L_x_2329:
[----:B------:R-:W-:Y:S05]  /*1b390*/  BSYNC B6 ;  /* 0x0000000000067941 */ /* 0x000fea0003800000 */
.L_x_2328:
        /* <DEDUP_REMOVED lines=8> */
[----:B--2---:R-:W-:Y:S01]  /*1b420*/  MOV R2, 0x0 ;  /* 0x0000000000027802 */ /* 0x004fe20000000f00 */
[----:B------:R-:W-:Y:S01]  /*1b430*/  ULDC.64 UR6, c[0x4][0x98] ;  /* 0x0100260000067ab9 */ /* 0x000fe20000000a00 */
[----:B------:R-:W-:Y:S01]  /*1b440*/  ULDC.64 UR8, c[0x4][0xa0] ;  /* 0x0100280000087ab9 */ /* 0x000fe20000000a00 */
[----:B------:R-:W-:Y:S01]  /*1b450*/  ULDC.64 UR4, c[0x4][0x10] ;  /* 0x0100040000047ab9 */ /* 0x000fe20000000a00 */
[----:B------:R-:W-:Y:S01]  /*1b460*/  IMAD.U32 R4, RZ, RZ, UR6 ;  /* 0x00000006ff047e24 */ /* 0x000fe2000f8e00ff */
[----:B------:R-:W-:Y:S01]  /*1b470*/  MOV R7, UR9 ;  /* 0x0000000900077c02 */ /* 0x000fe20008000f00 */
[----:B------:R-:W2:Y:S01]  /*1b480*/  LDC.64 R2, c[0x4][R2] ;  /* 0x0100000002027b82 */ /* 0x000ea20000000a00 */
[----:B------:R-:W-:Y:S02]  /*1b490*/  IMAD.U32 R5, RZ, RZ, UR7 ;  /* 0x00000007ff057e24 */ /* 0x000fe4000f8e00ff */
[----:B0-----:R-:W-:Y:S02]  /*1b4a0*/  IMAD.U32 R6, RZ, RZ, UR8 ;  /* 0x00000008ff067e24 */ /* 0x001fe4000f8e00ff */
[----:B------:R-:W-:-:S02]  /*1b4b0*/  IMAD.U32 R10, RZ, RZ, UR4 ;  /* 0x00000004ff0a7e24 */ /* 0x000fc4000f8e00ff */
[----:B------:R-:W-:Y:S02]  /*1b4c0*/  IMAD.U32 R11, RZ, RZ, UR5 ;  /* 0x00000005ff0b7e24 */ /* 0x000fe4000f8e00ff */
[----:B------:R-:W-:Y:S02]  /*1b4d0*/  IMAD.MOV.U32 R8, RZ, RZ, 0x70 ;  /* 0x00000070ff087424 */ /* 0x000fe400078e00ff */
[----:B------:R-:W-:Y:S02]  /*1b4e0*/  IMAD.MOV.U32 R12, RZ, RZ, 0x1 ;  /* 0x00000001ff0c7424 */ /* 0x000fe400078e00ff */
[----:B------:R-:W-:-:S07]  /*1b4f0*/  IMAD.MOV.U32 R13, RZ, RZ, RZ ;  /* 0x000000ffff0d7224 */ /* 0x000fce00078e00ff */
[----:B------:R-:W-:-:S07]  /*1b500*/  LEPC R20, `(.L_x_2331) ;  /* 0x000000001014794e */ /* 0x000fce0000000000 */
[----:B-12---:R-:W-:Y:S05]  /*1b510*/  CALL.ABS.NOINC R2 ;  /* 0x0000000002007343 */ /* 0x006fea0003c00000 */
.L_x_2331:
[----:B------:R-:W-:Y:S05]  /*1b520*/  BSYNC B6 ;  /* 0x0000000000067941 */ /* 0x000fea0003800000 */
.L_x_2330:
[----:B------:R-:W-:Y:S01]  /*1b530*/  VIADD R0, R17, 0x3000 ;  /* 0x0000300011007836 */ /* 0x000fe20000000000 */
[----:B------:R-:W-:Y:S04]  /*1b540*/  BSSY B6, `(.L_x_2332) ;  /* 0x0000013000067945 */ /* 0x000fe80003800000 */
[----:B------:R-:W-:-:S13]  /*1b550*/  LOP3.LUT P0, RZ, R0, 0x3ff, RZ, 0xc0, !PT ;  /* 0x000003ff00ff7812 */ /* 0x000fda000780c0ff */
[----:B------:R-:W-:Y:S05]  /*1b560*/  @!P0 BRA `(.L_x_2333) ;  /* 0x0000000000408947 */ /* 0x000fea0003800000 */
[----:B--2---:R-:W-:Y:S01]  /*1b570*/  MOV R2, 0x0 ;  /* 0x0000000000027802 */ /* 0x004fe20000000f00 */
[----:B------:R-:W-:Y:S01]  /*1b580*/  ULDC.64 UR6, c[0x4][0x98] ;  /* 0x0100260000067ab9 */ /* 0x000fe20000000a00 */
[----:B------:R-:W-:Y:S01]  /*1b590*/  ULDC.64 UR8, c[0x4][0xa0] ;  /* 0x0100280000087ab9 */ /* 0x000fe20000000a00 */
[----:B------:R-:W-:Y:S01]  /*1b5a0*/  ULDC.64 UR4, c[0x4][0x18] ;  /* 0x0100060000047ab9 */ /* 0x000fe20000000a00 */
[----:B------:R-:W-:Y:S01]  /*1b5b0*/  IMAD.U32 R4, RZ, RZ, UR6 ;  /* 0x00000006ff047e24 */ /* 0x000fe2000f8e00ff */
[----:B------:R-:W-:Y:S01]  /*1b5c0*/  MOV R8, 0x70 ;  /* 0x0000007000087802 */ /* 0x000fe20000000f00 */
[----:B------:R-:W2:Y:S01]  /*1b5d0*/  LDC.64 R2, c[0x4][R2] ;  /* 0x0100000002027b82 */ /* 0x000ea20000000a00 */
[----:B------:R-:W-:Y:S02]  /*1b5e0*/  IMAD.U32 R5, RZ, RZ, UR7 ;  /* 0x00000007ff057e24 */ /* 0x000fe4000f8e00ff */
[----:B0-----:R-:W-:Y:S02]  /*1b5f0*/  IMAD.U32 R6, RZ, RZ, UR8 ;  /* 0x00000008ff067e24 */ /* 0x001fe4000f8e00ff */
[----:B------:R-:W-:-:S02]  /*1b600*/  IMAD.U32 R7, RZ, RZ, UR9 ;  /* 0x00000009ff077e24 */ /* 0x000fc4000f8e00ff */
[----:B------:R-:W-:Y:S02]  /*1b610*/  IMAD.U32 R10, RZ, RZ, UR4 ;  /* 0x00000004ff0a7e24 */ /* 0x000fe4000f8e00ff */
[----:B------:R-:W-:Y:S02]  /*1b620*/  IMAD.U32 R11, RZ, RZ, UR5 ;  /* 0x00000005ff0b7e24 */ /* 0x000fe4000f8e00ff */
[----:B------:R-:W-:Y:S02]  /*1b630*/  IMAD.MOV.U32 R12, RZ, RZ, 0x1 ;  /* 0x00000001ff0c7424 */ /* 0x000fe400078e00ff */
[----:B------:R-:W-:-:S07]  /*1b640*/  IMAD.MOV.U32 R13, RZ, RZ, RZ ;  /* 0x000000ffff0d7224 */ /* 0x000fce00078e00ff */
[----:B------:R-:W-:-:S07]  /*1b650*/  LEPC R20, `(.L_x_2333) ;  /* 0x000000001014794e */ /* 0x000fce0000000000 */
[----:B-12---:R-:W-:Y:S05]  /*1b660*/  CALL.ABS.NOINC R2 ;  /* 0x0000000002007343 */ /* 0x006fea0003c00000 */
.L_x_2333:
[----:B------:R-:W-:Y:S05]  /*1b670*/  BSYNC B6 ;  /* 0x0000000000067941 */ /* 0x000fea0003800000 */
.L_x_2332:
[----:B--2---:R-:W2:Y:S01]  /*1b680*/  LDL R2, [R1+0x48] ;  /* 0x0000480001027983 */ /* 0x004ea20000100800 */
[----:B------:R-:W-:Y:S01]  /*1b690*/  BSSY B6, `(.L_x_2334) ;  /* 0x0000013000067945 */ /* 0x000fe20003800000 */
[----:B--2---:R-:W-:-:S13]  /*1b6a0*/  LOP3.LUT P6, RZ, R2, 0x1, RZ, 0xc0, !PT ;  /* 0x0000000102ff7812 */ /* 0x004fda00078cc0ff */
[----:B------:R-:W-:Y:S05]  /*1b6b0*/  @!P6 BRA `(.L_x_2335) ;  /* 0x000000000040e947 */ /* 0x000fea0003800000 */
[----:B------:R-:W-:Y:S01]  /*1b6c0*/  MOV R2, 0x0 ;  /* 0x0000000000027802 */ /* 0x000fe20000000f00 */
[----:B------:R-:W-:Y:S01]  /*1b6d0*/  ULDC.64 UR4, c[0x4][0x98] ;  /* 0x0100260000047ab9 */ /* 0x000fe20000000a00 */
[----:B------:R-:W-:Y:S01]  /*1b6e0*/  ULDC.64 UR6, c[0x4][0xa0] ;  /* 0x0100280000067ab9 */ /* 0x000fe20000000a00 */
[----:B------:R-:W-:Y:S01]  /*1b6f0*/  ULDC.64 UR8, c[0x4][0x20] ;  /* 0x0100080000087ab9 */ /* 0x000fe20000000a00 */
[----:B------:R-:W-:Y:S02]  /*1b700*/  IMAD.U32 R4, RZ, RZ, UR4 ;  /* 0x00000004ff047e24 */ /* 0x000fe4000f8e00ff */
[----:B------:R-:W2:Y:S01]  /*1b710*/  LDC.64 R2, c[0x4][R2] ;  /* 0x0100000002027b82 */ /* 0x000ea20000000a00 */
[----:B------:R-:W-:Y:S02]  /*1b720*/  IMAD.U32 R5, RZ, RZ, UR5 ;  /* 0x00000005ff057e24 */ /* 0x000fe4000f8e00ff */
[----:B0-----:R-:W-:Y:S02]  /*1b730*/  IMAD.U32 R6, RZ, RZ, UR6 ;  /* 0x00000006ff067e24 */ /* 0x001fe4000f8e00ff */
[----:B------:R-:W-:-:S02]  /*1b740*/  IMAD.U32 R7, RZ, RZ, UR7 ;  /* 0x00000007ff077e24 */ /* 0x000fc4000f8e00ff */
[----:B------:R-:W-:Y:S02]  /*1b750*/  IMAD.U32 R10, RZ, RZ, UR8 ;  /* 0x00000008ff0a7e24 */ /* 0x000fe4000f8e00ff */
[----:B------:R-:W-:Y:S02]  /*1b760*/  IMAD.U32 R11, RZ, RZ, UR9 ;  /* 0x00000009ff0b7e24 */ /* 0x000fe4000f8e00ff */
[----:B------:R-:W-:Y:S02]  /*1b770*/  IMAD.MOV.U32 R8, RZ, RZ, 0x70 ;  /* 0x00000070ff087424 */ /* 0x000fe400078e00ff */
[----:B------:R-:W-:Y:S02]  /*1b780*/  IMAD.MOV.U32 R12, RZ, RZ, 0x1 ;  /* 0x00000001ff0c7424 */ /* 0x000fe400078e00ff */
[----:B------:R-:W-:-:S07]  /*1b790*/  IMAD.MOV.U32 R13, RZ, RZ, RZ ;  /* 0x000000ffff0d7224 */ /* 0x000fce00078e00ff */
[----:B------:R-:W-:-:S07]  /*1b7a0*/  LEPC R20, `(.L_x_2335) ;  /* 0x000000001014794e */ /* 0x000fce0000000000 */
[----:B-12---:R-:W-:Y:S05]  /*1b7b0*/  CALL.ABS.NOINC R2 ;  /* 0x0000000002007343 */ /* 0x006fea0003c00000 */
.L_x_2335:
[----:B------:R-:W-:Y:S05]  /*1b7c0*/  BSYNC B6 ;  /* 0x0000000000067941 */ /* 0x000fea0003800000 */
.L_x_2334:
[----:B------:R-:W2:Y:S01]  /*1b7d0*/  LDL.LU R2, [R1+0x8] ;  /* 0x0000080001027983 */ /* 0x000ea20000300800 */
[----:B------:R-:W-:Y:S01]  /*1b7e0*/  ULDC.64 UR4, c[0x0][0x9f8] ;  /* 0x00027e0000047ab9 */ /* 0x000fe20000000a00 */
[----:B------:R-:W3:Y:S02]  /*1b7f0*/  LDC R8, c[0x0][0x430] ;  /* 0x00010c00ff087b82 */ /* 0x000ee40000000800 */
[----:B------:R-:W4:Y:S04]  /*1b800*/  LDL.LU R4, [R1+0x20] ;  /* 0x0000200001047983 */ /* 0x000f280000300800 */
[----:B------:R-:W3:Y:S02]  /*1b810*/  LDL R0, [R1+0x30] ;  /* 0x0000300001007983 */ /* 0x000ee40000100800 */
[----:B------:R-:W1:Y:S02]  /*1b820*/  LDC R12, c[0x0][0x2f4] ;  /* 0x0000bd00ff0c7b82 */ /* 0x000e640000000800 */
[----:B------:R-:W3:Y:S01]  /*1b830*/  LDL R21, [R1+0x24] ;  /* 0x0000240001157983 */ /* 0x000ee20000100800 */
[----:B------:R-:W-:-:S03]  /*1b840*/  ISETP.NE.U32.AND P0, PT, RZ, UR4, PT ;  /* 0x00000004ff007c0c */ /* 0x000fc6000bf05070 */
[----:B0-----:R-:W3:Y:S01]  /*1b850*/  LDL R6, [R1+0x4] ;  /* 0x0000040001067983 */ /* 0x001ee20000100800 */
[----:B------:R-:W-:-:S03]  /*1b860*/  ISETP.NE.AND.EX P0, PT, RZ, UR5, PT, P0 ;  /* 0x00000005ff007c0c */ /* 0x000fc6000bf05300 */
[----:B------:R-:W3:Y:S01]  /*1b870*/  LDL.LU R10, [R1+0x48] ;  /* 0x00004800010a7983 */ /* 0x000ee20000300800 */
[----:B------:R-:W0:Y:S09]  /*1b880*/  S2R R20, SR_TID.X ;  /* 0x0000000000147919 */ /* 0x000e320000002100 */
[----:B--2---:R-:W-:-:S04]  /*1b890*/  @P0 IADD3 R2, P1, R2, UR4, RZ ;  /* 0x0000000402020c10 */ /* 0x004fc8000ff3e0ff */
[----:B----4-:R-:W-:-:S05]  /*1b8a0*/  @P0 IADD3.X R3, R4, UR5, RZ, P1, !PT ;  /* 0x0000000504030c10 */ /* 0x010fca0008ffe4ff */
[----:B------:R2:W4:Y:S01]  /*1b8b0*/  @P0 LDG.E R26, desc[UR42][R2.64] ;  /* 0x0000002a021a0981 */ /* 0x000522000c1e1900 */
[----:B------:R-:W1:Y:S01]  /*1b8c0*/  S2R R4, SR_TID.X ;  /* 0x0000000000047919 */ /* 0x000e620000002100 */
[----:B---3--:R-:W-:Y:S02]  /*1b8d0*/  ISETP.NE.AND P1, PT, R8, 0x1, PT ;  /* 0x000000010800780c */ /* 0x008fe40003f25270 */
[----:B0-----:R-:W-:Y:S02]  /*1b8e0*/  LOP3.LUT R20, R20, 0x7f, RZ, 0xc0, !PT ;  /* 0x0000007f14147812 */ /* 0x001fe400078ec0ff */
[----:B------:R-:W-:Y:S02]  /*1b8f0*/  LEA R0, R0, 0xffffff80, 0x7 ;  /* 0xffffff8000007811 */ /* 0x000fe400078e38ff */
[----:B------:R-:W-:-:S07]  /*1b900*/  SHF.R.U32.HI R20, RZ, 0x1, R20 ;  /* 0x00000001ff147819 */ /* 0x000fce0000011614 */
[----:B------:R-:W0:Y:S08]  /*1b910*/  @P1 LDC R5, c[0x0][0x434] ;  /* 0x00010d00ff051b82 */ /* 0x000e300000000800 */
[----:B------:R-:W3:Y:S01]  /*1b920*/  @P1 LDC R7, c[0x0][0x438] ;  /* 0x00010e00ff071b82 */ /* 0x000ee20000000800 */
[----:B-1----:R-:W-:-:S05]  /*1b930*/  IMAD.SHL.U32 R4, R4, 0x40, RZ ;  /* 0x0000004004047824 */ /* 0x002fca00078e00ff */
[----:B------:R-:W-:-:S04]  /*1b940*/  LOP3.LUT R4, R4, 0x40, RZ, 0xc0, !PT ;  /* 0x0000004004047812 */ /* 0x000fc800078ec0ff */
[----:B------:R-:W-:-:S04]  /*1b950*/  LOP3.LUT R4, R0, R20, R4, 0xfe, !PT ;  /* 0x0000001400047212 */ /* 0x000fc800078efe04 */
[C---:B------:R-:W-:Y:S02]  /*1b960*/  ISETP.GE.AND P0, PT, R4.reuse, R21, PT ;  /* 0x000000150400720c */ /* 0x040fe40003f06270 */
[----:B------:R-:W-:-:S11]  /*1b970*/  IADD3 R4, R4, R6, RZ ;  /* 0x0000000604047210 */ /* 0x000fd60007ffe0ff */
[----:B--2---:R-:W1:Y:S01]  /*1b980*/  @!P0 LDC.64 R2, c[0x0][0x428] ;  /* 0x00010a00ff028b82 */ /* 0x004e620000000a00 */
[----:B0-----:R-:W-:-:S04]  /*1b990*/  @P1 IMAD.HI.U32 R5, R4, R5, RZ ;  /* 0x0000000504051227 */ /* 0x001fc800078e00ff */
[----:B------:R-:W-:Y:S01]  /*1b9a0*/  IMAD.MOV.U32 R6, RZ, RZ, R4 ;  /* 0x000000ffff067224 */ /* 0x000fe200078e0004 */
[----:B---3--:R-:W-:-:S05]  /*1b9b0*/  @P1 SHF.R.U32.HI R6, RZ, R7, R5 ;  /* 0x00000007ff061219 */ /* 0x008fca0000011605 */
[--C-:B------:R-:W-:Y:S01]  /*1b9c0*/  IMAD.MOV R5, RZ, RZ, -R6.reuse ;  /* 0x000000ffff057224 */ /* 0x100fe200078e0a06 */
[----:B------:R-:W-:-:S03]  /*1b9d0*/  @!P0 SHF.R.S32.HI R7, RZ, 0x1f, R6 ;  /* 0x0000001fff078819 */ /* 0x000fc60000011406 */
[----:B------:R-:W-:Y:S01]  /*1b9e0*/  IMAD R5, R8, R5, R4 ;  /* 0x0000000508057224 */ /* 0x000fe200078e0204 */
[C---:B------:R-:W-:Y:S02]  /*1b9f0*/  ISETP.GE.AND P3, PT, R29.reuse, R12, PT ;  /* 0x0000000c1d00720c */ /* 0x040fe40003f66270 */
[C---:B------:R-:W-:Y:S02]  /*1ba00*/  LOP3.LUT R13, R29.reuse, 0x20, RZ, 0xfc, !PT ;  /* 0x000000201d0d7812 */ /* 0x040fe400078efcff */
[----:B------:R-:W-:Y:S01]  /*1ba10*/  LOP3.LUT R10, R10, 0xfffffffb, RZ, 0xc0, !PT ;  /* 0xfffffffb0a0a7812 */ /* 0x000fe200078ec0ff */
[----:B------:R-:W-:Y:S01]  /*1ba20*/  IMAD.U32 R14, RZ, RZ, UR39 ;  /* 0x00000027ff0e7e24 */ /* 0x000fe2000f8e00ff */
[----:B------:R-:W-:-:S04]  /*1ba30*/  LOP3.LUT R11, R29, 0x40, RZ, 0xfc, !PT ;  /* 0x000000401d0b7812 */ /* 0x000fc800078efcff */
[----:B------:R-:W-:-:S03]  /*1ba40*/  ISETP.NE.AND P2, PT, R14, 0x3, PT ;  /* 0x000000030e00780c */ /* 0x000fc60003f45270 */
[----:B------:R-:W-:-:S04]  /*1ba50*/  @P3 LOP3.LUT R10, R10, 0x4, RZ, 0xfc, !PT ;  /* 0x000000040a0a3812 */ /* 0x000fc800078efcff */
[----:B------:R-:W-:-:S04]  /*1ba60*/  LOP3.LUT R10, R10, 0xfffffff7, RZ, 0xc0, !PT ;  /* 0xfffffff70a0a7812 */ /* 0x000fc800078ec0ff */
[----:B------:R-:W-:Y:S01]  /*1ba70*/  LOP3.LUT R10, R10, 0xfffffffd, RZ, 0xc0, !PT ;  /* 0xfffffffd0a0a7812 */ /* 0x000fe200078ec0ff */
[----:B------:R-:W-:Y:S01]  /*1ba80*/  UMOV UR4, 0xffffffff ;  /* 0xffffffff00047882 */ /* 0x000fe20000000000 */
[----:B----4-:R-:W-:Y:S01]  /*1ba90*/  SHF.R.S32.HI R9, RZ, 0x1f, R26 ;  /* 0x0000001fff097819 */ /* 0x010fe2000001141a */
[----:B-1----:R-:W-:-:S04]  /*1baa0*/  @!P0 IMAD.WIDE.U32 R6, R26, R2, R6 ;  /* 0x000000021a068225 */ /* 0x002fc800078e0006 */
        /* <DEDUP_REMOVED lines=17> */
.L_x_2458:
[----:B------:R-:W-:Y:S05]  /*1bbc0*/  @!P2 BRA `(.L_x_2337) ;  /* 0x000000000004a947 */ /* 0x000fea0003800000 */
[----:B------:R-:W-:Y:S01]  /*1bbd0*/  BPT.TRAP 0x1 ;  /* 0x000000040000795c */ /* 0x000fe20000300000 */
.L_x_2337:
        /* <DEDUP_REMOVED lines=8> */
.L_x_2459:
[----:B------:R-:W-:Y:S05]  /*1bc60*/  BSYNC B0 ;  /* 0x0000000000007941 */ /* 0x000fea0003800000 */
.L_x_2338:
        /* <DEDUP_REMOVED lines=42> */
.L_x_2465:
        /* <DEDUP_REMOVED lines=13> */
.L_x_2341:
        /* <DEDUP_REMOVED lines=11> */
.L_x_2342:
[----:B------:R2:W-:Y:S01]  /*1c090*/  SYNCS.ARRIVE.TRANS64.A1T0 RZ, [R4+URZ+0x19c70], RZ ;  /* 0x019c70ff04ff79a7 */ /* 0x0005e2000810003f */
[----:B------:R-:W-:Y:S05]  /*1c0a0*/  @!P4 BRA `(.L_x_2343) ;  /* 0x000000000004c947 */ /* 0x000fea0003800000 */
[----:B------:R-:W-:Y:S01]  /*1c0b0*/  BPT.TRAP 0x1 ;  /* 0x000000040000795c */ /* 0x000fe20000300000 */
.L_x_2343:
[----:B------:R-:W3:Y:S01]  /*1c0c0*/  LDL R3, [R1+0x20] ;  /* 0x0000200001037983 */ /* 0x000ee20000100800 */
[----:B------:R-:W-:Y:S01]  /*1c0d0*/  BSSY B0, `(.L_x_2344) ;  /* 0x0000003000007945 */ /* 0x000fe20003800000 */
[----:B---3--:R-:W3:Y:S03]  /*1c0e0*/  SYNCS.PHASECHK.TRANS64.TRYWAIT P0, [R4+URZ+0x19c40], R3 ;  /* 0x019c4003040075a7 */ /* 0x008ee6000800017f */
[----:B---3--:R-:W-:Y:S05]  /*1c0f0*/  @!P0 BRA `(.L_x_2345) ;  /* 0x0000004c00208947 */ /* 0x008fea0003800000 */
.L_x_2466:
[----:B------:R-:W-:Y:S05]  /*1c100*/  BSYNC B0 ;  /* 0x0000000000007941 */ /* 0x000fea0003800000 */
.L_x_2344:
        /* <DEDUP_REMOVED lines=10> */
[----:B------:R-:W-:-:S03]  /*1c1b0*/  IADD3 R7, R7, R20, RZ ;  /* 0x0000001407077210 */ /* 0x000fc60007ffe0ff */
[----:B------:R-:W-:-:S04]  /*1c1c0*/  IMAD.WIDE.U32 R6, R2, UR4, R6 ;  /* 0x0000000402067c25 */ /* 0x000fc8000f8e0006 */
[----:B------:R-:W-:Y:S01]  /*1c1d0*/  IMAD R2, R2, UR5, R21 ;  /* 0x0000000502027c24 */ /* 0x000fe2000f8e0215 */
[----:B------:R-:W-:Y:S01]  /*1c1e0*/  ULDC.64 UR4, c[0x0][0x308] ;  /* 0x0000c20000047ab9 */ /* 0x000fe20000000a00 */
[-C--:B0-----:R-:W-:Y:S02]  /*1c1f0*/  ISETP.GE.AND P2, PT, R10, R8.reuse, PT ;  /* 0x000000080a00720c */ /* 0x081fe40003f46270 */
[----:B---3--:R-:W-:Y:S01]  /*1c200*/  IMAD.IADD R3, R7, 0x1, R2 ;  /* 0x0000000107037824 */ /* 0x008fe200078e0202 */
[-C--:B------:R-:W-:Y:S01]  /*1c210*/  ISETP.GE.AND P4, PT, R9, R8.reuse, PT ;  /* 0x000000080900720c */ /* 0x080fe20003f86270 */
[----:B------:R-:W-:Y:S01]  /*1c220*/  IMAD.MOV.U32 R2, RZ, RZ, R6 ;  /* 0x000000ffff027224 */ /* 0x000fe200078e0006 */
[----:B------:R-:W-:-:S03]  /*1c230*/  ISETP.GE.AND P5, PT, R29, R8, PT ;  /* 0x000000081d00720c */ /* 0x000fc60003fa6270 */
[----:B------:R-:W-:Y:S01]  /*1c240*/  IMAD.WIDE.U32 R2, R16, UR4, R2 ;  /* 0x0000000410027c25 */ /* 0x000fe2000f8e0002 */
[----:B------:R-:W-:-:S03]  /*1c250*/  UMOV UR4, 0xffffffff ;  /* 0xffffffff00047882 */ /* 0x000fc60000000000 */
        /* <DEDUP_REMOVED lines=16> */
.L_x_2472:
        /* <DEDUP_REMOVED lines=10> */
.L_x_2347:
        /* <DEDUP_REMOVED lines=11> */
.L_x_2348:
        /* <DEDUP_REMOVED lines=28> */
[----:B------:R-:W-:Y:S01]  /*1c670*/  MOV R11, UR9 ;  /* 0x00000009000b7c02 */ /* 0x000fe20008000f00 */
        /* <DEDUP_REMOVED lines=10> */
.L_x_2350:
[----:B------:R-:W-:Y:S05]  /*1c720*/  BSYNC B6 ;  /* 0x0000000000067941 */ /* 0x000fea0003800000 */
.L_x_2349:
        /* <DEDUP_REMOVED lines=36> */
[----:B------:R-:W-:Y:S02]  /*1c970*/  IMAD R5, R5, UR4, RZ ;  /* 0x0000000405057c24 */ /* 0x000fe4000f8e02ff */
[----:B------:R-:W-:Y:S02]  /*1c980*/  IMAD R6, R9, R6, R0 ;  /* 0x0000000609067224 */ /* 0x000fe400078e0200 */
[C---:B------:R-:W-:Y:S02]  /*1c990*/  IMAD R7, R4.reuse, UR5, R5 ;  /* 0x0000000504077c24 */ /* 0x040fe4000f8e0205 */
[----:B------:R-:W-:-:S04]  /*1c9a0*/  IMAD.WIDE.U32 R4, R4, UR4, R2 ;  /* 0x0000000404047c25 */ /* 0x000fc8000f8e0002 */
[----:B------:R-:W-:Y:S01]  /*1c9b0*/  IMAD.IADD R5, R5, 0x1, R7 ;  /* 0x0000000105057824 */ /* 0x000fe200078e0207 */
        /* <DEDUP_REMOVED lines=11> */
[----:B------:R-:W-:-:S04]  /*1ca70*/  @P1 SHF.R.U32.HI R5, RZ, R8, R7 ;  /* 0x00000008ff051219 */ /* 0x000fc80000011607 */
[----:B------:R-:W-:-:S05]  /*1ca80*/  IADD3 R7, -R5, RZ, RZ ;  /* 0x000000ff05077210 */ /* 0x000fca0007ffe1ff */
        /* <DEDUP_REMOVED lines=46> */
.L_x_2479:
        /* <DEDUP_REMOVED lines=12> */
.L_x_2353:
[----:B------:R-:W-:Y:S05]  /*1ce30*/  BSYNC B0 ;  /* 0x0000000000007941 */ /* 0x000fea0003800000 */
.L_x_2352:
[----:B------:R-:W-:Y:S01]  /*1ce40*/  NOP ;  /* 0x0000000000007918 */ /* 0x000fe20000000000 */
[----:B------:R-:W-:-:S13]  /*1ce50*/  PLOP3.LUT P0, PT, PT, PT, PT, 0x80, 0x0 ;  /* 0x000000000000781c */ /* 0x000fda0003f0f070 */
.L_x_2354:
        /* <DEDUP_REMOVED lines=18> */
.L_x_2480:
[----:B------:R-:W-:Y:S05]  /*1cf80*/  BSYNC B0 ;  /* 0x0000000000007941 */ /* 0x000fea0003800000 */
.L_x_2355:
[----:B-1----:R-:W3:Y:S04]  /*1cf90*/  LDL.LU R3, [R1+0x30] ;  /* 0x0000300001037983 */ /* 0x002ee80000300800 */
[----:B------:R-:W4:Y:S01]  /*1cfa0*/  LDL R2, [R1] ;  /* 0x0000000001027983 */ /* 0x000f220000100800 */
[----:B---3--:R-:W-:-:S05]  /*1cfb0*/  VIADD R20, R3, 0xfffffffe ;  /* 0xfffffffe03147836 */ /* 0x008fca0000000000 */
[----:B----4-:R-:W-:-:S13]  /*1cfc0*/  ISETP.GE.AND P0, PT, R20, R2, PT ;  /* 0x000000021400720c */ /* 0x010fda0003f06270 */
[----:B------:R-:W-:Y:S05]  /*1cfd0*/  @!P0 BRA `(.L_x_2357) ;  /* 0x00000010000c8947 */ /* 0x000fea0003800000 */
[----:B------:R-:W-:Y:S02]  /*1cfe0*/  IMAD.MOV.U32 R4, RZ, RZ, R19 ;  /* 0x000000ffff047224 */ /* 0x000fe400078e0013 */
[----:B0-----:R-:W-:-:S07]  /*1cff0*/  IMAD.MOV.U32 R5, RZ, RZ, R23 ;  /* 0x000000ffff057224 */ /* 0x001fce00078e0017 */
.L_x_2377:
[----:B0--3--:R-:W3:Y:S01]  /*1d000*/  LDL R9, [R1+0x4] ;  /* 0x0000040001097983 */ /* 0x009ee20000100800 */
[----:B------:R-:W0:Y:S03]  /*1d010*/  LDC R7, c[0x0][0x430] ;  /* 0x00010c00ff077b82 */ /* 0x000e260000000800 */
[----:B------:R-:W4:Y:S01]  /*1d020*/  LDL R8, [R1+0x8] ;  /* 0x0000080001087983 */ /* 0x000f220000100800 */
[----:B------:R-:W2:Y:S03]  /*1d030*/  S2R R2, SR_TID.X ;  /* 0x0000000000027919 */ /* 0x000ea60000002100 */
[----:B------:R-:W5:Y:S01]  /*1d040*/  LDL R10, [R1] ;  /* 0x00000000010a7983 */ /* 0x000f620000100800 */
[----:B0-----:R-:W-:-:S13]  /*1d050*/  ISETP.NE.AND P0, PT, R7, 0x1, PT ;  /* 0x000000010700780c */ /* 0x001fda0003f05270 */
[----:B------:R-:W0:Y:S01]  /*1d060*/  @P0 LDC R6, c[0x0][0x434] ;  /* 0x00010d00ff060b82 */ /* 0x000e220000000800 */
[----:B--2---:R-:W-:-:S04]  /*1d070*/  LOP3.LUT R0, R2, 0x7f, RZ, 0xc0, !PT ;  /* 0x0000007f02007812 */ /* 0x004fc800078ec0ff */
[----:B------:R-:W-:-:S03]  /*1d080*/  SHF.R.U32.HI R3, RZ, 0x1, R0 ;  /* 0x00000001ff037819 */ /* 0x000fc60000011600 */
[----:B-1----:R-:W1:Y:S01]  /*1d090*/  @P0 LDC R0, c[0x0][0x438] ;  /* 0x00010e00ff000b82 */ /* 0x002e620000000800 */
[----:B------:R-:W-:Y:S01]  /*1d0a0*/  IMAD.SHL.U32 R2, R2, 0x40, RZ ;  /* 0x0000004002027824 */ /* 0x000fe200078e00ff */
[----:B------:R-:W-:-:S04]  /*1d0b0*/  LEA R3, R20, R3, 0x7 ;  /* 0x0000000314037211 */ /* 0x000fc800078e38ff */
        /* <DEDUP_REMOVED lines=31> */
.L_x_2358:
[----:B------:R-:W-:Y:S01]  /*1d2b0*/  IMAD R0, R19, 0x8, R17 ;  /* 0x0000000813007824 */ /* 0x000fe200078e0211 */
[----:B------:R-:W-:Y:S01]  /*1d2c0*/  SHF.L.U32 R10, R23, 0x1f, RZ ;  /* 0x0000001f170a7819 */ /* 0x000fe200000006ff */
[----:B------:R-:W-:Y:S01]  /*1d2d0*/  BSSY B0, `(.L_x_2359) ;  /* 0x0000004000007945 */ /* 0x000fe20003800000 */
[----:B------:R-:W-:Y:S02]  /*1d2e0*/  SHF.R.S32.HI R9, RZ, 0x1f, R7 ;  /* 0x0000001fff097819 */ /* 0x000fe40000011407 */
[----:B------:R-:W0:Y:S02]  /*1d2f0*/  SYNCS.PHASECHK.TRANS64.TRYWAIT P0, [R0+URZ+0x19c80], R10 ;  /* 0x019c800a000075a7 */ /* 0x000e24000800017f */
[----:B0-----:R-:W-:Y:S05]  /*1d300*/  @!P0 BRA `(.L_x_2360) ;  /* 0x00000040005c8947 */ /* 0x001fea0003800000 */
.L_x_2481:
[----:B------:R-:W-:Y:S05]  /*1d310*/  BSYNC B0 ;  /* 0x0000000000007941 */ /* 0x000fea0003800000 */
.L_x_2359:
        /* <DEDUP_REMOVED lines=36> */
.L_x_2487:
[----:B--2---:R-:W-:-:S04]  /*1d560*/  IADD3 R2, P0, R29, R2, RZ ;  /* 0x000000021d027210 */ /* 0x004fc80007f1e0ff */
[----:B------:R-:W-:Y:S02]  /*1d570*/  IADD3.X R3, RZ, R21, RZ, P0, !PT ;  /* 0x00000015ff037210 */ /* 0x000fe400007fe4ff */
[----:B------:R-:W-:-:S03]  /*1d580*/  PLOP3.LUT P0, PT, PT, PT, PT, 0x80, 0x0 ;  /* 0x000000000000781c */ /* 0x000fc60003f0f070 */
[----:B------:R-:W-:Y:S01]  /*1d590*/  @!PT LDS RZ, [RZ] ;  /* 0x00000000fffff984 */ /* 0x000fe20000000800 */
[----:B------:R-:W-:Y:S01]  /*1d5a0*/  @!PT LDS RZ, [RZ] ;  /* 0x00000000fffff984 */ /* 0x000fe20000000800 */
[----:B------:R-:W-:Y:S01]  /*1d5b0*/  @!PT LDS RZ, [RZ] ;  /* 0x00000000fffff984 */ /* 0x000fe20000000800 */
[----:B------:R2:W-:Y:S04]  /*1d5c0*/  LDGSTS.E.BYPASS.LTC128B.128 [R6+0x9800], desc[UR42][R2.64], !P4 ;  /* 0x0980000002067fae */ /* 0x0005e8000e101d6a */
[----:B------:R2:W-:Y:S04]  /*1d5d0*/  LDGSTS.E.BYPASS.LTC128B.128 [R6+0xa800], desc[UR42][R2.64+0x20], !P3 ;  /* 0x0a80002002067fae */ /* 0x0005e8000d901d6a */
[----:B------:R2:W-:Y:S01]  /*1d5e0*/  LDGSTS.E.BYPASS.LTC128B.128 [R6+0xb800], desc[UR42][R2.64+0x40], !P2 ;  /* 0x0b80004002067fae */ /* 0x0005e2000d101d6a */
[----:B------:R-:W-:Y:S01]  /*1d5f0*/  NOP ;  /* 0x0000000000007918 */ /* 0x000fe20000000000 */
.L_x_2362:
        /* <DEDUP_REMOVED lines=11> */
.L_x_2363:
[----:B------:R2:W-:Y:S01]  /*1d6b0*/  SYNCS.ARRIVE.TRANS64.A1T0 RZ, [R0+URZ+0x19c70], RZ ;  /* 0x019c70ff00ff79a7 */ /* 0x0005e2000810003f */
[----:B------:R-:W-:Y:S05]  /*1d6c0*/  @!P3 BRA `(.L_x_2364) ;  /* 0x000000000004b947 */ /* 0x000fea0003800000 */
[----:B------:R-:W-:Y:S01]  /*1d6d0*/  BPT.TRAP 0x1 ;  /* 0x000000040000795c */ /* 0x000fe20000300000 */
.L_x_2364:
[----:B------:R-:W3:Y:S01]  /*1d6e0*/  SYNCS.PHASECHK.TRANS64.TRYWAIT P0, [R0+URZ+0x19c40], R10 ;  /* 0x019c400a000075a7 */ /* 0x000ee2000800017f */
[----:B------:R-:W-:Y:S04]  /*1d6f0*/  BSSY B0, `(.L_x_2365) ;  /* 0x0000002000007945 */ /* 0x000fe80003800000 */
[----:B---3--:R-:W-:Y:S05]  /*1d700*/  @!P0 BRA `(.L_x_2366) ;  /* 0x00000040000c8947 */ /* 0x008fea0003800000 */
.L_x_2488:
[----:B------:R-:W-:Y:S05]  /*1d710*/  BSYNC B0 ;  /* 0x0000000000007941 */ /* 0x000fea0003800000 */
.L_x_2365:
        /* <DEDUP_REMOVED lines=33> */
.L_x_2494:
        /* <DEDUP_REMOVED lines=10> */
.L_x_2368:
        /* <DEDUP_REMOVED lines=11> */
.L_x_2369:
[----:B------:R2:W-:Y:S02]  /*1da80*/  SYNCS.ARRIVE.TRANS64.A1T0 RZ, [R0+URZ+0x19c30], RZ ;  /* 0x019c30ff00ff79a7 */ /* 0x0005e4000810003f */
[----:B--23--:R-:W-:-:S05]  /*1da90*/  IMAD.U32 R0, RZ, RZ, UR36 ;  /* 0x00000024ff007e24 */ /* 0x00cfca000f8e00ff */
[----:B------:R-:W-:-:S13]  /*1daa0*/  ISETP.NE.AND P0, PT, R0, 0x3, PT ;  /* 0x000000030000780c */ /* 0x000fda0003f05270 */
[----:B------:R-:W-:Y:S05]  /*1dab0*/  @!P0 BRA `(.L_x_2370) ;  /* 0x0000000000048947 */ /* 0x000fea0003800000 */
[----:B------:R-:W-:Y:S01]  /*1dac0*/  BPT.TRAP 0x1 ;  /* 0x000000040000795c */ /* 0x000fe20000300000 */
.L_x_2370:
[----:B------:R-:W-:Y:S01]  /*1dad0*/  LOP3.LUT R0, R5, 0x1, RZ, 0x3c, !PT ;  /* 0x0000000105007812 */ /* 0x000fe200078e3cff */
[----:B------:R-:W-:Y:S01]  /*1dae0*/  IMAD R2, R4, 0x8, R17 ;  /* 0x0000000804027824 */ /* 0x000fe200078e0211 */
[----:B------:R-:W-:Y:S02]  /*1daf0*/  BSSY B0, `(.L_x_2371) ;  /* 0x0000004000007945 */ /* 0x000fe40003800000 */
[----:B------:R-:W-:-:S04]  /*1db00*/  SHF.L.U32 R0, R0, 0x1f, RZ ;  /* 0x0000001f00007819 */ /* 0x000fc800000006ff */
[----:B------:R-:W0:Y:S02]  /*1db10*/  SYNCS.PHASECHK.TRANS64.TRYWAIT P2, [R2+URZ+0x19c70], R0 ;  /* 0x019c7000020075a7 */ /* 0x000e24000804017f */
[----:B0-----:R-:W-:Y:S05]  /*1db20*/  @!P2 BRA `(.L_x_2372) ;  /* 0x0000003c00b0a947 */ /* 0x001fea0003800000 */
.L_x_2495:
[----:B------:R-:W-:Y:S05]  /*1db30*/  BSYNC B0 ;  /* 0x0000000000007941 */ /* 0x000fea0003800000 */
.L_x_2371:
[----:B------:R-:W-:-:S05]  /*1db40*/  IMAD.U32 R3, RZ, RZ, UR39 ;  /* 0x00000027ff037e24 */ /* 0x000fca000f8e00ff */
[----:B------:R-:W-:-:S13]  /*1db50*/  ISETP.NE.AND P2, PT, R3, 0x3, PT ;  /* 0x000000030300780c */ /* 0x000fda0003f45270 */
[----:B------:R-:W-:Y:S05]  /*1db60*/  @!P2 BRA `(.L_x_2373) ;  /* 0x000000000004a947 */ /* 0x000fea0003800000 */
[----:B------:R-:W-:Y:S01]  /*1db70*/  BPT.TRAP 0x1 ;  /* 0x000000040000795c */ /* 0x000fe20000300000 */
.L_x_2373:
[----:B0-----:R-:W-:Y:S01]  /*1db80*/  SHF.L.U32 R0, R5, 0x1f, RZ ;  /* 0x0000001f05007819 */ /* 0x001fe200000006ff */
[----:B------:R-:W-:-:S03]  /*1db90*/  IMAD R3, R4, 0x3000, RZ ;  /* 0x0000300004037824 */ /* 0x000fc600078e02ff */
[----:B------:R-:W0:Y:S02]  /*1dba0*/  SYNCS.PHASECHK.TRANS64.TRYWAIT P2, [R2+URZ+0x19c60], R0 ;  /* 0x019c6000020075a7 */ /* 0x000e24000804017f */
[----:B0-----:R-:W-:Y:S05]  /*1dbb0*/  @!P2 BRA `(.L_x_2374) ;  /* 0x0000003c00a0a947 */ /* 0x001fea0003800000 */
.L_x_2496:
[----:B------:R-:W0:Y:S04]  /*1dbc0*/  LDL R4, [R1+0x1c] ;  /* 0x00001c0001047983 */ /* 0x000e280000100800 */
[----:B------:R-:W2:Y:S01]  /*1dbd0*/  LDL R10, [R1+0x14] ;  /* 0x00001400010a7983 */ /* 0x000ea20000100800 */
[----:B------:R-:W-:Y:S05]  /*1dbe0*/  WARPSYNC.ALL ;  /* 0x0000000000007948 */ /* 0x000fea0003800000 */
[----:B------:R-:W3:Y:S02]  /*1dbf0*/  S2R R12, SR_TID.X ;  /* 0x00000000000c7919 */ /* 0x000ee40000002100 */
[----:B---3--:R-:W-:Y:S01]  /*1dc00*/  LOP3.LUT P2, RZ, R12, 0x4, RZ, 0xc0, !PT ;  /* 0x000000040cff7812 */ /* 0x008fe2000784c0ff */
[----:B------:R-:W-:-:S05]  /*1dc10*/  IMAD.MOV.U32 R12, RZ, RZ, 0x40 ;  /* 0x00000040ff0c7424 */ /* 0x000fca00078e00ff */
[----:B------:R-:W-:Y:S02]  /*1dc20*/  SEL R12, R12, 0xffffffc0, !P2 ;  /* 0xffffffc00c0c7807 */ /* 0x000fe40005000000 */
[C---:B0-----:R-:W-:Y:S02]  /*1dc30*/  LOP3.LUT R0, R3.reuse, R4, RZ, 0xfc, !PT ;  /* 0x0000000403007212 */ /* 0x041fe400078efcff */
        /* <DEDUP_REMOVED lines=22> */
[----:B0-----:R-:W-:Y:S02]  /*1dda0*/  IADD3 R3, R12, 0x3000, R3 ;  /* 0x000030000c037810 */ /* 0x001fe40007ffe003 */
[----:B------:R-:W-:-:S04]  /*1ddb0*/  MOV R12, UR39 ;  /* 0x00000027000c7c02 */ /* 0x000fc80008000f00 */
        /* <DEDUP_REMOVED lines=26> */
.L_x_2375:
[----:B--2---:R2:W-:Y:S01]  /*1df60*/  SYNCS.ARRIVE.TRANS64.A1T0 RZ, [R2+URZ+0x19c50], RZ ;  /* 0x019c50ff02ff79a7 */ /* 0x0045e2000810003f */
[----:B------:R-:W-:Y:S06]  /*1df70*/  BAR.SYNC.DEFER_BLOCKING 0x2, 0x80 ;  /* 0x0082000000007b1d */ /* 0x000fec0000010000 */
[----:B------:R-:W-:Y:S05]  /*1df80*/  @!P0 BRA `(.L_x_2376) ;  /* 0x0000000000048947 */ /* 0x000fea0003800000 */
[----:B------:R-:W-:Y:S01]  /*1df90*/  BPT.TRAP 0x1 ;  /* 0x000000040000795c */ /* 0x000fe20000300000 */
.L_x_2376:
[----:B------:R-:W3:Y:S01]  /*1dfa0*/  LDL R0, [R1+0xc] ;  /* 0x00000c0001007983 */ /* 0x000ee20000100800 */
[----:B--2---:R-:W-:Y:S02]  /*1dfb0*/  VIADD R2, R2, 0x19c80 ;  /* 0x00019c8002027836 */ /* 0x004fe40000000000 */
[----:B------:R-:W-:Y:S02]  /*1dfc0*/  IMAD.MOV.U32 R4, RZ, RZ, R19 ;  /* 0x000000ffff047224 */ /* 0x000fe400078e0013 */
[----:B------:R-:W-:Y:S01]  /*1dfd0*/  IMAD.MOV.U32 R5, RZ, RZ, R23 ;  /* 0x000000ffff057224 */ /* 0x000fe200078e0017 */
[----:B---3--:R-:W-:-:S04]  /*1dfe0*/  PRMT R2, R0, 0x654, R2 ;  /* 0x0000065400027816 */ /* 0x008fc80000000002 */
[----:B------:R3:W-:Y:S01]  /*1dff0*/  SYNCS.ARRIVE.TRANS64.RED.A1T0 RZ, [R2+URZ], RZ ;  /* 0x000000ff02ff79a7 */ /* 0x0007e2000810043f */
[----:B------:R-:W-:Y:S05]  /*1e000*/  @P1 BRA `(.L_x_2377) ;  /* 0xffffffec00fc1947 */ /* 0x000fea000383ffff */
.L_x_2357:
        /* <DEDUP_REMOVED lines=19> */
.L_x_2379:
[----:B------:R-:W-:Y:S05]  /*1e140*/  BSYNC B0 ;  /* 0x0000000000007941 */ /* 0x000fea0003800000 */
.L_x_2378:
[----:B------:R-:W-:Y:S05]  /*1e150*/  @!P0 BRA `(.L_x_2380) ;  /* 0x0000000000048947 */ /* 0x000fea0003800000 */
[----:B------:R-:W-:Y:S01]  /*1e160*/  BPT.TRAP 0x1 ;  /* 0x000000040000795c */ /* 0x000fe20000300000 */
.L_x_2380:
[----:B------:R-:W-:Y:S01]  /*1e170*/  LOP3.LUT R0, R23, 0x1, RZ, 0x3c, !PT ;  /* 0x0000000117007812 */ /* 0x000fe200078e3cff */
[----:B0-----:R-:W-:Y:S01]  /*1e180*/  IMAD R3, R19, 0x8, R17 ;  /* 0x0000000813037824 */ /* 0x001fe200078e0211 */
[----:B------:R-:W-:Y:S02]  /*1e190*/  BSSY B0, `(.L_x_2381) ;  /* 0x0000004000007945 */ /* 0x000fe40003800000 */
[----:B------:R-:W-:-:S04]  /*1e1a0*/  SHF.L.U32 R0, R0, 0x1f, RZ ;  /* 0x0000001f00007819 */ /* 0x000fc800000006ff */
[----:B------:R-:W0:Y:S02]  /*1e1b0*/  SYNCS.PHASECHK.TRANS64.TRYWAIT P1, [R3+URZ+0x19c70], R0 ;  /* 0x019c7000030075a7 */ /* 0x000e24000802017f */
[----:B0-----:R-:W-:Y:S05]  /*1e1c0*/  @!P1 BRA `(.L_x_2382) ;  /* 0x0000003800309947 */ /* 0x001fea0003800000 */
.L_x_2497:
[----:B------:R-:W-:Y:S05]  /*1e1d0*/  BSYNC B0 ;  /* 0x0000000000007941 */ /* 0x000fea0003800000 */
.L_x_2381:
[----:B------:R-:W-:-:S05]  /*1e1e0*/  IMAD.U32 R2, RZ, RZ, UR39 ;  /* 0x00000027ff027e24 */ /* 0x000fca000f8e00ff */
[----:B------:R-:W-:-:S13]  /*1e1f0*/  ISETP.NE.AND P1, PT, R2, 0x3, PT ;  /* 0x000000030200780c */ /* 0x000fda0003f25270 */
[----:B------:R-:W-:Y:S05]  /*1e200*/  @!P1 BRA `(.L_x_2383) ;  /* 0x0000000000049947 */ /* 0x000fea0003800000 */
[----:B------:R-:W-:Y:S01]  /*1e210*/  BPT.TRAP 0x1 ;  /* 0x000000040000795c */ /* 0x000fe20000300000 */
.L_x_2383:
[----:B0-----:R-:W-:-:S04]  /*1e220*/  SHF.L.U32 R0, R23, 0x1f, RZ ;  /* 0x0000001f17007819 */ /* 0x001fc800000006ff */
[----:B------:R-:W0:Y:S02]  /*1e230*/  SYNCS.PHASECHK.TRANS64.TRYWAIT P1, [R3+URZ+0x19c60], R0 ;  /* 0x019c6000030075a7 */ /* 0x000e24000802017f */
[----:B0-----:R-:W-:Y:S05]  /*1e240*/  @!P1 BRA `(.L_x_2384) ;  /* 0x0000003800249947 */ /* 0x001fea0003800000 */
.L_x_2498:
[----:B------:R-:W0:Y:S04]  /*1e250*/  LDL R4, [R1+0x1c] ;  /* 0x00001c0001047983 */ /* 0x000e280000100800 */
[----:B------:R-:W2:Y:S01]  /*1e260*/  LDL R10, [R1+0x14] ;  /* 0x00001400010a7983 */ /* 0x000ea20000100800 */
[----:B------:R-:W-:Y:S01]  /*1e270*/  IMAD R2, R19, 0x3000, RZ ;  /* 0x0000300013027824 */ /* 0x000fe200078e02ff */
        /* <DEDUP_REMOVED lines=56> */
.L_x_2385:
[----:B--2---:R2:W-:Y:S01]  /*1e600*/  SYNCS.ARRIVE.TRANS64.A1T0 RZ, [R3+URZ+0x19c50], RZ ;  /* 0x019c50ff03ff79a7 */ /* 0x0045e2000810003f */
[----:B------:R-:W-:Y:S06]  /*1e610*/  BAR.SYNC.DEFER_BLOCKING 0x2, 0x80 ;  /* 0x0082000000007b1d */ /* 0x000fec0000010000 */
[----:B------:R-:W-:Y:S05]  /*1e620*/  @!P0 BRA `(.L_x_2386) ;  /* 0x0000000000048947 */ /* 0x000fea0003800000 */
[----:B------:R-:W-:Y:S01]  /*1e630*/  BPT.TRAP 0x1 ;  /* 0x000000040000795c */ /* 0x000fe20000300000 */
.L_x_2386:
        /* <DEDUP_REMOVED lines=9> */
.L_x_2327:
[----:B------:R-:W3:Y:S02]  /*1e6d0*/  LDL R0, [R1+0x48] ;  /* 0x0000480001007983 */ /* 0x000ee40000100800 */
[----:B---3--:R-:W-:-:S13]  /*1e6e0*/  LOP3.LUT P0, RZ, R0, 0x10, RZ, 0xc0, !PT ;  /* 0x0000001000ff7812 */ /* 0x008fda000780c0ff */
[----:B------:R-:W-:Y:S05]  /*1e6f0*/  @!P0 BRA `(.L_x_2387) ;  /* 0x0000000000288947 */ /* 0x000fea0003800000 */
[----:B------:R-:W-:Y:S05]  /*1e700*/  WARPSYNC.ALL ;  /* 0x0000000000007948 */ /* 0x000fea0003800000 */
[----:B------:R-:W3:Y:S08]  /*1e710*/  S2UR UR4, SR_CgaCtaId ;  /* 0x00000000000479c3 */ /* 0x000ef00000008800 */
[----:B------:R-:W-:Y:S01]  /*1e720*/  BAR.SYNC.DEFER_BLOCKING 0x5, 0x200 ;  /* 0x0148000000007b1d */ /* 0x000fe20000010000 */
[----:B0-----:R-:W-:-:S02]  /*1e730*/  MOV R17, 0x400 ;  /* 0x0000040000117802 */ /* 0x001fc40000000f00 */
[----:B---3--:R-:W-:-:S04]  /*1e740*/  MOV R0, UR4 ;  /* 0x0000000400007c02 */ /* 0x008fc80008000f00 */
[----:B------:R-:W-:Y:S01]  /*1e750*/  LEA R17, R0, R17, 0x18 ;  /* 0x0000001100117211 */ /* 0x000fe200078ec0ff */
[----:B------:R0:W-:Y:S04]  /*1e760*/  STL [R1+0xc], R0 ;  /* 0x00000c0001007387 */ /* 0x0001e80000100800 */
[----:B-1----:R0:W1:Y:S01]  /*1e770*/  LDS.128 R24, [R17+0x19cd0] ;  /* 0x019cd00011187984 */ /* 0x0020620000000c00 */
[----:B------:R-:W-:Y:S06]  /*1e780*/  BAR.ARV 0x4, 0x200 ;  /* 0x0108000000007b1d */ /* 0x000fec0000002000 */
[----:B------:R-:W-:Y:S05]  /*1e790*/  BRA `(.L_x_2388) ;  /* 0x0000000c00e47947 */ /* 0x000fea0003800000 */
.L_x_2387:
[----:B------:R-:W0:Y:S01]  /*1e7a0*/  S2R R0, SR_TID.X ;  /* 0x0000000000007919 */ /* 0x000e220000002100 */
[----:B------:R-:W-:Y:S01]  /*1e7b0*/  UMOV UR4, 0xffffffff ;  /* 0xffffffff00047882 */ /* 0x000fe20000000000 */
[----:B01----:R-:W-:-:S04]  /*1e7c0*/  LOP3.LUT R9, R0, 0x1f, RZ, 0xc0, !PT ;  /* 0x0000001f00097812 */ /* 0x003fc800078ec0ff */
[----:B------:R-:W-:Y:S01]  /*1e7d0*/  ISETP.NE.AND P0, PT, R9, 0x1f, PT ;  /* 0x0000001f0900780c */ /* 0x000fe20003f05270 */
[----:B------:R-:W-:-:S12]  /*1e7e0*/  BRA.DIV UR4, `(.L_x_2389) ;  /* 0x0000003204d07947 */ /* 0x000fd8000b800000 */
[----:B------:R-:W-:Y:S01]  /*1e7f0*/  IMAD.IADD R0, R27, 0x1, R9 ;  /* 0x000000011b007824 */ /* 0x000fe200078e0209 */
[----:B------:R-:W-:-:S04]  /*1e800*/  ULDC UR4, c[0x0][0xc3c] ;  /* 0x00030f0000047ab9 */ /* 0x000fc80000000800 */
        /* <DEDUP_REMOVED lines=16> */
[----:B--2---:R-:W-:Y:S02]  /*1e910*/  @!P1 IMAD.MOV.U32 R25, RZ, RZ, R7 ;  /* 0x000000ffff199224 */ /* 0x004fe400078e0007 */
        /* <DEDUP_REMOVED lines=19> */
.L_x_2508:
[----:B------:R-:W-:Y:S02]  /*1ea50*/  ULDC UR4, c[0x0][0xc38] ;  /* 0x00030e0000047ab9 */ /* 0x000fe40000000800 */
[----:B------:R-:W-:-:S04]  /*1ea60*/  IMAD.U32 R7, RZ, RZ, UR4 ;  /* 0x00000004ff077e24 */ /* 0x000fc8000f8e00ff */
[----:B-1----:R-:W-:-:S05]  /*1ea70*/  IMAD R3, R3, R7, RZ ;  /* 0x0000000703037224 */ /* 0x002fca00078e02ff */
[----:B------:R-:W-:-:S04]  /*1ea80*/  IADD3 R4, R6, R3, RZ ;  /* 0x0000000306047210 */ /* 0x000fc80007ffe0ff */
[----:B------:R-:W-:-:S13]  /*1ea90*/  ISETP.GT.AND P6, PT, R4, R0, PT ;  /* 0x000000000400720c */ /* 0x000fda0003fc4270 */
[----:B------:R-:W-:Y:S05]  /*1eaa0*/  @P6 BRA `(.L_x_2390) ;  /* 0x0000000000a46947 */ /* 0x000fea0003800000 */
.L_x_2393:
        /* <DEDUP_REMOVED lines=35> */
.L_x_2516:
[----:B------:R-:W-:Y:S02]  /*1ece0*/  ULDC UR4, c[0x0][0xc38] ;  /* 0x00030e0000047ab9 */ /* 0x000fe40000000800 */
[----:B------:R-:W-:-:S04]  /*1ecf0*/  IMAD.U32 R7, RZ, RZ, UR4 ;  /* 0x00000004ff077e24 */ /* 0x000fc8000f8e00ff */
[----:B-1----:R-:W-:-:S04]  /*1ed00*/  IMAD R3, R3, R7, RZ ;  /* 0x0000000703037224 */ /* 0x002fc800078e02ff */
[----:B------:R-:W-:-:S05]  /*1ed10*/  IMAD.IADD R4, R3, 0x1, R4 ;  /* 0x0000000103047824 */ /* 0x000fca00078e0204 */
[----:B------:R-:W-:-:S13]  /*1ed20*/  ISETP.GT.AND P6, PT, R4, R0, PT ;  /* 0x000000000400720c */ /* 0x000fda0003fc4270 */
[----:B------:R-:W-:Y:S05]  /*1ed30*/  @!P6 BRA `(.L_x_2393) ;  /* 0xfffffffc005ce947 */ /* 0x000fea000383ffff */
.L_x_2390:
        /* <DEDUP_REMOVED lines=8> */
[----:B------:R-:W-:-:S03]  /*1edc0*/  IADD3 R27, R6, R27, RZ ;  /* 0x0000001b061b7210 */ /* 0x000fc60007ffe0ff */
[----:B------:R1:W3:Y:S04]  /*1edd0*/  SHFL.IDX PT, R5, R5, R6, 0x1f ;  /* 0x00001f0605057589 */ /* 0x0002e800000e0000 */
.L_x_2521:
[----:B------:R-:W-:-:S13]  /*1ede0*/  ISETP.NE.AND P0, PT, R3, RZ, PT ;  /* 0x000000ff0300720c */ /* 0x000fda0003f05270 */
[----:B------:R-:W-:Y:S05]  /*1edf0*/  @!P0 BRA `(.L_x_2395) ;  /* 0x0000000000108947 */ /* 0x000fea0003800000 */
[----:B------:R-:W-:Y:S01]  /*1ee00*/  UMOV UR4, 0xffffffff ;  /* 0xffffffff00047882 */ /* 0x000fe20000000000 */
[----:B-1----:R-:W-:Y:S02]  /*1ee10*/  VIADD R6, R6, 0xffffffff ;  /* 0xffffffff06067836 */ /* 0x002fe40000000000 */
[----:B------:R-:W-:Y:S05]  /*1ee20*/  BRA.DIV UR4, `(.L_x_2396) ;  /* 0x0000003604cc7947 */ /* 0x000fea000b800000 */
[----:B------:R4:W1:Y:S02]  /*1ee30*/  SHFL.IDX PT, R24, R2, R6, 0x1f ;  /* 0x00001f0602187589 */ /* 0x00086400000e0000 */
.L_x_2395:
        /* <DEDUP_REMOVED lines=34> */
[----:B------:R-:W-:Y:S02]  /*1f060*/  MOV R3, R7 ;  /* 0x0000000700037202 */ /* 0x000fe40000000f00 */
        /* <DEDUP_REMOVED lines=25> */
.L_x_2397:
        /* <DEDUP_REMOVED lines=10> */
[----:B------:R-:W-:Y:S01]  /*1f2a0*/  IMAD R8, R2, R6, RZ ;  /* 0x0000000602087224 */ /* 0x000fe200078e02ff */
[----:B------:R-:W-:-:S05]  /*1f2b0*/  MOV R2, RZ ;  /* 0x000000ff00027202 */ /* 0x000fca0000000f00 */
        /* <DEDUP_REMOVED lines=36> */
[----:B------:R-:W-:Y:S01]  /*1f500*/  @!P1 IMAD.IADD R3, R3, 0x1, -R7 ;  /* 0x0000000103039824 */ /* 0x000fe200078e0a07 */
[----:B------:R-:W-:Y:S02]  /*1f510*/  @!P1 IADD3 R2, R2, 0x1, RZ ;  /* 0x0000000102029810 */ /* 0x000fe40007ffe0ff */
        /* <DEDUP_REMOVED lines=11> */
.L_x_2398:
[----:B------:R-:W-:-:S05]  /*1f5d0*/  LOP3.LUT R0, RZ, R0, RZ, 0x33, !PT ;  /* 0x00000000ff007212 */ /* 0x000fca00078e33ff */
[----:B------:R-:W-:Y:S01]  /*1f5e0*/  IMAD.IADD R25, R25, 0x1, R0 ;  /* 0x0000000119197824 */ /* 0x000fe200078e0200 */
[----:B------:R-:W-:Y:S06]  /*1f5f0*/  BRA `(.L_x_2399) ;  /* 0x00000000001c7947 */ /* 0x000fec0003800000 */
.L_x_2391:
[----:B------:R-:W-:Y:S01]  /*1f600*/  UMOV UR4, URZ ;  /* 0x0000003f00047c82 */ /* 0x000fe20008000000 */
[----:B------:R-:W-:Y:S01]  /*1f610*/  UMOV UR5, URZ ;  /* 0x0000003f00057c82 */ /* 0x000fe20008000000 */
[----:B------:R-:W-:Y:S01]  /*1f620*/  ULDC UR6, c[0x0][0xc3c] ;  /* 0x00030f0000067ab9 */ /* 0x000fe20000000800 */
[----:B------:R-:W-:Y:S02]  /*1f630*/  IMAD.MOV.U32 R24, RZ, RZ, R0 ;  /* 0x000000ffff187224 */ /* 0x000fe400078e0000 */
[----:B------:R-:W-:Y:S02]  /*1f640*/  IMAD.U32 R25, RZ, RZ, UR4 ;  /* 0x00000004ff197e24 */ /* 0x000fe4000f8e00ff */
[----:B------:R-:W-:Y:S02]  /*1f650*/  IMAD.U32 R26, RZ, RZ, UR5 ;  /* 0x00000005ff1a7e24 */ /* 0x000fe4000f8e00ff */
[----:B------:R-:W-:-:S07]  /*1f660*/  IMAD.U32 R27, RZ, RZ, UR6 ;  /* 0x00000006ff1b7e24 */ /* 0x000fce000f8e00ff */
.L_x_2399:
        /* <DEDUP_REMOVED lines=12> */
.L_x_2388:
[----:B------:R-:W-:Y:S02]  /*1f730*/  ULDC UR4, c[0x0][0xc3c] ;  /* 0x00030f0000047ab9 */ /* 0x000fe40000000800 */
[----:B-1----:R-:W-:-:S13]  /*1f740*/  ISETP.GE.AND P0, PT, R27, UR4, PT ;  /* 0x000000041b007c0c */ /* 0x002fda000bf06270 */
[----:B------:R-:W-:Y:S05]  /*1f750*/  @!P0 BRA `(.L_x_2400) ;  /* 0xffffff9800148947 */ /* 0x000fea000383ffff */
[----:B------:R-:W-:Y:S05]  /*1f760*/  BSYNC B7 ;  /* 0x0000000000077941 */ /* 0x000fea0003800000 */
.L_x_2278:
[----:B0-2---:R-:W2:Y:S01]  /*1f770*/  LDL.LU R0, [R1+0x40] ;  /* 0x0000400001007983 */ /* 0x005ea20000300800 */
[----:B------:R-:W-:Y:S01]  /*1f780*/  BSSY B0, `(.L_x_2401) ;  /* 0x000000b000007945 */ /* 0x000fe20003800000 */
[----:B------:R-:W0:Y:S01]  /*1f790*/  S2R R5, SR_CgaCtaId ;  /* 0x0000000000057919 */ /* 0x000e220000008800 */
[----:B--2---:R-:W-:-:S05]  /*1f7a0*/  VIADD R0, R0, 0x1 ;  /* 0x0000000100007836 */ /* 0x004fca0000000000 */
[----:B---3--:R-:W-:-:S04]  /*1f7b0*/  LEA.HI R2, R0, R0, RZ, 0x1 ;  /* 0x0000000000027211 */ /* 0x008fc800078f08ff */
[----:B------:R-:W-:Y:S02]  /*1f7c0*/  LOP3.LUT R3, R2, 0xfffffffe, RZ, 0xc0, !PT ;  /* 0xfffffffe02037812 */ /* 0x000fe400078ec0ff */
[----:B------:R-:W-:-:S03]  /*1f7d0*/  MOV R2, 0x400 ;  /* 0x0000040000027802 */ /* 0x000fc60000000f00 */
[----:B------:R-:W-:Y:S01]  /*1f7e0*/  IMAD.IADD R0, R0, 0x1, -R3 ;  /* 0x0000000100007824 */ /* 0x000fe200078e0a03 */
[----:B0-----:R-:W-:-:S04]  /*1f7f0*/  LEA R5, R5, R2, 0x18 ;  /* 0x0000000205057211 */ /* 0x001fc800078ec0ff */
[----:B------:R-:W-:-:S04]  /*1f800*/  SHF.L.U32 R0, R0, 0x1f, RZ ;  /* 0x0000001f00007819 */ /* 0x000fc800000006ff */
[----:B------:R-:W0:Y:S02]  /*1f810*/  SYNCS.PHASECHK.TRANS64.TRYWAIT P0, [R5+URZ+0x19c20], R0 ;  /* 0x019c2000050075a7 */ /* 0x000e24000800017f */
[----:B0-----:R-:W-:Y:S05]  /*1f820*/  @!P0 BRA `(.L_x_2402) ;  /* 0x0000002c00788947 */ /* 0x001fea0003800000 */
.L_x_2524:
[----:B------:R-:W-:Y:S05]  /*1f830*/  BSYNC B0 ;  /* 0x0000000000007941 */ /* 0x000fea0003800000 */
.L_x_2401:
[----:B------:R-:W-:-:S03]  /*1f840*/  UMOV UR4, 0xffffffff ;  /* 0xffffffff00047882 */ /* 0x000fc60000000000 */
[----:B------:R-:W-:Y:S05]  /*1f850*/  BRA.DIV UR4, `(.L_x_2403) ;  /* 0x0000002e04807947 */ /* 0x000fea000b800000 */
[----:B0-----:R-:W0:Y:S02]  /*1f860*/  S2R R0, SR_TID.X ;  /* 0x0000000000007919 */ /* 0x001e240000002100 */
[----:B0-----:R-:W-:-:S04]  /*1f870*/  SHF.R.U32.HI R0, RZ, 0x5, R0 ;  /* 0x00000005ff007819 */ /* 0x001fc80000011600 */
[----:B------:R-:W-:-:S05]  /*1f880*/  LOP3.LUT R0, R0, 0x3, RZ, 0xc0, !PT ;  /* 0x0000000300007812 */ /* 0x000fca00078ec0ff */
[----:B------:R0:W1:Y:S02]  /*1f890*/  SHFL.IDX PT, R14, R0, RZ, 0x1f ;  /* 0x00001fff000e7589 */ /* 0x00006400000e0000 */
.L_x_2527:
[----:B-1----:R-:W-:-:S13]  /*1f8a0*/  ISETP.NE.AND P0, PT, R14, RZ, PT ;  /* 0x000000ff0e00720c */ /* 0x002fda0003f05270 */
[----:B------:R-:W-:Y:S05]  /*1f8b0*/  @P0 BRA `(.L_x_2127) ;  /* 0x0000000000a80947 */ /* 0x000fea0003800000 */
[----:B------:R-:W-:-:S03]  /*1f8c0*/  UMOV UR4, 0xffffffff ;  /* 0xffffffff00047882 */ /* 0x000fc60000000000 */
[----:B------:R-:W-:Y:S05]  /*1f8d0*/  BRA.DIV UR4, `(.L_x_2404) ;  /* 0x0000002e04947947 */ /* 0x000fea000b800000 */
[----:B------:R-:W-:-:S13]  /*1f8e0*/  ELECT P6, URZ, PT ;  /* 0x00000000003f782f */ /* 0x000fda00038c0000 */
.L_x_2530:
[----:B------:R-:W-:Y:S05]  /*1f8f0*/  @!P6 BRA `(.L_x_2127) ;  /* 0x000000000098e947 */ /* 0x000fea0003800000 */
[----:B------:R-:W-:-:S06]  /*1f900*/  ULOP3.LUT UR4, UR37, 0x2, URZ, 0xfc, !UPT ;  /* 0x0000000225047892 */ /* 0x000fcc000f8efc3f */
[----:B0-----:R-:W-:-:S04]  /*1f910*/  MOV R0, UR4 ;  /* 0x0000000400007c02 */ /* 0x001fc80008000f00 */
[----:B------:R-:W-:-:S13]  /*1f920*/  ISETP.NE.AND P0, PT, R0, 0x3, PT ;  /* 0x000000030000780c */ /* 0x000fda0003f05270 */
[----:B------:R-:W-:Y:S05]  /*1f930*/  @!P0 BRA `(.L_x_2405) ;  /* 0x0000000000048947 */ /* 0x000fea0003800000 */
[----:B------:R-:W-:Y:S01]  /*1f940*/  BPT.TRAP 0x1 ;  /* 0x000000040000795c */ /* 0x000fe20000300000 */
.L_x_2405:
[----:B------:R-:W-:Y:S01]  /*1f950*/  IMAD R3, R19, 0x8, R5 ;  /* 0x0000000813037824 */ /* 0x000fe200078e0205 */
[----:B------:R-:W-:Y:S01]  /*1f960*/  SHF.L.U32 R2, R23, 0x1f, RZ ;  /* 0x0000001f17027819 */ /* 0x000fe200000006ff */
[----:B------:R-:W-:-:S03]  /*1f970*/  VIADD R19, R19, 0x1 ;  /* 0x0000000113137836 */ /* 0x000fc60000000000 */
[----:B------:R-:W0:Y:S02]  /*1f980*/  SYNCS.PHASECHK.TRANS64.TRYWAIT P1, [R3+URZ+0x19c40], R2 ;  /* 0x019c4002030075a7 */ /* 0x000e24000802017f */
[----:B------:R-:W-:-:S04]  /*1f990*/  ISETP.NE.AND P2, PT, R19, 0x2, PT ;  /* 0x000000021300780c */ /* 0x000fc80003f45270 */
[----:B------:R-:W-:Y:S01]  /*1f9a0*/  SEL R0, RZ, 0x1, P2 ;  /* 0x00000001ff007807 */ /* 0x000fe20001000000 */
[----:B0-----:R-:W-:Y:S08]  /*1f9b0*/  @!P1 BRA `(.L_x_2406) ;  /* 0x0000002c007c9947 */ /* 0x001ff00003800000 */
.L_x_2531:
[----:B------:R-:W-:Y:S02]  /*1f9c0*/  SEL R19, R19, RZ, P2 ;  /* 0x000000ff13137207 */ /* 0x000fe40001000000 */
[----:B------:R-:W-:Y:S01]  /*1f9d0*/  LOP3.LUT R0, R23, R0, RZ, 0x3c, !PT ;  /* 0x0000000017007212 */ /* 0x000fe200078e3cff */
[----:B------:R-:W-:Y:S06]  /*1f9e0*/  @!P0 BRA `(.L_x_2407) ;  /* 0x0000000000048947 */ /* 0x000fec0003800000 */
[----:B------:R-:W-:Y:S01]  /*1f9f0*/  BPT.TRAP 0x1 ;  /* 0x000000040000795c */ /* 0x000fe20000300000 */
.L_x_2407:
[----:B------:R-:W-:Y:S01]  /*1fa00*/  IMAD R19, R19, 0x8, R5 ;  /* 0x0000000813137824 */ /* 0x000fe200078e0205 */
[----:B------:R-:W-:-:S04]  /*1fa10*/  SHF.L.U32 R0, R0, 0x1f, RZ ;  /* 0x0000001f00007819 */ /* 0x000fc800000006ff */
[----:B------:R-:W1:Y:S02]  /*1fa20*/  SYNCS.PHASECHK.TRANS64.TRYWAIT P1, [R19+URZ+0x19c40], R0 ;  /* 0x019c4000130075a7 */ /* 0x000e64000802017f */
[----:B-1----:R-:W-:Y:S05]  /*1fa30*/  @!P1 BRA `(.L_x_2408) ;  /* 0x0000002c00709947 */ /* 0x002fea0003800000 */
.L_x_2532:
[----:B------:R-:W-:Y:S05]  /*1fa40*/  @!P0 BRA `(.L_x_2409) ;  /* 0x0000000000048947 */ /* 0x000fea0003800000 */
[----:B------:R-:W-:Y:S01]  /*1fa50*/  BPT.TRAP 0x1 ;  /* 0x000000040000795c */ /* 0x000fe20000300000 */
.L_x_2409:
[----:B------:R-:W2:Y:S02]  /*1fa60*/  SYNCS.PHASECHK.TRANS64.TRYWAIT P1, [R3+URZ+0x19c60], R2 ;  /* 0x019c6002030075a7 */ /* 0x000ea4000802017f */
[----:B--2---:R-:W-:Y:S05]  /*1fa70*/  @!P1 BRA `(.L_x_2410) ;  /* 0x0000002c00749947 */ /* 0x004fea0003800000 */
.L_x_2533:
[----:B------:R-:W-:Y:S05]  /*1fa80*/  @!P0 BRA `(.L_x_2411) ;  /* 0x0000000000048947 */ /* 0x000fea0003800000 */
[----:B------:R-:W-:Y:S01]  /*1fa90*/  BPT.TRAP 0x1 ;  /* 0x000000040000795c */ /* 0x000fe20000300000 */
.L_x_2411:
[----:B------:R-:W3:Y:S02]  /*1faa0*/  SYNCS.PHASECHK.TRANS64.TRYWAIT P1, [R19+URZ+0x19c60], R0 ;  /* 0x019c6000130075a7 */ /* 0x000ee4000802017f */
[----:B---3--:R-:W-:Y:S05]  /*1fab0*/  @!P1 BRA `(.L_x_2412) ;  /* 0x0000002c00789947 */ /* 0x008fea0003800000 */
.L_x_2534:
[----:B------:R-:W-:Y:S05]  /*1fac0*/  @!P0 BRA `(.L_x_2413) ;  /* 0x0000000000048947 */ /* 0x000fea0003800000 */
[----:B------:R-:W-:Y:S01]  /*1fad0*/  BPT.TRAP 0x1 ;  /* 0x000000040000795c */ /* 0x000fe20000300000 */
.L_x_2413:
[----:B------:R-:W4:Y:S02]  /*1fae0*/  SYNCS.PHASECHK.TRANS64.TRYWAIT P1, [R3+URZ+0x19c80], R2 ;  /* 0x019c8002030075a7 */ /* 0x000f24000802017f */
[----:B----4-:R-:W-:Y:S05]  /*1faf0*/  @!P1 BRA `(.L_x_2414) ;  /* 0x0000002c007c9947 */ /* 0x010fea0003800000 */
.L_x_2535:
[----:B------:R-:W-:Y:S05]  /*1fb00*/  @!P0 BRA `(.L_x_2415) ;  /* 0x0000000000048947 */ /* 0x000fea0003800000 */
[----:B------:R-:W-:Y:S01]  /*1fb10*/  BPT.TRAP 0x1 ;  /* 0x000000040000795c */ /* 0x000fe20000300000 */
.L_x_2415:
[----:B------:R0:W0:Y:S02]  /*1fb20*/  SYNCS.PHASECHK.TRANS64.TRYWAIT P0, [R19+URZ+0x19c80], R0 ;  /* 0x019c8000130075a7 */ /* 0x000024000800017f */
[----:B0-----:R-:W-:Y:S05]  /*1fb30*/  @!P0 NANOSLEEP.SYNCS 0x989680 ;  /* 0x009896800000895d */ /* 0x001fea0003900000 */
[----:B------:R-:W0:Y:S02]  /*1fb40*/  @!P0 SYNCS.PHASECHK.TRANS64 P0, [R19+URZ+0x19c80], R0 ;  /* 0x019c8000130085a7 */ /* 0x000e24000800007f */
[----:B0-----:R-:W-:Y:S05]  /*1fb50*/  @!P0 BRA `(.L_x_2415) ;  /* 0xfffffffc00f08947 */ /* 0x001fea000383ffff */
.L_x_2127:
[----:B------:R-:W-:Y:S05]  /*1fb60*/  BSYNC B8 ;  /* 0x0000000000087941 */ /* 0x000fea0003800000 */
.L_x_2124:
[----:B------:R-:W-:Y:S05]  /*1fb70*/  EXIT ;  /* 0x000000000000794d */ /* 0x000fea0003800000 */
.L_x_2145:
[----:B-1----:R1:W2:Y:S02]  /*1fb80*/  SYNCS.PHASECHK.TRANS64.TRYWAIT P6, [R69+URZ+0x19c90], R80 ;  /* 0x019c9050450075a7 */ /* 0x0022a400080c017f */
[----:B--2---:R-:W-:Y:S05]  /*1fb90*/  @!P6 NANOSLEEP.SYNCS 0x989680 ;  /* 0x009896800000e95d */ /* 0x004fea0003900000 */
[----:B------:R-:W2:Y:S02]  /*1fba0*/  @!P6 SYNCS.PHASECHK.TRANS64 P6, [R69+URZ+0x19c90], R80 ;  /* 0x019c90504500e5a7 */ /* 0x000ea400080c007f */
[----:B--2---:R-:W-:Y:S05]  /*1fbb0*/  @!P6 BRA `(.L_x_2145) ;  /* 0xfffffffc00f0e947 */ /* 0x004fea000383ffff */
[----:B------:R-:W-:Y:S05]  /*1fbc0*/  BRA `(.L_x_2416) ;  /* 0xfffffe3000107947 */ /* 0x000fea000383ffff */
.L_x_2146:
        /* <DEDUP_REMOVED lines=8> */
.L_x_2418:
[----:B------:R-:W-:Y:S05]  /*1fc50*/  BSYNC B1 ;  /* 0x0000000000017941 */ /* 0x000fea0003800000 */
.L_x_2417:
        /* <DEDUP_REMOVED lines=8> */
.L_x_2419:
[----:B------:R-:W-:Y:S05]  /*1fce0*/  BRA `(.L_x_2420) ;  /* 0xfffffe2c00dc7947 */ /* 0x000fea000383ffff */
.L_x_2162:
[----:B-1----:R1:W2:Y:S02]  /*1fcf0*/  SYNCS.PHASECHK.TRANS64.TRYWAIT P6, [R69+URZ+0x19c90], R80 ;  /* 0x019c9050450075a7 */ /* 0x0022a400080c017f */
[----:B--2---:R-:W-:Y:S05]  /*1fd00*/  @!P6 NANOSLEEP.SYNCS 0x989680 ;  /* 0x009896800000e95d */ /* 0x004fea0003900000 */
[----:B------:R-:W2:Y:S02]  /*1fd10*/  @!P6 SYNCS.PHASECHK.TRANS64 P6, [R69+URZ+0x19c90], R80 ;  /* 0x019c90504500e5a7 */ /* 0x000ea400080c007f */
[----:B--2---:R-:W-:Y:S05]  /*1fd20*/  @!P6 BRA `(.L_x_2162) ;  /* 0xfffffffc00f0e947 */ /* 0x004fea000383ffff */
[----:B------:R-:W-:Y:S05]  /*1fd30*/  BRA `(.L_x_2421) ;  /* 0xfffffe4400f07947 */ /* 0x000fea000383ffff */
.L_x_2163:
        /* <DEDUP_REMOVED lines=8> */
.L_x_2423:
[----:B------:R-:W-:Y:S05]  /*1fdc0*/  BSYNC B1 ;  /* 0x0000000000017941 */ /* 0x000fea0003800000 */
.L_x_2422:
        /* <DEDUP_REMOVED lines=8> */
.L_x_2424:
[----:B------:R-:W-:Y:S01]  /*1fe50*/  IMAD.MOV.U32 R83, RZ, RZ, R14 ;  /* 0x000000ffff537224 */ /* 0x000fe200078e000e */
[----:B------:R-:W-:Y:S06]  /*1fe60*/  BRA `(.L_x_2425) ;  /* 0xfffffe4400b87947 */ /* 0x000fec000383ffff */
.L_x_2172:
[----:B0-----:R0:W1:Y:S02]  /*1fe70*/  SYNCS.PHASECHK.TRANS64.TRYWAIT P5, [R69+URZ+0x19c90], R80 ;  /* 0x019c9050450075a7 */ /* 0x00106400080a017f */
[----:B-1----:R-:W-:Y:S05]  /*1fe80*/  @!P5 NANOSLEEP.SYNCS 0x989680 ;  /* 0x009896800000d95d */ /* 0x002fea0003900000 */
[----:B------:R-:W1:Y:S02]  /*1fe90*/  @!P5 SYNCS.PHASECHK.TRANS64 P5, [R69+URZ+0x19c90], R80 ;  /* 0x019c90504500d5a7 */ /* 0x000e6400080a007f */
[----:B-1----:R-:W-:Y:S05]  /*1fea0*/  @!P5 BRA `(.L_x_2172) ;  /* 0xfffffffc00f0d947 */ /* 0x002fea000383ffff */
[----:B------:R-:W-:Y:S05]  /*1feb0*/  BRA `(.L_x_2426) ;  /* 0xfffffe6400787947 */ /* 0x000fea000383ffff */
.L_x_2173:
[----:B------:R-:W-:Y:S01]  /*1fec0*/  BSSY B1, `(.L_x_2427) ;  /* 0x0000007000017945 */ /* 0x000fe20003800000 */
[----:B------:R-:W-:Y:S01]  /*1fed0*/  IMAD.MOV.U32 R12, RZ, RZ, RZ ;  /* 0x000000ffff0c7224 */ /* 0x000fe200078e00ff */
[----:B------:R-:W-:Y:S01]  /*1fee0*/  MOV R11, 0x1e1f ;  /* 0x00001e1f000b7802 */ /* 0x000fe20000000f00 */
[----:B------:R-:W-:-:S07]  /*1fef0*/  IMAD.MOV.U32 R15, RZ, RZ, -0x1 ;  /* 0xffffffffff0f7424 */ /* 0x000fce00078e00ff */
[----:B0-----:R-:W-:Y:S05]  /*1ff00*/  WARPSYNC.COLLECTIVE R15, `(.L_x_2428) ;  /* 0x000000000f087348 */ /* 0x001fea0003c00000 */
[----:B------:R1:W2:Y:S02]  /*1ff10*/  SHFL.IDX P6, R14, R13, R12, R11 ;  /* 0x0000000c0d0e7389 */ /* 0x0002a400000c000b */
[----:B012---:R-:W-:Y:S01]  /*1ff20*/  ENDCOLLECTIVE ;  /* 0x000000000000791b */ /* 0x007fe20003800000 */
.L_x_2428:
[----:B------:R-:W-:Y:S05]  /*1ff30*/  BSYNC B1 ;  /* 0x0000000000017941 */ /* 0x000fea0003800000 */
.L_x_2427:
        /* <DEDUP_REMOVED lines=8> */
.L_x_2429:
[----:B------:R-:W-:Y:S05]  /*1ffc0*/  BRA `(.L_x_2430) ;  /* 0xfffffe6400987947 */ /* 0x000fea000383ffff */
.L_x_2177:
[----:B0-----:R0:W2:Y:S02]  /*1ffd0*/  SYNCS.PHASECHK.TRANS64.TRYWAIT P0, [R69+URZ+0x19cb0], R80 ;  /* 0x019cb050450075a7 */ /* 0x0010a4000800017f */
[----:B--2---:R-:W-:Y:S05]  /*1ffe0*/  @!P0 NANOSLEEP.SYNCS 0x989680 ;  /* 0x009896800000895d */ /* 0x004fea0003900000 */
[----:B------:R-:W2:Y:S02]  /*1fff0*/  @!P0 SYNCS.PHASECHK.TRANS64 P0, [R69+URZ+0x19cb0], R80 ;  /* 0x019cb050450085a7 */ /* 0x000ea4000800007f */
[----:B--2---:R-:W-:Y:S05]  /*20000*/  @!P0 BRA `(.L_x_2177) ;  /* 0xfffffffc00f08947 */ /* 0x004fea000383ffff */
[----:B------:R-:W-:Y:S05]  /*20010*/  BRA `(.L_x_2431) ;  /* 0xfffffe6800287947 */ /* 0x000fea000383ffff */
.L_x_2197:
[----:B------:R-:W-:Y:S01]  /*20020*/  BSSY B1, `(.L_x_2432) ;  /* 0x0000007000017945 */ /* 0x000fe20003800000 */
[----:B------:R-:W-:Y:S02]  /*20030*/  IMAD.MOV.U32 R12, RZ, RZ, RZ ;  /* 0x000000ffff0c7224 */ /* 0x000fe400078e00ff */
[----:B------:R-:W-:Y:S02]  /*20040*/  IMAD.MOV.U32 R11, RZ, RZ, 0x1e1f ;  /* 0x00001e1fff0b7424 */ /* 0x000fe400078e00ff */
[----:B------:R-:W-:-:S07]  /*20050*/  IMAD.MOV.U32 R15, RZ, RZ, -0x1 ;  /* 0xffffffffff0f7424 */ /* 0x000fce00078e00ff */
[----:B------:R-:W-:Y:S05]  /*20060*/  WARPSYNC.COLLECTIVE R15, `(.L_x_2433) ;  /* 0x000000000f087348 */ /* 0x000fea0003c00000 */
[----:B------:R0:W1:Y:S02]  /*20070*/  SHFL.IDX P6, R14, R13, R12, R11 ;  /* 0x0000000c0d0e7389 */ /* 0x00006400000c000b */
[----:B01----:R-:W-:Y:S01]  /*20080*/  ENDCOLLECTIVE ;  /* 0x000000000000791b */ /* 0x003fe20003800000 */
.L_x_2433:
[----:B------:R-:W-:Y:S05]  /*20090*/  BSYNC B1 ;  /* 0x0000000000017941 */ /* 0x000fea0003800000 */
.L_x_2432:
[----:B------:R-:W-:Y:S01]  /*200a0*/  IMAD.MOV.U32 R13, RZ, RZ, R3 ;  /* 0x000000ffff0d7224 */ /* 0x000fe200078e0003 */
[----:B------:R-:W-:Y:S01]  /*200b0*/  MOV R12, RZ ;  /* 0x000000ff000c7202 */ /* 0x000fe20000000f00 */
[----:B------:R-:W-:Y:S02]  /*200c0*/  IMAD.MOV.U32 R11, RZ, RZ, 0x1e1f ;  /* 0x00001e1fff0b7424 */ /* 0x000fe400078e00ff */
[----:B------:R-:W-:Y:S02]  /*200d0*/  IMAD.MOV.U32 R15, RZ, RZ, -0x1 ;  /* 0xffffffffff0f7424 */ /* 0x000fe400078e00ff */
[----:B------:R-:W-:-:S07]  /*200e0*/  IMAD.MOV.U32 R0, RZ, RZ, R14 ;  /* 0x000000ffff007224 */ /* 0x000fce00078e000e */
[----:B------:R-:W-:Y:S05]  /*200f0*/  WARPSYNC.COLLECTIVE R15, `(.L_x_2434) ;  /* 0x000000000f087348 */ /* 0x000fea0003c00000 */
[----:B------:R0:W1:Y:S02]  /*20100*/  SHFL.IDX P6, R14, R13, R12, R11 ;  /* 0x0000000c0d0e7389 */ /* 0x00006400000c000b */
[----:B01----:R-:W-:Y:S01]  /*20110*/  ENDCOLLECTIVE ;  /* 0x000000000000791b */ /* 0x003fe20003800000 */
.L_x_2434:
[----:B------:R-:W-:Y:S02]  /*20120*/  IMAD.MOV.U32 R13, RZ, RZ, R4 ;  /* 0x000000ffff0d7224 */ /* 0x000fe400078e0004 */
[----:B------:R-:W-:-:S07]  /*20130*/  IMAD.MOV.U32 R3, RZ, RZ, R14 ;  /* 0x000000ffff037224 */ /* 0x000fce00078e000e */
[----:B------:R-:W-:Y:S05]  /*20140*/  WARPSYNC.COLLECTIVE R15, `(.L_x_2435) ;  /* 0x000000000f087348 */ /* 0x000fea0003c00000 */
[----:B------:R0:W1:Y:S02]  /*20150*/  SHFL.IDX P6, R14, R13, R12, R11 ;  /* 0x0000000c0d0e7389 */ /* 0x00006400000c000b */
[----:B01----:R-:W-:Y:S01]  /*20160*/  ENDCOLLECTIVE ;  /* 0x000000000000791b */ /* 0x003fe20003800000 */
.L_x_2435:
[----:B------:R-:W-:Y:S02]  /*20170*/  IMAD.MOV.U32 R13, RZ, RZ, R5 ;  /* 0x000000ffff0d7224 */ /* 0x000fe400078e0005 */
[----:B------:R-:W-:-:S07]  /*20180*/  IMAD.MOV.U32 R4, RZ, RZ, R14 ;  /* 0x000000ffff047224 */ /* 0x000fce00078e000e */
[----:B------:R-:W-:Y:S05]  /*20190*/  WARPSYNC.COLLECTIVE R15, `(.L_x_2436) ;  /* 0x000000000f087348 */ /* 0x000fea0003c00000 */
[----:B------:R0:W1:Y:S02]  /*201a0*/  SHFL.IDX P6, R14, R13, R12, R11 ;  /* 0x0000000c0d0e7389 */ /* 0x00006400000c000b */
[----:B01----:R-:W-:Y:S01]  /*201b0*/  ENDCOLLECTIVE ;  /* 0x000000000000791b */ /* 0x003fe20003800000 */
.L_x_2436:
[----:B------:R-:W-:Y:S05]  /*201c0*/  BRA `(.L_x_2437) ;  /* 0xfffffe7800807947 */ /* 0x000fea000383ffff */
.L_x_2201:
[----:B-1----:R1:W2:Y:S02]  /*201d0*/  SYNCS.PHASECHK.TRANS64.TRYWAIT P0, [R18+URZ+0x19c00], R5 ;  /* 0x019c0005120075a7 */ /* 0x0022a4000800017f */
[----:B--2---:R-:W-:Y:S05]  /*201e0*/  @!P0 NANOSLEEP.SYNCS 0x989680 ;  /* 0x009896800000895d */ /* 0x004fea0003900000 */
[----:B------:R-:W2:Y:S02]  /*201f0*/  @!P0 SYNCS.PHASECHK.TRANS64 P0, [R18+URZ+0x19c00], R5 ;  /* 0x019c0005120085a7 */ /* 0x000ea4000800007f */
[----:B--2---:R-:W-:Y:S05]  /*20200*/  @!P0 BRA `(.L_x_2201) ;  /* 0xfffffffc00f08947 */ /* 0x004fea000383ffff */
[----:B------:R-:W-:Y:S05]  /*20210*/  BRA `(.L_x_2438) ;  /* 0xfffffe7c004c7947 */ /* 0x000fea000383ffff */
.L_x_2207:
[----:B------:R-:W-:Y:S01]  /*20220*/  BSSY B1, `(.L_x_2439) ;  /* 0x0000007000017945 */ /* 0x000fe20003800000 */
[----:B------:R-:W-:Y:S02]  /*20230*/  IMAD.MOV.U32 R12, RZ, RZ, RZ ;  /* 0x000000ffff0c7224 */ /* 0x000fe400078e00ff */
[----:B------:R-:W-:Y:S02]  /*20240*/  IMAD.MOV.U32 R11, RZ, RZ, 0x1e1f ;  /* 0x00001e1fff0b7424 */ /* 0x000fe400078e00ff */
[----:B------:R-:W-:-:S07]  /*20250*/  IMAD.MOV.U32 R15, RZ, RZ, -0x1 ;  /* 0xffffffffff0f7424 */ /* 0x000fce00078e00ff */
[----:B------:R-:W-:Y:S05]  /*20260*/  WARPSYNC.COLLECTIVE R15, `(.L_x_2440) ;  /* 0x000000000f087348 */ /* 0x000fea0003c00000 */
[----:B------:R0:W1:Y:S02]  /*20270*/  SHFL.IDX P6, R14, R13, R12, R11 ;  /* 0x0000000c0d0e7389 */ /* 0x00006400000c000b */
[----:B01----:R-:W-:Y:S01]  /*20280*/  ENDCOLLECTIVE ;  /* 0x000000000000791b */ /* 0x003fe20003800000 */
.L_x_2440:
[----:B------:R-:W-:Y:S05]  /*20290*/  BSYNC B1 ;  /* 0x0000000000017941 */ /* 0x000fea0003800000 */
.L_x_2439:
        /* <DEDUP_REMOVED lines=8> */
.L_x_2441:
[----:B------:R-:W-:Y:S02]  /*20320*/  IMAD.MOV.U32 R13, RZ, RZ, R20 ;  /* 0x000000ffff0d7224 */ /* 0x000fe400078e0014 */
[----:B------:R-:W-:-:S07]  /*20330*/  IMAD.MOV.U32 R3, RZ, RZ, R14 ;  /* 0x000000ffff037224 */ /* 0x000fce00078e000e */
[----:B------:R-:W-:Y:S05]  /*20340*/  WARPSYNC.COLLECTIVE R15, `(.L_x_2442) ;  /* 0x000000000f087348 */ /* 0x000fea0003c00000 */
[----:B------:R0:W1:Y:S02]  /*20350*/  SHFL.IDX P6, R14, R13, R12, R11 ;  /* 0x0000000c0d0e7389 */ /* 0x00006400000c000b */
[----:B01----:R-:W-:Y:S01]  /*20360*/  ENDCOLLECTIVE ;  /* 0x000000000000791b */ /* 0x003fe20003800000 */
.L_x_2442:
[----:B------:R-:W-:Y:S02]  /*20370*/  IMAD.MOV.U32 R13, RZ, RZ, R21 ;  /* 0x000000ffff0d7224 */ /* 0x000fe400078e0015 */
[----:B------:R-:W-:-:S07]  /*20380*/  IMAD.MOV.U32 R20, RZ, RZ, R14 ;  /* 0x000000ffff147224 */ /* 0x000fce00078e000e */
[----:B------:R-:W-:Y:S05]  /*20390*/  WARPSYNC.COLLECTIVE R15, `(.L_x_2443) ;  /* 0x000000000f087348 */ /* 0x000fea0003c00000 */
[----:B------:R0:W1:Y:S02]  /*203a0*/  SHFL.IDX P6, R14, R13, R12, R11 ;  /* 0x0000000c0d0e7389 */ /* 0x00006400000c000b */
[----:B01----:R-:W-:Y:S01]  /*203b0*/  ENDCOLLECTIVE ;  /* 0x000000000000791b */ /* 0x003fe20003800000 */
.L_x_2443:
[----:B------:R-:W-:Y:S01]  /*203c0*/  IMAD.MOV.U32 R21, RZ, RZ, R14 ;  /* 0x000000ffff157224 */ /* 0x000fe200078e000e */
[----:B------:R-:W-:Y:S06]  /*203d0*/  BRA `(.L_x_2444) ;  /* 0xfffffe9400347947 */ /* 0x000fec000383ffff */
.L_x_2211:
[----:B-1----:R1:W2:Y:S02]  /*203e0*/  SYNCS.PHASECHK.TRANS64.TRYWAIT P0, [R18+URZ+0x19c00], R41 ;  /* 0x019c0029120075a7 */ /* 0x0022a4000800017f */
[----:B--2---:R-:W-:Y:S05]  /*203f0*/  @!P0 NANOSLEEP.SYNCS 0x989680 ;  /* 0x009896800000895d */ /* 0x004fea0003900000 */
[----:B------:R-:W2:Y:S02]  /*20400*/  @!P0 SYNCS.PHASECHK.TRANS64 P0, [R18+URZ+0x19c00], R41 ;  /* 0x019c0029120085a7 */ /* 0x000ea4000800007f */
[----:B--2---:R-:W-:Y:S05]  /*20410*/  @!P0 BRA `(.L_x_2211) ;  /* 0xfffffffc00f08947 */ /* 0x004fea000383ffff */
[----:B------:R-:W-:Y:S05]  /*20420*/  BRA `(.L_x_2445) ;  /* 0xfffffe9400f47947 */ /* 0x000fea000383ffff */
.L_x_2217:
[----:B-1----:R1:W2:Y:S02]  /*20430*/  SYNCS.PHASECHK.TRANS64.TRYWAIT P1, [R0+URZ+0x19c30], R7 ;  /* 0x019c3007000075a7 */ /* 0x0022a4000802017f */
[----:B--2---:R-:W-:Y:S05]  /*20440*/  @!P1 NANOSLEEP.SYNCS 0x989680 ;  /* 0x009896800000995d */ /* 0x004fea0003900000 */
[----:B------:R-:W2:Y:S02]  /*20450*/  @!P1 SYNCS.PHASECHK.TRANS64 P1, [R0+URZ+0x19c30], R7 ;  /* 0x019c3007000095a7 */ /* 0x000ea4000802007f */
[----:B--2---:R-:W-:Y:S05]  /*20460*/  @!P1 BRA `(.L_x_2217) ;  /* 0xfffffffc00f09947 */ /* 0x004fea000383ffff */
[----:B------:R-:W-:Y:S05]  /*20470*/  BRA `(.L_x_2216) ;  /* 0xfffffeb8005c7947 */ /* 0x000fea000383ffff */
.L_x_2225:
[----:B-1----:R1:W2:Y:S02]  /*20480*/  SYNCS.PHASECHK.TRANS64.TRYWAIT P1, [R20+URZ+0x19c30], R11 ;  /* 0x019c300b140075a7 */ /* 0x0022a4000802017f */
[----:B--2---:R-:W-:Y:S05]  /*20490*/  @!P1 NANOSLEEP.SYNCS 0x989680 ;  /* 0x009896800000995d */ /* 0x004fea0003900000 */
[----:B------:R-:W2:Y:S02]  /*204a0*/  @!P1 SYNCS.PHASECHK.TRANS64 P1, [R20+URZ+0x19c30], R11 ;  /* 0x019c300b140095a7 */ /* 0x000ea4000802007f */
[----:B--2---:R-:W-:Y:S05]  /*204b0*/  @!P1 BRA `(.L_x_2225) ;  /* 0xfffffffc00f09947 */ /* 0x004fea000383ffff */
[----:B------:R-:W-:Y:S05]  /*204c0*/  BRA `(.L_x_2224) ;  /* 0xfffffee400607947 */ /* 0x000fea000383ffff */
.L_x_2230:
[----:B-1----:R1:W2:Y:S02]  /*204d0*/  SYNCS.PHASECHK.TRANS64.TRYWAIT P1, [R14+URZ+0x19c50], R7 ;  /* 0x019c50070e0075a7 */ /* 0x0022a4000802017f */
[----:B--2---:R-:W-:Y:S05]  /*204e0*/  @!P1 NANOSLEEP.SYNCS 0x989680 ;  /* 0x009896800000995d */ /* 0x004fea0003900000 */
[----:B------:R-:W2:Y:S02]  /*204f0*/  @!P1 SYNCS.PHASECHK.TRANS64 P1, [R14+URZ+0x19c50], R7 ;  /* 0x019c50070e0095a7 */ /* 0x000ea4000802007f */
[----:B--2---:R-:W-:Y:S05]  /*20500*/  @!P1 BRA `(.L_x_2230) ;  /* 0xfffffffc00f09947 */ /* 0x004fea000383ffff */
[----:B------:R-:W-:Y:S05]  /*20510*/  BRA `(.L_x_2229) ;  /* 0xfffffee400e47947 */ /* 0x000fea000383ffff */
.L_x_2240:
[----:B-1----:R1:W2:Y:S02]  /*20520*/  SYNCS.PHASECHK.TRANS64.TRYWAIT P1, [R10+URZ+0x19c30], R11 ;  /* 0x019c300b0a0075a7 */ /* 0x0022a4000802017f */
[----:B--2---:R-:W-:Y:S05]  /*20530*/  @!P1 NANOSLEEP.SYNCS 0x989680 ;  /* 0x009896800000995d */ /* 0x004fea0003900000 */
[----:B------:R-:W2:Y:S02]  /*20540*/  @!P1 SYNCS.PHASECHK.TRANS64 P1, [R10+URZ+0x19c30], R11 ;  /* 0x019c300b0a0095a7 */ /* 0x000ea4000802007f */
[----:B--2---:R-:W-:Y:S05]  /*20550*/  @!P1 BRA `(.L_x_2240) ;  /* 0xfffffffc00f09947 */ /* 0x004fea000383ffff */
[----:B------:R-:W-:Y:S05]  /*20560*/  BRA `(.L_x_2239) ;  /* 0xffffff1400407947 */ /* 0x000fea000383ffff */
.L_x_2245:
[----:B-1----:R1:W2:Y:S02]  /*20570*/  SYNCS.PHASECHK.TRANS64.TRYWAIT P1, [R12+URZ+0x19c50], R7 ;  /* 0x019c50070c0075a7 */ /* 0x0022a4000802017f */
[----:B--2---:R-:W-:Y:S05]  /*20580*/  @!P1 NANOSLEEP.SYNCS 0x989680 ;  /* 0x009896800000995d */ /* 0x004fea0003900000 */
[----:B------:R-:W2:Y:S02]  /*20590*/  @!P1 SYNCS.PHASECHK.TRANS64 P1, [R12+URZ+0x19c50], R7 ;  /* 0x019c50070c0095a7 */ /* 0x000ea4000802007f */
[----:B--2---:R-:W-:Y:S05]  /*205a0*/  @!P1 BRA `(.L_x_2245) ;  /* 0xfffffffc00f09947 */ /* 0x004fea000383ffff */
[----:B------:R-:W-:Y:S05]  /*205b0*/  BRA `(.L_x_2244) ;  /* 0xffffff1400c47947 */ /* 0x000fea000383ffff */
.L_x_2253:
[----:B-1----:R1:W2:Y:S02]  /*205c0*/  SYNCS.PHASECHK.TRANS64.TRYWAIT P1, [R12+URZ+0x19c50], R5 ;  /* 0x019c50050c0075a7 */ /* 0x0022a4000802017f */
[----:B--2---:R-:W-:Y:S05]  /*205d0*/  @!P1 NANOSLEEP.SYNCS 0x989680 ;  /* 0x009896800000995d */ /* 0x004fea0003900000 */
[----:B------:R-:W2:Y:S02]  /*205e0*/  @!P1 SYNCS.PHASECHK.TRANS64 P1, [R12+URZ+0x19c50], R5 ;  /* 0x019c50050c0095a7 */ /* 0x000ea4000802007f */
[----:B--2---:R-:W-:Y:S05]  /*205f0*/  @!P1 BRA `(.L_x_2253) ;  /* 0xfffffffc00f09947 */ /* 0x004fea000383ffff */
[----:B------:R-:W-:Y:S05]  /*20600*/  BRA `(.L_x_2252) ;  /* 0xffffff3800747947 */ /* 0x000fea000383ffff */
.L_x_2286:
        /* <DEDUP_REMOVED lines=11> */
.L_x_2447:
[----:B------:R-:W-:Y:S05]  /*206c0*/  BSYNC B1 ;  /* 0x0000000000017941 */ /* 0x000fea0003800000 */
.L_x_2446:
[----:B------:R-:W-:Y:S05]  /*206d0*/  BRA `(.L_x_2448) ;  /* 0xffffff9000d07947 */ /* 0x000fea000383ffff */
.L_x_2288:
[----:B------:R-:W-:Y:S01]  /*206e0*/  BSSY B1, `(.L_x_2449) ;  /* 0x0000006000017945 */ /* 0x000fe20003800000 */
[----:B------:R-:W-:-:S07]  /*206f0*/  MOV R15, 0xffffffff ;  /* 0xffffffff000f7802 */ /* 0x000fce0000000f00 */
[----:B01----:R-:W-:Y:S05]  /*20700*/  WARPSYNC.COLLECTIVE R15, `(.L_x_2450) ;  /* 0x000000000f0c7348 */ /* 0x003fea0003c00000 */
[----:B------:R-:W-:Y:S02]  /*20710*/  ELECT P6, UR62, PT ;  /* 0x00000000003e782f */ /* 0x000fe400038c0000 */
[----:B------:R-:W-:Y:S01]  /*20720*/  MOV R14, UR62 ;  /* 0x0000003e000e7c02 */ /* 0x000fe20008000f00 */
[----:B01----:R-:W-:Y:S10]  /*20730*/  ENDCOLLECTIVE ;  /* 0x000000000000791b */ /* 0x003ff40003800000 */
.L_x_2450:
[----:B------:R-:W-:Y:S05]  /*20740*/  BSYNC B1 ;  /* 0x0000000000017941 */ /* 0x000fea0003800000 */
.L_x_2449:
[----:B------:R-:W-:Y:S05]  /*20750*/  BRA `(.L_x_2287) ;  /* 0xffffff9000c87947 */ /* 0x000fea000383ffff */
.L_x_2290:
[----:B0-----:R0:W2:Y:S02]  /*20760*/  SYNCS.PHASECHK.TRANS64.TRYWAIT P0, [R17+URZ+0x19c20], R6 ;  /* 0x019c2006110075a7 */ /* 0x0010a4000800017f */
[----:B--2---:R-:W-:Y:S05]  /*20770*/  @!P0 NANOSLEEP.SYNCS 0x989680 ;  /* 0x009896800000895d */ /* 0x004fea0003900000 */
[----:B------:R-:W2:Y:S02]  /*20780*/  @!P0 SYNCS.PHASECHK.TRANS64 P0, [R17+URZ+0x19c20], R6 ;  /* 0x019c2006110085a7 */ /* 0x000ea4000800007f */
[----:B--2---:R-:W-:Y:S05]  /*20790*/  @!P0 BRA `(.L_x_2290) ;  /* 0xfffffffc00f08947 */ /* 0x004fea000383ffff */
[----:B------:R-:W-:Y:S05]  /*207a0*/  BRA `(.L_x_2451) ;  /* 0xffffff9000d87947 */ /* 0x000fea000383ffff */
.L_x_2294:
[----:B-1----:R1:W2:Y:S02]  /*207b0*/  SYNCS.PHASECHK.TRANS64.TRYWAIT P0, [R9+URZ+0x19ca0], R11 ;  /* 0x019ca00b090075a7 */ /* 0x0022a4000800017f */
[----:B--2---:R-:W-:Y:S05]  /*207c0*/  @!P0 NANOSLEEP.SYNCS 0x989680 ;  /* 0x009896800000895d */ /* 0x004fea0003900000 */
[----:B------:R-:W2:Y:S02]  /*207d0*/  @!P0 SYNCS.PHASECHK.TRANS64 P0, [R9+URZ+0x19ca0], R11 ;  /* 0x019ca00b090085a7 */ /* 0x000ea4000800007f */
[----:B--2---:R-:W-:Y:S05]  /*207e0*/  @!P0 BRA `(.L_x_2294) ;  /* 0xfffffffc00f08947 */ /* 0x004fea000383ffff */
[----:B------:R-:W-:Y:S05]  /*207f0*/  BRA `(.L_x_2452) ;  /* 0xffffff9000f07947 */ /* 0x000fea000383ffff */
.L_x_2301:
[----:B0-----:R0:W2:Y:S02]  /*20800*/  SYNCS.PHASECHK.TRANS64.TRYWAIT P0, [R9+URZ+0x19cc0], R11 ;  /* 0x019cc00b090075a7 */ /* 0x0010a4000800017f */
[----:B--2---:R-:W-:Y:S05]  /*20810*/  @!P0 NANOSLEEP.SYNCS 0x989680 ;  /* 0x009896800000895d */ /* 0x004fea0003900000 */
[----:B------:R-:W2:Y:S02]  /*20820*/  @!P0 SYNCS.PHASECHK.TRANS64 P0, [R9+URZ+0x19cc0], R11 ;  /* 0x019cc00b090085a7 */ /* 0x000ea4000800007f */
[----:B--2---:R-:W-:Y:S05]  /*20830*/  @!P0 BRA `(.L_x_2301) ;  /* 0xfffffffc00f08947 */ /* 0x004fea000383ffff */
[----:B------:R-:W-:Y:S05]  /*20840*/  BRA `(.L_x_2453) ;  /* 0xffffff9400ec7947 */ /* 0x000fea000383ffff */
.L_x_2310:
[----:B-1----:R1:W2:Y:S02]  /*20850*/  SYNCS.PHASECHK.TRANS64.TRYWAIT P1, [R9+URZ+0x19ca0], R8 ;  /* 0x019ca008090075a7 */ /* 0x0022a4000802017f */
[----:B--2---:R-:W-:Y:S05]  /*20860*/  @!P1 NANOSLEEP.SYNCS 0x989680 ;  /* 0x009896800000995d */ /* 0x004fea0003900000 */
[----:B------:R-:W2:Y:S02]  /*20870*/  @!P1 SYNCS.PHASECHK.TRANS64 P1, [R9+URZ+0x19ca0], R8 ;  /* 0x019ca008090095a7 */ /* 0x000ea4000802007f */
[----:B--2---:R-:W-:Y:S05]  /*20880*/  @!P1 BRA `(.L_x_2310) ;  /* 0xfffffffc00f09947 */ /* 0x004fea000383ffff */
[----:B------:R-:W-:Y:S05]  /*20890*/  BRA `(.L_x_2454) ;  /* 0xffffff9c00207947 */ /* 0x000fea000383ffff */
.L_x_2317:
[----:B0-----:R0:W2:Y:S02]  /*208a0*/  SYNCS.PHASECHK.TRANS64.TRYWAIT P1, [R9+URZ+0x19cc0], R8 ;  /* 0x019cc008090075a7 */ /* 0x0010a4000802017f */
[----:B--2---:R-:W-:Y:S05]  /*208b0*/  @!P1 NANOSLEEP.SYNCS 0x989680 ;  /* 0x009896800000995d */ /* 0x004fea0003900000 */
[----:B------:R-:W2:Y:S02]  /*208c0*/  @!P1 SYNCS.PHASECHK.TRANS64 P1, [R9+URZ+0x19cc0], R8 ;  /* 0x019cc008090095a7 */ /* 0x000ea4000802007f */
[----:B--2---:R-:W-:Y:S05]  /*208d0*/  @!P1 BRA `(.L_x_2317) ;  /* 0xfffffffc00f09947 */ /* 0x004fea000383ffff */
[----:B------:R-:W-:Y:S05]  /*208e0*/  BRA `(.L_x_2455) ;  /* 0xffffffa000187947 */ /* 0x000fea000383ffff */
.L_x_2336:
        /* <DEDUP_REMOVED lines=11> */
.L_x_2457:
[----:B------:R-:W-:Y:S05]  /*209a0*/  BSYNC B0 ;  /* 0x0000000000007941 */ /* 0x000fea0003800000 */
.L_x_2456:
[----:B------:R-:W-:Y:S05]  /*209b0*/  BRA `(.L_x_2458) ;  /* 0xffffffb000807947 */ /* 0x000fea000383ffff */
.L_x_2339:
[----:B-1----:R-:W2:Y:S02]  /*209c0*/  LDL R0, [R1+0x20] ;  /* 0x0000200001007983 */ /* 0x002ea40000100800 */
[----:B--2---:R1:W2:Y:S02]  /*209d0*/  SYNCS.PHASECHK.TRANS64.TRYWAIT P0, [R4+URZ+0x19c80], R0 ;  /* 0x019c8000040075a7 */ /* 0x0042a4000800017f */
[----:B--2---:R-:W-:Y:S05]  /*209e0*/  @!P0 NANOSLEEP.SYNCS 0x989680 ;  /* 0x009896800000895d */ /* 0x004fea0003900000 */
[----:B------:R-:W2:Y:S02]  /*209f0*/  @!P0 SYNCS.PHASECHK.TRANS64 P0, [R4+URZ+0x19c80], R0 ;  /* 0x019c8000040085a7 */ /* 0x000ea4000800007f */
[----:B--2---:R-:W-:Y:S05]  /*20a00*/  @!P0 BRA `(.L_x_2339) ;  /* 0xfffffffc00ec8947 */ /* 0x004fea000383ffff */
[----:B------:R-:W-:Y:S05]  /*20a10*/  BRA `(.L_x_2459) ;  /* 0xffffffb000907947 */ /* 0x000fea000383ffff */
.L_x_2340:
        /* <DEDUP_REMOVED lines=8> */
.L_x_2461:
[----:B------:R-:W-:Y:S05]  /*20aa0*/  BSYNC B0 ;  /* 0x0000000000007941 */ /* 0x000fea0003800000 */
.L_x_2460:
        /* <DEDUP_REMOVED lines=8> */
.L_x_2462:
        /* <DEDUP_REMOVED lines=25> */
.L_x_2463:
        /* <DEDUP_REMOVED lines=10> */
.L_x_2464:
[----:B------:R-:W-:Y:S01]  /*20d60*/  IMAD.MOV.U32 R6, RZ, RZ, R14 ;  /* 0x000000ffff067224 */ /* 0x000fe200078e000e */
[----:B------:R-:W-:Y:S06]  /*20d70*/  BRA `(.L_x_2465) ;  /* 0xffffffb000647947 */ /* 0x000fec000383ffff */
.L_x_2345:
[----:B---3--:R-:W3:Y:S02]  /*20d80*/  LDL R3, [R1+0x20] ;  /* 0x0000200001037983 */ /* 0x008ee40000100800 */
[----:B---3--:R3:W4:Y:S02]  /*20d90*/  SYNCS.PHASECHK.TRANS64.TRYWAIT P0, [R4+URZ+0x19c40], R3 ;  /* 0x019c4003040075a7 */ /* 0x008724000800017f */
[----:B----4-:R-:W-:Y:S05]  /*20da0*/  @!P0 NANOSLEEP.SYNCS 0x989680 ;  /* 0x009896800000895d */ /* 0x010fea0003900000 */
[----:B------:R-:W4:Y:S02]  /*20db0*/  @!P0 SYNCS.PHASECHK.TRANS64 P0, [R4+URZ+0x19c40], R3 ;  /* 0x019c4003040085a7 */ /* 0x000f24000800007f */
[----:B----4-:R-:W-:Y:S05]  /*20dc0*/  @!P0 BRA `(.L_x_2345) ;  /* 0xfffffffc00ec8947 */ /* 0x010fea000383ffff */
[----:B------:R-:W-:Y:S05]  /*20dd0*/  BRA `(.L_x_2466) ;  /* 0xffffffb000c87947 */ /* 0x000fea000383ffff */
.L_x_2346:
[----:B------:R-:W-:Y:S01]  /*20de0*/  BSSY B0, `(.L_x_2467) ;  /* 0x0000008000007945 */ /* 0x000fe20003800000 */
[----:B------:R-:W-:Y:S01]  /*20df0*/  MOV R13, R6 ;  /* 0x00000006000d7202 */ /* 0x000fe20000000f00 */
[----:B------:R-:W-:Y:S02]  /*20e00*/  IMAD.MOV.U32 R12, RZ, RZ, RZ ;  /* 0x000000ffff0c7224 */ /* 0x000fe400078e00ff */
[----:B------:R-:W-:Y:S02]  /*20e10*/  IMAD.MOV.U32 R11, RZ, RZ, 0x1e1f ;  /* 0x00001e1fff0b7424 */ /* 0x000fe400078e00ff */
[----:B------:R-:W-:-:S07]  /*20e20*/  IMAD.MOV.U32 R15, RZ, RZ, -0x1 ;  /* 0xffffffffff0f7424 */ /* 0x000fce00078e00ff */
[----:B--2---:R-:W-:Y:S05]  /*20e30*/  WARPSYNC.COLLECTIVE R15, `(.L_x_2468) ;  /* 0x000000000f087348 */ /* 0x004fea0003c00000 */
[----:B------:R0:W1:Y:S02]  /*20e40*/  SHFL.IDX P6, R14, R13, R12, R11 ;  /* 0x0000000c0d0e7389 */ /* 0x00006400000c000b */
[----:B012---:R-:W-:Y:S01]  /*20e50*/  ENDCOLLECTIVE ;  /* 0x000000000000791b */ /* 0x007fe20003800000 */
.L_x_2468:
[----:B------:R-:W-:Y:S05]  /*20e60*/  BSYNC B0 ;  /* 0x0000000000007941 */ /* 0x000fea0003800000 */
.L_x_2467:
        /* <DEDUP_REMOVED lines=8> */
.L_x_2469:
[----:B------:R-:W-:Y:S01]  /*20ef0*/  IMAD.MOV.U32 R13, RZ, RZ, R6 ;  /* 0x000000ffff0d7224 */ /* 0x000fe200078e0006 */
[----:B------:R-:W-:Y:S01]  /*20f00*/  MOV R12, 0x1 ;  /* 0x00000001000c7802 */ /* 0x000fe20000000f00 */
[----:B------:R-:W-:-:S07]  /*20f10*/  IMAD.MOV.U32 R3, RZ, RZ, R14 ;  /* 0x000000ffff037224 */ /* 0x000fce00078e000e */
[----:B------:R-:W-:Y:S05]  /*20f20*/  WARPSYNC.COLLECTIVE R15, `(.L_x_2470) ;  /* 0x000000000f087348 */ /* 0x000fea0003c00000 */
[----:B------:R0:W1:Y:S02]  /*20f30*/  SHFL.IDX P6, R14, R13, R12, R11 ;  /* 0x0000000c0d0e7389 */ /* 0x00006400000c000b */
[----:B01----:R-:W-:Y:S01]  /*20f40*/  ENDCOLLECTIVE ;  /* 0x000000000000791b */ /* 0x003fe20003800000 */
.L_x_2470:
        /* <DEDUP_REMOVED lines=10> */
.L_x_2471:
        /* <DEDUP_REMOVED lines=8> */
.L_x_2351:
        /* <DEDUP_REMOVED lines=9> */
.L_x_2473:
[----:B------:R-:W-:Y:S01]  /*21100*/  ISETP.GE.AND P2, PT, R25, R0, PT ;  /* 0x000000001900720c */ /* 0x000fe20003f46270 */
[----:B------:R-:W-:Y:S02]  /*21110*/  IMAD.MOV.U32 R13, RZ, RZ, R6 ;  /* 0x000000ffff0d7224 */ /* 0x000fe400078e0006 */
[----:B------:R-:W-:-:S10]  /*21120*/  IMAD.MOV.U32 R2, RZ, RZ, R14 ;  /* 0x000000ffff027224 */ /* 0x000fd400078e000e */
[----:B------:R-:W-:Y:S05]  /*21130*/  WARPSYNC.COLLECTIVE R15, `(.L_x_2474) ;  /* 0x000000000f087348 */ /* 0x000fea0003c00000 */
[----:B------:R0:W1:Y:S02]  /*21140*/  SHFL.IDX P6, R14, R13, R12, R11 ;  /* 0x0000000c0d0e7389 */ /* 0x00006400000c000b */
[----:B01----:R-:W-:Y:S01]  /*21150*/  ENDCOLLECTIVE ;  /* 0x000000000000791b */ /* 0x003fe20003800000 */
.L_x_2474:
[----:B------:R-:W-:Y:S01]  /*21160*/  MOV R13, R4 ;  /* 0x00000004000d7202 */ /* 0x000fe20000000f00 */
[----:B------:R-:W-:Y:S02]  /*21170*/  IMAD.MOV.U32 R12, RZ, RZ, 0x1 ;  /* 0x00000001ff0c7424 */ /* 0x000fe400078e00ff */
[----:B------:R-:W-:-:S07]  /*21180*/  IMAD.MOV.U32 R3, RZ, RZ, R14 ;  /* 0x000000ffff037224 */ /* 0x000fce00078e000e */
[----:B------:R-:W-:Y:S05]  /*21190*/  WARPSYNC.COLLECTIVE R15, `(.L_x_2475) ;  /* 0x000000000f087348 */ /* 0x000fea0003c00000 */
[----:B------:R0:W1:Y:S02]  /*211a0*/  SHFL.IDX P6, R14, R13, R12, R11 ;  /* 0x0000000c0d0e7389 */ /* 0x00006400000c000b */
[----:B01----:R-:W-:Y:S01]  /*211b0*/  ENDCOLLECTIVE ;  /* 0x000000000000791b */ /* 0x003fe20003800000 */
.L_x_2475:
        /* <DEDUP_REMOVED lines=10> */
.L_x_2476:
        /* <DEDUP_REMOVED lines=13> */
.L_x_2477:
        /* <DEDUP_REMOVED lines=14> */
.L_x_2478:
[----:B------:R-:W-:Y:S01]  /*21410*/  IMAD.MOV.U32 R2, RZ, RZ, R14 ;  /* 0x000000ffff027224 */ /* 0x000fe200078e000e */
[----:B------:R-:W-:Y:S06]  /*21420*/  BRA `(.L_x_2479) ;  /* 0xffffffb800507947 */ /* 0x000fec000383ffff */
.L_x_2356:
[----:B--2---:R2:W3:Y:S02]  /*21430*/  SYNCS.PHASECHK.TRANS64.TRYWAIT P0, [R17+URZ+0x19c20], R0 ;  /* 0x019c2000110075a7 */ /* 0x0044e4000800017f */
[----:B---3--:R-:W-:Y:S05]  /*21440*/  @!P0 NANOSLEEP.SYNCS 0x989680 ;  /* 0x009896800000895d */ /* 0x008fea0003900000 */
[----:B------:R-:W3:Y:S02]  /*21450*/  @!P0 SYNCS.PHASECHK.TRANS64 P0, [R17+URZ+0x19c20], R0 ;  /* 0x019c2000110085a7 */ /* 0x000ee4000800007f */
[----:B---3--:R-:W-:Y:S05]  /*21460*/  @!P0 BRA `(.L_x_2356) ;  /* 0xfffffffc00f08947 */ /* 0x008fea000383ffff */
[----:B------:R-:W-:Y:S05]  /*21470*/  BRA `(.L_x_2480) ;  /* 0xffffffb800c07947 */ /* 0x000fea000383ffff */
.L_x_2360:
[----:B0-----:R0:W1:Y:S02]  /*21480*/  SYNCS.PHASECHK.TRANS64.TRYWAIT P0, [R0+URZ+0x19c80], R10 ;  /* 0x019c800a000075a7 */ /* 0x001064000800017f */
[----:B-1----:R-:W-:Y:S05]  /*21490*/  @!P0 NANOSLEEP.SYNCS 0x989680 ;  /* 0x009896800000895d */ /* 0x002fea0003900000 */
[----:B------:R-:W1:Y:S02]  /*214a0*/  @!P0 SYNCS.PHASECHK.TRANS64 P0, [R0+URZ+0x19c80], R10 ;  /* 0x019c800a000085a7 */ /* 0x000e64000800007f */
[----:B-1----:R-:W-:Y:S05]  /*214b0*/  @!P0 BRA `(.L_x_2360) ;  /* 0xfffffffc00f08947 */ /* 0x002fea000383ffff */
[----:B------:R-:W-:Y:S05]  /*214c0*/  BRA `(.L_x_2481) ;  /* 0xffffffbc00907947 */ /* 0x000fea000383ffff */
.L_x_2361:
[----:B------:R-:W-:Y:S01]  /*214d0*/  BSSY B0, `(.L_x_2482) ;  /* 0x0000008000007945 */ /* 0x000fe20003800000 */
[----:B------:R-:W-:Y:S01]  /*214e0*/  MOV R13, R21 ;  /* 0x00000015000d7202 */ /* 0x000fe20000000f00 */
[----:B------:R-:W-:Y:S02]  /*214f0*/  IMAD.MOV.U32 R12, RZ, RZ, RZ ;  /* 0x000000ffff0c7224 */ /* 0x000fe400078e00ff */
[----:B------:R-:W-:Y:S02]  /*21500*/  IMAD.MOV.U32 R11, RZ, RZ, 0x1e1f ;  /* 0x00001e1fff0b7424 */ /* 0x000fe400078e00ff */
[----:B------:R-:W-:-:S07]  /*21510*/  IMAD.MOV.U32 R15, RZ, RZ, -0x1 ;  /* 0xffffffffff0f7424 */ /* 0x000fce00078e00ff */
[----:B0-----:R-:W-:Y:S05]  /*21520*/  WARPSYNC.COLLECTIVE R15, `(.L_x_2483) ;  /* 0x000000000f087348 */ /* 0x001fea0003c00000 */
[----:B------:R1:W2:Y:S02]  /*21530*/  SHFL.IDX P6, R14, R13, R12, R11 ;  /* 0x0000000c0d0e7389 */ /* 0x0002a400000c000b */
[----:B012---:R-:W-:Y:S01]  /*21540*/  ENDCOLLECTIVE ;  /* 0x000000000000791b */ /* 0x007fe20003800000 */
.L_x_2483:
[----:B------:R-:W-:Y:S05]  /*21550*/  BSYNC B0 ;  /* 0x0000000000007941 */ /* 0x000fea0003800000 */
.L_x_2482:
        /* <DEDUP_REMOVED lines=9> */
.L_x_2484:
[----:B------:R-:W-:Y:S01]  /*215f0*/  MOV R13, R21 ;  /* 0x00000015000d7202 */ /* 0x000fe20000000f00 */
[----:B------:R-:W-:Y:S02]  /*21600*/  IMAD.MOV.U32 R12, RZ, RZ, 0x1 ;  /* 0x00000001ff0c7424 */ /* 0x000fe400078e00ff */
[----:B------:R-:W-:-:S07]  /*21610*/  IMAD.MOV.U32 R2, RZ, RZ, R14 ;  /* 0x000000ffff027224 */ /* 0x000fce00078e000e */
[----:B------:R-:W-:Y:S05]  /*21620*/  WARPSYNC.COLLECTIVE R15, `(.L_x_2485) ;  /* 0x000000000f087348 */ /* 0x000fea0003c00000 */
[----:B------:R0:W1:Y:S02]  /*21630*/  SHFL.IDX P6, R14, R13, R12, R11 ;  /* 0x0000000c0d0e7389 */ /* 0x00006400000c000b */
[----:B01----:R-:W-:Y:S01]  /*21640*/  ENDCOLLECTIVE ;  /* 0x000000000000791b */ /* 0x003fe20003800000 */
.L_x_2485:
        /* <DEDUP_REMOVED lines=13> */
.L_x_2486:
[----:B------:R-:W-:Y:S01]  /*21720*/  IMAD.MOV.U32 R2, RZ, RZ, R14 ;  /* 0x000000ffff027224 */ /* 0x000fe200078e000e */
[----:B------:R-:W-:Y:S06]  /*21730*/  BRA `(.L_x_2487) ;  /* 0xffffffbc00887947 */ /* 0x000fec000383ffff */
.L_x_2366:
[----:B---3--:R3:W4:Y:S02]  /*21740*/  SYNCS.PHASECHK.TRANS64.TRYWAIT P0, [R0+URZ+0x19c40], R10 ;  /* 0x019c400a000075a7 */ /* 0x008724000800017f */
[----:B----4-:R-:W-:Y:S05]  /*21750*/  @!P0 NANOSLEEP.SYNCS 0x989680 ;  /* 0x009896800000895d */ /* 0x010fea0003900000 */
[----:B------:R-:W4:Y:S02]  /*21760*/  @!P0 SYNCS.PHASECHK.TRANS64 P0, [R0+URZ+0x19c40], R10 ;  /* 0x019c400a000085a7 */ /* 0x000f24000800007f */
[----:B----4-:R-:W-:Y:S05]  /*21770*/  @!P0 BRA `(.L_x_2366) ;  /* 0xfffffffc00f08947 */ /* 0x010fea000383ffff */
[----:B------:R-:W-:Y:S05]  /*21780*/  BRA `(.L_x_2488) ;  /* 0xffffffbc00e07947 */ /* 0x000fea000383ffff */
.L_x_2367:
        /* <DEDUP_REMOVED lines=8> */
.L_x_2490:
[----:B------:R-:W-:Y:S05]  /*21810*/  BSYNC B0 ;  /* 0x0000000000007941 */ /* 0x000fea0003800000 */
.L_x_2489:
        /* <DEDUP_REMOVED lines=8> */
.L_x_2491:
[----:B------:R-:W-:Y:S02]  /*218a0*/  IMAD.MOV.U32 R13, RZ, RZ, R8 ;  /* 0x000000ffff0d7224 */ /* 0x000fe400078e0008 */
[----:B------:R-:W-:Y:S02]  /*218b0*/  IMAD.MOV.U32 R12, RZ, RZ, 0x1 ;  /* 0x00000001ff0c7424 */ /* 0x000fe400078e00ff */
[----:B------:R-:W-:-:S07]  /*218c0*/  IMAD.MOV.U32 R2, RZ, RZ, R14 ;  /* 0x000000ffff027224 */ /* 0x000fce00078e000e */
[----:B------:R-:W-:Y:S05]  /*218d0*/  WARPSYNC.COLLECTIVE R15, `(.L_x_2492) ;  /* 0x000000000f087348 */ /* 0x000fea0003c00000 */
[----:B------:R0:W1:Y:S02]  /*218e0*/  SHFL.IDX P6, R14, R13, R12, R11 ;  /* 0x0000000c0d0e7389 */ /* 0x00006400000c000b */
[----:B01----:R-:W-:Y:S01]  /*218f0*/  ENDCOLLECTIVE ;  /* 0x000000000000791b */ /* 0x003fe20003800000 */
.L_x_2492:
        /* <DEDUP_REMOVED lines=13> */
.L_x_2493:
[----:B------:R-:W-:Y:S01]  /*219d0*/  IMAD.MOV.U32 R2, RZ, RZ, R14 ;  /* 0x000000ffff027224 */ /* 0x000fe200078e000e */
[----:B------:R-:W-:Y:S06]  /*219e0*/  BRA `(.L_x_2494) ;  /* 0xffffffbc00d07947 */ /* 0x000fec000383ffff */
.L_x_2372:
[----:B0-----:R0:W2:Y:S02]  /*219f0*/  SYNCS.PHASECHK.TRANS64.TRYWAIT P2, [R2+URZ+0x19c70], R0 ;  /* 0x019c7000020075a7 */ /* 0x0010a4000804017f */
[----:B--2---:R-:W-:Y:S05]  /*21a00*/  @!P2 NANOSLEEP.SYNCS 0x989680 ;  /* 0x009896800000a95d */ /* 0x004fea0003900000 */
[----:B------:R-:W2:Y:S02]  /*21a10*/  @!P2 SYNCS.PHASECHK.TRANS64 P2, [R2+URZ+0x19c70], R0 ;  /* 0x019c70000200a5a7 */ /* 0x000ea4000804007f */
[----:B--2---:R-:W-:Y:S05]  /*21a20*/  @!P2 BRA `(.L_x_2372) ;  /* 0xfffffffc00f0a947 */ /* 0x004fea000383ffff */
[----:B------:R-:W-:Y:S05]  /*21a30*/  BRA `(.L_x_2495) ;  /* 0xffffffc0003c7947 */ /* 0x000fea000383ffff */
.L_x_2374:
[----:B0-----:R0:W2:Y:S02]  /*21a40*/  SYNCS.PHASECHK.TRANS64.TRYWAIT P2, [R2+URZ+0x19c60], R0 ;  /* 0x019c6000020075a7 */ /* 0x0010a4000804017f */
[----:B--2---:R-:W-:Y:S05]  /*21a50*/  @!P2 NANOSLEEP.SYNCS 0x989680 ;  /* 0x009896800000a95d */ /* 0x004fea0003900000 */
[----:B------:R-:W2:Y:S02]  /*21a60*/  @!P2 SYNCS.PHASECHK.TRANS64 P2, [R2+URZ+0x19c60], R0 ;  /* 0x019c60000200a5a7 */ /* 0x000ea4000804007f */
[----:B--2---:R-:W-:Y:S05]  /*21a70*/  @!P2 BRA `(.L_x_2374) ;  /* 0xfffffffc00f0a947 */ /* 0x004fea000383ffff */
[----:B------:R-:W-:Y:S05]  /*21a80*/  BRA `(.L_x_2496) ;  /* 0xffffffc0004c7947 */ /* 0x000fea000383ffff */
.L_x_2382:
[----:B0-----:R0:W2:Y:S02]  /*21a90*/  SYNCS.PHASECHK.TRANS64.TRYWAIT P1, [R3+URZ+0x19c70], R0 ;  /* 0x019c7000030075a7 */ /* 0x0010a4000802017f */
[----:B--2---:R-:W-:Y:S05]  /*21aa0*/  @!P1 NANOSLEEP.SYNCS 0x989680 ;  /* 0x009896800000995d */ /* 0x004fea0003900000 */
[----:B------:R-:W2:Y:S02]  /*21ab0*/  @!P1 SYNCS.PHASECHK.TRANS64 P1, [R3+URZ+0x19c70], R0 ;  /* 0x019c7000030095a7 */ /* 0x000ea4000802007f */
[----:B--2---:R-:W-:Y:S05]  /*21ac0*/  @!P1 BRA `(.L_x_2382) ;  /* 0xfffffffc00f09947 */ /* 0x004fea000383ffff */
[----:B------:R-:W-:Y:S05]  /*21ad0*/  BRA `(.L_x_2497) ;  /* 0xffffffc400bc7947 */ /* 0x000fea000383ffff */
.L_x_2384:
[----:B0-----:R0:W2:Y:S02]  /*21ae0*/  SYNCS.PHASECHK.TRANS64.TRYWAIT P1, [R3+URZ+0x19c60], R0 ;  /* 0x019c6000030075a7 */ /* 0x0010a4000802017f */
[----:B--2---:R-:W-:Y:S05]  /*21af0*/  @!P1 NANOSLEEP.SYNCS 0x989680 ;  /* 0x009896800000995d */ /* 0x004fea0003900000 */
[----:B------:R-:W2:Y:S02]  /*21b00*/  @!P1 SYNCS.PHASECHK.TRANS64 P1, [R3+URZ+0x19c60], R0 ;  /* 0x019c6000030095a7 */ /* 0x000ea4000802007f */
[----:B--2---:R-:W-:Y:S05]  /*21b10*/  @!P1 BRA `(.L_x_2384) ;  /* 0xfffffffc00f09947 */ /* 0x004fea000383ffff */
[----:B------:R-:W-:Y:S05]  /*21b20*/  BRA `(.L_x_2498) ;  /* 0xffffffc400c87947 */ /* 0x000fea000383ffff */
.L_x_2389:
        /* <DEDUP_REMOVED lines=8> */
.L_x_2500:
[----:B------:R-:W-:Y:S05]  /*21bb0*/  BSYNC B0 ;  /* 0x0000000000007941 */ /* 0x000fea0003800000 */
.L_x_2499:
        /* <DEDUP_REMOVED lines=9> */
.L_x_2501:
[----:B------:R-:W-:Y:S02]  /*21c50*/  ULDC UR4, c[0x0][0xc3c] ;  /* 0x00030f0000047ab9 */ /* 0x000fe40000000800 */
[----:B------:R-:W-:-:S13]  /*21c60*/  ISETP.GE.OR P1, PT, R8, UR4, !P0 ;  /* 0x0000000408007c0c */ /* 0x000fda000c726670 */
[----:B------:R-:W0:Y:S08]  /*21c70*/  @!P1 LDC.64 R2, c[0x0][0xc80] ;  /* 0x00032000ff029b82 */ /* 0x000e300000000a00 */
[----:B------:R-:W1:Y:S01]  /*21c80*/  @!P1 LDC.64 R4, c[0x0][0xc78] ;  /* 0x00031e00ff049b82 */ /* 0x000e620000000a00 */
[----:B------:R-:W-:Y:S02]  /*21c90*/  CS2R R24, SRZ ;  /* 0x0000000000187805 */ /* 0x000fe4000001ff00 */
[----:B------:R-:W-:Y:S01]  /*21ca0*/  MOV R11, RZ ;  /* 0x000000ff000b7202 */ /* 0x000fe20000000f00 */
[----:B------:R-:W-:-:S02]  /*21cb0*/  IMAD.MOV.U32 R6, RZ, RZ, R14 ;  /* 0x000000ffff067224 */ /* 0x000fc400078e000e */
        /* <DEDUP_REMOVED lines=17> */
.L_x_2502:
        /* <DEDUP_REMOVED lines=8> */
.L_x_2503:
        /* <DEDUP_REMOVED lines=8> */
.L_x_2504:
        /* <DEDUP_REMOVED lines=8> */
.L_x_2505:
        /* <DEDUP_REMOVED lines=8> */
.L_x_2506:
        /* <DEDUP_REMOVED lines=9> */
.L_x_2507:
[----:B------:R-:W-:Y:S01]  /*22060*/  IMAD.MOV.U32 R3, RZ, RZ, R14 ;  /* 0x000000ffff037224 */ /* 0x000fe200078e000e */
[----:B------:R-:W-:Y:S06]  /*22070*/  BRA `(.L_x_2508) ;  /* 0xffffffc800747947 */ /* 0x000fec000383ffff */
.L_x_2392:
[----:B------:R-:W-:Y:S01]  /*22080*/  BSSY B0, `(.L_x_2509) ;  /* 0x0000008000007945 */ /* 0x000fe20003800000 */
[----:B------:R-:W-:Y:S01]  /*22090*/  IMAD.MOV.U32 R13, RZ, RZ, R2 ;  /* 0x000000ffff0d7224 */ /* 0x000fe200078e0002 */
[----:B------:R-:W-:Y:S01]  /*220a0*/  MOV R12, 0x1 ;  /* 0x00000001000c7802 */ /* 0x000fe20000000f00 */
[----:B------:R-:W-:Y:S02]  /*220b0*/  IMAD.MOV.U32 R11, RZ, RZ, RZ ;  /* 0x000000ffff0b7224 */ /* 0x000fe400078e00ff */
[----:B------:R-:W-:-:S07]  /*220c0*/  IMAD.MOV.U32 R15, RZ, RZ, -0x1 ;  /* 0xffffffffff0f7424 */ /* 0x000fce00078e00ff */
[----:B------:R-:W-:Y:S05]  /*220d0*/  WARPSYNC.COLLECTIVE R15, `(.L_x_2510) ;  /* 0x000000000f087348 */ /* 0x000fea0003c00000 */
[----:B------:R0:W1:Y:S02]  /*220e0*/  SHFL.UP P6, R14, R13, R12, R11 ;  /* 0x0400000c0d0e7389 */ /* 0x00006400000c000b */
[----:B01----:R-:W-:Y:S01]  /*220f0*/  ENDCOLLECTIVE ;  /* 0x000000000000791b */ /* 0x003fe20003800000 */
.L_x_2510:
[----:B------:R-:W-:Y:S05]  /*22100*/  BSYNC B0 ;  /* 0x0000000000007941 */ /* 0x000fea0003800000 */
.L_x_2509:
        /* <DEDUP_REMOVED lines=10> */
.L_x_2511:
        /* <DEDUP_REMOVED lines=8> */
.L_x_2512:
        /* <DEDUP_REMOVED lines=8> */
.L_x_2513:
        /* <DEDUP_REMOVED lines=8> */
.L_x_2514:
[----:B------:R-:W-:Y:S01]  /*22330*/  MOV R12, 0x1f ;  /* 0x0000001f000c7802 */ /* 0x000fe20000000f00 */
        /* <DEDUP_REMOVED lines=8> */
.L_x_2515:
[----:B------:R-:W-:Y:S01]  /*223c0*/  IMAD.MOV.U32 R3, RZ, RZ, R14 ;  /* 0x000000ffff037224 */ /* 0x000fe200078e000e */
[----:B------:R-:W-:Y:S06]  /*223d0*/  BRA `(.L_x_2516) ;  /* 0xffffffc800407947 */ /* 0x000fec000383ffff */
.L_x_2394:
[----:B------:R-:W-:Y:S01]  /*223e0*/  BSSY B0, `(.L_x_2517) ;  /* 0x0000006000007945 */ /* 0x000fe20003800000 */
[----:B------:R-:W-:Y:S01]  /*223f0*/  PLOP3.LUT P6, PT, P6, PT, PT, 0x8, 0x0 ;  /* 0x000000000000781c */ /* 0x000fe200037ce170 */
[----:B------:R-:W-:-:S12]  /*22400*/  IMAD.MOV.U32 R15, RZ, RZ, -0x1 ;  /* 0xffffffffff0f7424 */ /* 0x000fd800078e00ff */
[----:B0-----:R-:W-:Y:S05]  /*22410*/  WARPSYNC.COLLECTIVE R15, `(.L_x_2518) ;  /* 0x000000000f087348 */ /* 0x001fea0003c00000 */
[----:B------:R-:W-:Y:S01]  /*22420*/  VOTE.ANY R14, PT, P6 ;  /* 0x00000000000e7806 */ /* 0x000fe200030e0100 */
[----:B0-----:R-:W-:Y:S06]  /*22430*/  ENDCOLLECTIVE ;  /* 0x000000000000791b */ /* 0x001fec0003800000 */
.L_x_2518:
[----:B------:R-:W-:Y:S05]  /*22440*/  BSYNC B0 ;  /* 0x0000000000007941 */ /* 0x000fea0003800000 */
.L_x_2517:
[----:B------:R-:W-:Y:S02]  /*22450*/  IMAD.MOV.U32 R3, RZ, RZ, R14 ;  /* 0x000000ffff037224 */ /* 0x000fe400078e000e */
[----:B------:R-:W-:Y:S02]  /*22460*/  IMAD.MOV.U32 R13, RZ, RZ, R25 ;  /* 0x000000ffff0d7224 */ /* 0x000fe400078e0019 */
[----:B------:R-:W0:Y:S01]  /*22470*/  POPC R6, R3 ;  /* 0x0000000300067309 */ /* 0x000e220000000000 */
[----:B------:R-:W-:Y:S02]  /*22480*/  IMAD.MOV.U32 R11, RZ, RZ, 0x1f ;  /* 0x0000001fff0b7424 */ /* 0x000fe400078e00ff */
[----:B------:R-:W-:Y:S02]  /*22490*/  IMAD.MOV.U32 R15, RZ, RZ, -0x1 ;  /* 0xffffffffff0f7424 */ /* 0x000fe400078e00ff */
[----:B0-----:R-:W-:Y:S01]  /*224a0*/  IMAD.MOV.U32 R12, RZ, RZ, R6 ;  /* 0x000000ffff0c7224 */ /* 0x001fe200078e0006 */
[----:B------:R-:W-:-:S07]  /*224b0*/  IADD3 R27, R6, R27, RZ ;  /* 0x0000001b061b7210 */ /* 0x000fce0007ffe0ff */
[----:B------:R-:W-:Y:S05]  /*224c0*/  WARPSYNC.COLLECTIVE R15, `(.L_x_2519) ;  /* 0x000000000f087348 */ /* 0x000fea0003c00000 */
[----:B------:R0:W1:Y:S02]  /*224d0*/  SHFL.IDX P6, R14, R13, R12, R11 ;  /* 0x0000000c0d0e7389 */ /* 0x00006400000c000b */
[----:B01----:R-:W-:Y:S01]  /*224e0*/  ENDCOLLECTIVE ;  /* 0x000000000000791b */ /* 0x003fe20003800000 */
.L_x_2519:
[----:B------:R-:W-:Y:S02]  /*224f0*/  IMAD.MOV.U32 R13, RZ, RZ, R5 ;  /* 0x000000ffff0d7224 */ /* 0x000fe400078e0005 */
[----:B------:R-:W-:-:S07]  /*22500*/  IMAD.MOV.U32 R25, RZ, RZ, R14 ;  /* 0x000000ffff197224 */ /* 0x000fce00078e000e */
[----:B------:R-:W-:Y:S05]  /*22510*/  WARPSYNC.COLLECTIVE R15, `(.L_x_2520) ;  /* 0x000000000f087348 */ /* 0x000fea0003c00000 */
[----:B------:R0:W1:Y:S02]  /*22520*/  SHFL.IDX P6, R14, R13, R12, R11 ;  /* 0x0000000c0d0e7389 */ /* 0x00006400000c000b */
[----:B01----:R-:W-:Y:S01]  /*22530*/  ENDCOLLECTIVE ;  /* 0x000000000000791b */ /* 0x003fe20003800000 */
.L_x_2520:
[----:B------:R-:W-:Y:S01]  /*22540*/  IMAD.MOV.U32 R5, RZ, RZ, R14 ;  /* 0x000000ffff057224 */ /* 0x000fe200078e000e */
[----:B------:R-:W-:Y:S06]  /*22550*/  BRA `(.L_x_2521) ;  /* 0xffffffc800207947 */ /* 0x000fec000383ffff */
.L_x_2396:
        /* <DEDUP_REMOVED lines=8> */
.L_x_2523:
[----:B------:R-:W-:Y:S05]  /*225e0*/  BSYNC B0 ;  /* 0x0000000000007941 */ /* 0x000fea0003800000 */
.L_x_2522:
[----:B------:R-:W-:Y:S01]  /*225f0*/  IMAD.MOV.U32 R24, RZ, RZ, R14 ;  /* 0x000000ffff187224 */ /* 0x000fe200078e000e */
[----:B------:R-:W-:Y:S06]  /*22600*/  BRA `(.L_x_2395) ;  /* 0xffffffc8000c7947 */ /* 0x000fec000383ffff */
.L_x_2402:
[----:B0-----:R0:W1:Y:S02]  /*22610*/  SYNCS.PHASECHK.TRANS64.TRYWAIT P0, [R5+URZ+0x19c20], R0 ;  /* 0x019c2000050075a7 */ /* 0x001064000800017f */
[----:B-1----:R-:W-:Y:S05]  /*22620*/  @!P0 NANOSLEEP.SYNCS 0x989680 ;  /* 0x009896800000895d */ /* 0x002fea0003900000 */
[----:B------:R-:W1:Y:S02]  /*22630*/  @!P0 SYNCS.PHASECHK.TRANS64 P0, [R5+URZ+0x19c20], R0 ;  /* 0x019c2000050085a7 */ /* 0x000e64000800007f */
[----:B-1----:R-:W-:Y:S05]  /*22640*/  @!P0 BRA `(.L_x_2402) ;  /* 0xfffffffc00f08947 */ /* 0x002fea000383ffff */
[----:B------:R-:W-:Y:S05]  /*22650*/  BRA `(.L_x_2524) ;  /* 0xffffffd000747947 */ /* 0x000fea000383ffff */
.L_x_2403:
        /* <DEDUP_REMOVED lines=11> */
.L_x_2526:
[----:B------:R-:W-:Y:S05]  /*22710*/  BSYNC B0 ;  /* 0x0000000000007941 */ /* 0x000fea0003800000 */
.L_x_2525:
[----:B------:R-:W-:Y:S05]  /*22720*/  BRA `(.L_x_2527) ;  /* 0xffffffd0005c7947 */ /* 0x000fea000383ffff */
.L_x_2404:
[----:B------:R-:W-:Y:S01]  /*22730*/  BSSY B0, `(.L_x_2528) ;  /* 0x0000006000007945 */ /* 0x000fe20003800000 */
[----:B------:R-:W-:-:S07]  /*22740*/  IMAD.MOV.U32 R15, RZ, RZ, -0x1 ;  /* 0xffffffffff0f7424 */ /* 0x000fce00078e00ff */
[----:B0-----:R-:W-:Y:S05]  /*22750*/  WARPSYNC.COLLECTIVE R15, `(.L_x_2529) ;  /* 0x000000000f0c7348 */ /* 0x001fea0003c00000 */
[----:B------:R-:W-:Y:S02]  /*22760*/  ELECT P6, UR62, PT ;  /* 0x00000000003e782f */ /* 0x000fe400038c0000 */
[----:B------:R-:W-:Y:S01]  /*22770*/  MOV R14, UR62 ;  /* 0x0000003e000e7c02 */ /* 0x000fe20008000f00 */
[----:B0-----:R-:W-:Y:S10]  /*22780*/  ENDCOLLECTIVE ;  /* 0x000000000000791b */ /* 0x001ff40003800000 */
.L_x_2529:
[----:B------:R-:W-:Y:S05]  /*22790*/  BSYNC B0 ;  /* 0x0000000000007941 */ /* 0x000fea0003800000 */
.L_x_2528:
[----:B------:R-:W-:Y:S05]  /*227a0*/  BRA `(.L_x_2530) ;  /* 0xffffffd000507947 */ /* 0x000fea000383ffff */
.L_x_2406:
[----:B0-----:R0:W1:Y:S02]  /*227b0*/  SYNCS.PHASECHK.TRANS64.TRYWAIT P1, [R3+URZ+0x19c40], R2 ;  /* 0x019c4002030075a7 */ /* 0x001064000802017f */
[----:B-1----:R-:W-:Y:S05]  /*227c0*/  @!P1 NANOSLEEP.SYNCS 0x989680 ;  /* 0x009896800000995d */ /* 0x002fea0003900000 */
[----:B------:R-:W1:Y:S02]  /*227d0*/  @!P1 SYNCS.PHASECHK.TRANS64 P1, [R3+URZ+0x19c40], R2 ;  /* 0x019c4002030095a7 */ /* 0x000e64000802007f */
[----:B-1----:R-:W-:Y:S05]  /*227e0*/  @!P1 BRA `(.L_x_2406) ;  /* 0xfffffffc00f09947 */ /* 0x002fea000383ffff */
[----:B------:R-:W-:Y:S05]  /*227f0*/  BRA `(.L_x_2531) ;  /* 0xffffffd000707947 */ /* 0x000fea000383ffff */
.L_x_2408:
[----:B-1----:R1:W2:Y:S02]  /*22800*/  SYNCS.PHASECHK.TRANS64.TRYWAIT P1, [R19+URZ+0x19c40], R0 ;  /* 0x019c4000130075a7 */ /* 0x0022a4000802017f */
[----:B--2---:R-:W-:Y:S05]  /*22810*/  @!P1 NANOSLEEP.SYNCS 0x989680 ;  /* 0x009896800000995d */ /* 0x004fea0003900000 */
[----:B------:R-:W2:Y:S02]  /*22820*/  @!P1 SYNCS.PHASECHK.TRANS64 P1, [R19+URZ+0x19c40], R0 ;  /* 0x019c4000130095a7 */ /* 0x000ea4000802007f */
[----:B--2---:R-:W-:Y:S05]  /*22830*/  @!P1 BRA `(.L_x_2408) ;  /* 0xfffffffc00f09947 */ /* 0x004fea000383ffff */
[----:B------:R-:W-:Y:S05]  /*22840*/  BRA `(.L_x_2532) ;  /* 0xffffffd0007c7947 */ /* 0x000fea000383ffff */
.L_x_2410:
[----:B--2---:R2:W3:Y:S02]  /*22850*/  SYNCS.PHASECHK.TRANS64.TRYWAIT P1, [R3+URZ+0x19c60], R2 ;  /* 0x019c6002030075a7 */ /* 0x0044e4000802017f */
[----:B---3--:R-:W-:Y:S05]  /*22860*/  @!P1 NANOSLEEP.SYNCS 0x989680 ;  /* 0x009896800000995d */ /* 0x008fea0003900000 */
[----:B------:R-:W3:Y:S02]  /*22870*/  @!P1 SYNCS.PHASECHK.TRANS64 P1, [R3+URZ+0x19c60], R2 ;  /* 0x019c6002030095a7 */ /* 0x000ee4000802007f */
[----:B---3--:R-:W-:Y:S05]  /*22880*/  @!P1 BRA `(.L_x_2410) ;  /* 0xfffffffc00f09947 */ /* 0x008fea000383ffff */
[----:B------:R-:W-:Y:S05]  /*22890*/  BRA `(.L_x_2533) ;  /* 0xffffffd000787947 */ /* 0x000fea000383ffff */
.L_x_2412:
[----:B---3--:R3:W4:Y:S02]  /*228a0*/  SYNCS.PHASECHK.TRANS64.TRYWAIT P1, [R19+URZ+0x19c60], R0 ;  /* 0x019c6000130075a7 */ /* 0x008724000802017f */
[----:B----4-:R-:W-:Y:S05]  /*228b0*/  @!P1 NANOSLEEP.SYNCS 0x989680 ;  /* 0x009896800000995d */ /* 0x010fea0003900000 */
[----:B------:R-:W4:Y:S02]  /*228c0*/  @!P1 SYNCS.PHASECHK.TRANS64 P1, [R19+URZ+0x19c60], R0 ;  /* 0x019c6000130095a7 */ /* 0x000f24000802007f */
[----:B----4-:R-:W-:Y:S05]  /*228d0*/  @!P1 BRA `(.L_x_2412) ;  /* 0xfffffffc00f09947 */ /* 0x010fea000383ffff */
[----:B------:R-:W-:Y:S05]  /*228e0*/  BRA `(.L_x_2534) ;  /* 0xffffffd000747947 */ /* 0x000fea000383ffff */
.L_x_2414:
[----:B----4-:R4:W0:Y:S02]  /*228f0*/  SYNCS.PHASECHK.TRANS64.TRYWAIT P1, [R3+URZ+0x19c80], R2 ;  /* 0x019c8002030075a7 */ /* 0x010824000802017f */
[----:B0-----:R-:W-:Y:S05]  /*22900*/  @!P1 NANOSLEEP.SYNCS 0x989680 ;  /* 0x009896800000995d */ /* 0x001fea0003900000 */
[----:B------:R-:W0:Y:S02]  /*22910*/  @!P1 SYNCS.PHASECHK.TRANS64 P1, [R3+URZ+0x19c80], R2 ;  /* 0x019c8002030095a7 */ /* 0x000e24000802007f */
[----:B0-----:R-:W-:Y:S05]  /*22920*/  @!P1 BRA `(.L_x_2414) ;  /* 0xfffffffc00f09947 */ /* 0x001fea000383ffff */
[----:B------:R-:W-:Y:S05]  /*22930*/  BRA `(.L_x_2535) ;  /* 0xffffffd000707947 */ /* 0x000fea000383ffff */
.L_x_2536:
        /* <DEDUP_REMOVED lines=12> */
.L_x_2545:


//--------------------- .nv.global.init           --------------------------
	.section	.nv.global.init,"aw",@progbits
	.align	4
.nv.global.init:
	.type		_ZZN5flash28permute_output_fp8_VcolmajorIN4cute6TensorINS1_11ArrayEngineIfLm48EEENS1_6LayoutINS1_5tupleIJNS6_IJNS1_1CILi2EEES8_NS7_ILi12EEEEEENS7_ILi1EEESB_EEENS6_IJNS6_IJSB_S8_NS7_ILi4EEEEEENS7_ILi0EEESF_EEEEEEEEEvRT_E9upper_map,@object
	.size		_ZZN5flash28permute_output_fp8_VcolmajorIN4cute6TensorINS1_11ArrayEngineIfLm48EEENS1_6LayoutINS1_5tupleIJNS6_IJNS1_1CILi2EEES8_NS7_ILi12EEEEEENS7_ILi1EEESB_EEENS6_IJNS6_IJSB_S8_NS7_ILi4EEEEEENS7_ILi0EEESF_EEEEEEEEEvRT_E9upper_map,($str$23 - _ZZN5flash28permute_output_fp8_VcolmajorIN4cute6TensorINS1_11ArrayEngineIfLm48EEENS1_6LayoutINS1_5tupleIJNS6_IJNS1_1CILi2EEES8_NS7_ILi12EEEEEENS7_ILi1EEESB_EEENS6_IJNS6_IJSB_S8_NS7_ILi4EEEEEENS7_ILi0EEESF_EEEEEEEEEvRT_E9upper_map)
_ZZN5flash28permute_output_fp8_VcolmajorIN4cute6TensorINS1_11ArrayEngineIfLm48EEENS1_6LayoutINS1_5tupleIJNS6_IJNS1_1CILi2EEES8_NS7_ILi12EEEEEENS7_ILi1EEESB_EEENS6_IJNS6_IJSB_S8_NS7_ILi4EEEEEENS7_ILi0EEESF_EEEEEEEEEvRT_E9upper_map:
        /*0000*/ 	.byte	0x00, 0x00, 0x00, 0x00, 0x02, 0x00, 0x00, 0x00, 0x03, 0x00, 0x00, 0x00, 0x01, 0x00, 0x00, 0x00
	.type		$str$23,@object
	.size		$str$23,($str$24 - $str$23)
$str$23:
        /*0010*/ 	.byte	0x28, 0x61, 0x64, 0x64, 0x72, 0x65, 0x73, 0x73, 0x20, 0x26, 0x20, 0x6d, 0x61, 0x73, 0x6b, 0x29
        /*0020*/ 	.byte	0x20, 0x3d, 0x3d, 0x20, 0x30, 0x00
	.type		$str$24,@object
	.size		$str$24,(__unnamed_5 - $str$24)
$str$24:
        /*0026*/ 	.byte	0x2f, 0x74, 0x6d, 0x70, 0x2f, 0x6f, 0x73, 0x73, 0x5f, 0x6b, 0x65, 0x72, 0x6e, 0x65, 0x6c, 0x73
        /*0036*/ 	.byte	0x5f, 0x73, 0x72, 0x63, 0x2f, 0x66, 0x6c, 0x61, 0x73, 0x68, 0x5f, 0x61, 0x74, 0x74, 0x65, 0x6e
        /*0046*/ 	.byte	0x74, 0x69, 0x6f, 0x6e, 0x2f, 0x63, 0x73, 0x72, 0x63, 0x2f, 0x63, 0x75, 0x74, 0x6c, 0x61, 0x73
        /*0056*/ 	.byte	0x73, 0x2f, 0x69, 0x6e, 0x63, 0x6c, 0x75, 0x64, 0x65, 0x2f, 0x63, 0x75, 0x74, 0x65, 0x2f, 0x70
        /*0066*/ 	.byte	0x6f, 0x69, 0x6e, 0x74, 0x65, 0x72, 0x5f, 0x66, 0x6c, 0x61, 0x67, 0x67, 0x65, 0x64, 0x2e, 0x68
        /*0076*/ 	.byte	0x70, 0x70, 0x00
	.type		__unnamed_5,@object
	.size		__unnamed_5,(__unnamed_6 - __unnamed_5)
__unnamed_5:
        /* <DEDUP_REMOVED lines=24> */
        /*01f9*/ 	.byte	0x3e, 0x3e, 0x20, 0x26, 0x5d, 0x00
	.type		__unnamed_6,@object
	.size		__unnamed_6,(__unnamed_3 - __unnamed_6)
__unnamed_6:
        /* <DEDUP_REMOVED lines=25> */
	.type		__unnamed_3,@object
	.size		__unnamed_3,(__unnamed_4 - __unnamed_3)
__unnamed_3:
        /* <DEDUP_REMOVED lines=29> */
        /*0555*/ 	.byte	0x5d, 0x00
	.type		__unnamed_4,@object
	.size		__unnamed_4,(__unnamed_2 - __unnamed_4)
__unnamed_4:
        /* <DEDUP_REMOVED lines=30> */
	.type		__unnamed_2,@object
	.size		__unnamed_2,(__unnamed_1 - __unnamed_2)
__unnamed_2:
        /* <DEDUP_REMOVED lines=30> */
	.type		__unnamed_1,@object
	.size		__unnamed_1,(.L_0 - __unnamed_1)
__unnamed_1:
        /* <DEDUP_REMOVED lines=30> */
.L_0:


//--------------------- .nv.shared._ZN7cutlass13device_kernelIN5flash11enable_sm90INS1_16FlashAttnFwdSm90INS1_25CollectiveMainloopFwdSm90ILi2EN4cute5tupleIJNS5_1CILi1EEES8_S8_EEENS6_IJNS7_ILi192EEENS7_ILi128EEENS7_ILi96EEEEEELi96ENS_12float_e4m3_tEfNS_4arch4Sm90ELb0ELb0ELb1ELb0ELb1ELb0ELb0ELb1ELb1ELb1ELb1ELb0EEENS1_21CollectiveEpilogueFwdINS6_IJSA_SC_SB_EEES9_NS_10bfloat16_tESG_Li384ELb0ELb1ELb1ELb1EEENS1_19SingleTileSchedulerILb0ELb1ELb1ELi192EEEEEEEEEvNT_6ParamsE --------------------------
	.section	.nv.shared._ZN7cutlass13device_kernelIN5flash11enable_sm90INS1_16FlashAttnFwdSm90INS1_25CollectiveMainloopFwdSm90ILi2EN4cute5tupleIJNS5_1CILi1EEES8_S8_EEENS6_IJNS7_ILi192EEENS7_ILi128EEENS7_ILi96EEEEEELi96ENS_12float_e4m3_tEfNS_4arch4Sm90ELb0ELb0ELb1ELb0ELb1ELb0ELb0ELb1ELb1ELb1ELb1ELb0EEENS1_21CollectiveEpilogueFwdINS6_IJSA_SC_SB_EEES9_NS_10bfloat16_tESG_Li384ELb0ELb1ELb1ELb1EEENS1_19SingleTileSchedulerILb0ELb1ELb1ELi192EEEEEEEEEvNT_6ParamsE,"aw",@nobits
	.sectionflags	@""
	.align	16
	.zero		1024


//--------------------- .nv.shared.reserved.0     --------------------------
	.section	.nv.shared.reserved.0,"aw",@nobits
	.weak		__nv_reservedSMEM_offset_0_alias
	.size		__nv_reservedSMEM_offset_0_alias, 0, 0
	.other		__nv_reservedSMEM_offset_0_alias,@"STO_CUDA_RESERVED_SHARED STV_DEFAULT"
__nv_reservedSMEM_offset_0_alias:
	.zero		0


//--------------------- .nv.global                --------------------------
	.section	.nv.global,"aw",@nobits
.nv.global:
	.type		_ZN85_INTERNAL_e2c3afa2_49_flash_fwd_hdim96_e4m3_paged_split_softcap_sm90_cu_61719c98_44494cute1_E,@object
	.size		_ZN85_INTERNAL_e2c3afa2_49_flash_fwd_hdim96_e4m3_paged_split_softcap_sm90_cu_61719c98_44494cute1_E,(_ZN85_INTERNAL_e2c3afa2_49_flash_fwd_hdim96_e4m3_paged_split_softcap_sm90_cu_61719c98_44494cuda3std3__45__cpo6cbeginE - _ZN85_INTERNAL_e2c3afa2_49_flash_fwd_hdim96_e4m3_paged_split_softcap_sm90_cu_61719c98_44494cute1_E)
_ZN85_INTERNAL_e2c3afa2_49_flash_fwd_hdim96_e4m3_paged_split_softcap_sm90_cu_61719c98_44494cute1_E:
	.zero		1
	.type		_ZN85_INTERNAL_e2c3afa2_49_flash_fwd_hdim96_e4m3_paged_split_softcap_sm90_cu_61719c98_44494cuda3std3__45__cpo6cbeginE,@object
	.size		_ZN85_INTERNAL_e2c3afa2_49_flash_fwd_hdim96_e4m3_paged_split_softcap_sm90_cu_61719c98_44494cuda3std3__45__cpo6cbeginE,(_ZN85_INTERNAL_e2c3afa2_49_flash_fwd_hdim96_e4m3_paged_split_softcap_sm90_cu_61719c98_44494cuda3std3__48in_placeE - _ZN85_INTERNAL_e2c3afa2_49_flash_fwd_hdim96_e4m3_paged_split_softcap_sm90_cu_61719c98_44494cuda3std3__45__cpo6cbeginE)
_ZN85_INTERNAL_e2c3afa2_49_flash_fwd_hdim96_e4m3_paged_split_softcap_sm90_cu_61719c98_44494cuda3std3__45__cpo6cbeginE:
	.zero		1
	.type		_ZN85_INTERNAL_e2c3afa2_49_flash_fwd_hdim96_e4m3_paged_split_softcap_sm90_cu_61719c98_44494cuda3std3__48in_placeE,@object
	.size		_ZN85_INTERNAL_e2c3afa2_49_flash_fwd_hdim96_e4m3_paged_split_softcap_sm90_cu_61719c98_44494cuda3std3__48in_placeE,(_ZN85_INTERNAL_e2c3afa2_49_flash_fwd_hdim96_e4m3_paged_split_softcap_sm90_cu_61719c98_44494cuda3std6ranges3__45__cpo9iter_moveE - _ZN85_INTERNAL_e2c3afa2_49_flash_fwd_hdim96_e4m3_paged_split_softcap_sm90_cu_61719c98_44494cuda3std3__48in_placeE)
_ZN85_INTERNAL_e2c3afa2_49_flash_fwd_hdim96_e4m3_paged_split_softcap_sm90_cu_61719c98_44494cuda3std3__48in_placeE:
	.zero		1
	.type		_ZN85_INTERNAL_e2c3afa2_49_flash_fwd_hdim96_e4m3_paged_split_softcap_sm90_cu_61719c98_44494cuda3std6ranges3__45__cpo9iter_moveE,@object
	.size		_ZN85_INTERNAL_e2c3afa2_49_flash_fwd_hdim96_e4m3_paged_split_softcap_sm90_cu_61719c98_44494cuda3std6ranges3__45__cpo9iter_moveE,(_ZN85_INTERNAL_e2c3afa2_49_flash_fwd_hdim96_e4m3_paged_split_softcap_sm90_cu_61719c98_44494cuda3std3__45__cpo5beginE - _ZN85_INTERNAL_e2c3afa2_49_flash_fwd_hdim96_e4m3_paged_split_softcap_sm90_cu_61719c98_44494cuda3std6ranges3__45__cpo9iter_moveE)
_ZN85_INTERNAL_e2c3afa2_49_flash_fwd_hdim96_e4m3_paged_split_softcap_sm90_cu_61719c98_44494cuda3std6ranges3__45__cpo9iter_moveE:
	.zero		1
	.type		_ZN85_INTERNAL_e2c3afa2_49_flash_fwd_hdim96_e4m3_paged_split_softcap_sm90_cu_61719c98_44494cuda3std3__45__cpo5beginE,@object
	.size		_ZN85_INTERNAL_e2c3afa2_49_flash_fwd_hdim96_e4m3_paged_split_softcap_sm90_cu_61719c98_44494cuda3std3__45__cpo5beginE,(_ZN85_INTERNAL_e2c3afa2_49_flash_fwd_hdim96_e4m3_paged_split_softcap_sm90_cu_61719c98_44494cuda3std3__487_GLOBAL__N__e2c3afa2_49_flash_fwd_hdim96_e4m3_paged_split_softcap_sm90_cu_61719c98_44496ignoreE - _ZN85_INTERNAL_e2c3afa2_49_flash_fwd_hdim96_e4m3_paged_split_softcap_sm90_cu_61719c98_44494cuda3std3__45__cpo5beginE)
_ZN85_INTERNAL_e2c3afa2_49_flash_fwd_hdim96_e4m3_paged_split_softcap_sm90_cu_61719c98_44494cuda3std3__45__cpo5beginE:
	.zero		1
	.type		_ZN85_INTERNAL_e2c3afa2_49_flash_fwd_hdim96_e4m3_paged_split_softcap_sm90_cu_61719c98_44494cuda3std3__487_GLOBAL__N__e2c3afa2_49_flash_fwd_hdim96_e4m3_paged_split_softcap_sm90_cu_61719c98_44496ignoreE,@object
	.size		_ZN85_INTERNAL_e2c3afa2_49_flash_fwd_hdim96_e4m3_paged_split_softcap_sm90_cu_61719c98_44494cuda3std3__487_GLOBAL__N__e2c3afa2_49_flash_fwd_hdim96_e4m3_paged_split_softcap_sm90_cu_61719c98_44496ignoreE,(_ZN85_INTERNAL_e2c3afa2_49_flash_fwd_hdim96_e4m3_paged_split_softcap_sm90_cu_61719c98_44494cute7productE - _ZN85_INTERNAL_e2c3afa2_49_flash_fwd_hdim96_e4m3_paged_split_softcap_sm90_cu_61719c98_44494cuda3std3__487_GLOBAL__N__e2c3afa2_49_flash_fwd_hdim96_e4m3_paged_split_softcap_sm90_cu_61719c98_44496ignoreE)
_ZN85_INTERNAL_e2c3afa2_49_flash_fwd_hdim96_e4m3_paged_split_softcap_sm90_cu_61719c98_44494cuda3std3__487_GLOBAL__N__e2c3afa2_49_flash_fwd_hdim96_e4m3_paged_split_softcap_sm90_cu_61719c98_44496ignoreE:
	.zero		1
	.type		_ZN85_INTERNAL_e2c3afa2_49_flash_fwd_hdim96_e4m3_paged_split_softcap_sm90_cu_61719c98_44494cute7productE,@object
	.size		_ZN85_INTERNAL_e2c3afa2_49_flash_fwd_hdim96_e4m3_paged_split_softcap_sm90_cu_61719c98_44494cute7productE,(_ZN85_INTERNAL_e2c3afa2_49_flash_fwd_hdim96_e4m3_paged_split_softcap_sm90_cu_61719c98_44494cuda3std3__45__cpo3endE - _ZN85_INTERNAL_e2c3afa2_49_flash_fwd_hdim96_e4m3_paged_split_softcap_sm90_cu_61719c98_44494cute7productE)
_ZN85_INTERNAL_e2c3afa2_49_flash_fwd_hdim96_e4m3_paged_split_softcap_sm90_cu_61719c98_44494cute7productE:
	.zero		1
	.type		_ZN85_INTERNAL_e2c3afa2_49_flash_fwd_hdim96_e4m3_paged_split_softcap_sm90_cu_61719c98_44494cuda3std3__45__cpo3endE,@object
	.size		_ZN85_INTERNAL_e2c3afa2_49_flash_fwd_hdim96_e4m3_paged_split_softcap_sm90_cu_61719c98_44494cuda3std3__45__cpo3endE,(_ZN85_INTERNAL_e2c3afa2_49_flash_fwd_hdim96_e4m3_paged_split_softcap_sm90_cu_61719c98_44494cuda3std3__419piecewise_constructE - _ZN85_INTERNAL_e2c3afa2_49_flash_fwd_hdim96_e4m3_paged_split_softcap_sm90_cu_61719c98_44494cuda3std3__45__cpo3endE)
_ZN85_INTERNAL_e2c3afa2_49_flash_fwd_hdim96_e4m3_paged_split_softcap_sm90_cu_61719c98_44494cuda3std3__45__cpo3endE:
	.zero		1
	.type		_ZN85_INTERNAL_e2c3afa2_49_flash_fwd_hdim96_e4m3_paged_split_softcap_sm90_cu_61719c98_44494cuda3std3__419piecewise_constructE,@object
	.size		_ZN85_INTERNAL_e2c3afa2_49_flash_fwd_hdim96_e4m3_paged_split_softcap_sm90_cu_61719c98_44494cuda3std3__419piecewise_constructE,(_ZN85_INTERNAL_e2c3afa2_49_flash_fwd_hdim96_e4m3_paged_split_softcap_sm90_cu_61719c98_44494cuda3std3__45__cpo4cendE - _ZN85_INTERNAL_e2c3afa2_49_flash_fwd_hdim96_e4m3_paged_split_softcap_sm90_cu_61719c98_44494cuda3std3__419piecewise_constructE)
_ZN85_INTERNAL_e2c3afa2_49_flash_fwd_hdim96_e4m3_paged_split_softcap_sm90_cu_61719c98_44494cuda3std3__419piecewise_constructE:
	.zero		1
	.type		_ZN85_INTERNAL_e2c3afa2_49_flash_fwd_hdim96_e4m3_paged_split_softcap_sm90_cu_61719c98_44494cuda3std3__45__cpo4cendE,@object
	.size		_ZN85_INTERNAL_e2c3afa2_49_flash_fwd_hdim96_e4m3_paged_split_softcap_sm90_cu_61719c98_44494cuda3std3__45__cpo4cendE,(_ZN85_INTERNAL_e2c3afa2_49_flash_fwd_hdim96_e4m3_paged_split_softcap_sm90_cu_61719c98_44494cuda3std6ranges3__45__cpo4swapE - _ZN85_INTERNAL_e2c3afa2_49_flash_fwd_hdim96_e4m3_paged_split_softcap_sm90_cu_61719c98_44494cuda3std3__45__cpo4cendE)
_ZN85_INTERNAL_e2c3afa2_49_flash_fwd_hdim96_e4m3_paged_split_softcap_sm90_cu_61719c98_44494cuda3std3__45__cpo4cendE:
	.zero		1
	.type		_ZN85_INTERNAL_e2c3afa2_49_flash_fwd_hdim96_e4m3_paged_split_softcap_sm90_cu_61719c98_44494cuda3std6ranges3__45__cpo4swapE,@object
	.size		_ZN85_INTERNAL_e2c3afa2_49_flash_fwd_hdim96_e4m3_paged_split_softcap_sm90_cu_61719c98_44494cuda3std6ranges3__45__cpo4swapE,(.L_14 - _ZN85_INTERNAL_e2c3afa2_49_flash_fwd_hdim96_e4m3_paged_split_softcap_sm90_cu_61719c98_44494cuda3std6ranges3__45__cpo4swapE)
_ZN85_INTERNAL_e2c3afa2_49_flash_fwd_hdim96_e4m3_paged_split_softcap_sm90_cu_61719c98_44494cuda3std6ranges3__45__cpo4swapE:
	.zero		1
.L_14:


//--------------------- .nv.shared._ZN7cutlass13device_kernelIN5flash11enable_sm90INS1_16FlashAttnFwdSm90INS1_25CollectiveMainloopFwdSm90ILi2EN4cute5tupleIJNS5_1CILi1EEES8_S8_EEENS6_IJNS7_ILi192EEENS7_ILi128EEENS7_ILi96EEEEEELi96ENS_12float_e4m3_tEfNS_4arch4Sm90ELb0ELb0ELb1ELb1ELb1ELb0ELb0ELb1ELb1ELb1ELb1ELb0EEENS1_21CollectiveEpilogueFwdINS6_IJSA_SC_SB_EEES9_NS_10bfloat16_tESG_Li384ELb1ELb1ELb1ELb1EEENS1_36VarlenDynamicPersistentTileSchedulerILi192ELi128ELi384ELi128ELb1ELb1ELb1ELb0ELb1ELb1EEEEEEEEEvNT_6ParamsE --------------------------
	.section	.nv.shared._ZN7cutlass13device_kernelIN5flash11enable_sm90INS1_16FlashAttnFwdSm90INS1_25CollectiveMainloopFwdSm90ILi2EN4cute5tupleIJNS5_1CILi1EEES8_S8_EEENS6_IJNS7_ILi192EEENS7_ILi128EEENS7_ILi96EEEEEELi96ENS_12float_e4m3_tEfNS_4arch4Sm90ELb0ELb0ELb1ELb1ELb1ELb0ELb0ELb1ELb1ELb1ELb1ELb0EEENS1_21CollectiveEpilogueFwdINS6_IJSA_SC_SB_EEES9_NS_10bfloat16_tESG_Li384ELb1ELb1ELb1ELb1EEENS1_36VarlenDynamicPersistentTileSchedulerILi192ELi128ELi384ELi128ELb1ELb1ELb1ELb0ELb1ELb1EEEEEEEEEvNT_6ParamsE,"aw",@nobits
	.sectionflags	@""
	.align	16
	.zero		1024


//--------------------- .nv.shared._ZN7cutlass13device_kernelIN5flash11enable_sm90INS1_16FlashAttnFwdSm90INS1_25CollectiveMainloopFwdSm90ILi2EN4cute5tupleIJNS5_1CILi1EEES8_S8_EEENS6_IJNS7_ILi192EEENS7_ILi128EEENS7_ILi96EEEEEELi96ENS_12float_e4m3_tEfNS_4arch4Sm90ELb0ELb0ELb1ELb1ELb1ELb1ELb0ELb1ELb1ELb1ELb1ELb0EEENS1_21CollectiveEpilogueFwdINS6_IJSA_SC_SB_EEES9_NS_10bfloat16_tESG_Li384ELb1ELb1ELb1ELb1EEENS1_36VarlenDynamicPersistentTileSchedulerILi192ELi128ELi384ELi128ELb1ELb1ELb1ELb0ELb1ELb1EEEEEEEEEvNT_6ParamsE --------------------------
	.section	.nv.shared._ZN7cutlass13device_kernelIN5flash11enable_sm90INS1_16FlashAttnFwdSm90INS1_25CollectiveMainloopFwdSm90ILi2EN4cute5tupleIJNS5_1CILi1EEES8_S8_EEENS6_IJNS7_ILi192EEENS7_ILi128EEENS7_ILi96EEEEEELi96ENS_12float_e4m3_tEfNS_4arch4Sm90ELb0ELb0ELb1ELb1ELb1ELb1ELb0ELb1ELb1ELb1ELb1ELb0EEENS1_21CollectiveEpilogueFwdINS6_IJSA_SC_SB_EEES9_NS_10bfloat16_tESG_Li384ELb1ELb1ELb1ELb1EEENS1_36VarlenDynamicPersistentTileSchedulerILi192ELi128ELi384ELi128ELb1ELb1ELb1ELb0ELb1ELb1EEEEEEEEEvNT_6ParamsE,"aw",@nobits
	.sectionflags	@""
	.align	16
	.zero		1024


//--------------------- .nv.shared._ZN7cutlass13device_kernelIN5flash11enable_sm90INS1_16FlashAttnFwdSm90INS1_25CollectiveMainloopFwdSm90ILi2EN4cute5tupleIJNS5_1CILi1EEES8_S8_EEENS6_IJNS7_ILi192EEENS7_ILi128EEENS7_ILi96EEEEEELi96ENS_12float_e4m3_tEfNS_4arch4Sm90ELb0ELb1ELb1ELb0ELb1ELb0ELb0ELb1ELb1ELb1ELb1ELb0EEENS1_21CollectiveEpilogueFwdINS6_IJSA_SC_SB_EEES9_NS_10bfloat16_tESG_Li384ELb0ELb1ELb1ELb1EEENS1_19SingleTileSchedulerILb0ELb1ELb1ELi192EEEEEEEEEvNT_6ParamsE --------------------------
	.section	.nv.shared._ZN7cutlass13device_kernelIN5flash11enable_sm90INS1_16FlashAttnFwdSm90INS1_25CollectiveMainloopFwdSm90ILi2EN4cute5tupleIJNS5_1CILi1EEES8_S8_EEENS6_IJNS7_ILi192EEENS7_ILi128EEENS7_ILi96EEEEEELi96ENS_12float_e4m3_tEfNS_4arch4Sm90ELb0ELb1ELb1ELb0ELb1ELb0ELb0ELb1ELb1ELb1ELb1ELb0EEENS1_21CollectiveEpilogueFwdINS6_IJSA_SC_SB_EEES9_NS_10bfloat16_tESG_Li384ELb0ELb1ELb1ELb1EEENS1_19SingleTileSchedulerILb0ELb1ELb1ELi192EEEEEEEEEvNT_6ParamsE,"aw",@nobits
	.sectionflags	@""
	.align	16
	.zero		1024


//--------------------- .nv.shared._ZN7cutlass13device_kernelIN5flash11enable_sm90INS1_16FlashAttnFwdSm90INS1_25CollectiveMainloopFwdSm90ILi2EN4cute5tupleIJNS5_1CILi1EEES8_S8_EEENS6_IJNS7_ILi192EEENS7_ILi128EEENS7_ILi96EEEEEELi96ENS_12float_e4m3_tEfNS_4arch4Sm90ELb0ELb1ELb1ELb1ELb1ELb0ELb0ELb1ELb1ELb1ELb1ELb0EEENS1_21CollectiveEpilogueFwdINS6_IJSA_SC_SB_EEES9_NS_10bfloat16_tESG_Li384ELb1ELb1ELb1ELb1EEENS1_36VarlenDynamicPersistentTileSchedulerILi192ELi128ELi384ELi128ELb1ELb1ELb1ELb1ELb0ELb1EEEEEEEEEvNT_6ParamsE --------------------------
	.section	.nv.shared._ZN7cutlass13device_kernelIN5flash11enable_sm90INS1_16FlashAttnFwdSm90INS1_25CollectiveMainloopFwdSm90ILi2EN4cute5tupleIJNS5_1CILi1EEES8_S8_EEENS6_IJNS7_ILi192EEENS7_ILi128EEENS7_ILi96EEEEEELi96ENS_12float_e4m3_tEfNS_4arch4Sm90ELb0ELb1ELb1ELb1ELb1ELb0ELb0ELb1ELb1ELb1ELb1ELb0EEENS1_21CollectiveEpilogueFwdINS6_IJSA_SC_SB_EEES9_NS_10bfloat16_tESG_Li384ELb1ELb1ELb1ELb1EEENS1_36VarlenDynamicPersistentTileSchedulerILi192ELi128ELi384ELi128ELb1ELb1ELb1ELb1ELb0ELb1EEEEEEEEEvNT_6ParamsE,"aw",@nobits
	.sectionflags	@""
	.align	16
	.zero		1024


//--------------------- .nv.shared._ZN7cutlass13device_kernelIN5flash11enable_sm90INS1_16FlashAttnFwdSm90INS1_25CollectiveMainloopFwdSm90ILi2EN4cute5tupleIJNS5_1CILi1EEES8_S8_EEENS6_IJNS7_ILi192EEENS7_ILi128EEENS7_ILi96EEEEEELi96ENS_12float_e4m3_tEfNS_4arch4Sm90ELb0ELb1ELb1ELb1ELb1ELb1ELb0ELb1ELb1ELb1ELb1ELb0EEENS1_21CollectiveEpilogueFwdINS6_IJSA_SC_SB_EEES9_NS_10bfloat16_tESG_Li384ELb1ELb1ELb1ELb1EEENS1_36VarlenDynamicPersistentTileSchedulerILi192ELi128ELi384ELi128ELb1ELb1ELb1ELb1ELb0ELb1EEEEEEEEEvNT_6ParamsE --------------------------
	.section	.nv.shared._ZN7cutlass13device_kernelIN5flash11enable_sm90INS1_16FlashAttnFwdSm90INS1_25CollectiveMainloopFwdSm90ILi2EN4cute5tupleIJNS5_1CILi1EEES8_S8_EEENS6_IJNS7_ILi192EEENS7_ILi128EEENS7_ILi96EEEEEELi96ENS_12float_e4m3_tEfNS_4arch4Sm90ELb0ELb1ELb1ELb1ELb1ELb1ELb0ELb1ELb1ELb1ELb1ELb0EEENS1_21CollectiveEpilogueFwdINS6_IJSA_SC_SB_EEES9_NS_10bfloat16_tESG_Li384ELb1ELb1ELb1ELb1EEENS1_36VarlenDynamicPersistentTileSchedulerILi192ELi128ELi384ELi128ELb1ELb1ELb1ELb1ELb0ELb1EEEEEEEEEvNT_6ParamsE,"aw",@nobits
	.sectionflags	@""
	.align	16
	.zero		1024


//--------------------- .nv.shared._ZN7cutlass13device_kernelIN5flash11enable_sm90INS1_16FlashAttnFwdSm90INS1_25CollectiveMainloopFwdSm90ILi2EN4cute5tupleIJNS5_1CILi1EEES8_S8_EEENS6_IJNS7_ILi192EEENS7_ILi128EEENS7_ILi96EEEEEELi96ENS_12float_e4m3_tEfNS_4arch4Sm90ELb1ELb0ELb1ELb0ELb1ELb0ELb0ELb1ELb1ELb1ELb1ELb0EEENS1_21CollectiveEpilogueFwdINS6_IJSA_SC_SB_EEES9_NS_10bfloat16_tESG_Li384ELb0ELb1ELb1ELb1EEENS1_19SingleTileSchedulerILb0ELb1ELb1ELi192EEEEEEEEEvNT_6ParamsE --------------------------
	.section	.nv.shared._ZN7cutlass13device_kernelIN5flash11enable_sm90INS1_16FlashAttnFwdSm90INS1_25CollectiveMainloopFwdSm90ILi2EN4cute5tupleIJNS5_1CILi1EEES8_S8_EEENS6_IJNS7_ILi192EEENS7_ILi128EEENS7_ILi96EEEEEELi96ENS_12float_e4m3_tEfNS_4arch4Sm90ELb1ELb0ELb1ELb0ELb1ELb0ELb0ELb1ELb1ELb1ELb1ELb0EEENS1_21CollectiveEpilogueFwdINS6_IJSA_SC_SB_EEES9_NS_10bfloat16_tESG_Li384ELb0ELb1ELb1ELb1EEENS1_19SingleTileSchedulerILb0ELb1ELb1ELi192EEEEEEEEEvNT_6ParamsE,"aw",@nobits
	.sectionflags	@""
	.align	16
	.zero		1024


//--------------------- .nv.shared._ZN7cutlass13device_kernelIN5flash11enable_sm90INS1_16FlashAttnFwdSm90INS1_25CollectiveMainloopFwdSm90ILi2EN4cute5tupleIJNS5_1CILi1EEES8_S8_EEENS6_IJNS7_ILi192EEENS7_ILi128EEENS7_ILi96EEEEEELi96ENS_12float_e4m3_tEfNS_4arch4Sm90ELb1ELb0ELb1ELb1ELb1ELb0ELb0ELb1ELb1ELb1ELb1ELb0EEENS1_21CollectiveEpilogueFwdINS6_IJSA_SC_SB_EEES9_NS_10bfloat16_tESG_Li384ELb1ELb1ELb1ELb1EEENS1_36VarlenDynamicPersistentTileSchedulerILi192ELi128ELi384ELi128ELb1ELb1ELb1ELb1ELb1ELb1EEEEEEEEEvNT_6ParamsE --------------------------
	.section	.nv.shared._ZN7cutlass13device_kernelIN5flash11enable_sm90INS1_16FlashAttnFwdSm90INS1_25CollectiveMainloopFwdSm90ILi2EN4cute5tupleIJNS5_1CILi1EEES8_S8_EEENS6_IJNS7_ILi192EEENS7_ILi128EEENS7_ILi96EEEEEELi96ENS_12float_e4m3_tEfNS_4arch4Sm90ELb1ELb0ELb1ELb1ELb1ELb0ELb0ELb1ELb1ELb1ELb1ELb0EEENS1_21CollectiveEpilogueFwdINS6_IJSA_SC_SB_EEES9_NS_10bfloat16_tESG_Li384ELb1ELb1ELb1ELb1EEENS1_36VarlenDynamicPersistentTileSchedulerILi192ELi128ELi384ELi128ELb1ELb1ELb1ELb1ELb1ELb1EEEEEEEEEvNT_6ParamsE,"aw",@nobits
	.sectionflags	@""
	.align	16
	.zero		1024


//--------------------- .nv.shared._ZN7cutlass13device_kernelIN5flash11enable_sm90INS1_16FlashAttnFwdSm90INS1_25CollectiveMainloopFwdSm90ILi2EN4cute5tupleIJNS5_1CILi1EEES8_S8_EEENS6_IJNS7_ILi192EEENS7_ILi128EEENS7_ILi96EEEEEELi96ENS_12float_e4m3_tEfNS_4arch4Sm90ELb1ELb0ELb1ELb1ELb1ELb1ELb0ELb1ELb1ELb1ELb1ELb0EEENS1_21CollectiveEpilogueFwdINS6_IJSA_SC_SB_EEES9_NS_10bfloat16_tESG_Li384ELb1ELb1ELb1ELb1EEENS1_36VarlenDynamicPersistentTileSchedulerILi192ELi128ELi384ELi128ELb1ELb1ELb1ELb1ELb1ELb1EEEEEEEEEvNT_6ParamsE --------------------------
	.section	.nv.shared._ZN7cutlass13device_kernelIN5flash11enable_sm90INS1_16FlashAttnFwdSm90INS1_25CollectiveMainloopFwdSm90ILi2EN4cute5tupleIJNS5_1CILi1EEES8_S8_EEENS6_IJNS7_ILi192EEENS7_ILi128EEENS7_ILi96EEEEEELi96ENS_12float_e4m3_tEfNS_4arch4Sm90ELb1ELb0ELb1ELb1ELb1ELb1ELb0ELb1ELb1ELb1ELb1ELb0EEENS1_21CollectiveEpilogueFwdINS6_IJSA_SC_SB_EEES9_NS_10bfloat16_tESG_Li384ELb1ELb1ELb1ELb1EEENS1_36VarlenDynamicPersistentTileSchedulerILi192ELi128ELi384ELi128ELb1ELb1ELb1ELb1ELb1ELb1EEEEEEEEEvNT_6ParamsE,"aw",@nobits
	.sectionflags	@""
	.align	16
	.zero		1024


//--------------------- .nv.constant0._ZN7cutlass13device_kernelIN5flash11enable_sm90INS1_16FlashAttnFwdSm90INS1_25CollectiveMainloopFwdSm90ILi2EN4cute5tupleIJNS5_1CILi1EEES8_S8_EEENS6_IJNS7_ILi192EEENS7_ILi128EEENS7_ILi96EEEEEELi96ENS_12float_e4m3_tEfNS_4arch4Sm90ELb0ELb0ELb1ELb0ELb1ELb0ELb0ELb1ELb1ELb1ELb1ELb0EEENS1_21CollectiveEpilogueFwdINS6_IJSA_SC_SB_EEES9_NS_10bfloat16_tESG_Li384ELb0ELb1ELb1ELb1EEENS1_19SingleTileSchedulerILb0ELb1ELb1ELi192EEEEEEEEEvNT_6ParamsE --------------------------
	.section	.nv.constant0._ZN7cutlass13device_kernelIN5flash11enable_sm90INS1_16FlashAttnFwdSm90INS1_25CollectiveMainloopFwdSm90ILi2EN4cute5tupleIJNS5_1CILi1EEES8_S8_EEENS6_IJNS7_ILi192EEENS7_ILi128EEENS7_ILi96EEEEEELi96ENS_12float_e4m3_tEfNS_4arch4Sm90ELb0ELb0ELb1ELb0ELb1ELb0ELb0ELb1ELb1ELb1ELb1ELb0EEENS1_21CollectiveEpilogueFwdINS6_IJSA_SC_SB_EEES9_NS_10bfloat16_tESG_Li384ELb0ELb1ELb1ELb1EEENS1_19SingleTileSchedulerILb0ELb1ELb1ELi192EEEEEEEEEvNT_6ParamsE,"a",@progbits
	.sectionflags	@""
	.align	4
.nv.constant0._ZN7cutlass13device_kernelIN5flash11enable_sm90INS1_16FlashAttnFwdSm90INS1_25CollectiveMainloopFwdSm90ILi2EN4cute5tupleIJNS5_1CILi1EEES8_S8_EEENS6_IJNS7_ILi192EEENS7_ILi128EEENS7_ILi96EEEEEELi96ENS_12float_e4m3_tEfNS_4arch4Sm90ELb0ELb0ELb1ELb0ELb1ELb0ELb0ELb1ELb1ELb1ELb1ELb0EEENS1_21CollectiveEpilogueFwdINS6_IJSA_SC_SB_EEES9_NS_10bfloat16_tESG_Li384ELb0ELb1ELb1ELb1EEENS1_19SingleTileSchedulerILb0ELb1ELb1ELi192EEEEEEEEEvNT_6ParamsE:
	.zero		3200


//--------------------- .nv.constant0._ZN7cutlass13device_kernelIN5flash11enable_sm90INS1_16FlashAttnFwdSm90INS1_25CollectiveMainloopFwdSm90ILi2EN4cute5tupleIJNS5_1CILi1EEES8_S8_EEENS6_IJNS7_ILi192EEENS7_ILi128EEENS7_ILi96EEEEEELi96ENS_12float_e4m3_tEfNS_4arch4Sm90ELb0ELb0ELb1ELb1ELb1ELb0ELb0ELb1ELb1ELb1ELb1ELb0EEENS1_21CollectiveEpilogueFwdINS6_IJSA_SC_SB_EEES9_NS_10bfloat16_tESG_Li384ELb1ELb1ELb1ELb1EEENS1_36VarlenDynamicPersistentTileSchedulerILi192ELi128ELi384ELi128ELb1ELb1ELb1ELb0ELb1ELb1EEEEEEEEEvNT_6ParamsE --------------------------
	.section	.nv.constant0._ZN7cutlass13device_kernelIN5flash11enable_sm90INS1_16FlashAttnFwdSm90INS1_25CollectiveMainloopFwdSm90ILi2EN4cute5tupleIJNS5_1CILi1EEES8_S8_EEENS6_IJNS7_ILi192EEENS7_ILi128EEENS7_ILi96EEEEEELi96ENS_12float_e4m3_tEfNS_4arch4Sm90ELb0ELb0ELb1ELb1ELb1ELb0ELb0ELb1ELb1ELb1ELb1ELb0EEENS1_21CollectiveEpilogueFwdINS6_IJSA_SC_SB_EEES9_NS_10bfloat16_tESG_Li384ELb1ELb1ELb1ELb1EEENS1_36VarlenDynamicPersistentTileSchedulerILi192ELi128ELi384ELi128ELb1ELb1ELb1ELb0ELb1ELb1EEEEEEEEEvNT_6ParamsE,"a",@progbits
	.sectionflags	@""
	.align	4
.nv.constant0._ZN7cutlass13device_kernelIN5flash11enable_sm90INS1_16FlashAttnFwdSm90INS1_25CollectiveMainloopFwdSm90ILi2EN4cute5tupleIJNS5_1CILi1EEES8_S8_EEENS6_IJNS7_ILi192EEENS7_ILi128EEENS7_ILi96EEEEEELi96ENS_12float_e4m3_tEfNS_4arch4Sm90ELb0ELb0ELb1ELb1ELb1ELb0ELb0ELb1ELb1ELb1ELb1ELb0EEENS1_21CollectiveEpilogueFwdINS6_IJSA_SC_SB_EEES9_NS_10bfloat16_tESG_Li384ELb1ELb1ELb1ELb1EEENS1_36VarlenDynamicPersistentTileSchedulerILi192ELi128ELi384ELi128ELb1ELb1ELb1ELb0ELb1ELb1EEEEEEEEEvNT_6ParamsE:
	.zero		3328


//--------------------- .nv.constant0._ZN7cutlass13device_kernelIN5flash11enable_sm90INS1_16FlashAttnFwdSm90INS1_25CollectiveMainloopFwdSm90ILi2EN4cute5tupleIJNS5_1CILi1EEES8_S8_EEENS6_IJNS7_ILi192EEENS7_ILi128EEENS7_ILi96EEEEEELi96ENS_12float_e4m3_tEfNS_4arch4Sm90ELb0ELb0ELb1ELb1ELb1ELb1ELb0ELb1ELb1ELb1ELb1ELb0EEENS1_21CollectiveEpilogueFwdINS6_IJSA_SC_SB_EEES9_NS_10bfloat16_tESG_Li384ELb1ELb1ELb1ELb1EEENS1_36VarlenDynamicPersistentTileSchedulerILi192ELi128ELi384ELi128ELb1ELb1ELb1ELb0ELb1ELb1EEEEEEEEEvNT_6ParamsE --------------------------
	.section	.nv.constant0._ZN7cutlass13device_kernelIN5flash11enable_sm90INS1_16FlashAttnFwdSm90INS1_25CollectiveMainloopFwdSm90ILi2EN4cute5tupleIJNS5_1CILi1EEES8_S8_EEENS6_IJNS7_ILi192EEENS7_ILi128EEENS7_ILi96EEEEEELi96ENS_12float_e4m3_tEfNS_4arch4Sm90ELb0ELb0ELb1ELb1ELb1ELb1ELb0ELb1ELb1ELb1ELb1ELb0EEENS1_21CollectiveEpilogueFwdINS6_IJSA_SC_SB_EEES9_NS_10bfloat16_tESG_Li384ELb1ELb1ELb1ELb1EEENS1_36VarlenDynamicPersistentTileSchedulerILi192ELi128ELi384ELi128ELb1ELb1ELb1ELb0ELb1ELb1EEEEEEEEEvNT_6ParamsE,"a",@progbits
	.sectionflags	@""
	.align	4
.nv.constant0._ZN7cutlass13device_kernelIN5flash11enable_sm90INS1_16FlashAttnFwdSm90INS1_25CollectiveMainloopFwdSm90ILi2EN4cute5tupleIJNS5_1CILi1EEES8_S8_EEENS6_IJNS7_ILi192EEENS7_ILi128EEENS7_ILi96EEEEEELi96ENS_12float_e4m3_tEfNS_4arch4Sm90ELb0ELb0ELb1ELb1ELb1ELb1ELb0ELb1ELb1ELb1ELb1ELb0EEENS1_21CollectiveEpilogueFwdINS6_IJSA_SC_SB_EEES9_NS_10bfloat16_tESG_Li384ELb1ELb1ELb1ELb1EEENS1_36VarlenDynamicPersistentTileSchedulerILi192ELi128ELi384ELi128ELb1ELb1ELb1ELb0ELb1ELb1EEEEEEEEEvNT_6ParamsE:
	.zero		3328


//--------------------- .nv.constant0._ZN7cutlass13device_kernelIN5flash11enable_sm90INS1_16FlashAttnFwdSm90INS1_25CollectiveMainloopFwdSm90ILi2EN4cute5tupleIJNS5_1CILi1EEES8_S8_EEENS6_IJNS7_ILi192EEENS7_ILi128EEENS7_ILi96EEEEEELi96ENS_12float_e4m3_tEfNS_4arch4Sm90ELb0ELb1ELb1ELb0ELb1ELb0ELb0ELb1ELb1ELb1ELb1ELb0EEENS1_21CollectiveEpilogueFwdINS6_IJSA_SC_SB_EEES9_NS_10bfloat16_tESG_Li384ELb0ELb1ELb1ELb1EEENS1_19SingleTileSchedulerILb0ELb1ELb1ELi192EEEEEEEEEvNT_6ParamsE --------------------------
	.section	.nv.constant0._ZN7cutlass13device_kernelIN5flash11enable_sm90INS1_16FlashAttnFwdSm90INS1_25CollectiveMainloopFwdSm90ILi2EN4cute5tupleIJNS5_1CILi1EEES8_S8_EEENS6_IJNS7_ILi192EEENS7_ILi128EEENS7_ILi96EEEEEELi96ENS_12float_e4m3_tEfNS_4arch4Sm90ELb0ELb1ELb1ELb0ELb1ELb0ELb0ELb1ELb1ELb1ELb1ELb0EEENS1_21CollectiveEpilogueFwdINS6_IJSA_SC_SB_EEES9_NS_10bfloat16_tESG_Li384ELb0ELb1ELb1ELb1EEENS1_19SingleTileSchedulerILb0ELb1ELb1ELi192EEEEEEEEEvNT_6ParamsE,"a",@progbits
	.sectionflags	@""
	.align	4
.nv.constant0._ZN7cutlass13device_kernelIN5flash11enable_sm90INS1_16FlashAttnFwdSm90INS1_25CollectiveMainloopFwdSm90ILi2EN4cute5tupleIJNS5_1CILi1EEES8_S8_EEENS6_IJNS7_ILi192EEENS7_ILi128EEENS7_ILi96EEEEEELi96ENS_12float_e4m3_tEfNS_4arch4Sm90ELb0ELb1ELb1ELb0ELb1ELb0ELb0ELb1ELb1ELb1ELb1ELb0EEENS1_21CollectiveEpilogueFwdINS6_IJSA_SC_SB_EEES9_NS_10bfloat16_tESG_Li384ELb0ELb1ELb1ELb1EEENS1_19SingleTileSchedulerILb0ELb1ELb1ELi192EEEEEEEEEvNT_6ParamsE:
	.zero		3200


//--------------------- .nv.constant0._ZN7cutlass13device_kernelIN5flash11enable_sm90INS1_16FlashAttnFwdSm90INS1_25CollectiveMainloopFwdSm90ILi2EN4cute5tupleIJNS5_1CILi1EEES8_S8_EEENS6_IJNS7_ILi192EEENS7_ILi128EEENS7_ILi96EEEEEELi96ENS_12float_e4m3_tEfNS_4arch4Sm90ELb0ELb1ELb1ELb1ELb1ELb0ELb0ELb1ELb1ELb1ELb1ELb0EEENS1_21CollectiveEpilogueFwdINS6_IJSA_SC_SB_EEES9_NS_10bfloat16_tESG_Li384ELb1ELb1ELb1ELb1EEENS1_36VarlenDynamicPersistentTileSchedulerILi192ELi128ELi384ELi128ELb1ELb1ELb1ELb1ELb0ELb1EEEEEEEEEvNT_6ParamsE --------------------------
	.section	.nv.constant0._ZN7cutlass13device_kernelIN5flash11enable_sm90INS1_16FlashAttnFwdSm90INS1_25CollectiveMainloopFwdSm90ILi2EN4cute5tupleIJNS5_1CILi1EEES8_S8_EEENS6_IJNS7_ILi192EEENS7_ILi128EEENS7_ILi96EEEEEELi96ENS_12float_e4m3_tEfNS_4arch4Sm90ELb0ELb1ELb1ELb1ELb1ELb0ELb0ELb1ELb1ELb1ELb1ELb0EEENS1_21CollectiveEpilogueFwdINS6_IJSA_SC_SB_EEES9_NS_10bfloat16_tESG_Li384ELb1ELb1ELb1ELb1EEENS1_36VarlenDynamicPersistentTileSchedulerILi192ELi128ELi384ELi128ELb1ELb1ELb1ELb1ELb0ELb1EEEEEEEEEvNT_6ParamsE,"a",@progbits
	.sectionflags	@""
	.align	4
.nv.constant0._ZN7cutlass13device_kernelIN5flash11enable_sm90INS1_16FlashAttnFwdSm90INS1_25CollectiveMainloopFwdSm90ILi2EN4cute5tupleIJNS5_1CILi1EEES8_S8_EEENS6_IJNS7_ILi192EEENS7_ILi128EEENS7_ILi96EEEEEELi96ENS_12float_e4m3_tEfNS_4arch4Sm90ELb0ELb1ELb1ELb1ELb1ELb0ELb0ELb1ELb1ELb1ELb1ELb0EEENS1_21CollectiveEpilogueFwdINS6_IJSA_SC_SB_EEES9_NS_10bfloat16_tESG_Li384ELb1ELb1ELb1ELb1EEENS1_36VarlenDynamicPersistentTileSchedulerILi192ELi128ELi384ELi128ELb1ELb1ELb1ELb1ELb0ELb1EEEEEEEEEvNT_6ParamsE:
	.zero		3328


//--------------------- .nv.constant0._ZN7cutlass13device_kernelIN5flash11enable_sm90INS1_16FlashAttnFwdSm90INS1_25CollectiveMainloopFwdSm90ILi2EN4cute5tupleIJNS5_1CILi1EEES8_S8_EEENS6_IJNS7_ILi192EEENS7_ILi128EEENS7_ILi96EEEEEELi96ENS_12float_e4m3_tEfNS_4arch4Sm90ELb0ELb1ELb1ELb1ELb1ELb1ELb0ELb1ELb1ELb1ELb1ELb0EEENS1_21CollectiveEpilogueFwdINS6_IJSA_SC_SB_EEES9_NS_10bfloat16_tESG_Li384ELb1ELb1ELb1ELb1EEENS1_36VarlenDynamicPersistentTileSchedulerILi192ELi128ELi384ELi128ELb1ELb1ELb1ELb1ELb0ELb1EEEEEEEEEvNT_6ParamsE --------------------------
	.section	.nv.constant0._ZN7cutlass13device_kernelIN5flash11enable_sm90INS1_16FlashAttnFwdSm90INS1_25CollectiveMainloopFwdSm90ILi2EN4cute5tupleIJNS5_1CILi1EEES8_S8_EEENS6_IJNS7_ILi192EEENS7_ILi128EEENS7_ILi96EEEEEELi96ENS_12float_e4m3_tEfNS_4arch4Sm90ELb0ELb1ELb1ELb1ELb1ELb1ELb0ELb1ELb1ELb1ELb1ELb0EEENS1_21CollectiveEpilogueFwdINS6_IJSA_SC_SB_EEES9_NS_10bfloat16_tESG_Li384ELb1ELb1ELb1ELb1EEENS1_36VarlenDynamicPersistentTileSchedulerILi192ELi128ELi384ELi128ELb1ELb1ELb1ELb1ELb0ELb1EEEEEEEEEvNT_6ParamsE,"a",@progbits
	.sectionflags	@""
	.align	4
.nv.constant0._ZN7cutlass13device_kernelIN5flash11enable_sm90INS1_16FlashAttnFwdSm90INS1_25CollectiveMainloopFwdSm90ILi2EN4cute5tupleIJNS5_1CILi1EEES8_S8_EEENS6_IJNS7_ILi192EEENS7_ILi128EEENS7_ILi96EEEEEELi96ENS_12float_e4m3_tEfNS_4arch4Sm90ELb0ELb1ELb1ELb1ELb1ELb1ELb0ELb1ELb1ELb1ELb1ELb0EEENS1_21CollectiveEpilogueFwdINS6_IJSA_SC_SB_EEES9_NS_10bfloat16_tESG_Li384ELb1ELb1ELb1ELb1EEENS1_36VarlenDynamicPersistentTileSchedulerILi192ELi128ELi384ELi128ELb1ELb1ELb1ELb1ELb0ELb1EEEEEEEEEvNT_6ParamsE:
	.zero		3328


//--------------------- .nv.constant0._ZN7cutlass13device_kernelIN5flash11enable_sm90INS1_16FlashAttnFwdSm90INS1_25CollectiveMainloopFwdSm90ILi2EN4cute5tupleIJNS5_1CILi1EEES8_S8_EEENS6_IJNS7_ILi192EEENS7_ILi128EEENS7_ILi96EEEEEELi96ENS_12float_e4m3_tEfNS_4arch4Sm90ELb1ELb0ELb1ELb0ELb1ELb0ELb0ELb1ELb1ELb1ELb1ELb0EEENS1_21CollectiveEpilogueFwdINS6_IJSA_SC_SB_EEES9_NS_10bfloat16_tESG_Li384ELb0ELb1ELb1ELb1EEENS1_19SingleTileSchedulerILb0ELb1ELb1ELi192EEEEEEEEEvNT_6ParamsE --------------------------
	.section	.nv.constant0._ZN7cutlass13device_kernelIN5flash11enable_sm90INS1_16FlashAttnFwdSm90INS1_25CollectiveMainloopFwdSm90ILi2EN4cute5tupleIJNS5_1CILi1EEES8_S8_EEENS6_IJNS7_ILi192EEENS7_ILi128EEENS7_ILi96EEEEEELi96ENS_12float_e4m3_tEfNS_4arch4Sm90ELb1ELb0ELb1ELb0ELb1ELb0ELb0ELb1ELb1ELb1ELb1ELb0EEENS1_21CollectiveEpilogueFwdINS6_IJSA_SC_SB_EEES9_NS_10bfloat16_tESG_Li384ELb0ELb1ELb1ELb1EEENS1_19SingleTileSchedulerILb0ELb1ELb1ELi192EEEEEEEEEvNT_6ParamsE,"a",@progbits
	.sectionflags	@""
	.align	4
.nv.constant0._ZN7cutlass13device_kernelIN5flash11enable_sm90INS1_16FlashAttnFwdSm90INS1_25CollectiveMainloopFwdSm90ILi2EN4cute5tupleIJNS5_1CILi1EEES8_S8_EEENS6_IJNS7_ILi192EEENS7_ILi128EEENS7_ILi96EEEEEELi96ENS_12float_e4m3_tEfNS_4arch4Sm90ELb1ELb0ELb1ELb0ELb1ELb0ELb0ELb1ELb1ELb1ELb1ELb0EEENS1_21CollectiveEpilogueFwdINS6_IJSA_SC_SB_EEES9_NS_10bfloat16_tESG_Li384ELb0ELb1ELb1ELb1EEENS1_19SingleTileSchedulerILb0ELb1ELb1ELi192EEEEEEEEEvNT_6ParamsE:
	.zero		3200


//--------------------- .nv.constant0._ZN7cutlass13device_kernelIN5flash11enable_sm90INS1_16FlashAttnFwdSm90INS1_25CollectiveMainloopFwdSm90ILi2EN4cute5tupleIJNS5_1CILi1EEES8_S8_EEENS6_IJNS7_ILi192EEENS7_ILi128EEENS7_ILi96EEEEEELi96ENS_12float_e4m3_tEfNS_4arch4Sm90ELb1ELb0ELb1ELb1ELb1ELb0ELb0ELb1ELb1ELb1ELb1ELb0EEENS1_21CollectiveEpilogueFwdINS6_IJSA_SC_SB_EEES9_NS_10bfloat16_tESG_Li384ELb1ELb1ELb1ELb1EEENS1_36VarlenDynamicPersistentTileSchedulerILi192ELi128ELi384ELi128ELb1ELb1ELb1ELb1ELb1ELb1EEEEEEEEEvNT_6ParamsE --------------------------
	.section	.nv.constant0._ZN7cutlass13device_kernelIN5flash11enable_sm90INS1_16FlashAttnFwdSm90INS1_25CollectiveMainloopFwdSm90ILi2EN4cute5tupleIJNS5_1CILi1EEES8_S8_EEENS6_IJNS7_ILi192EEENS7_ILi128EEENS7_ILi96EEEEEELi96ENS_12float_e4m3_tEfNS_4arch4Sm90ELb1ELb0ELb1ELb1ELb1ELb0ELb0ELb1ELb1ELb1ELb1ELb0EEENS1_21CollectiveEpilogueFwdINS6_IJSA_SC_SB_EEES9_NS_10bfloat16_tESG_Li384ELb1ELb1ELb1ELb1EEENS1_36VarlenDynamicPersistentTileSchedulerILi192ELi128ELi384ELi128ELb1ELb1ELb1ELb1ELb1ELb1EEEEEEEEEvNT_6ParamsE,"a",@progbits
	.sectionflags	@""
	.align	4
.nv.constant0._ZN7cutlass13device_kernelIN5flash11enable_sm90INS1_16FlashAttnFwdSm90INS1_25CollectiveMainloopFwdSm90ILi2EN4cute5tupleIJNS5_1CILi1EEES8_S8_EEENS6_IJNS7_ILi192EEENS7_ILi128EEENS7_ILi96EEEEEELi96ENS_12float_e4m3_tEfNS_4arch4Sm90ELb1ELb0ELb1ELb1ELb1ELb0ELb0ELb1ELb1ELb1ELb1ELb0EEENS1_21CollectiveEpilogueFwdINS6_IJSA_SC_SB_EEES9_NS_10bfloat16_tESG_Li384ELb1ELb1ELb1ELb1EEENS1_36VarlenDynamicPersistentTileSchedulerILi192ELi128ELi384ELi128ELb1ELb1ELb1ELb1ELb1ELb1EEEEEEEEEvNT_6ParamsE:
	.zero		3328


//--------------------- .nv.constant0._ZN7cutlass13device_kernelIN5flash11enable_sm90INS1_16FlashAttnFwdSm90INS1_25CollectiveMainloopFwdSm90ILi2EN4cute5tupleIJNS5_1CILi1EEES8_S8_EEENS6_IJNS7_ILi192EEENS7_ILi128EEENS7_ILi96EEEEEELi96ENS_12float_e4m3_tEfNS_4arch4Sm90ELb1ELb0ELb1ELb1ELb1ELb1ELb0ELb1ELb1ELb1ELb1ELb0EEENS1_21CollectiveEpilogueFwdINS6_IJSA_SC_SB_EEES9_NS_10bfloat16_tESG_Li384ELb1ELb1ELb1ELb1EEENS1_36VarlenDynamicPersistentTileSchedulerILi192ELi128ELi384ELi128ELb1ELb1ELb1ELb1ELb1ELb1EEEEEEEEEvNT_6ParamsE --------------------------
	.section	.nv.constant0._ZN7cutlass13device_kernelIN5flash11enable_sm90INS1_16FlashAttnFwdSm90INS1_25CollectiveMainloopFwdSm90ILi2EN4cute5tupleIJNS5_1CILi1EEES8_S8_EEENS6_IJNS7_ILi192EEENS7_ILi128EEENS7_ILi96EEEEEELi96ENS_12float_e4m3_tEfNS_4arch4Sm90ELb1ELb0ELb1ELb1ELb1ELb1ELb0ELb1ELb1ELb1ELb1ELb0EEENS1_21CollectiveEpilogueFwdINS6_IJSA_SC_SB_EEES9_NS_10bfloat16_tESG_Li384ELb1ELb1ELb1ELb1EEENS1_36VarlenDynamicPersistentTileSchedulerILi192ELi128ELi384ELi128ELb1ELb1ELb1ELb1ELb1ELb1EEEEEEEEEvNT_6ParamsE,"a",@progbits
	.sectionflags	@""
	.align	4
.nv.constant0._ZN7cutlass13device_kernelIN5flash11enable_sm90INS1_16FlashAttnFwdSm90INS1_25CollectiveMainloopFwdSm90ILi2EN4cute5tupleIJNS5_1CILi1EEES8_S8_EEENS6_IJNS7_ILi192EEENS7_ILi128EEENS7_ILi96EEEEEELi96ENS_12float_e4m3_tEfNS_4arch4Sm90ELb1ELb0ELb1ELb1ELb1ELb1ELb0ELb1ELb1ELb1ELb1ELb0EEENS1_21CollectiveEpilogueFwdINS6_IJSA_SC_SB_EEES9_NS_10bfloat16_tESG_Li384ELb1ELb1ELb1ELb1EEENS1_36VarlenDynamicPersistentTileSchedulerILi192ELi128ELi384ELi128ELb1ELb1ELb1ELb1ELb1ELb1EEEEEEEEEvNT_6ParamsE:
	.zero		3328


//--------------------- SYMBOLS --------------------------

	.type		.nv.reservedSmem.offset0,@object
	.size		.nv.reservedSmem.offset0,0x4
	.type		__assertfail,@function
